// Copyright (c) 2024, Jay Shah, Ganesh Bikshandi, Ying Zhang, Vijay Thakkar, Pradeep Ramani, Tri Dao.
// Splitting the different template instantiations to different files to speed up compilation.
// This file is auto-generated. See "generate_kernels.py"

#include "flash_fwd_launch_template.h"

#ifndef FLASHATTENTION_DISABLE_SM8x
#ifndef FLASHATTENTION_DISABLE_HDIM64
template void run_mha_fwd_<80, cutlass::half_t, 64, 64, false, false, false, true>(Flash_fwd_params &params, cudaStream_t stream);
template void run_mha_fwd_<86, cutlass::half_t, 64, 64, false, false, false, true>(Flash_fwd_params &params, cudaStream_t stream);
#endif
#endif


// ===== COMPILED SASS (sm_80) =====

	.target	sm_80

	.elftype	@"ET_EXEC"


//--------------------- .note.nv.tkinfo           --------------------------
	.section	.note.nv.tkinfo,"",@"SHT_NOTE"
	.sectionflags	@"SHF_NOTE_NV_TKINFO"
	.tkinfo
        /*0018*/ 	.word	0x00000002
        /*0030*/ 	.string	""
        /*0030*/ 	.string	"ptxas"
        /*0030*/ 	.string	"Cuda compilation tools, release 13.0, V13.0.88"
        /*0030*/ 	.string	"Build cuda_13.0.r13.0/compiler.36424714_0"
        /*0030*/ 	.string	"-arch sm_80 -m 64 "



//--------------------- .note.nv.cuinfo           --------------------------
	.section	.note.nv.cuinfo,"",@"SHT_NOTE"
	.sectionflags	@"SHF_NOTE_NV_CUINFO"
        /*0018*/ 	.short	0x0002
        /*001a*/ 	.short	0x0050
        /*001c*/ 	.short	0x0082
	.zero		2


//--------------------- .nv.info                  --------------------------
	.section	.nv.info,"",@"SHT_CUDA_INFO"
	.align	4


	//----- nvinfo : EIATTR_REGCOUNT
	.align		4
        /*0000*/ 	.byte	0x04, 0x2f
        /*0002*/ 	.short	(.L_12 - .L_11)
	.align		4
.L_11:
        /*0004*/ 	.word	index@(_ZN7cutlass13device_kernelIN5flash19enable_sm80_to_sm89INS1_16FlashAttnFwdSm80INS1_25CollectiveMainloopFwdSm80ILi4ELi1ELb0EN4cute5tupleIJNS5_1CILi128EEENS7_ILi112EEENS7_ILi64EEEEEELi64ENS_6half_tEfNS_4arch4Sm80ELb1ELb0ELb0ELb1ELb0ELb1ELb1ELb0EEENS1_21CollectiveEpilogueFwdINS6_IJS8_SA_S9_EEENS6_IJNS7_ILi1EEESI_SI_EEESC_SE_Li128ELb1ELb1ELb0ELb0EEENS1_19SingleTileSchedulerILb1ELb0ELb1ELi128EEEEEEEEEvNT_6ParamsE)
        /*0008*/ 	.word	0x000000ff


	//----- nvinfo : EIATTR_FRAME_SIZE
	.align		4
.L_12:
        /*000c*/ 	.byte	0x04, 0x11
        /*000e*/ 	.short	(.L_14 - .L_13)
	.align		4
.L_13:
        /*0010*/ 	.word	index@(_ZN7cutlass13device_kernelIN5flash19enable_sm80_to_sm89INS1_16FlashAttnFwdSm80INS1_25CollectiveMainloopFwdSm80ILi4ELi1ELb0EN4cute5tupleIJNS5_1CILi128EEENS7_ILi112EEENS7_ILi64EEEEEELi64ENS_6half_tEfNS_4arch4Sm80ELb1ELb0ELb0ELb1ELb0ELb1ELb1ELb0EEENS1_21CollectiveEpilogueFwdINS6_IJS8_SA_S9_EEENS6_IJNS7_ILi1EEESI_SI_EEESC_SE_Li128ELb1ELb1ELb0ELb0EEENS1_19SingleTileSchedulerILb1ELb0ELb1ELi128EEEEEEEEEvNT_6ParamsE)
        /*0014*/ 	.word	0x000000b8


	//----- nvinfo : EIATTR_REGCOUNT
	.align		4
.L_14:
        /*0018*/ 	.byte	0x04, 0x2f
        /*001a*/ 	.short	(.L_16 - .L_15)
	.align		4
.L_15:
        /*001c*/ 	.word	index@(_ZN7cutlass13device_kernelIN5flash19enable_sm80_to_sm89INS1_16FlashAttnFwdSm80INS1_25CollectiveMainloopFwdSm80ILi4ELi1ELb0EN4cute5tupleIJNS5_1CILi128EEENS7_ILi112EEENS7_ILi64EEEEEELi64ENS_6half_tEfNS_4arch4Sm80ELb1ELb0ELb0ELb1ELb0ELb0ELb1ELb0EEENS1_21CollectiveEpilogueFwdINS6_IJS8_SA_S9_EEENS6_IJNS7_ILi1EEESI_SI_EEESC_SE_Li128ELb1ELb1ELb0ELb0EEENS1_19SingleTileSchedulerILb1ELb0ELb1ELi128EEEEEEEEEvNT_6ParamsE)
        /*0020*/ 	.word	0x000000ff


	//----- nvinfo : EIATTR_FRAME_SIZE
	.align		4
.L_16:
        /*0024*/ 	.byte	0x04, 0x11
        /*0026*/ 	.short	(.L_18 - .L_17)
	.align		4
.L_17:
        /*0028*/ 	.word	index@(_ZN7cutlass13device_kernelIN5flash19enable_sm80_to_sm89INS1_16FlashAttnFwdSm80INS1_25CollectiveMainloopFwdSm80ILi4ELi1ELb0EN4cute5tupleIJNS5_1CILi128EEENS7_ILi112EEENS7_ILi64EEEEEELi64ENS_6half_tEfNS_4arch4Sm80ELb1ELb0ELb0ELb1ELb0ELb0ELb1ELb0EEENS1_21CollectiveEpilogueFwdINS6_IJS8_SA_S9_EEENS6_IJNS7_ILi1EEESI_SI_EEESC_SE_Li128ELb1ELb1ELb0ELb0EEENS1_19SingleTileSchedulerILb1ELb0ELb1ELi128EEEEEEEEEvNT_6ParamsE)
        /*002c*/ 	.word	0x000000c8


	//----- nvinfo : EIATTR_REGCOUNT
	.align		4
.L_18:
        /*0030*/ 	.byte	0x04, 0x2f
        /*0032*/ 	.short	(.L_20 - .L_19)
	.align		4
.L_19:
        /*0034*/ 	.word	index@(_ZN7cutlass13device_kernelIN5flash19enable_sm80_to_sm89INS1_16FlashAttnFwdSm80INS1_25CollectiveMainloopFwdSm80ILi4ELi1ELb0EN4cute5tupleIJNS5_1CILi128EEENS7_ILi112EEENS7_ILi64EEEEEELi64ENS_6half_tEfNS_4arch4Sm80ELb1ELb0ELb0ELb0ELb0ELb0ELb1ELb0EEENS1_21CollectiveEpilogueFwdINS6_IJS8_SA_S9_EEENS6_IJNS7_ILi1EEESI_SI_EEESC_SE_Li128ELb0ELb1ELb0ELb0EEENS1_30DynamicPersistentTileSchedulerILi128ELi128ELb0ELb1ELb0EEEEEEEEEvNT_6ParamsE)
        /*0038*/ 	.word	0x000000ff


	//----- nvinfo : EIATTR_FRAME_SIZE
	.align		4
.L_20:
        /*003c*/ 	.byte	0x04, 0x11
        /*003e*/ 	.short	(.L_22 - .L_21)
	.align		4
.L_21:
        /*0040*/ 	.word	index@($__internal_1_$__cuda_sm70_shflsync_idx_p)
        /*0044*/ 	.word	0x00000000


	//----- nvinfo : EIATTR_FRAME_SIZE
	.align		4
.L_22:
        /*0048*/ 	.byte	0x04, 0x11
        /*004a*/ 	.short	(.L_24 - .L_23)
	.align		4
.L_23:
        /*004c*/ 	.word	index@($__internal_0_$__cuda_sm70_shflsync_bfly_p)
        /*0050*/ 	.word	0x00000000


	//----- nvinfo : EIATTR_FRAME_SIZE
	.align		4
.L_24:
        /*0054*/ 	.byte	0x04, 0x11
        /*0056*/ 	.short	(.L_26 - .L_25)
	.align		4
.L_25:
        /*0058*/ 	.word	index@(_ZN7cutlass13device_kernelIN5flash19enable_sm80_to_sm89INS1_16FlashAttnFwdSm80INS1_25CollectiveMainloopFwdSm80ILi4ELi1ELb0EN4cute5tupleIJNS5_1CILi128EEENS7_ILi112EEENS7_ILi64EEEEEELi64ENS_6half_tEfNS_4arch4Sm80ELb1ELb0ELb0ELb0ELb0ELb0ELb1ELb0EEENS1_21CollectiveEpilogueFwdINS6_IJS8_SA_S9_EEENS6_IJNS7_ILi1EEESI_SI_EEESC_SE_Li128ELb0ELb1ELb0ELb0EEENS1_30DynamicPersistentTileSchedulerILi128ELi128ELb0ELb1ELb0EEEEEEEEEvNT_6ParamsE)
        /*005c*/ 	.word	0x000000d8


	//----- nvinfo : EIATTR_REGCOUNT
	.align		4
.L_26:
        /*0060*/ 	.byte	0x04, 0x2f
        /*0062*/ 	.short	(.L_28 - .L_27)
	.align		4
.L_27:
        /*0064*/ 	.word	index@(_ZN7cutlass13device_kernelIN5flash19enable_sm80_to_sm89INS1_16FlashAttnFwdSm80INS1_25CollectiveMainloopFwdSm80ILi4ELi1ELb0EN4cute5tupleIJNS5_1CILi128EEENS7_ILi96EEENS7_ILi64EEEEEELi64ENS_6half_tEfNS_4arch4Sm80ELb0ELb1ELb0ELb1ELb0ELb1ELb1ELb0EEENS1_21CollectiveEpilogueFwdINS6_IJS8_SA_S9_EEENS6_IJNS7_ILi1EEESI_SI_EEESC_SE_Li128ELb1ELb1ELb0ELb0EEENS1_19SingleTileSchedulerILb1ELb0ELb1ELi128EEEEEEEEEvNT_6ParamsE)
        /*0068*/ 	.word	0x000000ff


	//----- nvinfo : EIATTR_FRAME_SIZE
	.align		4
.L_28:
        /*006c*/ 	.byte	0x04, 0x11
        /*006e*/ 	.short	(.L_30 - .L_29)
	.align		4
.L_29:
        /*0070*/ 	.word	index@(_ZN7cutlass13device_kernelIN5flash19enable_sm80_to_sm89INS1_16FlashAttnFwdSm80INS1_25CollectiveMainloopFwdSm80ILi4ELi1ELb0EN4cute5tupleIJNS5_1CILi128EEENS7_ILi96EEENS7_ILi64EEEEEELi64ENS_6half_tEfNS_4arch4Sm80ELb0ELb1ELb0ELb1ELb0ELb1ELb1ELb0EEENS1_21CollectiveEpilogueFwdINS6_IJS8_SA_S9_EEENS6_IJNS7_ILi1EEESI_SI_EEESC_SE_Li128ELb1ELb1ELb0ELb0EEENS1_19SingleTileSchedulerILb1ELb0ELb1ELi128EEEEEEEEEvNT_6ParamsE)
        /*0074*/ 	.word	0x00000088


	//----- nvinfo : EIATTR_REGCOUNT
	.align		4
.L_30:
        /*0078*/ 	.byte	0x04, 0x2f
        /*007a*/ 	.short	(.L_32 - .L_31)
	.align		4
.L_31:
        /*007c*/ 	.word	index@(_ZN7cutlass13device_kernelIN5flash19enable_sm80_to_sm89INS1_16FlashAttnFwdSm80INS1_25CollectiveMainloopFwdSm80ILi4ELi1ELb0EN4cute5tupleIJNS5_1CILi128EEENS7_ILi96EEENS7_ILi64EEEEEELi64ENS_6half_tEfNS_4arch4Sm80ELb0ELb1ELb0ELb1ELb0ELb0ELb1ELb0EEENS1_21CollectiveEpilogueFwdINS6_IJS8_SA_S9_EEENS6_IJNS7_ILi1EEESI_SI_EEESC_SE_Li128ELb1ELb1ELb0ELb0EEENS1_19SingleTileSchedulerILb1ELb0ELb1ELi128EEEEEEEEEvNT_6ParamsE)
        /*0080*/ 	.word	0x000000ff


	//----- nvinfo : EIATTR_FRAME_SIZE
	.align		4
.L_32:
        /*0084*/ 	.byte	0x04, 0x11
        /*0086*/ 	.short	(.L_34 - .L_33)
	.align		4
.L_33:
        /*0088*/ 	.word	index@(_ZN7cutlass13device_kernelIN5flash19enable_sm80_to_sm89INS1_16FlashAttnFwdSm80INS1_25CollectiveMainloopFwdSm80ILi4ELi1ELb0EN4cute5tupleIJNS5_1CILi128EEENS7_ILi96EEENS7_ILi64EEEEEELi64ENS_6half_tEfNS_4arch4Sm80ELb0ELb1ELb0ELb1ELb0ELb0ELb1ELb0EEENS1_21CollectiveEpilogueFwdINS6_IJS8_SA_S9_EEENS6_IJNS7_ILi1EEESI_SI_EEESC_SE_Li128ELb1ELb1ELb0ELb0EEENS1_19SingleTileSchedulerILb1ELb0ELb1ELi128EEEEEEEEEvNT_6ParamsE)
        /*008c*/ 	.word	0x00000048


	//----- nvinfo : EIATTR_REGCOUNT
	.align		4
.L_34:
        /*0090*/ 	.byte	0x04, 0x2f
        /*0092*/ 	.short	(.L_36 - .L_35)
	.align		4
.L_35:
        /*0094*/ 	.word	index@(_ZN7cutlass13device_kernelIN5flash19enable_sm80_to_sm89INS1_16FlashAttnFwdSm80INS1_25CollectiveMainloopFwdSm80ILi4ELi1ELb0EN4cute5tupleIJNS5_1CILi128EEENS7_ILi96EEENS7_ILi64EEEEEELi64ENS_6half_tEfNS_4arch4Sm80ELb0ELb1ELb0ELb0ELb0ELb0ELb1ELb0EEENS1_21CollectiveEpilogueFwdINS6_IJS8_SA_S9_EEENS6_IJNS7_ILi1EEESI_SI_EEESC_SE_Li128ELb0ELb1ELb0ELb0EEENS1_19SingleTileSchedulerILb0ELb0ELb1ELi128EEEEEEEEEvNT_6ParamsE)
        /*0098*/ 	.word	0x000000ff


	//----- nvinfo : EIATTR_FRAME_SIZE
	.align		4
.L_36:
        /*009c*/ 	.byte	0x04, 0x11
        /*009e*/ 	.short	(.L_38 - .L_37)
	.align		4
.L_37:
        /*00a0*/ 	.word	index@(_ZN7cutlass13device_kernelIN5flash19enable_sm80_to_sm89INS1_16FlashAttnFwdSm80INS1_25CollectiveMainloopFwdSm80ILi4ELi1ELb0EN4cute5tupleIJNS5_1CILi128EEENS7_ILi96EEENS7_ILi64EEEEEELi64ENS_6half_tEfNS_4arch4Sm80ELb0ELb1ELb0ELb0ELb0ELb0ELb1ELb0EEENS1_21CollectiveEpilogueFwdINS6_IJS8_SA_S9_EEENS6_IJNS7_ILi1EEESI_SI_EEESC_SE_Li128ELb0ELb1ELb0ELb0EEENS1_19SingleTileSchedulerILb0ELb0ELb1ELi128EEEEEEEEEvNT_6ParamsE)
        /*00a4*/ 	.word	0x00000068


	//----- nvinfo : EIATTR_REGCOUNT
	.align		4
.L_38:
        /*00a8*/ 	.byte	0x04, 0x2f
        /*00aa*/ 	.short	(.L_40 - .L_39)
	.align		4
.L_39:
        /*00ac*/ 	.word	index@(_ZN7cutlass13device_kernelIN5flash19enable_sm80_to_sm89INS1_16FlashAttnFwdSm80INS1_25CollectiveMainloopFwdSm80ILi4ELi1ELb0EN4cute5tupleIJNS5_1CILi128EEENS7_ILi112EEENS7_ILi64EEEEEELi64ENS_6half_tEfNS_4arch4Sm80ELb0ELb0ELb0ELb1ELb0ELb1ELb1ELb0EEENS1_21CollectiveEpilogueFwdINS6_IJS8_SA_S9_EEENS6_IJNS7_ILi1EEESI_SI_EEESC_SE_Li128ELb1ELb1ELb0ELb0EEENS1_19SingleTileSchedulerILb1ELb0ELb1ELi128EEEEEEEEEvNT_6ParamsE)
        /*00b0*/ 	.word	0x000000ff


	//----- nvinfo : EIATTR_FRAME_SIZE
	.align		4
.L_40:
        /*00b4*/ 	.byte	0x04, 0x11
        /*00b6*/ 	.short	(.L_42 - .L_41)
	.align		4
.L_41:
        /*00b8*/ 	.word	index@(_ZN7cutlass13device_kernelIN5flash19enable_sm80_to_sm89INS1_16FlashAttnFwdSm80INS1_25CollectiveMainloopFwdSm80ILi4ELi1ELb0EN4cute5tupleIJNS5_1CILi128EEENS7_ILi112EEENS7_ILi64EEEEEELi64ENS_6half_tEfNS_4arch4Sm80ELb0ELb0ELb0ELb1ELb0ELb1ELb1ELb0EEENS1_21CollectiveEpilogueFwdINS6_IJS8_SA_S9_EEENS6_IJNS7_ILi1EEESI_SI_EEESC_SE_Li128ELb1ELb1ELb0ELb0EEENS1_19SingleTileSchedulerILb1ELb0ELb1ELi128EEEEEEEEEvNT_6ParamsE)
        /*00bc*/ 	.word	0x00000078


	//----- nvinfo : EIATTR_REGCOUNT
	.align		4
.L_42:
        /*00c0*/ 	.byte	0x04, 0x2f
        /*00c2*/ 	.short	(.L_44 - .L_43)
	.align		4
.L_43:
        /*00c4*/ 	.word	index@(_ZN7cutlass13device_kernelIN5flash19enable_sm80_to_sm89INS1_16FlashAttnFwdSm80INS1_25CollectiveMainloopFwdSm80ILi4ELi1ELb0EN4cute5tupleIJNS5_1CILi128EEENS7_ILi112EEENS7_ILi64EEEEEELi64ENS_6half_tEfNS_4arch4Sm80ELb0ELb0ELb0ELb1ELb0ELb0ELb1ELb0EEENS1_21CollectiveEpilogueFwdINS6_IJS8_SA_S9_EEENS6_IJNS7_ILi1EEESI_SI_EEESC_SE_Li128ELb1ELb1ELb0ELb0EEENS1_19SingleTileSchedulerILb1ELb0ELb1ELi128EEEEEEEEEvNT_6ParamsE)
        /*00c8*/ 	.word	0x000000ff


	//----- nvinfo : EIATTR_FRAME_SIZE
	.align		4
.L_44:
        /*00cc*/ 	.byte	0x04, 0x11
        /*00ce*/ 	.short	(.L_46 - .L_45)
	.align		4
.L_45:
        /*00d0*/ 	.word	index@(_ZN7cutlass13device_kernelIN5flash19enable_sm80_to_sm89INS1_16FlashAttnFwdSm80INS1_25CollectiveMainloopFwdSm80ILi4ELi1ELb0EN4cute5tupleIJNS5_1CILi128EEENS7_ILi112EEENS7_ILi64EEEEEELi64ENS_6half_tEfNS_4arch4Sm80ELb0ELb0ELb0ELb1ELb0ELb0ELb1ELb0EEENS1_21CollectiveEpilogueFwdINS6_IJS8_SA_S9_EEENS6_IJNS7_ILi1EEESI_SI_EEESC_SE_Li128ELb1ELb1ELb0ELb0EEENS1_19SingleTileSchedulerILb1ELb0ELb1ELi128EEEEEEEEEvNT_6ParamsE)
        /*00d4*/ 	.word	0x00000048


	//----- nvinfo : EIATTR_REGCOUNT
	.align		4
.L_46:
        /*00d8*/ 	.byte	0x04, 0x2f
        /*00da*/ 	.short	(.L_48 - .L_47)
	.align		4
.L_47:
        /*00dc*/ 	.word	index@(_ZN7cutlass13device_kernelIN5flash19enable_sm80_to_sm89INS1_16FlashAttnFwdSm80INS1_25CollectiveMainloopFwdSm80ILi4ELi1ELb0EN4cute5tupleIJNS5_1CILi128EEENS7_ILi112EEENS7_ILi64EEEEEELi64ENS_6half_tEfNS_4arch4Sm80ELb0ELb0ELb0ELb0ELb0ELb0ELb1ELb0EEENS1_21CollectiveEpilogueFwdINS6_IJS8_SA_S9_EEENS6_IJNS7_ILi1EEESI_SI_EEESC_SE_Li128ELb0ELb1ELb0ELb0EEENS1_19SingleTileSchedulerILb0ELb0ELb1ELi128EEEEEEEEEvNT_6ParamsE)
        /*00e0*/ 	.word	0x000000ff


	//----- nvinfo : EIATTR_FRAME_SIZE
	.align		4
.L_48:
        /*00e4*/ 	.byte	0x04, 0x11
        /*00e6*/ 	.short	(.L_50 - .L_49)
	.align		4
.L_49:
        /*00e8*/ 	.word	index@(_ZN7cutlass13device_kernelIN5flash19enable_sm80_to_sm89INS1_16FlashAttnFwdSm80INS1_25CollectiveMainloopFwdSm80ILi4ELi1ELb0EN4cute5tupleIJNS5_1CILi128EEENS7_ILi112EEENS7_ILi64EEEEEELi64ENS_6half_tEfNS_4arch4Sm80ELb0ELb0ELb0ELb0ELb0ELb0ELb1ELb0EEENS1_21CollectiveEpilogueFwdINS6_IJS8_SA_S9_EEENS6_IJNS7_ILi1EEESI_SI_EEESC_SE_Li128ELb0ELb1ELb0ELb0EEENS1_19SingleTileSchedulerILb0ELb0ELb1ELi128EEEEEEEEEvNT_6ParamsE)
        /*00ec*/ 	.word	0x00000088


	//----- nvinfo : EIATTR_MIN_STACK_SIZE
	.align		4
.L_50:
        /*00f0*/ 	.byte	0x04, 0x12
        /*00f2*/ 	.short	(.L_52 - .L_51)
	.align		4
.L_51:
        /*00f4*/ 	.word	index@(_ZN7cutlass13device_kernelIN5flash19enable_sm80_to_sm89INS1_16FlashAttnFwdSm80INS1_25CollectiveMainloopFwdSm80ILi4ELi1ELb0EN4cute5tupleIJNS5_1CILi128EEENS7_ILi112EEENS7_ILi64EEEEEELi64ENS_6half_tEfNS_4arch4Sm80ELb0ELb0ELb0ELb0ELb0ELb0ELb1ELb0EEENS1_21CollectiveEpilogueFwdINS6_IJS8_SA_S9_EEENS6_IJNS7_ILi1EEESI_SI_EEESC_SE_Li128ELb0ELb1ELb0ELb0EEENS1_19SingleTileSchedulerILb0ELb0ELb1ELi128EEEEEEEEEvNT_6ParamsE)
        /*00f8*/ 	.word	0x00000088


	//----- nvinfo : EIATTR_MIN_STACK_SIZE
	.align		4
.L_52:
        /*00fc*/ 	.byte	0x04, 0x12
        /*00fe*/ 	.short	(.L_54 - .L_53)
	.align		4
.L_53:
        /*0100*/ 	.word	index@(_ZN7cutlass13device_kernelIN5flash19enable_sm80_to_sm89INS1_16FlashAttnFwdSm80INS1_25CollectiveMainloopFwdSm80ILi4ELi1ELb0EN4cute5tupleIJNS5_1CILi128EEENS7_ILi112EEENS7_ILi64EEEEEELi64ENS_6half_tEfNS_4arch4Sm80ELb0ELb0ELb0ELb1ELb0ELb0ELb1ELb0EEENS1_21CollectiveEpilogueFwdINS6_IJS8_SA_S9_EEENS6_IJNS7_ILi1EEESI_SI_EEESC_SE_Li128ELb1ELb1ELb0ELb0EEENS1_19SingleTileSchedulerILb1ELb0ELb1ELi128EEEEEEEEEvNT_6ParamsE)
        /*0104*/ 	.word	0x00000048


	//----- nvinfo : EIATTR_MIN_STACK_SIZE
	.align		4
.L_54:
        /*0108*/ 	.byte	0x04, 0x12
        /*010a*/ 	.short	(.L_56 - .L_55)
	.align		4
.L_55:
        /*010c*/ 	.word	index@(_ZN7cutlass13device_kernelIN5flash19enable_sm80_to_sm89INS1_16FlashAttnFwdSm80INS1_25CollectiveMainloopFwdSm80ILi4ELi1ELb0EN4cute5tupleIJNS5_1CILi128EEENS7_ILi112EEENS7_ILi64EEEEEELi64ENS_6half_tEfNS_4arch4Sm80ELb0ELb0ELb0ELb1ELb0ELb1ELb1ELb0EEENS1_21CollectiveEpilogueFwdINS6_IJS8_SA_S9_EEENS6_IJNS7_ILi1EEESI_SI_EEESC_SE_Li128ELb1ELb1ELb0ELb0EEENS1_19SingleTileSchedulerILb1ELb0ELb1ELi128EEEEEEEEEvNT_6ParamsE)
        /*0110*/ 	.word	0x00000078


	//----- nvinfo : EIATTR_MIN_STACK_SIZE
	.align		4
.L_56:
        /*0114*/ 	.byte	0x04, 0x12
        /*0116*/ 	.short	(.L_58 - .L_57)
	.align		4
.L_57:
        /*0118*/ 	.word	index@(_ZN7cutlass13device_kernelIN5flash19enable_sm80_to_sm89INS1_16FlashAttnFwdSm80INS1_25CollectiveMainloopFwdSm80ILi4ELi1ELb0EN4cute5tupleIJNS5_1CILi128EEENS7_ILi96EEENS7_ILi64EEEEEELi64ENS_6half_tEfNS_4arch4Sm80ELb0ELb1ELb0ELb0ELb0ELb0ELb1ELb0EEENS1_21CollectiveEpilogueFwdINS6_IJS8_SA_S9_EEENS6_IJNS7_ILi1EEESI_SI_EEESC_SE_Li128ELb0ELb1ELb0ELb0EEENS1_19SingleTileSchedulerILb0ELb0ELb1ELi128EEEEEEEEEvNT_6ParamsE)
        /*011c*/ 	.word	0x00000068


	//----- nvinfo : EIATTR_MIN_STACK_SIZE
	.align		4
.L_58:
        /*0120*/ 	.byte	0x04, 0x12
        /*0122*/ 	.short	(.L_60 - .L_59)
	.align		4
.L_59:
        /*0124*/ 	.word	index@(_ZN7cutlass13device_kernelIN5flash19enable_sm80_to_sm89INS1_16FlashAttnFwdSm80INS1_25CollectiveMainloopFwdSm80ILi4ELi1ELb0EN4cute5tupleIJNS5_1CILi128EEENS7_ILi96EEENS7_ILi64EEEEEELi64ENS_6half_tEfNS_4arch4Sm80ELb0ELb1ELb0ELb1ELb0ELb0ELb1ELb0EEENS1_21CollectiveEpilogueFwdINS6_IJS8_SA_S9_EEENS6_IJNS7_ILi1EEESI_SI_EEESC_SE_Li128ELb1ELb1ELb0ELb0EEENS1_19SingleTileSchedulerILb1ELb0ELb1ELi128EEEEEEEEEvNT_6ParamsE)
        /*0128*/ 	.word	0x00000048


	//----- nvinfo : EIATTR_MIN_STACK_SIZE
	.align		4
.L_60:
        /*012c*/ 	.byte	0x04, 0x12
        /*012e*/ 	.short	(.L_62 - .L_61)
	.align		4
.L_61:
        /*0130*/ 	.word	index@(_ZN7cutlass13device_kernelIN5flash19enable_sm80_to_sm89INS1_16FlashAttnFwdSm80INS1_25CollectiveMainloopFwdSm80ILi4ELi1ELb0EN4cute5tupleIJNS5_1CILi128EEENS7_ILi96EEENS7_ILi64EEEEEELi64ENS_6half_tEfNS_4arch4Sm80ELb0ELb1ELb0ELb1ELb0ELb1ELb1ELb0EEENS1_21CollectiveEpilogueFwdINS6_IJS8_SA_S9_EEENS6_IJNS7_ILi1EEESI_SI_EEESC_SE_Li128ELb1ELb1ELb0ELb0EEENS1_19SingleTileSchedulerILb1ELb0ELb1ELi128EEEEEEEEEvNT_6ParamsE)
        /*0134*/ 	.word	0x00000088


	//----- nvinfo : EIATTR_MIN_STACK_SIZE
	.align		4
.L_62:
        /*0138*/ 	.byte	0x04, 0x12
        /*013a*/ 	.short	(.L_64 - .L_63)
	.align		4
.L_63:
        /*013c*/ 	.word	index@(_ZN7cutlass13device_kernelIN5flash19enable_sm80_to_sm89INS1_16FlashAttnFwdSm80INS1_25CollectiveMainloopFwdSm80ILi4ELi1ELb0EN4cute5tupleIJNS5_1CILi128EEENS7_ILi112EEENS7_ILi64EEEEEELi64ENS_6half_tEfNS_4arch4Sm80ELb1ELb0ELb0ELb0ELb0ELb0ELb1ELb0EEENS1_21CollectiveEpilogueFwdINS6_IJS8_SA_S9_EEENS6_IJNS7_ILi1EEESI_SI_EEESC_SE_Li128ELb0ELb1ELb0ELb0EEENS1_30DynamicPersistentTileSchedulerILi128ELi128ELb0ELb1ELb0EEEEEEEEEvNT_6ParamsE)
        /*0140*/ 	.word	0x000000d8


	//----- nvinfo : EIATTR_MIN_STACK_SIZE
	.align		4
.L_64:
        /*0144*/ 	.byte	0x04, 0x12
        /*0146*/ 	.short	(.L_66 - .L_65)
	.align		4
.L_65:
        /*0148*/ 	.word	index@(_ZN7cutlass13device_kernelIN5flash19enable_sm80_to_sm89INS1_16FlashAttnFwdSm80INS1_25CollectiveMainloopFwdSm80ILi4ELi1ELb0EN4cute5tupleIJNS5_1CILi128EEENS7_ILi112EEENS7_ILi64EEEEEELi64ENS_6half_tEfNS_4arch4Sm80ELb1ELb0ELb0ELb1ELb0ELb0ELb1ELb0EEENS1_21CollectiveEpilogueFwdINS6_IJS8_SA_S9_EEENS6_IJNS7_ILi1EEESI_SI_EEESC_SE_Li128ELb1ELb1ELb0ELb0EEENS1_19SingleTileSchedulerILb1ELb0ELb1ELi128EEEEEEEEEvNT_6ParamsE)
        /*014c*/ 	.word	0x000000c8


	//----- nvinfo : EIATTR_MIN_STACK_SIZE
	.align		4
.L_66:
        /*0150*/ 	.byte	0x04, 0x12
        /*0152*/ 	.short	(.L_68 - .L_67)
	.align		4
.L_67:
        /*0154*/ 	.word	index@(_ZN7cutlass13device_kernelIN5flash19enable_sm80_to_sm89INS1_16FlashAttnFwdSm80INS1_25CollectiveMainloopFwdSm80ILi4ELi1ELb0EN4cute5tupleIJNS5_1CILi128EEENS7_ILi112EEENS7_ILi64EEEEEELi64ENS_6half_tEfNS_4arch4Sm80ELb1ELb0ELb0ELb1ELb0ELb1ELb1ELb0EEENS1_21CollectiveEpilogueFwdINS6_IJS8_SA_S9_EEENS6_IJNS7_ILi1EEESI_SI_EEESC_SE_Li128ELb1ELb1ELb0ELb0EEENS1_19SingleTileSchedulerILb1ELb0ELb1ELi128EEEEEEEEEvNT_6ParamsE)
        /*0158*/ 	.word	0x000000b8
.L_68:


//--------------------- .nv.info._ZN7cutlass13device_kernelIN5flash19enable_sm80_to_sm89INS1_16FlashAttnFwdSm80INS1_25CollectiveMainloopFwdSm80ILi4ELi1ELb0EN4cute5tupleIJNS5_1CILi128EEENS7_ILi112EEENS7_ILi64EEEEEELi64ENS_6half_tEfNS_4arch4Sm80ELb0ELb0ELb0ELb0ELb0ELb0ELb1ELb0EEENS1_21CollectiveEpilogueFwdINS6_IJS8_SA_S9_EEENS6_IJNS7_ILi1EEESI_SI_EEESC_SE_Li128ELb0ELb1ELb0ELb0EEENS1_19SingleTileSchedulerILb0ELb0ELb1ELi128EEEEEEEEEvNT_6ParamsE --------------------------
	.section	.nv.info._ZN7cutlass13device_kernelIN5flash19enable_sm80_to_sm89INS1_16FlashAttnFwdSm80INS1_25CollectiveMainloopFwdSm80ILi4ELi1ELb0EN4cute5tupleIJNS5_1CILi128EEENS7_ILi112EEENS7_ILi64EEEEEELi64ENS_6half_tEfNS_4arch4Sm80ELb0ELb0ELb0ELb0ELb0ELb0ELb1ELb0EEENS1_21CollectiveEpilogueFwdINS6_IJS8_SA_S9_EEENS6_IJNS7_ILi1EEESI_SI_EEESC_SE_Li128ELb0ELb1ELb0ELb0EEENS1_19SingleTileSchedulerILb0ELb0ELb1ELi128EEEEEEEEEvNT_6ParamsE,"",@"SHT_CUDA_INFO"
	.sectionflags	@""
	.align	4


	//----- nvinfo : EIATTR_CUDA_API_VERSION
	.align		4
        /*0000*/ 	.byte	0x04, 0x37
        /*0002*/ 	.short	(.L_70 - .L_69)
.L_69:
        /*0004*/ 	.word	0x00000082


	//----- nvinfo : EIATTR_SW2861232_WAR
	.align		4
.L_70:
        /*0008*/ 	.byte	0x01, 0x35
	.zero		2


	//----- nvinfo : EIATTR_PARAM_CBANK
	.align		4
        /*000c*/ 	.byte	0x04, 0x0a
        /*000e*/ 	.short	(.L_72 - .L_71)
	.align		4
.L_71:
        /*0010*/ 	.word	index@(.nv.constant0._ZN7cutlass13device_kernelIN5flash19enable_sm80_to_sm89INS1_16FlashAttnFwdSm80INS1_25CollectiveMainloopFwdSm80ILi4ELi1ELb0EN4cute5tupleIJNS5_1CILi128EEENS7_ILi112EEENS7_ILi64EEEEEELi64ENS_6half_tEfNS_4arch4Sm80ELb0ELb0ELb0ELb0ELb0ELb0ELb1ELb0EEENS1_21CollectiveEpilogueFwdINS6_IJS8_SA_S9_EEENS6_IJNS7_ILi1EEESI_SI_EEESC_SE_Li128ELb0ELb1ELb0ELb0EEENS1_19SingleTileSchedulerILb0ELb0ELb1ELi128EEEEEEEEEvNT_6ParamsE)
        /*0014*/ 	.short	0x0160
        /*0016*/ 	.short	0x0418


	//----- nvinfo : EIATTR_CBANK_PARAM_SIZE
	.align		4
.L_72:
        /*0018*/ 	.byte	0x03, 0x19
        /*001a*/ 	.short	0x0418


	//----- nvinfo : EIATTR_KPARAM_INFO
	.align		4
        /*001c*/ 	.byte	0x04, 0x17
        /*001e*/ 	.short	(.L_74 - .L_73)
.L_73:
        /*0020*/ 	.word	0x00000000
        /*0024*/ 	.short	0x0000
        /*0026*/ 	.short	0x0000
        /*0028*/ 	.byte	0x00, 0xf0, 0x61, 0x10


	//----- nvinfo : EIATTR_MAXREG_COUNT
	.align		4
.L_74:
        /*002c*/ 	.byte	0x03, 0x1b
        /*002e*/ 	.short	0x00ff


	//----- nvinfo : EIATTR_NUM_BARRIERS
	.align		4
        /*0030*/ 	.byte	0x02, 0x4c
        /*0032*/ 	.byte	0x02
	.zero		1


	//----- nvinfo : EIATTR_ANNOTATIONS
	.align		4
        /*0034*/ 	.byte	0x04, 0x55
        /*0036*/ 	.short	(.L_76 - .L_75)


	//   ....[0]....
.L_75:
        /*0038*/ 	.word	0x00000001
        /*003c*/ 	.byte	0x60, 0x02, 0x00, 0x00, 0x01, 0x00, 0x00, 0x00, 0x60, 0x06, 0x00, 0x00, 0x01, 0x00, 0x00, 0x00
        /* <DEDUP_REMOVED lines=29> */
        /*021c*/ 	.byte	0xd0, 0xb0, 0x00, 0x00, 0x01, 0x00, 0x00, 0x00, 0xe0, 0xb0, 0x00, 0x00


	//----- nvinfo : EIATTR_MERCURY_ISA_VERSION
	.align		4
.L_76:
        /*0228*/ 	.byte	0x03, 0x5f
        /*022a*/ 	.short	0x0000


	//----- nvinfo : EIATTR_COOP_GROUP_MASK_REGIDS
	.align		4
        /*022c*/ 	.byte	0x04, 0x29
        /*022e*/ 	.short	(.L_78 - .L_77)


	//   ....[0]....
.L_77:
        /*0230*/ 	.word	0xffffffff


	//   ....[1]....
        /*0234*/ 	.word	0xffffffff


	//   ....[2]....
        /*0238*/ 	.word	0xffffffff


	//   ....[3]....
        /*023c*/ 	.word	0xffffffff


	//   ....[4]....
        /*0240*/ 	.word	0xffffffff


	//   ....[5]....
        /*0244*/ 	.word	0xffffffff


	//   ....[6]....
        /*0248*/ 	.word	0xffffffff


	//   ....[7]....
        /*024c*/ 	.word	0xffffffff


	//   ....[8]....
        /*0250*/ 	.word	0xffffffff


	//   ....[9]....
        /*0254*/ 	.word	0xffffffff


	//   ....[10]....
        /*0258*/ 	.word	0xffffffff


	//   ....[11]....
        /*025c*/ 	.word	0xffffffff


	//   ....[12]....
        /*0260*/ 	.word	0xffffffff


	//   ....[13]....
        /*0264*/ 	.word	0xffffffff


	//   ....[14]....
        /*0268*/ 	.word	0xffffffff


	//   ....[15]....
        /*026c*/ 	.word	0xffffffff


	//   ....[16]....
        /*0270*/ 	.word	0xffffffff


	//   ....[17]....
        /*0274*/ 	.word	0xffffffff


	//   ....[18]....
        /*0278*/ 	.word	0xffffffff


	//   ....[19]....
        /*027c*/ 	.word	0xffffffff


	//   ....[20]....
        /*0280*/ 	.word	0xffffffff


	//   ....[21]....
        /*0284*/ 	.word	0xffffffff


	//   ....[22]....
        /*0288*/ 	.word	0xffffffff


	//   ....[23]....
        /*028c*/ 	.word	0xffffffff


	//   ....[24]....
        /*0290*/ 	.word	0xffffffff


	//   ....[25]....
        /*0294*/ 	.word	0xffffffff


	//   ....[26]....
        /*0298*/ 	.word	0xffffffff


	//   ....[27]....
        /*029c*/ 	.word	0xffffffff


	//   ....[28]....
        /*02a0*/ 	.word	0xffffffff


	//   ....[29]....
        /*02a4*/ 	.word	0xffffffff


	//   ....[30]....
        /*02a8*/ 	.word	0xffffffff


	//   ....[31]....
        /*02ac*/ 	.word	0xffffffff


	//   ....[32]....
        /*02b0*/ 	.word	0xffffffff


	//   ....[33]....
        /*02b4*/ 	.word	0xffffffff


	//   ....[34]....
        /*02b8*/ 	.word	0xffffffff


	//   ....[35]....
        /*02bc*/ 	.word	0xffffffff


	//   ....[36]....
        /*02c0*/ 	.word	0xffffffff


	//   ....[37]....
        /*02c4*/ 	.word	0xffffffff


	//   ....[38]....
        /*02c8*/ 	.word	0xffffffff


	//   ....[39]....
        /*02cc*/ 	.word	0xffffffff


	//   ....[40]....
        /*02d0*/ 	.word	0xffffffff


	//   ....[41]....
        /*02d4*/ 	.word	0xffffffff


	//   ....[42]....
        /*02d8*/ 	.word	0xffffffff


	//   ....[43]....
        /*02dc*/ 	.word	0xffffffff


	//   ....[44]....
        /*02e0*/ 	.word	0xffffffff


	//   ....[45]....
        /*02e4*/ 	.word	0xffffffff


	//   ....[46]....
        /*02e8*/ 	.word	0xffffffff


	//   ....[47]....
        /*02ec*/ 	.word	0xffffffff


	//   ....[48]....
        /*02f0*/ 	.word	0xffffffff


	//   ....[49]....
        /*02f4*/ 	.word	0xffffffff


	//   ....[50]....
        /*02f8*/ 	.word	0xffffffff


	//   ....[51]....
        /*02fc*/ 	.word	0xffffffff


	//   ....[52]....
        /*0300*/ 	.word	0xffffffff


	//   ....[53]....
        /*0304*/ 	.word	0xffffffff


	//   ....[54]....
        /*0308*/ 	.word	0xffffffff


	//   ....[55]....
        /*030c*/ 	.word	0xffffffff


	//   ....[56]....
        /*0310*/ 	.word	0xffffffff


	//   ....[57]....
        /*0314*/ 	.word	0xffffffff


	//   ....[58]....
        /*0318*/ 	.word	0xffffffff


	//   ....[59]....
        /*031c*/ 	.word	0xffffffff


	//   ....[60]....
        /*0320*/ 	.word	0xffffffff


	//   ....[61]....
        /*0324*/ 	.word	0xffffffff


	//   ....[62]....
        /*0328*/ 	.word	0xffffffff


	//   ....[63]....
        /*032c*/ 	.word	0xffffffff


	//----- nvinfo : EIATTR_COOP_GROUP_INSTR_OFFSETS
	.align		4
.L_78:
        /*0330*/ 	.byte	0x04, 0x28
        /*0332*/ 	.short	(.L_80 - .L_79)


	//   ....[0]....
.L_79:
        /*0334*/ 	.word	0x000003f0


	//   ....[1]....
        /*0338*/ 	.word	0x00000420


	//   ....[2]....
        /*033c*/ 	.word	0x00000450


	//   ....[3]....
        /*0340*/ 	.word	0x00000480


	//   ....[4]....
        /*0344*/ 	.word	0x000004d0


	//   ....[5]....
        /*0348*/ 	.word	0x00000500


	//   ....[6]....
        /*034c*/ 	.word	0x00000570


	//   ....[7]....
        /*0350*/ 	.word	0x000005a0


	//   ....[8]....
        /*0354*/ 	.word	0x000005f0


	//   ....[9]....
        /*0358*/ 	.word	0x00000620


	//   ....[10]....
        /*035c*/ 	.word	0x00000630


	//   ....[11]....
        /*0360*/ 	.word	0x00000640


	//   ....[12]....
        /*0364*/ 	.word	0x00000650


	//   ....[13]....
        /*0368*/ 	.word	0x00000680


	//   ....[14]....
        /*036c*/ 	.word	0x00000690


	//   ....[15]....
        /*0370*/ 	.word	0x00000710


	//   ....[16]....
        /*0374*/ 	.word	0x00003070


	//   ....[17]....
        /*0378*/ 	.word	0x00003170


	//   ....[18]....
        /*037c*/ 	.word	0x00003260


	//   ....[19]....
        /*0380*/ 	.word	0x00003290


	//   ....[20]....
        /*0384*/ 	.word	0x000032c0


	//   ....[21]....
        /*0388*/ 	.word	0x00003380


	//   ....[22]....
        /*038c*/ 	.word	0x00003470


	//   ....[23]....
        /*0390*/ 	.word	0x000035d0


	//   ....[24]....
        /*0394*/ 	.word	0x000078f0


	//   ....[25]....
        /*0398*/ 	.word	0x00007970


	//   ....[26]....
        /*039c*/ 	.word	0x00007a30


	//   ....[27]....
        /*03a0*/ 	.word	0x00007a90


	//   ....[28]....
        /*03a4*/ 	.word	0x00007ac0


	//   ....[29]....
        /*03a8*/ 	.word	0x00007ba0


	//   ....[30]....
        /*03ac*/ 	.word	0x00007d20


	//   ....[31]....
        /*03b0*/ 	.word	0x00008010


	//   ....[32]....
        /*03b4*/ 	.word	0x0000a730


	//   ....[33]....
        /*03b8*/ 	.word	0x0000a740


	//   ....[34]....
        /*03bc*/ 	.word	0x0000a750


	//   ....[35]....
        /*03c0*/ 	.word	0x0000a760


	//   ....[36]....
        /*03c4*/ 	.word	0x0000a7b0


	//   ....[37]....
        /*03c8*/ 	.word	0x0000a7f0


	//   ....[38]....
        /*03cc*/ 	.word	0x0000a800


	//   ....[39]....
        /*03d0*/ 	.word	0x0000a810


	//   ....[40]....
        /*03d4*/ 	.word	0x0000b7e0


	//   ....[41]....
        /*03d8*/ 	.word	0x0000b820


	//   ....[42]....
        /*03dc*/ 	.word	0x0000b840


	//   ....[43]....
        /*03e0*/ 	.word	0x0000b860


	//   ....[44]....
        /*03e4*/ 	.word	0x0000b9d0


	//   ....[45]....
        /*03e8*/ 	.word	0x0000b9f0


	//   ....[46]....
        /*03ec*/ 	.word	0x0000ba00


	//   ....[47]....
        /*03f0*/ 	.word	0x0000ba10


	//   ....[48]....
        /*03f4*/ 	.word	0x0000bac0


	//   ....[49]....
        /*03f8*/ 	.word	0x0000bad0


	//   ....[50]....
        /*03fc*/ 	.word	0x0000bb50


	//   ....[51]....
        /*0400*/ 	.word	0x0000bb60


	//   ....[52]....
        /*0404*/ 	.word	0x0000bb80


	//   ....[53]....
        /*0408*/ 	.word	0x0000bb90


	//   ....[54]....
        /*040c*/ 	.word	0x0000bbb0


	//   ....[55]....
        /*0410*/ 	.word	0x0000bbc0


	//   ....[56]....
        /*0414*/ 	.word	0x0000bbe0


	//   ....[57]....
        /*0418*/ 	.word	0x0000bbf0


	//   ....[58]....
        /*041c*/ 	.word	0x0000bc10


	//   ....[59]....
        /*0420*/ 	.word	0x0000bc20


	//   ....[60]....
        /*0424*/ 	.word	0x0000bc40


	//   ....[61]....
        /*0428*/ 	.word	0x0000bc50


	//   ....[62]....
        /*042c*/ 	.word	0x0000bd00


	//   ....[63]....
        /*0430*/ 	.word	0x0000bd40


	//----- nvinfo : EIATTR_EXIT_INSTR_OFFSETS
	.align		4
.L_80:
        /*0434*/ 	.byte	0x04, 0x1c
        /*0436*/ 	.short	(.L_82 - .L_81)


	//   ....[0]....
.L_81:
        /*0438*/ 	.word	0x00000040


	//   ....[1]....
        /*043c*/ 	.word	0x0000be00


	//   ....[2]....
        /*0440*/ 	.word	0x0000be30


	//----- nvinfo : EIATTR_CTAIDZ_USED
	.align		4
.L_82:
        /*0444*/ 	.byte	0x01, 0x04
	.zero		2


	//----- nvinfo : EIATTR_MAX_THREADS
	.align		4
        /*0448*/ 	.byte	0x04, 0x05
        /*044a*/ 	.short	(.L_84 - .L_83)
.L_83:
        /*044c*/ 	.word	0x00000080
        /*0450*/ 	.word	0x00000001
        /*0454*/ 	.word	0x00000001
.L_84:


//--------------------- .nv.info._ZN7cutlass13device_kernelIN5flash19enable_sm80_to_sm89INS1_16FlashAttnFwdSm80INS1_25CollectiveMainloopFwdSm80ILi4ELi1ELb0EN4cute5tupleIJNS5_1CILi128EEENS7_ILi112EEENS7_ILi64EEEEEELi64ENS_6half_tEfNS_4arch4Sm80ELb0ELb0ELb0ELb1ELb0ELb0ELb1ELb0EEENS1_21CollectiveEpilogueFwdINS6_IJS8_SA_S9_EEENS6_IJNS7_ILi1EEESI_SI_EEESC_SE_Li128ELb1ELb1ELb0ELb0EEENS1_19SingleTileSchedulerILb1ELb0ELb1ELi128EEEEEEEEEvNT_6ParamsE --------------------------
	.section	.nv.info._ZN7cutlass13device_kernelIN5flash19enable_sm80_to_sm89INS1_16FlashAttnFwdSm80INS1_25CollectiveMainloopFwdSm80ILi4ELi1ELb0EN4cute5tupleIJNS5_1CILi128EEENS7_ILi112EEENS7_ILi64EEEEEELi64ENS_6half_tEfNS_4arch4Sm80ELb0ELb0ELb0ELb1ELb0ELb0ELb1ELb0EEENS1_21CollectiveEpilogueFwdINS6_IJS8_SA_S9_EEENS6_IJNS7_ILi1EEESI_SI_EEESC_SE_Li128ELb1ELb1ELb0ELb0EEENS1_19SingleTileSchedulerILb1ELb0ELb1ELi128EEEEEEEEEvNT_6ParamsE,"",@"SHT_CUDA_INFO"
	.sectionflags	@""
	.align	4


	//----- nvinfo : EIATTR_CUDA_API_VERSION
	.align		4
        /*0000*/ 	.byte	0x04, 0x37
        /*0002*/ 	.short	(.L_86 - .L_85)
.L_85:
        /*0004*/ 	.word	0x00000082


	//----- nvinfo : EIATTR_SW2861232_WAR
	.align		4
.L_86:
        /*0008*/ 	.byte	0x01, 0x35
	.zero		2


	//----- nvinfo : EIATTR_PARAM_CBANK
	.align		4
        /*000c*/ 	.byte	0x04, 0x0a
        /*000e*/ 	.short	(.L_88 - .L_87)
	.align		4
.L_87:
        /*0010*/ 	.word	index@(.nv.constant0._ZN7cutlass13device_kernelIN5flash19enable_sm80_to_sm89INS1_16FlashAttnFwdSm80INS1_25CollectiveMainloopFwdSm80ILi4ELi1ELb0EN4cute5tupleIJNS5_1CILi128EEENS7_ILi112EEENS7_ILi64EEEEEELi64ENS_6half_tEfNS_4arch4Sm80ELb0ELb0ELb0ELb1ELb0ELb0ELb1ELb0EEENS1_21CollectiveEpilogueFwdINS6_IJS8_SA_S9_EEENS6_IJNS7_ILi1EEESI_SI_EEESC_SE_Li128ELb1ELb1ELb0ELb0EEENS1_19SingleTileSchedulerILb1ELb0ELb1ELi128EEEEEEEEEvNT_6ParamsE)
        /*0014*/ 	.short	0x0160
        /*0016*/ 	.short	0x0418


	//----- nvinfo : EIATTR_CBANK_PARAM_SIZE
	.align		4
.L_88:
        /*0018*/ 	.byte	0x03, 0x19
        /*001a*/ 	.short	0x0418


	//----- nvinfo : EIATTR_KPARAM_INFO
	.align		4
        /*001c*/ 	.byte	0x04, 0x17
        /*001e*/ 	.short	(.L_90 - .L_89)
.L_89:
        /*0020*/ 	.word	0x00000000
        /*0024*/ 	.short	0x0000
        /*0026*/ 	.short	0x0000
        /*0028*/ 	.byte	0x00, 0xf0, 0x61, 0x10


	//----- nvinfo : EIATTR_MAXREG_COUNT
	.align		4
.L_90:
        /*002c*/ 	.byte	0x03, 0x1b
        /*002e*/ 	.short	0x00ff


	//----- nvinfo : EIATTR_NUM_BARRIERS
	.align		4
        /*0030*/ 	.byte	0x02, 0x4c
        /*0032*/ 	.byte	0x02
	.zero		1


	//----- nvinfo : EIATTR_ANNOTATIONS
	.align		4
        /*0034*/ 	.byte	0x04, 0x55
        /*0036*/ 	.short	(.L_92 - .L_91)


	//   ....[0]....
.L_91:
        /* <DEDUP_REMOVED lines=18> */
        /*014c*/ 	.byte	0x60, 0xbd, 0x00, 0x00


	//----- nvinfo : EIATTR_MERCURY_ISA_VERSION
	.align		4
.L_92:
        /*0150*/ 	.byte	0x03, 0x5f
        /*0152*/ 	.short	0x0000


	//----- nvinfo : EIATTR_COOP_GROUP_MASK_REGIDS
	.align		4
        /*0154*/ 	.byte	0x04, 0x29
        /*0156*/ 	.short	(.L_94 - .L_93)


	//   ....[0]....
.L_93:
        /*0158*/ 	.word	0xffffffff


	//   ....[1]....
        /*015c*/ 	.word	0xffffffff


	//   ....[2]....
        /*0160*/ 	.word	0xffffffff


	//   ....[3]....
        /*0164*/ 	.word	0xffffffff


	//   ....[4]....
        /*0168*/ 	.word	0xffffffff


	//   ....[5]....
        /*016c*/ 	.word	0xffffffff


	//   ....[6]....
        /*0170*/ 	.word	0xffffffff


	//   ....[7]....
        /*0174*/ 	.word	0xffffffff


	//   ....[8]....
        /*0178*/ 	.word	0xffffffff


	//   ....[9]....
        /*017c*/ 	.word	0xffffffff


	//   ....[10]....
        /*0180*/ 	.word	0xffffffff


	//   ....[11]....
        /*0184*/ 	.word	0xffffffff


	//   ....[12]....
        /*0188*/ 	.word	0xffffffff


	//   ....[13]....
        /*018c*/ 	.word	0xffffffff


	//   ....[14]....
        /*0190*/ 	.word	0xffffffff


	//   ....[15]....
        /*0194*/ 	.word	0xffffffff


	//   ....[16]....
        /*0198*/ 	.word	0xffffffff


	//   ....[17]....
        /*019c*/ 	.word	0xffffffff


	//   ....[18]....
        /*01a0*/ 	.word	0xffffffff


	//   ....[19]....
        /*01a4*/ 	.word	0xffffffff


	//   ....[20]....
        /*01a8*/ 	.word	0xffffffff


	//   ....[21]....
        /*01ac*/ 	.word	0xffffffff


	//   ....[22]....
        /*01b0*/ 	.word	0xffffffff


	//   ....[23]....
        /*01b4*/ 	.word	0xffffffff


	//   ....[24]....
        /*01b8*/ 	.word	0xffffffff


	//   ....[25]....
        /*01bc*/ 	.word	0xffffffff


	//   ....[26]....
        /*01c0*/ 	.word	0xffffffff


	//   ....[27]....
        /*01c4*/ 	.word	0xffffffff


	//   ....[28]....
        /*01c8*/ 	.word	0xffffffff


	//   ....[29]....
        /*01cc*/ 	.word	0xffffffff


	//   ....[30]....
        /*01d0*/ 	.word	0xffffffff


	//   ....[31]....
        /*01d4*/ 	.word	0xffffffff


	//   ....[32]....
        /*01d8*/ 	.word	0xffffffff


	//   ....[33]....
        /*01dc*/ 	.word	0xffffffff


	//   ....[34]....
        /*01e0*/ 	.word	0xffffffff


	//   ....[35]....
        /*01e4*/ 	.word	0xffffffff


	//   ....[36]....
        /*01e8*/ 	.word	0xffffffff


	//   ....[37]....
        /*01ec*/ 	.word	0xffffffff


	//   ....[38]....
        /*01f0*/ 	.word	0xffffffff


	//   ....[39]....
        /*01f4*/ 	.word	0xffffffff


	//   ....[40]....
        /*01f8*/ 	.word	0xffffffff


	//   ....[41]....
        /*01fc*/ 	.word	0xffffffff


	//   ....[42]....
        /*0200*/ 	.word	0xffffffff


	//   ....[43]....
        /*0204*/ 	.word	0xffffffff


	//   ....[44]....
        /*0208*/ 	.word	0xffffffff


	//   ....[45]....
        /*020c*/ 	.word	0xffffffff


	//   ....[46]....
        /*0210*/ 	.word	0xffffffff


	//   ....[47]....
        /*0214*/ 	.word	0xffffffff


	//   ....[48]....
        /*0218*/ 	.word	0xffffffff


	//   ....[49]....
        /*021c*/ 	.word	0xffffffff


	//   ....[50]....
        /*0220*/ 	.word	0xffffffff


	//   ....[51]....
        /*0224*/ 	.word	0xffffffff


	//   ....[52]....
        /*0228*/ 	.word	0xffffffff


	//   ....[53]....
        /*022c*/ 	.word	0xffffffff


	//   ....[54]....
        /*0230*/ 	.word	0xffffffff


	//   ....[55]....
        /*0234*/ 	.word	0xffffffff


	//   ....[56]....
        /*0238*/ 	.word	0xffffffff


	//   ....[57]....
        /*023c*/ 	.word	0xffffffff


	//   ....[58]....
        /*0240*/ 	.word	0xffffffff


	//   ....[59]....
        /*0244*/ 	.word	0xffffffff


	//   ....[60]....
        /*0248*/ 	.word	0xffffffff


	//   ....[61]....
        /*024c*/ 	.word	0xffffffff


	//   ....[62]....
        /*0250*/ 	.word	0xffffffff


	//   ....[63]....
        /*0254*/ 	.word	0xffffffff


	//   ....[64]....
        /*0258*/ 	.word	0xffffffff


	//   ....[65]....
        /*025c*/ 	.word	0xffffffff


	//   ....[66]....
        /*0260*/ 	.word	0xffffffff


	//   ....[67]....
        /*0264*/ 	.word	0xffffffff


	//   ....[68]....
        /*0268*/ 	.word	0xffffffff


	//   ....[69]....
        /*026c*/ 	.word	0xffffffff


	//   ....[70]....
        /*0270*/ 	.word	0xffffffff


	//   ....[71]....
        /*0274*/ 	.word	0xffffffff


	//   ....[72]....
        /*0278*/ 	.word	0xffffffff


	//   ....[73]....
        /*027c*/ 	.word	0xffffffff


	//   ....[74]....
        /*0280*/ 	.word	0xffffffff


	//   ....[75]....
        /*0284*/ 	.word	0xffffffff


	//   ....[76]....
        /*0288*/ 	.word	0xffffffff


	//   ....[77]....
        /*028c*/ 	.word	0xffffffff


	//   ....[78]....
        /*0290*/ 	.word	0xffffffff


	//   ....[79]....
        /*0294*/ 	.word	0xffffffff


	//   ....[80]....
        /*0298*/ 	.word	0xffffffff


	//----- nvinfo : EIATTR_COOP_GROUP_INSTR_OFFSETS
	.align		4
.L_94:
        /*029c*/ 	.byte	0x04, 0x28
        /*029e*/ 	.short	(.L_96 - .L_95)


	//   ....[0]....
.L_95:
        /*02a0*/ 	.word	0x00000090


	//   ....[1]....
        /*02a4*/ 	.word	0x00000e80


	//   ....[2]....
        /*02a8*/ 	.word	0x00000ea0


	//   ....[3]....
        /*02ac*/ 	.word	0x000010d0


	//   ....[4]....
        /*02b0*/ 	.word	0x00001100


	//   ....[5]....
        /*02b4*/ 	.word	0x00001190


	//   ....[6]....
        /*02b8*/ 	.word	0x000011c0


	//   ....[7]....
        /*02bc*/ 	.word	0x00001250


	//   ....[8]....
        /*02c0*/ 	.word	0x00001280


	//   ....[9]....
        /*02c4*/ 	.word	0x00001310


	//   ....[10]....
        /*02c8*/ 	.word	0x00001340


	//   ....[11]....
        /*02cc*/ 	.word	0x000013d0


	//   ....[12]....
        /*02d0*/ 	.word	0x00001400


	//   ....[13]....
        /*02d4*/ 	.word	0x00001490


	//   ....[14]....
        /*02d8*/ 	.word	0x000014c0


	//   ....[15]....
        /*02dc*/ 	.word	0x00001540


	//   ....[16]....
        /*02e0*/ 	.word	0x00001580


	//   ....[17]....
        /*02e4*/ 	.word	0x00003630


	//   ....[18]....
        /*02e8*/ 	.word	0x00003730


	//   ....[19]....
        /*02ec*/ 	.word	0x00003b60


	//   ....[20]....
        /*02f0*/ 	.word	0x00003c10


	//   ....[21]....
        /*02f4*/ 	.word	0x00003c60


	//   ....[22]....
        /*02f8*/ 	.word	0x00003cc0


	//   ....[23]....
        /*02fc*/ 	.word	0x00003e00


	//   ....[24]....
        /*0300*/ 	.word	0x00003f60


	//   ....[25]....
        /*0304*/ 	.word	0x00007570


	//   ....[26]....
        /*0308*/ 	.word	0x000075f0


	//   ....[27]....
        /*030c*/ 	.word	0x000076b0


	//   ....[28]....
        /*0310*/ 	.word	0x00007710


	//   ....[29]....
        /*0314*/ 	.word	0x00007740


	//   ....[30]....
        /*0318*/ 	.word	0x00007820


	//   ....[31]....
        /*031c*/ 	.word	0x000079a0


	//   ....[32]....
        /*0320*/ 	.word	0x00007cc0


	//   ....[33]....
        /*0324*/ 	.word	0x0000a340


	//   ....[34]....
        /*0328*/ 	.word	0x0000a350


	//   ....[35]....
        /*032c*/ 	.word	0x0000a360


	//   ....[36]....
        /*0330*/ 	.word	0x0000a380


	//   ....[37]....
        /*0334*/ 	.word	0x0000a3a0


	//   ....[38]....
        /*0338*/ 	.word	0x0000a3b0


	//   ....[39]....
        /*033c*/ 	.word	0x0000a3d0


	//   ....[40]....
        /*0340*/ 	.word	0x0000a400


	//   ....[41]....
        /*0344*/ 	.word	0x0000b6d0


	//   ....[42]....
        /*0348*/ 	.word	0x0000b720


	//   ....[43]....
        /*034c*/ 	.word	0x0000b750


	//   ....[44]....
        /*0350*/ 	.word	0x0000b780


	//   ....[45]....
        /*0354*/ 	.word	0x0000b7b0


	//   ....[46]....
        /*0358*/ 	.word	0x0000b7f0


	//   ....[47]....
        /*035c*/ 	.word	0x0000b820


	//   ....[48]....
        /*0360*/ 	.word	0x0000b850


	//   ....[49]....
        /*0364*/ 	.word	0x0000b930


	//   ....[50]....
        /*0368*/ 	.word	0x0000b960


	//   ....[51]....
        /*036c*/ 	.word	0x0000b9c0


	//   ....[52]....
        /*0370*/ 	.word	0x0000ba20


	//   ....[53]....
        /*0374*/ 	.word	0x0000ba30


	//   ....[54]....
        /*0378*/ 	.word	0x0000ba40


	//   ....[55]....
        /*037c*/ 	.word	0x0000ba50


	//   ....[56]....
        /*0380*/ 	.word	0x0000bac0


	//   ....[57]....
        /*0384*/ 	.word	0x0000bb70


	//   ....[58]....
        /*0388*/ 	.word	0x0000bb80


	//   ....[59]....
        /*038c*/ 	.word	0x0000bbb0


	//   ....[60]....
        /*0390*/ 	.word	0x0000bbc0


	//   ....[61]....
        /*0394*/ 	.word	0x0000bbd0


	//   ....[62]....
        /*0398*/ 	.word	0x0000bbe0


	//   ....[63]....
        /*039c*/ 	.word	0x0000bc60


	//   ....[64]....
        /*03a0*/ 	.word	0x0000bc70


	//   ....[65]....
        /*03a4*/ 	.word	0x0000c3d0


	//   ....[66]....
        /*03a8*/ 	.word	0x0000c410


	//   ....[67]....
        /*03ac*/ 	.word	0x0000c440


	//   ....[68]....
        /*03b0*/ 	.word	0x0000c470


	//   ....[69]....
        /*03b4*/ 	.word	0x0000c4a0


	//   ....[70]....
        /*03b8*/ 	.word	0x0000c4d0


	//   ....[71]....
        /*03bc*/ 	.word	0x0000c500


	//   ....[72]....
        /*03c0*/ 	.word	0x0000c520


	//   ....[73]....
        /*03c4*/ 	.word	0x0000c540


	//   ....[74]....
        /*03c8*/ 	.word	0x0000c570


	//   ....[75]....
        /*03cc*/ 	.word	0x0000c580


	//   ....[76]....
        /*03d0*/ 	.word	0x0000c590


	//   ....[77]....
        /*03d4*/ 	.word	0x0000c5a0


	//   ....[78]....
        /*03d8*/ 	.word	0x0000c5b0


	//   ....[79]....
        /*03dc*/ 	.word	0x0000c5e0


	//   ....[80]....
        /*03e0*/ 	.word	0x0000c600


	//----- nvinfo : EIATTR_EXIT_INSTR_OFFSETS
	.align		4
.L_96:
        /*03e4*/ 	.byte	0x04, 0x1c
        /*03e6*/ 	.short	(.L_98 - .L_97)


	//   ....[0]....
.L_97:
        /*03e8*/ 	.word	0x00000350


	//   ....[1]....
        /*03ec*/ 	.word	0x0000bd10


	//   ....[2]....
        /*03f0*/ 	.word	0x0000bd50


	//   ....[3]....
        /*03f4*/ 	.word	0x0000c760


	//   ....[4]....
        /*03f8*/ 	.word	0x0000c7a0


	//----- nvinfo : EIATTR_CTAIDZ_USED
	.align		4
.L_98:
        /*03fc*/ 	.byte	0x01, 0x04
	.zero		2


	//----- nvinfo : EIATTR_MAX_THREADS
	.align		4
        /*0400*/ 	.byte	0x04, 0x05
        /*0402*/ 	.short	(.L_100 - .L_99)
.L_99:
        /*0404*/ 	.word	0x00000080
        /*0408*/ 	.word	0x00000001
        /*040c*/ 	.word	0x00000001


	//----- nvinfo : EIATTR_CRS_STACK_SIZE
	.align		4
.L_100:
        /*0410*/ 	.byte	0x04, 0x1e
        /*0412*/ 	.short	(.L_102 - .L_101)
.L_101:
        /*0414*/ 	.word	0x00000000
.L_102:


//--------------------- .nv.info._ZN7cutlass13device_kernelIN5flash19enable_sm80_to_sm89INS1_16FlashAttnFwdSm80INS1_25CollectiveMainloopFwdSm80ILi4ELi1ELb0EN4cute5tupleIJNS5_1CILi128EEENS7_ILi112EEENS7_ILi64EEEEEELi64ENS_6half_tEfNS_4arch4Sm80ELb0ELb0ELb0ELb1ELb0ELb1ELb1ELb0EEENS1_21CollectiveEpilogueFwdINS6_IJS8_SA_S9_EEENS6_IJNS7_ILi1EEESI_SI_EEESC_SE_Li128ELb1ELb1ELb0ELb0EEENS1_19SingleTileSchedulerILb1ELb0ELb1ELi128EEEEEEEEEvNT_6ParamsE --------------------------
	.section	.nv.info._ZN7cutlass13device_kernelIN5flash19enable_sm80_to_sm89INS1_16FlashAttnFwdSm80INS1_25CollectiveMainloopFwdSm80ILi4ELi1ELb0EN4cute5tupleIJNS5_1CILi128EEENS7_ILi112EEENS7_ILi64EEEEEELi64ENS_6half_tEfNS_4arch4Sm80ELb0ELb0ELb0ELb1ELb0ELb1ELb1ELb0EEENS1_21CollectiveEpilogueFwdINS6_IJS8_SA_S9_EEENS6_IJNS7_ILi1EEESI_SI_EEESC_SE_Li128ELb1ELb1ELb0ELb0EEENS1_19SingleTileSchedulerILb1ELb0ELb1ELi128EEEEEEEEEvNT_6ParamsE,"",@"SHT_CUDA_INFO"
	.sectionflags	@""
	.align	4


	//----- nvinfo : EIATTR_CUDA_API_VERSION
	.align		4
        /*0000*/ 	.byte	0x04, 0x37
        /*0002*/ 	.short	(.L_104 - .L_103)
.L_103:
        /*0004*/ 	.word	0x00000082


	//----- nvinfo : EIATTR_SW2861232_WAR
	.align		4
.L_104:
        /*0008*/ 	.byte	0x01, 0x35
	.zero		2


	//----- nvinfo : EIATTR_PARAM_CBANK
	.align		4
        /*000c*/ 	.byte	0x04, 0x0a
        /*000e*/ 	.short	(.L_106 - .L_105)
	.align		4
.L_105:
        /*0010*/ 	.word	index@(.nv.constant0._ZN7cutlass13device_kernelIN5flash19enable_sm80_to_sm89INS1_16FlashAttnFwdSm80INS1_25CollectiveMainloopFwdSm80ILi4ELi1ELb0EN4cute5tupleIJNS5_1CILi128EEENS7_ILi112EEENS7_ILi64EEEEEELi64ENS_6half_tEfNS_4arch4Sm80ELb0ELb0ELb0ELb1ELb0ELb1ELb1ELb0EEENS1_21CollectiveEpilogueFwdINS6_IJS8_SA_S9_EEENS6_IJNS7_ILi1EEESI_SI_EEESC_SE_Li128ELb1ELb1ELb0ELb0EEENS1_19SingleTileSchedulerILb1ELb0ELb1ELi128EEEEEEEEEvNT_6ParamsE)
        /*0014*/ 	.short	0x0160
        /*0016*/ 	.short	0x0418


	//----- nvinfo : EIATTR_CBANK_PARAM_SIZE
	.align		4
.L_106:
        /*0018*/ 	.byte	0x03, 0x19
        /*001a*/ 	.short	0x0418


	//----- nvinfo : EIATTR_KPARAM_INFO
	.align		4
        /*001c*/ 	.byte	0x04, 0x17
        /*001e*/ 	.short	(.L_108 - .L_107)
.L_107:
        /*0020*/ 	.word	0x00000000
        /*0024*/ 	.short	0x0000
        /*0026*/ 	.short	0x0000
        /*0028*/ 	.byte	0x00, 0xf0, 0x61, 0x10


	//----- nvinfo : EIATTR_MAXREG_COUNT
	.align		4
.L_108:
        /*002c*/ 	.byte	0x03, 0x1b
        /*002e*/ 	.short	0x00ff


	//----- nvinfo : EIATTR_NUM_BARRIERS
	.align		4
        /*0030*/ 	.byte	0x02, 0x4c
        /*0032*/ 	.byte	0x02
	.zero		1


	//----- nvinfo : EIATTR_ANNOTATIONS
	.align		4
        /*0034*/ 	.byte	0x04, 0x55
        /*0036*/ 	.short	(.L_110 - .L_109)


	//   ....[0]....
.L_109:
        /* <DEDUP_REMOVED lines=30> */


	//----- nvinfo : EIATTR_MERCURY_ISA_VERSION
	.align		4
.L_110:
        /*0208*/ 	.byte	0x03, 0x5f
        /*020a*/ 	.short	0x0000


	//----- nvinfo : EIATTR_COOP_GROUP_MASK_REGIDS
	.align		4
        /*020c*/ 	.byte	0x04, 0x29
        /*020e*/ 	.short	(.L_112 - .L_111)


	//   ....[0]....
.L_111:
        /*0210*/ 	.word	0xffffffff


	//   ....[1]....
        /*0214*/ 	.word	0xffffffff


	//   ....[2]....
        /*0218*/ 	.word	0xffffffff


	//   ....[3]....
        /*021c*/ 	.word	0xffffffff


	//   ....[4]....
        /*0220*/ 	.word	0xffffffff


	//   ....[5]....
        /*0224*/ 	.word	0xffffffff


	//   ....[6]....
        /*0228*/ 	.word	0xffffffff


	//   ....[7]....
        /*022c*/ 	.word	0xffffffff


	//   ....[8]....
        /*0230*/ 	.word	0xffffffff


	//   ....[9]....
        /*0234*/ 	.word	0xffffffff


	//   ....[10]....
        /*0238*/ 	.word	0xffffffff


	//   ....[11]....
        /*023c*/ 	.word	0xffffffff


	//   ....[12]....
        /*0240*/ 	.word	0xffffffff


	//   ....[13]....
        /*0244*/ 	.word	0xffffffff


	//   ....[14]....
        /*0248*/ 	.word	0xffffffff


	//   ....[15]....
        /*024c*/ 	.word	0xffffffff


	//   ....[16]....
        /*0250*/ 	.word	0xffffffff


	//   ....[17]....
        /*0254*/ 	.word	0xffffffff


	//   ....[18]....
        /*0258*/ 	.word	0xffffffff


	//   ....[19]....
        /*025c*/ 	.word	0xffffffff


	//   ....[20]....
        /*0260*/ 	.word	0xffffffff


	//   ....[21]....
        /*0264*/ 	.word	0xffffffff


	//   ....[22]....
        /*0268*/ 	.word	0xffffffff


	//   ....[23]....
        /*026c*/ 	.word	0xffffffff


	//   ....[24]....
        /*0270*/ 	.word	0xffffffff


	//   ....[25]....
        /*0274*/ 	.word	0xffffffff


	//   ....[26]....
        /*0278*/ 	.word	0xffffffff


	//   ....[27]....
        /*027c*/ 	.word	0xffffffff


	//   ....[28]....
        /*0280*/ 	.word	0xffffffff


	//   ....[29]....
        /*0284*/ 	.word	0xffffffff


	//   ....[30]....
        /*0288*/ 	.word	0xffffffff


	//   ....[31]....
        /*028c*/ 	.word	0xffffffff


	//   ....[32]....
        /*0290*/ 	.word	0xffffffff


	//   ....[33]....
        /*0294*/ 	.word	0xffffffff


	//   ....[34]....
        /*0298*/ 	.word	0xffffffff


	//   ....[35]....
        /*029c*/ 	.word	0xffffffff


	//   ....[36]....
        /*02a0*/ 	.word	0xffffffff


	//   ....[37]....
        /*02a4*/ 	.word	0xffffffff


	//   ....[38]....
        /*02a8*/ 	.word	0xffffffff


	//   ....[39]....
        /*02ac*/ 	.word	0xffffffff


	//   ....[40]....
        /*02b0*/ 	.word	0xffffffff


	//   ....[41]....
        /*02b4*/ 	.word	0xffffffff


	//   ....[42]....
        /*02b8*/ 	.word	0xffffffff


	//   ....[43]....
        /*02bc*/ 	.word	0xffffffff


	//   ....[44]....
        /*02c0*/ 	.word	0xffffffff


	//   ....[45]....
        /*02c4*/ 	.word	0xffffffff


	//   ....[46]....
        /*02c8*/ 	.word	0xffffffff


	//   ....[47]....
        /*02cc*/ 	.word	0xffffffff


	//   ....[48]....
        /*02d0*/ 	.word	0xffffffff


	//   ....[49]....
        /*02d4*/ 	.word	0xffffffff


	//   ....[50]....
        /*02d8*/ 	.word	0xffffffff


	//   ....[51]....
        /*02dc*/ 	.word	0xffffffff


	//   ....[52]....
        /*02e0*/ 	.word	0xffffffff


	//   ....[53]....
        /*02e4*/ 	.word	0xffffffff


	//   ....[54]....
        /*02e8*/ 	.word	0xffffffff


	//   ....[55]....
        /*02ec*/ 	.word	0xffffffff


	//   ....[56]....
        /*02f0*/ 	.word	0xffffffff


	//   ....[57]....
        /*02f4*/ 	.word	0xffffffff


	//   ....[58]....
        /*02f8*/ 	.word	0xffffffff


	//   ....[59]....
        /*02fc*/ 	.word	0xffffffff


	//   ....[60]....
        /*0300*/ 	.word	0xffffffff


	//   ....[61]....
        /*0304*/ 	.word	0xffffffff


	//   ....[62]....
        /*0308*/ 	.word	0xffffffff


	//   ....[63]....
        /*030c*/ 	.word	0xffffffff


	//   ....[64]....
        /*0310*/ 	.word	0xffffffff


	//   ....[65]....
        /*0314*/ 	.word	0xffffffff


	//   ....[66]....
        /*0318*/ 	.word	0xffffffff


	//   ....[67]....
        /*031c*/ 	.word	0xffffffff


	//   ....[68]....
        /*0320*/ 	.word	0xffffffff


	//   ....[69]....
        /*0324*/ 	.word	0xffffffff


	//   ....[70]....
        /*0328*/ 	.word	0xffffffff


	//   ....[71]....
        /*032c*/ 	.word	0xffffffff


	//   ....[72]....
        /*0330*/ 	.word	0xffffffff


	//   ....[73]....
        /*0334*/ 	.word	0xffffffff


	//   ....[74]....
        /*0338*/ 	.word	0xffffffff


	//   ....[75]....
        /*033c*/ 	.word	0xffffffff


	//   ....[76]....
        /*0340*/ 	.word	0xffffffff


	//   ....[77]....
        /*0344*/ 	.word	0xffffffff


	//   ....[78]....
        /*0348*/ 	.word	0xffffffff


	//   ....[79]....
        /*034c*/ 	.word	0xffffffff


	//   ....[80]....
        /*0350*/ 	.word	0xffffffff


	//----- nvinfo : EIATTR_COOP_GROUP_INSTR_OFFSETS
	.align		4
.L_112:
        /*0354*/ 	.byte	0x04, 0x28
        /*0356*/ 	.short	(.L_114 - .L_113)


	//   ....[0]....
.L_113:
        /*0358*/ 	.word	0x00000090


	//   ....[1]....
        /*035c*/ 	.word	0x000086e0


	//   ....[2]....
        /*0360*/ 	.word	0x00008710


	//   ....[3]....
        /*0364*/ 	.word	0x00008740


	//   ....[4]....
        /*0368*/ 	.word	0x00008770


	//   ....[5]....
        /*036c*/ 	.word	0x00008790


	//   ....[6]....
        /*0370*/ 	.word	0x000087d0


	//   ....[7]....
        /*0374*/ 	.word	0x000087f0


	//   ....[8]....
        /*0378*/ 	.word	0x00008830


	//   ....[9]....
        /*037c*/ 	.word	0x00008860


	//   ....[10]....
        /*0380*/ 	.word	0x000088b0


	//   ....[11]....
        /*0384*/ 	.word	0x000088d0


	//   ....[12]....
        /*0388*/ 	.word	0x000088e0


	//   ....[13]....
        /*038c*/ 	.word	0x000088f0


	//   ....[14]....
        /*0390*/ 	.word	0x00008940


	//   ....[15]....
        /*0394*/ 	.word	0x00008970


	//   ....[16]....
        /*0398*/ 	.word	0x000089b0


	//   ....[17]....
        /*039c*/ 	.word	0x0000e8d0


	//   ....[18]....
        /*03a0*/ 	.word	0x0000e9d0


	//   ....[19]....
        /*03a4*/ 	.word	0x0000eac0


	//   ....[20]....
        /*03a8*/ 	.word	0x0000eaf0


	//   ....[21]....
        /*03ac*/ 	.word	0x0000eb20


	//   ....[22]....
        /*03b0*/ 	.word	0x0000ebe0


	//   ....[23]....
        /*03b4*/ 	.word	0x0000ece0


	//   ....[24]....
        /*03b8*/ 	.word	0x0000ee40


	//   ....[25]....
        /*03bc*/ 	.word	0x00013270


	//   ....[26]....
        /*03c0*/ 	.word	0x000132f0


	//   ....[27]....
        /*03c4*/ 	.word	0x000133b0


	//   ....[28]....
        /*03c8*/ 	.word	0x00013410


	//   ....[29]....
        /*03cc*/ 	.word	0x00013440


	//   ....[30]....
        /*03d0*/ 	.word	0x00013520


	//   ....[31]....
        /*03d4*/ 	.word	0x000136a0


	//   ....[32]....
        /*03d8*/ 	.word	0x00013990


	//   ....[33]....
        /*03dc*/ 	.word	0x00016060


	//   ....[34]....
        /*03e0*/ 	.word	0x00016070


	//   ....[35]....
        /*03e4*/ 	.word	0x00016080


	//   ....[36]....
        /*03e8*/ 	.word	0x000160a0


	//   ....[37]....
        /*03ec*/ 	.word	0x000160c0


	//   ....[38]....
        /*03f0*/ 	.word	0x000160d0


	//   ....[39]....
        /*03f4*/ 	.word	0x000160f0


	//   ....[40]....
        /*03f8*/ 	.word	0x00016120


	//   ....[41]....
        /*03fc*/ 	.word	0x00017400


	//   ....[42]....
        /*0400*/ 	.word	0x00017460


	//   ....[43]....
        /*0404*/ 	.word	0x00017480


	//   ....[44]....
        /*0408*/ 	.word	0x000174b0


	//   ....[45]....
        /*040c*/ 	.word	0x000174f0


	//   ....[46]....
        /*0410*/ 	.word	0x00017520


	//   ....[47]....
        /*0414*/ 	.word	0x00017550


	//   ....[48]....
        /*0418*/ 	.word	0x00017580


	//   ....[49]....
        /*041c*/ 	.word	0x00017670


	//   ....[50]....
        /*0420*/ 	.word	0x00017680


	//   ....[51]....
        /*0424*/ 	.word	0x000176c0


	//   ....[52]....
        /*0428*/ 	.word	0x000176f0


	//   ....[53]....
        /*042c*/ 	.word	0x00017740


	//   ....[54]....
        /*0430*/ 	.word	0x00017760


	//   ....[55]....
        /*0434*/ 	.word	0x00017770


	//   ....[56]....
        /*0438*/ 	.word	0x000177d0


	//   ....[57]....
        /*043c*/ 	.word	0x00017880


	//   ....[58]....
        /*0440*/ 	.word	0x000178b0


	//   ....[59]....
        /*0444*/ 	.word	0x000178e0


	//   ....[60]....
        /*0448*/ 	.word	0x00017900


	//   ....[61]....
        /*044c*/ 	.word	0x00017910


	//   ....[62]....
        /*0450*/ 	.word	0x00017920


	//   ....[63]....
        /*0454*/ 	.word	0x000179a0


	//   ....[64]....
        /*0458*/ 	.word	0x000179b0


	//   ....[65]....
        /*045c*/ 	.word	0x000180d0


	//   ....[66]....
        /*0460*/ 	.word	0x00018110


	//   ....[67]....
        /*0464*/ 	.word	0x00018140


	//   ....[68]....
        /*0468*/ 	.word	0x00018170


	//   ....[69]....
        /*046c*/ 	.word	0x000181a0


	//   ....[70]....
        /*0470*/ 	.word	0x000181d0


	//   ....[71]....
        /*0474*/ 	.word	0x00018200


	//   ....[72]....
        /*0478*/ 	.word	0x00018230


	//   ....[73]....
        /*047c*/ 	.word	0x00018250


	//   ....[74]....
        /*0480*/ 	.word	0x00018270


	//   ....[75]....
        /*0484*/ 	.word	0x00018280


	//   ....[76]....
        /*0488*/ 	.word	0x00018290


	//   ....[77]....
        /*048c*/ 	.word	0x000182a0


	//   ....[78]....
        /*0490*/ 	.word	0x000182b0


	//   ....[79]....
        /*0494*/ 	.word	0x000182c0


	//   ....[80]....
        /*0498*/ 	.word	0x000182f0


	//----- nvinfo : EIATTR_EXIT_INSTR_OFFSETS
	.align		4
.L_114:
        /*049c*/ 	.byte	0x04, 0x1c
        /*049e*/ 	.short	(.L_116 - .L_115)


	//   ....[0]....
.L_115:
        /*04a0*/ 	.word	0x00000350


	//   ....[1]....
        /*04a4*/ 	.word	0x00017a50


	//   ....[2]....
        /*04a8*/ 	.word	0x00017a90


	//   ....[3]....
        /*04ac*/ 	.word	0x00018480


	//   ....[4]....
        /*04b0*/ 	.word	0x000184c0


	//----- nvinfo : EIATTR_CTAIDZ_USED
	.align		4
.L_116:
        /*04b4*/ 	.byte	0x01, 0x04
	.zero		2


	//----- nvinfo : EIATTR_MAX_THREADS
	.align		4
        /*04b8*/ 	.byte	0x04, 0x05
        /*04ba*/ 	.short	(.L_118 - .L_117)
.L_117:
        /*04bc*/ 	.word	0x00000080
        /*04c0*/ 	.word	0x00000001
        /*04c4*/ 	.word	0x00000001


	//----- nvinfo : EIATTR_CRS_STACK_SIZE
	.align		4
.L_118:
        /*04c8*/ 	.byte	0x04, 0x1e
        /*04ca*/ 	.short	(.L_120 - .L_119)
.L_119:
        /*04cc*/ 	.word	0x00000000
.L_120:


//--------------------- .nv.info._ZN7cutlass13device_kernelIN5flash19enable_sm80_to_sm89INS1_16FlashAttnFwdSm80INS1_25CollectiveMainloopFwdSm80ILi4ELi1ELb0EN4cute5tupleIJNS5_1CILi128EEENS7_ILi96EEENS7_ILi64EEEEEELi64ENS_6half_tEfNS_4arch4Sm80ELb0ELb1ELb0ELb0ELb0ELb0ELb1ELb0EEENS1_21CollectiveEpilogueFwdINS6_IJS8_SA_S9_EEENS6_IJNS7_ILi1EEESI_SI_EEESC_SE_Li128ELb0ELb1ELb0ELb0EEENS1_19SingleTileSchedulerILb0ELb0ELb1ELi128EEEEEEEEEvNT_6ParamsE --------------------------
	.section	.nv.info._ZN7cutlass13device_kernelIN5flash19enable_sm80_to_sm89INS1_16FlashAttnFwdSm80INS1_25CollectiveMainloopFwdSm80ILi4ELi1ELb0EN4cute5tupleIJNS5_1CILi128EEENS7_ILi96EEENS7_ILi64EEEEEELi64ENS_6half_tEfNS_4arch4Sm80ELb0ELb1ELb0ELb0ELb0ELb0ELb1ELb0EEENS1_21CollectiveEpilogueFwdINS6_IJS8_SA_S9_EEENS6_IJNS7_ILi1EEESI_SI_EEESC_SE_Li128ELb0ELb1ELb0ELb0EEENS1_19SingleTileSchedulerILb0ELb0ELb1ELi128EEEEEEEEEvNT_6ParamsE,"",@"SHT_CUDA_INFO"
	.sectionflags	@""
	.align	4


	//----- nvinfo : EIATTR_CUDA_API_VERSION
	.align		4
        /*0000*/ 	.byte	0x04, 0x37
        /*0002*/ 	.short	(.L_122 - .L_121)
.L_121:
        /*0004*/ 	.word	0x00000082


	//----- nvinfo : EIATTR_SW2861232_WAR
	.align		4
.L_122:
        /*0008*/ 	.byte	0x01, 0x35
	.zero		2


	//----- nvinfo : EIATTR_PARAM_CBANK
	.align		4
        /*000c*/ 	.byte	0x04, 0x0a
        /*000e*/ 	.short	(.L_124 - .L_123)
	.align		4
.L_123:
        /*0010*/ 	.word	index@(.nv.constant0._ZN7cutlass13device_kernelIN5flash19enable_sm80_to_sm89INS1_16FlashAttnFwdSm80INS1_25CollectiveMainloopFwdSm80ILi4ELi1ELb0EN4cute5tupleIJNS5_1CILi128EEENS7_ILi96EEENS7_ILi64EEEEEELi64ENS_6half_tEfNS_4arch4Sm80ELb0ELb1ELb0ELb0ELb0ELb0ELb1ELb0EEENS1_21CollectiveEpilogueFwdINS6_IJS8_SA_S9_EEENS6_IJNS7_ILi1EEESI_SI_EEESC_SE_Li128ELb0ELb1ELb0ELb0EEENS1_19SingleTileSchedulerILb0ELb0ELb1ELi128EEEEEEEEEvNT_6ParamsE)
        /*0014*/ 	.short	0x0160
        /*0016*/ 	.short	0x0418


	//----- nvinfo : EIATTR_CBANK_PARAM_SIZE
	.align		4
.L_124:
        /*0018*/ 	.byte	0x03, 0x19
        /*001a*/ 	.short	0x0418


	//----- nvinfo : EIATTR_KPARAM_INFO
	.align		4
        /*001c*/ 	.byte	0x04, 0x17
        /*001e*/ 	.short	(.L_126 - .L_125)
.L_125:
        /*0020*/ 	.word	0x00000000
        /*0024*/ 	.short	0x0000
        /*0026*/ 	.short	0x0000
        /*0028*/ 	.byte	0x00, 0xf0, 0x61, 0x10


	//----- nvinfo : EIATTR_MAXREG_COUNT
	.align		4
.L_126:
        /*002c*/ 	.byte	0x03, 0x1b
        /*002e*/ 	.short	0x00ff


	//----- nvinfo : EIATTR_NUM_BARRIERS
	.align		4
        /*0030*/ 	.byte	0x02, 0x4c
        /*0032*/ 	.byte	0x02
	.zero		1


	//----- nvinfo : EIATTR_ANNOTATIONS
	.align		4
        /*0034*/ 	.byte	0x04, 0x55
        /*0036*/ 	.short	(.L_128 - .L_127)


	//   ....[0]....
.L_127:
        /* <DEDUP_REMOVED lines=38> */


	//----- nvinfo : EIATTR_MERCURY_ISA_VERSION
	.align		4
.L_128:
        /*0280*/ 	.byte	0x03, 0x5f
        /*0282*/ 	.short	0x0000


	//----- nvinfo : EIATTR_COOP_GROUP_MASK_REGIDS
	.align		4
        /*0284*/ 	.byte	0x04, 0x29
        /*0286*/ 	.short	(.L_130 - .L_129)


	//   ....[0]....
.L_129:
        /*0288*/ 	.word	0xffffffff


	//   ....[1]....
        /*028c*/ 	.word	0xffffffff


	//   ....[2]....
        /*0290*/ 	.word	0xffffffff


	//   ....[3]....
        /*0294*/ 	.word	0xffffffff


	//   ....[4]....
        /*0298*/ 	.word	0xffffffff


	//   ....[5]....
        /*029c*/ 	.word	0xffffffff


	//   ....[6]....
        /*02a0*/ 	.word	0xffffffff


	//   ....[7]....
        /*02a4*/ 	.word	0xffffffff


	//   ....[8]....
        /*02a8*/ 	.word	0xffffffff


	//   ....[9]....
        /*02ac*/ 	.word	0xffffffff


	//   ....[10]....
        /*02b0*/ 	.word	0xffffffff


	//   ....[11]....
        /*02b4*/ 	.word	0xffffffff


	//   ....[12]....
        /*02b8*/ 	.word	0xffffffff


	//   ....[13]....
        /*02bc*/ 	.word	0xffffffff


	//   ....[14]....
        /*02c0*/ 	.word	0xffffffff


	//   ....[15]....
        /*02c4*/ 	.word	0xffffffff


	//   ....[16]....
        /*02c8*/ 	.word	0xffffffff


	//   ....[17]....
        /*02cc*/ 	.word	0xffffffff


	//   ....[18]....
        /*02d0*/ 	.word	0xffffffff


	//   ....[19]....
        /*02d4*/ 	.word	0xffffffff


	//   ....[20]....
        /*02d8*/ 	.word	0xffffffff


	//   ....[21]....
        /*02dc*/ 	.word	0xffffffff


	//   ....[22]....
        /*02e0*/ 	.word	0xffffffff


	//   ....[23]....
        /*02e4*/ 	.word	0xffffffff


	//   ....[24]....
        /*02e8*/ 	.word	0xffffffff


	//   ....[25]....
        /*02ec*/ 	.word	0xffffffff


	//   ....[26]....
        /*02f0*/ 	.word	0xffffffff


	//   ....[27]....
        /*02f4*/ 	.word	0xffffffff


	//   ....[28]....
        /*02f8*/ 	.word	0xffffffff


	//   ....[29]....
        /*02fc*/ 	.word	0xffffffff


	//   ....[30]....
        /*0300*/ 	.word	0xffffffff


	//   ....[31]....
        /*0304*/ 	.word	0xffffffff


	//   ....[32]....
        /*0308*/ 	.word	0xffffffff


	//   ....[33]....
        /*030c*/ 	.word	0xffffffff


	//   ....[34]....
        /*0310*/ 	.word	0xffffffff


	//   ....[35]....
        /*0314*/ 	.word	0xffffffff


	//   ....[36]....
        /*0318*/ 	.word	0xffffffff


	//   ....[37]....
        /*031c*/ 	.word	0xffffffff


	//   ....[38]....
        /*0320*/ 	.word	0xffffffff


	//   ....[39]....
        /*0324*/ 	.word	0xffffffff


	//   ....[40]....
        /*0328*/ 	.word	0xffffffff


	//   ....[41]....
        /*032c*/ 	.word	0xffffffff


	//   ....[42]....
        /*0330*/ 	.word	0xffffffff


	//   ....[43]....
        /*0334*/ 	.word	0xffffffff


	//   ....[44]....
        /*0338*/ 	.word	0xffffffff


	//   ....[45]....
        /*033c*/ 	.word	0xffffffff


	//   ....[46]....
        /*0340*/ 	.word	0xffffffff


	//   ....[47]....
        /*0344*/ 	.word	0xffffffff


	//   ....[48]....
        /*0348*/ 	.word	0xffffffff


	//   ....[49]....
        /*034c*/ 	.word	0xffffffff


	//   ....[50]....
        /*0350*/ 	.word	0xffffffff


	//   ....[51]....
        /*0354*/ 	.word	0xffffffff


	//   ....[52]....
        /*0358*/ 	.word	0xffffffff


	//   ....[53]....
        /*035c*/ 	.word	0xffffffff


	//   ....[54]....
        /*0360*/ 	.word	0xffffffff


	//   ....[55]....
        /*0364*/ 	.word	0xffffffff


	//   ....[56]....
        /*0368*/ 	.word	0xffffffff


	//   ....[57]....
        /*036c*/ 	.word	0xffffffff


	//   ....[58]....
        /*0370*/ 	.word	0xffffffff


	//   ....[59]....
        /*0374*/ 	.word	0xffffffff


	//   ....[60]....
        /*0378*/ 	.word	0xffffffff


	//   ....[61]....
        /*037c*/ 	.word	0xffffffff


	//   ....[62]....
        /*0380*/ 	.word	0xffffffff


	//   ....[63]....
        /*0384*/ 	.word	0xffffffff


	//   ....[64]....
        /*0388*/ 	.word	0xffffffff


	//   ....[65]....
        /*038c*/ 	.word	0xffffffff


	//   ....[66]....
        /*0390*/ 	.word	0xffffffff


	//   ....[67]....
        /*0394*/ 	.word	0xffffffff


	//   ....[68]....
        /*0398*/ 	.word	0xffffffff


	//   ....[69]....
        /*039c*/ 	.word	0xffffffff


	//   ....[70]....
        /*03a0*/ 	.word	0xffffffff


	//   ....[71]....
        /*03a4*/ 	.word	0xffffffff


	//   ....[72]....
        /*03a8*/ 	.word	0xffffffff


	//   ....[73]....
        /*03ac*/ 	.word	0xffffffff


	//   ....[74]....
        /*03b0*/ 	.word	0xffffffff


	//   ....[75]....
        /*03b4*/ 	.word	0xffffffff


	//   ....[76]....
        /*03b8*/ 	.word	0xffffffff


	//   ....[77]....
        /*03bc*/ 	.word	0xffffffff


	//   ....[78]....
        /*03c0*/ 	.word	0xffffffff


	//   ....[79]....
        /*03c4*/ 	.word	0xffffffff


	//   ....[80]....
        /*03c8*/ 	.word	0xffffffff


	//   ....[81]....
        /*03cc*/ 	.word	0xffffffff


	//   ....[82]....
        /*03d0*/ 	.word	0xffffffff


	//   ....[83]....
        /*03d4*/ 	.word	0xffffffff


	//   ....[84]....
        /*03d8*/ 	.word	0xffffffff


	//   ....[85]....
        /*03dc*/ 	.word	0xffffffff


	//   ....[86]....
        /*03e0*/ 	.word	0xffffffff


	//   ....[87]....
        /*03e4*/ 	.word	0xffffffff


	//   ....[88]....
        /*03e8*/ 	.word	0xffffffff


	//   ....[89]....
        /*03ec*/ 	.word	0xffffffff


	//   ....[90]....
        /*03f0*/ 	.word	0xffffffff


	//   ....[91]....
        /*03f4*/ 	.word	0xffffffff


	//   ....[92]....
        /*03f8*/ 	.word	0xffffffff


	//   ....[93]....
        /*03fc*/ 	.word	0xffffffff


	//   ....[94]....
        /*0400*/ 	.word	0xffffffff


	//   ....[95]....
        /*0404*/ 	.word	0xffffffff


	//   ....[96]....
        /*0408*/ 	.word	0xffffffff


	//   ....[97]....
        /*040c*/ 	.word	0xffffffff


	//   ....[98]....
        /*0410*/ 	.word	0xffffffff


	//   ....[99]....
        /*0414*/ 	.word	0xffffffff


	//   ....[100]....
        /*0418*/ 	.word	0xffffffff


	//   ....[101]....
        /*041c*/ 	.word	0xffffffff


	//   ....[102]....
        /*0420*/ 	.word	0xffffffff


	//   ....[103]....
        /*0424*/ 	.word	0xffffffff


	//   ....[104]....
        /*0428*/ 	.word	0xffffffff


	//   ....[105]....
        /*042c*/ 	.word	0xffffffff


	//   ....[106]....
        /*0430*/ 	.word	0xffffffff


	//   ....[107]....
        /*0434*/ 	.word	0xffffffff


	//----- nvinfo : EIATTR_COOP_GROUP_INSTR_OFFSETS
	.align		4
.L_130:
        /*0438*/ 	.byte	0x04, 0x28
        /*043a*/ 	.short	(.L_132 - .L_131)


	//   ....[0]....
.L_131:
        /*043c*/ 	.word	0x00000c30


	//   ....[1]....
        /*0440*/ 	.word	0x00000c60


	//   ....[2]....
        /*0444*/ 	.word	0x00000c90


	//   ....[3]....
        /*0448*/ 	.word	0x00000cb0


	//   ....[4]....
        /*044c*/ 	.word	0x00000ce0


	//   ....[5]....
        /*0450*/ 	.word	0x00000d00


	//   ....[6]....
        /*0454*/ 	.word	0x00000d40


	//   ....[7]....
        /*0458*/ 	.word	0x00000d70


	//   ....[8]....
        /*045c*/ 	.word	0x00000da0


	//   ....[9]....
        /*0460*/ 	.word	0x00000e20


	//   ....[10]....
        /*0464*/ 	.word	0x00000e30


	//   ....[11]....
        /*0468*/ 	.word	0x00000e70


	//   ....[12]....
        /*046c*/ 	.word	0x00000e90


	//   ....[13]....
        /*0470*/ 	.word	0x00000ec0


	//   ....[14]....
        /*0474*/ 	.word	0x00000ee0


	//   ....[15]....
        /*0478*/ 	.word	0x00000f00


	//   ....[16]....
        /*047c*/ 	.word	0x00002780


	//   ....[17]....
        /*0480*/ 	.word	0x000029c0


	//   ....[18]....
        /*0484*/ 	.word	0x00002b80


	//   ....[19]....
        /*0488*/ 	.word	0x00003a00


	//   ....[20]....
        /*048c*/ 	.word	0x000046b0


	//   ....[21]....
        /*0490*/ 	.word	0x000047d0


	//   ....[22]....
        /*0494*/ 	.word	0x000048e0


	//   ....[23]....
        /*0498*/ 	.word	0x00004a10


	//   ....[24]....
        /*049c*/ 	.word	0x00005300


	//   ....[25]....
        /*04a0*/ 	.word	0x000053a0


	//   ....[26]....
        /*04a4*/ 	.word	0x00005450


	//   ....[27]....
        /*04a8*/ 	.word	0x000054c0


	//   ....[28]....
        /*04ac*/ 	.word	0x000084d0


	//   ....[29]....
        /*04b0*/ 	.word	0x000086b0


	//   ....[30]....
        /*04b4*/ 	.word	0x00008890


	//   ....[31]....
        /*04b8*/ 	.word	0x00009ba0


	//   ....[32]....
        /*04bc*/ 	.word	0x0000a320


	//   ....[33]....
        /*04c0*/ 	.word	0x0000a4f0


	//   ....[34]....
        /*04c4*/ 	.word	0x0000a5c0


	//   ....[35]....
        /*04c8*/ 	.word	0x0000a790


	//   ....[36]....
        /*04cc*/ 	.word	0x0000a820


	//   ....[37]....
        /*04d0*/ 	.word	0x0000a970


	//   ....[38]....
        /*04d4*/ 	.word	0x0000adc0


	//   ....[39]....
        /*04d8*/ 	.word	0x0000ae20


	//   ....[40]....
        /*04dc*/ 	.word	0x0000e430


	//   ....[41]....
        /*04e0*/ 	.word	0x0000e490


	//   ....[42]....
        /*04e4*/ 	.word	0x0000e540


	//   ....[43]....
        /*04e8*/ 	.word	0x0000e5a0


	//   ....[44]....
        /*04ec*/ 	.word	0x0000e5d0


	//   ....[45]....
        /*04f0*/ 	.word	0x0000e6a0


	//   ....[46]....
        /*04f4*/ 	.word	0x0000e8e0


	//   ....[47]....
        /*04f8*/ 	.word	0x0000ebc0


	//   ....[48]....
        /*04fc*/ 	.word	0x00011990


	//   ....[49]....
        /*0500*/ 	.word	0x00011bc0


	//   ....[50]....
        /*0504*/ 	.word	0x00012470


	//   ....[51]....
        /*0508*/ 	.word	0x00012c30


	//   ....[52]....
        /*050c*/ 	.word	0x00013b20


	//   ....[53]....
        /*0510*/ 	.word	0x00013c20


	//   ....[54]....
        /*0514*/ 	.word	0x00013c70


	//   ....[55]....
        /*0518*/ 	.word	0x00013d80


	//   ....[56]....
        /*051c*/ 	.word	0x00013e70


	//   ....[57]....
        /*0520*/ 	.word	0x00013fd0


	//   ....[58]....
        /*0524*/ 	.word	0x00014300


	//   ....[59]....
        /*0528*/ 	.word	0x000143a0


	//   ....[60]....
        /*052c*/ 	.word	0x000166e0


	//   ....[61]....
        /*0530*/ 	.word	0x000166f0


	//   ....[62]....
        /*0534*/ 	.word	0x00016700


	//   ....[63]....
        /*0538*/ 	.word	0x00016710


	//   ....[64]....
        /*053c*/ 	.word	0x00016740


	//   ....[65]....
        /*0540*/ 	.word	0x00016760


	//   ....[66]....
        /*0544*/ 	.word	0x00016780


	//   ....[67]....
        /*0548*/ 	.word	0x00016790


	//   ....[68]....
        /*054c*/ 	.word	0x00017840


	//   ....[69]....
        /*0550*/ 	.word	0x00017870


	//   ....[70]....
        /*0554*/ 	.word	0x000178a0


	//   ....[71]....
        /*0558*/ 	.word	0x000178d0


	//   ....[72]....
        /*055c*/ 	.word	0x00017910


	//   ....[73]....
        /*0560*/ 	.word	0x000179f0


	//   ....[74]....
        /*0564*/ 	.word	0x00017a00


	//   ....[75]....
        /*0568*/ 	.word	0x00017a30


	//   ....[76]....
        /*056c*/ 	.word	0x00017a60


	//   ....[77]....
        /*0570*/ 	.word	0x00017aa0


	//   ....[78]....
        /*0574*/ 	.word	0x00017ac0


	//   ....[79]....
        /*0578*/ 	.word	0x00017ad0


	//   ....[80]....
        /*057c*/ 	.word	0x00017ae0


	//   ....[81]....
        /*0580*/ 	.word	0x00017c00


	//   ....[82]....
        /*0584*/ 	.word	0x00017c10


	//   ....[83]....
        /*0588*/ 	.word	0x00017c90


	//   ....[84]....
        /*058c*/ 	.word	0x00017cb0


	//   ....[85]....
        /*0590*/ 	.word	0x00017cf0


	//   ....[86]....
        /*0594*/ 	.word	0x00017d00


	//   ....[87]....
        /*0598*/ 	.word	0x00017d10


	//   ....[88]....
        /*059c*/ 	.word	0x00017e00


	//   ....[89]....
        /*05a0*/ 	.word	0x00017e30


	//   ....[90]....
        /*05a4*/ 	.word	0x00017f60


	//   ....[91]....
        /*05a8*/ 	.word	0x00017f70


	//   ....[92]....
        /*05ac*/ 	.word	0x000184d0


	//   ....[93]....
        /*05b0*/ 	.word	0x00018510


	//   ....[94]....
        /*05b4*/ 	.word	0x00018540


	//   ....[95]....
        /*05b8*/ 	.word	0x00018570


	//   ....[96]....
        /*05bc*/ 	.word	0x000185a0


	//   ....[97]....
        /*05c0*/ 	.word	0x000185d0


	//   ....[98]....
        /*05c4*/ 	.word	0x00018600


	//   ....[99]....
        /*05c8*/ 	.word	0x00018630


	//   ....[100]....
        /*05cc*/ 	.word	0x00018650


	//   ....[101]....
        /*05d0*/ 	.word	0x00018670


	//   ....[102]....
        /*05d4*/ 	.word	0x00018680


	//   ....[103]....
        /*05d8*/ 	.word	0x00018690


	//   ....[104]....
        /*05dc*/ 	.word	0x000186a0


	//   ....[105]....
        /*05e0*/ 	.word	0x000186b0


	//   ....[106]....
        /*05e4*/ 	.word	0x000186c0


	//   ....[107]....
        /*05e8*/ 	.word	0x000186f0


	//----- nvinfo : EIATTR_EXIT_INSTR_OFFSETS
	.align		4
.L_132:
        /*05ec*/ 	.byte	0x04, 0x1c
        /*05ee*/ 	.short	(.L_134 - .L_133)


	//   ....[0]....
.L_133:
        /*05f0*/ 	.word	0x00000040


	//   ....[1]....
        /*05f4*/ 	.word	0x00017f90


	//   ....[2]....
        /*05f8*/ 	.word	0x00017fd0


	//   ....[3]....
        /*05fc*/ 	.word	0x00018880


	//   ....[4]....
        /*0600*/ 	.word	0x000188c0


	//----- nvinfo : EIATTR_CTAIDZ_USED
	.align		4
.L_134:
        /*0604*/ 	.byte	0x01, 0x04
	.zero		2


	//----- nvinfo : EIATTR_MAX_THREADS
	.align		4
        /*0608*/ 	.byte	0x04, 0x05
        /*060a*/ 	.short	(.L_136 - .L_135)
.L_135:
        /*060c*/ 	.word	0x00000080
        /*0610*/ 	.word	0x00000001
        /*0614*/ 	.word	0x00000001


	//----- nvinfo : EIATTR_CRS_STACK_SIZE
	.align		4
.L_136:
        /*0618*/ 	.byte	0x04, 0x1e
        /*061a*/ 	.short	(.L_138 - .L_137)
.L_137:
        /*061c*/ 	.word	0x00000000
.L_138:


//--------------------- .nv.info._ZN7cutlass13device_kernelIN5flash19enable_sm80_to_sm89INS1_16FlashAttnFwdSm80INS1_25CollectiveMainloopFwdSm80ILi4ELi1ELb0EN4cute5tupleIJNS5_1CILi128EEENS7_ILi96EEENS7_ILi64EEEEEELi64ENS_6half_tEfNS_4arch4Sm80ELb0ELb1ELb0ELb1ELb0ELb0ELb1ELb0EEENS1_21CollectiveEpilogueFwdINS6_IJS8_SA_S9_EEENS6_IJNS7_ILi1EEESI_SI_EEESC_SE_Li128ELb1ELb1ELb0ELb0EEENS1_19SingleTileSchedulerILb1ELb0ELb1ELi128EEEEEEEEEvNT_6ParamsE --------------------------
	.section	.nv.info._ZN7cutlass13device_kernelIN5flash19enable_sm80_to_sm89INS1_16FlashAttnFwdSm80INS1_25CollectiveMainloopFwdSm80ILi4ELi1ELb0EN4cute5tupleIJNS5_1CILi128EEENS7_ILi96EEENS7_ILi64EEEEEELi64ENS_6half_tEfNS_4arch4Sm80ELb0ELb1ELb0ELb1ELb0ELb0ELb1ELb0EEENS1_21CollectiveEpilogueFwdINS6_IJS8_SA_S9_EEENS6_IJNS7_ILi1EEESI_SI_EEESC_SE_Li128ELb1ELb1ELb0ELb0EEENS1_19SingleTileSchedulerILb1ELb0ELb1ELi128EEEEEEEEEvNT_6ParamsE,"",@"SHT_CUDA_INFO"
	.sectionflags	@""
	.align	4


	//----- nvinfo : EIATTR_CUDA_API_VERSION
	.align		4
        /*0000*/ 	.byte	0x04, 0x37
        /*0002*/ 	.short	(.L_140 - .L_139)
.L_139:
        /*0004*/ 	.word	0x00000082


	//----- nvinfo : EIATTR_SW2861232_WAR
	.align		4
.L_140:
        /*0008*/ 	.byte	0x01, 0x35
	.zero		2


	//----- nvinfo : EIATTR_PARAM_CBANK
	.align		4
        /*000c*/ 	.byte	0x04, 0x0a
        /*000e*/ 	.short	(.L_142 - .L_141)
	.align		4
.L_141:
        /*0010*/ 	.word	index@(.nv.constant0._ZN7cutlass13device_kernelIN5flash19enable_sm80_to_sm89INS1_16FlashAttnFwdSm80INS1_25CollectiveMainloopFwdSm80ILi4ELi1ELb0EN4cute5tupleIJNS5_1CILi128EEENS7_ILi96EEENS7_ILi64EEEEEELi64ENS_6half_tEfNS_4arch4Sm80ELb0ELb1ELb0ELb1ELb0ELb0ELb1ELb0EEENS1_21CollectiveEpilogueFwdINS6_IJS8_SA_S9_EEENS6_IJNS7_ILi1EEESI_SI_EEESC_SE_Li128ELb1ELb1ELb0ELb0EEENS1_19SingleTileSchedulerILb1ELb0ELb1ELi128EEEEEEEEEvNT_6ParamsE)
        /*0014*/ 	.short	0x0160
        /*0016*/ 	.short	0x0418


	//----- nvinfo : EIATTR_CBANK_PARAM_SIZE
	.align		4
.L_142:
        /*0018*/ 	.byte	0x03, 0x19
        /*001a*/ 	.short	0x0418


	//----- nvinfo : EIATTR_KPARAM_INFO
	.align		4
        /*001c*/ 	.byte	0x04, 0x17
        /*001e*/ 	.short	(.L_144 - .L_143)
.L_143:
        /*0020*/ 	.word	0x00000000
        /*0024*/ 	.short	0x0000
        /*0026*/ 	.short	0x0000
        /*0028*/ 	.byte	0x00, 0xf0, 0x61, 0x10


	//----- nvinfo : EIATTR_MAXREG_COUNT
	.align		4
.L_144:
        /*002c*/ 	.byte	0x03, 0x1b
        /*002e*/ 	.short	0x00ff


	//----- nvinfo : EIATTR_NUM_BARRIERS
	.align		4
        /*0030*/ 	.byte	0x02, 0x4c
        /*0032*/ 	.byte	0x02
	.zero		1


	//----- nvinfo : EIATTR_ANNOTATIONS
	.align		4
        /*0034*/ 	.byte	0x04, 0x55
        /*0036*/ 	.short	(.L_146 - .L_145)


	//   ....[0]....
.L_145:
        /* <DEDUP_REMOVED lines=34> */


	//----- nvinfo : EIATTR_MERCURY_ISA_VERSION
	.align		4
.L_146:
        /*0248*/ 	.byte	0x03, 0x5f
        /*024a*/ 	.short	0x0000


	//----- nvinfo : EIATTR_COOP_GROUP_MASK_REGIDS
	.align		4
        /*024c*/ 	.byte	0x04, 0x29
        /*024e*/ 	.short	(.L_148 - .L_147)


	//   ....[0]....
.L_147:
        /*0250*/ 	.word	0xffffffff


	//   ....[1]....
        /*0254*/ 	.word	0xffffffff


	//   ....[2]....
        /*0258*/ 	.word	0xffffffff


	//   ....[3]....
        /*025c*/ 	.word	0xffffffff


	//   ....[4]....
        /*0260*/ 	.word	0xffffffff


	//   ....[5]....
        /*0264*/ 	.word	0xffffffff


	//   ....[6]....
        /*0268*/ 	.word	0xffffffff


	//   ....[7]....
        /*026c*/ 	.word	0xffffffff


	//   ....[8]....
        /*0270*/ 	.word	0xffffffff


	//   ....[9]....
        /*0274*/ 	.word	0xffffffff


	//   ....[10]....
        /*0278*/ 	.word	0xffffffff


	//   ....[11]....
        /*027c*/ 	.word	0xffffffff


	//   ....[12]....
        /*0280*/ 	.word	0xffffffff


	//   ....[13]....
        /*0284*/ 	.word	0xffffffff


	//   ....[14]....
        /*0288*/ 	.word	0xffffffff


	//   ....[15]....
        /*028c*/ 	.word	0xffffffff


	//   ....[16]....
        /*0290*/ 	.word	0xffffffff


	//   ....[17]....
        /*0294*/ 	.word	0xffffffff


	//   ....[18]....
        /*0298*/ 	.word	0xffffffff


	//   ....[19]....
        /*029c*/ 	.word	0xffffffff


	//   ....[20]....
        /*02a0*/ 	.word	0xffffffff


	//   ....[21]....
        /*02a4*/ 	.word	0xffffffff


	//   ....[22]....
        /*02a8*/ 	.word	0xffffffff


	//   ....[23]....
        /*02ac*/ 	.word	0xffffffff


	//   ....[24]....
        /*02b0*/ 	.word	0xffffffff


	//   ....[25]....
        /*02b4*/ 	.word	0xffffffff


	//   ....[26]....
        /*02b8*/ 	.word	0xffffffff


	//   ....[27]....
        /*02bc*/ 	.word	0xffffffff


	//   ....[28]....
        /*02c0*/ 	.word	0xffffffff


	//   ....[29]....
        /*02c4*/ 	.word	0xffffffff


	//   ....[30]....
        /*02c8*/ 	.word	0xffffffff


	//   ....[31]....
        /*02cc*/ 	.word	0xffffffff


	//   ....[32]....
        /*02d0*/ 	.word	0xffffffff


	//   ....[33]....
        /*02d4*/ 	.word	0xffffffff


	//   ....[34]....
        /*02d8*/ 	.word	0xffffffff


	//   ....[35]....
        /*02dc*/ 	.word	0xffffffff


	//   ....[36]....
        /*02e0*/ 	.word	0xffffffff


	//   ....[37]....
        /*02e4*/ 	.word	0xffffffff


	//   ....[38]....
        /*02e8*/ 	.word	0xffffffff


	//   ....[39]....
        /*02ec*/ 	.word	0xffffffff


	//   ....[40]....
        /*02f0*/ 	.word	0xffffffff


	//   ....[41]....
        /*02f4*/ 	.word	0xffffffff


	//   ....[42]....
        /*02f8*/ 	.word	0xffffffff


	//   ....[43]....
        /*02fc*/ 	.word	0xffffffff


	//   ....[44]....
        /*0300*/ 	.word	0xffffffff


	//   ....[45]....
        /*0304*/ 	.word	0xffffffff


	//   ....[46]....
        /*0308*/ 	.word	0xffffffff


	//   ....[47]....
        /*030c*/ 	.word	0xffffffff


	//   ....[48]....
        /*0310*/ 	.word	0xffffffff


	//   ....[49]....
        /*0314*/ 	.word	0xffffffff


	//   ....[50]....
        /*0318*/ 	.word	0xffffffff


	//   ....[51]....
        /*031c*/ 	.word	0xffffffff


	//   ....[52]....
        /*0320*/ 	.word	0xffffffff


	//   ....[53]....
        /*0324*/ 	.word	0xffffffff


	//   ....[54]....
        /*0328*/ 	.word	0xffffffff


	//   ....[55]....
        /*032c*/ 	.word	0xffffffff


	//   ....[56]....
        /*0330*/ 	.word	0xffffffff


	//   ....[57]....
        /*0334*/ 	.word	0xffffffff


	//   ....[58]....
        /*0338*/ 	.word	0xffffffff


	//   ....[59]....
        /*033c*/ 	.word	0xffffffff


	//   ....[60]....
        /*0340*/ 	.word	0xffffffff


	//   ....[61]....
        /*0344*/ 	.word	0xffffffff


	//   ....[62]....
        /*0348*/ 	.word	0xffffffff


	//   ....[63]....
        /*034c*/ 	.word	0xffffffff


	//   ....[64]....
        /*0350*/ 	.word	0xffffffff


	//   ....[65]....
        /*0354*/ 	.word	0xffffffff


	//   ....[66]....
        /*0358*/ 	.word	0xffffffff


	//   ....[67]....
        /*035c*/ 	.word	0xffffffff


	//   ....[68]....
        /*0360*/ 	.word	0xffffffff


	//   ....[69]....
        /*0364*/ 	.word	0xffffffff


	//   ....[70]....
        /*0368*/ 	.word	0xffffffff


	//   ....[71]....
        /*036c*/ 	.word	0xffffffff


	//   ....[72]....
        /*0370*/ 	.word	0xffffffff


	//   ....[73]....
        /*0374*/ 	.word	0xffffffff


	//   ....[74]....
        /*0378*/ 	.word	0xffffffff


	//   ....[75]....
        /*037c*/ 	.word	0xffffffff


	//   ....[76]....
        /*0380*/ 	.word	0xffffffff


	//   ....[77]....
        /*0384*/ 	.word	0xffffffff


	//   ....[78]....
        /*0388*/ 	.word	0xffffffff


	//   ....[79]....
        /*038c*/ 	.word	0xffffffff


	//   ....[80]....
        /*0390*/ 	.word	0xffffffff


	//   ....[81]....
        /*0394*/ 	.word	0xffffffff


	//   ....[82]....
        /*0398*/ 	.word	0xffffffff


	//   ....[83]....
        /*039c*/ 	.word	0xffffffff


	//   ....[84]....
        /*03a0*/ 	.word	0xffffffff


	//   ....[85]....
        /*03a4*/ 	.word	0xffffffff


	//   ....[86]....
        /*03a8*/ 	.word	0xffffffff


	//   ....[87]....
        /*03ac*/ 	.word	0xffffffff


	//   ....[88]....
        /*03b0*/ 	.word	0xffffffff


	//   ....[89]....
        /*03b4*/ 	.word	0xffffffff


	//   ....[90]....
        /*03b8*/ 	.word	0xffffffff


	//   ....[91]....
        /*03bc*/ 	.word	0xffffffff


	//   ....[92]....
        /*03c0*/ 	.word	0xffffffff


	//   ....[93]....
        /*03c4*/ 	.word	0xffffffff


	//   ....[94]....
        /*03c8*/ 	.word	0xffffffff


	//   ....[95]....
        /*03cc*/ 	.word	0xffffffff


	//   ....[96]....
        /*03d0*/ 	.word	0xffffffff


	//   ....[97]....
        /*03d4*/ 	.word	0xffffffff


	//   ....[98]....
        /*03d8*/ 	.word	0xffffffff


	//   ....[99]....
        /*03dc*/ 	.word	0xffffffff


	//   ....[100]....
        /*03e0*/ 	.word	0xffffffff


	//   ....[101]....
        /*03e4*/ 	.word	0xffffffff


	//   ....[102]....
        /*03e8*/ 	.word	0xffffffff


	//   ....[103]....
        /*03ec*/ 	.word	0xffffffff


	//   ....[104]....
        /*03f0*/ 	.word	0xffffffff


	//   ....[105]....
        /*03f4*/ 	.word	0xffffffff


	//   ....[106]....
        /*03f8*/ 	.word	0xffffffff


	//   ....[107]....
        /*03fc*/ 	.word	0xffffffff


	//   ....[108]....
        /*0400*/ 	.word	0xffffffff


	//----- nvinfo : EIATTR_COOP_GROUP_INSTR_OFFSETS
	.align		4
.L_148:
        /*0404*/ 	.byte	0x04, 0x28
        /*0406*/ 	.short	(.L_150 - .L_149)


	//   ....[0]....
.L_149:
        /*0408*/ 	.word	0x00000090


	//   ....[1]....
        /*040c*/ 	.word	0x00001400


	//   ....[2]....
        /*0410*/ 	.word	0x000014e0


	//   ....[3]....
        /*0414*/ 	.word	0x00001680


	//   ....[4]....
        /*0418*/ 	.word	0x000016b0


	//   ....[5]....
        /*041c*/ 	.word	0x00001740


	//   ....[6]....
        /*0420*/ 	.word	0x00001770


	//   ....[7]....
        /*0424*/ 	.word	0x00001800


	//   ....[8]....
        /*0428*/ 	.word	0x00001830


	//   ....[9]....
        /*042c*/ 	.word	0x000018c0


	//   ....[10]....
        /*0430*/ 	.word	0x000018f0


	//   ....[11]....
        /*0434*/ 	.word	0x00001980


	//   ....[12]....
        /*0438*/ 	.word	0x000019b0


	//   ....[13]....
        /*043c*/ 	.word	0x00001a40


	//   ....[14]....
        /*0440*/ 	.word	0x00001a70


	//   ....[15]....
        /*0444*/ 	.word	0x00001af0


	//   ....[16]....
        /*0448*/ 	.word	0x00001b30


	//   ....[17]....
        /*044c*/ 	.word	0x00003180


	//   ....[18]....
        /*0450*/ 	.word	0x000033f0


	//   ....[19]....
        /*0454*/ 	.word	0x000035b0


	//   ....[20]....
        /*0458*/ 	.word	0x000049e0


	//   ....[21]....
        /*045c*/ 	.word	0x000056d0


	//   ....[22]....
        /*0460*/ 	.word	0x00005710


	//   ....[23]....
        /*0464*/ 	.word	0x00005830


	//   ....[24]....
        /*0468*/ 	.word	0x00005870


	//   ....[25]....
        /*046c*/ 	.word	0x000065c0


	//   ....[26]....
        /*0470*/ 	.word	0x00006670


	//   ....[27]....
        /*0474*/ 	.word	0x00006880


	//   ....[28]....
        /*0478*/ 	.word	0x00006900


	//   ....[29]....
        /*047c*/ 	.word	0x00009530


	//   ....[30]....
        /*0480*/ 	.word	0x000097b0


	//   ....[31]....
        /*0484*/ 	.word	0x00009990


	//   ....[32]....
        /*0488*/ 	.word	0x0000a710


	//   ....[33]....
        /*048c*/ 	.word	0x0000b5f0


	//   ....[34]....
        /*0490*/ 	.word	0x0000b6c0


	//   ....[35]....
        /*0494*/ 	.word	0x0000b7d0


	//   ....[36]....
        /*0498*/ 	.word	0x0000b880


	//   ....[37]....
        /*049c*/ 	.word	0x0000b8d0


	//   ....[38]....
        /*04a0*/ 	.word	0x0000b9f0


	//   ....[39]....
        /*04a4*/ 	.word	0x0000beb0


	//   ....[40]....
        /*04a8*/ 	.word	0x0000bf30


	//   ....[41]....
        /*04ac*/ 	.word	0x0000f650


	//   ....[42]....
        /*04b0*/ 	.word	0x0000f6b0


	//   ....[43]....
        /*04b4*/ 	.word	0x0000f760


	//   ....[44]....
        /*04b8*/ 	.word	0x0000f7c0


	//   ....[45]....
        /*04bc*/ 	.word	0x0000f7f0


	//   ....[46]....
        /*04c0*/ 	.word	0x0000f8c0


	//   ....[47]....
        /*04c4*/ 	.word	0x0000fb00


	//   ....[48]....
        /*04c8*/ 	.word	0x0000fde0


	//   ....[49]....
        /*04cc*/ 	.word	0x00012ba0


	//   ....[50]....
        /*04d0*/ 	.word	0x00012de0


	//   ....[51]....
        /*04d4*/ 	.word	0x000136a0


	//   ....[52]....
        /*04d8*/ 	.word	0x00013e50


	//   ....[53]....
        /*04dc*/ 	.word	0x00014df0


	//   ....[54]....
        /*04e0*/ 	.word	0x00014e60


	//   ....[55]....
        /*04e4*/ 	.word	0x00015060


	//   ....[56]....
        /*04e8*/ 	.word	0x000150e0


	//   ....[57]....
        /*04ec*/ 	.word	0x00015120


	//   ....[58]....
        /*04f0*/ 	.word	0x000151e0


	//   ....[59]....
        /*04f4*/ 	.word	0x00015520


	//   ....[60]....
        /*04f8*/ 	.word	0x000155e0


	//   ....[61]....
        /*04fc*/ 	.word	0x000178d0


	//   ....[62]....
        /*0500*/ 	.word	0x000178e0


	//   ....[63]....
        /*0504*/ 	.word	0x000178f0


	//   ....[64]....
        /*0508*/ 	.word	0x00017900


	//   ....[65]....
        /*050c*/ 	.word	0x00017930


	//   ....[66]....
        /*0510*/ 	.word	0x00017950


	//   ....[67]....
        /*0514*/ 	.word	0x00017970


	//   ....[68]....
        /*0518*/ 	.word	0x00017980


	//   ....[69]....
        /*051c*/ 	.word	0x00018c60


	//   ....[70]....
        /*0520*/ 	.word	0x00018cd0


	//   ....[71]....
        /*0524*/ 	.word	0x00018d00


	//   ....[72]....
        /*0528*/ 	.word	0x00018d30


	//   ....[73]....
        /*052c*/ 	.word	0x00018d70


	//   ....[74]....
        /*0530*/ 	.word	0x00018da0


	//   ....[75]....
        /*0534*/ 	.word	0x00018dd0


	//   ....[76]....
        /*0538*/ 	.word	0x00018de0


	//   ....[77]....
        /*053c*/ 	.word	0x00018ec0


	//   ....[78]....
        /*0540*/ 	.word	0x00018f20


	//   ....[79]....
        /*0544*/ 	.word	0x00018f50


	//   ....[80]....
        /*0548*/ 	.word	0x00018fb0


	//   ....[81]....
        /*054c*/ 	.word	0x00018fc0


	//   ....[82]....
        /*0550*/ 	.word	0x00018fd0


	//   ....[83]....
        /*0554*/ 	.word	0x00018ff0


	//   ....[84]....
        /*0558*/ 	.word	0x00019050


	//   ....[85]....
        /*055c*/ 	.word	0x00019100


	//   ....[86]....
        /*0560*/ 	.word	0x00019110


	//   ....[87]....
        /*0564*/ 	.word	0x00019140


	//   ....[88]....
        /*0568*/ 	.word	0x00019150


	//   ....[89]....
        /*056c*/ 	.word	0x00019160


	//   ....[90]....
        /*0570*/ 	.word	0x00019170


	//   ....[91]....
        /*0574*/ 	.word	0x000191f0


	//   ....[92]....
        /*0578*/ 	.word	0x00019200


	//   ....[93]....
        /*057c*/ 	.word	0x00019960


	//   ....[94]....
        /*0580*/ 	.word	0x000199a0


	//   ....[95]....
        /*0584*/ 	.word	0x000199d0


	//   ....[96]....
        /*0588*/ 	.word	0x00019a00


	//   ....[97]....
        /*058c*/ 	.word	0x00019a30


	//   ....[98]....
        /*0590*/ 	.word	0x00019a60


	//   ....[99]....
        /*0594*/ 	.word	0x00019a90


	//   ....[100]....
        /*0598*/ 	.word	0x00019ab0


	//   ....[101]....
        /*059c*/ 	.word	0x00019ad0


	//   ....[102]....
        /*05a0*/ 	.word	0x00019b00


	//   ....[103]....
        /*05a4*/ 	.word	0x00019b10


	//   ....[104]....
        /*05a8*/ 	.word	0x00019b20


	//   ....[105]....
        /*05ac*/ 	.word	0x00019b30


	//   ....[106]....
        /*05b0*/ 	.word	0x00019b40


	//   ....[107]....
        /*05b4*/ 	.word	0x00019b70


	//   ....[108]....
        /*05b8*/ 	.word	0x00019b90


	//----- nvinfo : EIATTR_EXIT_INSTR_OFFSETS
	.align		4
.L_150:
        /*05bc*/ 	.byte	0x04, 0x1c
        /*05be*/ 	.short	(.L_152 - .L_151)


	//   ....[0]....
.L_151:
        /*05c0*/ 	.word	0x00000370


	//   ....[1]....
        /*05c4*/ 	.word	0x000192a0


	//   ....[2]....
        /*05c8*/ 	.word	0x000192e0


	//   ....[3]....
        /*05cc*/ 	.word	0x00019cf0


	//   ....[4]....
        /*05d0*/ 	.word	0x00019d30


	//----- nvinfo : EIATTR_CTAIDZ_USED
	.align		4
.L_152:
        /*05d4*/ 	.byte	0x01, 0x04
	.zero		2


	//----- nvinfo : EIATTR_MAX_THREADS
	.align		4
        /*05d8*/ 	.byte	0x04, 0x05
        /*05da*/ 	.short	(.L_154 - .L_153)
.L_153:
        /*05dc*/ 	.word	0x00000080
        /*05e0*/ 	.word	0x00000001
        /*05e4*/ 	.word	0x00000001


	//----- nvinfo : EIATTR_CRS_STACK_SIZE
	.align		4
.L_154:
        /*05e8*/ 	.byte	0x04, 0x1e
        /*05ea*/ 	.short	(.L_156 - .L_155)
.L_155:
        /*05ec*/ 	.word	0x00000000
.L_156:


//--------------------- .nv.info._ZN7cutlass13device_kernelIN5flash19enable_sm80_to_sm89INS1_16FlashAttnFwdSm80INS1_25CollectiveMainloopFwdSm80ILi4ELi1ELb0EN4cute5tupleIJNS5_1CILi128EEENS7_ILi96EEENS7_ILi64EEEEEELi64ENS_6half_tEfNS_4arch4Sm80ELb0ELb1ELb0ELb1ELb0ELb1ELb1ELb0EEENS1_21CollectiveEpilogueFwdINS6_IJS8_SA_S9_EEENS6_IJNS7_ILi1EEESI_SI_EEESC_SE_Li128ELb1ELb1ELb0ELb0EEENS1_19SingleTileSchedulerILb1ELb0ELb1ELi128EEEEEEEEEvNT_6ParamsE --------------------------
	.section	.nv.info._ZN7cutlass13device_kernelIN5flash19enable_sm80_to_sm89INS1_16FlashAttnFwdSm80INS1_25CollectiveMainloopFwdSm80ILi4ELi1ELb0EN4cute5tupleIJNS5_1CILi128EEENS7_ILi96EEENS7_ILi64EEEEEELi64ENS_6half_tEfNS_4arch4Sm80ELb0ELb1ELb0ELb1ELb0ELb1ELb1ELb0EEENS1_21CollectiveEpilogueFwdINS6_IJS8_SA_S9_EEENS6_IJNS7_ILi1EEESI_SI_EEESC_SE_Li128ELb1ELb1ELb0ELb0EEENS1_19SingleTileSchedulerILb1ELb0ELb1ELi128EEEEEEEEEvNT_6ParamsE,"",@"SHT_CUDA_INFO"
	.sectionflags	@""
	.align	4


	//----- nvinfo : EIATTR_CUDA_API_VERSION
	.align		4
        /*0000*/ 	.byte	0x04, 0x37
        /*0002*/ 	.short	(.L_158 - .L_157)
.L_157:
        /*0004*/ 	.word	0x00000082


	//----- nvinfo : EIATTR_SW2861232_WAR
	.align		4
.L_158:
        /*0008*/ 	.byte	0x01, 0x35
	.zero		2


	//----- nvinfo : EIATTR_PARAM_CBANK
	.align		4
        /*000c*/ 	.byte	0x04, 0x0a
        /*000e*/ 	.short	(.L_160 - .L_159)
	.align		4
.L_159:
        /*0010*/ 	.word	index@(.nv.constant0._ZN7cutlass13device_kernelIN5flash19enable_sm80_to_sm89INS1_16FlashAttnFwdSm80INS1_25CollectiveMainloopFwdSm80ILi4ELi1ELb0EN4cute5tupleIJNS5_1CILi128EEENS7_ILi96EEENS7_ILi64EEEEEELi64ENS_6half_tEfNS_4arch4Sm80ELb0ELb1ELb0ELb1ELb0ELb1ELb1ELb0EEENS1_21CollectiveEpilogueFwdINS6_IJS8_SA_S9_EEENS6_IJNS7_ILi1EEESI_SI_EEESC_SE_Li128ELb1ELb1ELb0ELb0EEENS1_19SingleTileSchedulerILb1ELb0ELb1ELi128EEEEEEEEEvNT_6ParamsE)
        /*0014*/ 	.short	0x0160
        /*0016*/ 	.short	0x0418


	//----- nvinfo : EIATTR_CBANK_PARAM_SIZE
	.align		4
.L_160:
        /*0018*/ 	.byte	0x03, 0x19
        /*001a*/ 	.short	0x0418


	//----- nvinfo : EIATTR_KPARAM_INFO
	.align		4
        /*001c*/ 	.byte	0x04, 0x17
        /*001e*/ 	.short	(.L_162 - .L_161)
.L_161:
        /*0020*/ 	.word	0x00000000
        /*0024*/ 	.short	0x0000
        /*0026*/ 	.short	0x0000
        /*0028*/ 	.byte	0x00, 0xf0, 0x61, 0x10


	//----- nvinfo : EIATTR_MAXREG_COUNT
	.align		4
.L_162:
        /*002c*/ 	.byte	0x03, 0x1b
        /*002e*/ 	.short	0x00ff


	//----- nvinfo : EIATTR_NUM_BARRIERS
	.align		4
        /*0030*/ 	.byte	0x02, 0x4c
        /*0032*/ 	.byte	0x02
	.zero		1


	//----- nvinfo : EIATTR_ANNOTATIONS
	.align		4
        /*0034*/ 	.byte	0x04, 0x55
        /*0036*/ 	.short	(.L_164 - .L_163)


	//   ....[0]....
.L_163:
        /* <DEDUP_REMOVED lines=56> */


	//----- nvinfo : EIATTR_MERCURY_ISA_VERSION
	.align		4
.L_164:
        /*03a0*/ 	.byte	0x03, 0x5f
        /*03a2*/ 	.short	0x0000


	//----- nvinfo : EIATTR_COOP_GROUP_MASK_REGIDS
	.align		4
        /*03a4*/ 	.byte	0x04, 0x29
        /*03a6*/ 	.short	(.L_166 - .L_165)


	//   ....[0]....
.L_165:
        /*03a8*/ 	.word	0xffffffff


	//   ....[1]....
        /*03ac*/ 	.word	0xffffffff


	//   ....[2]....
        /*03b0*/ 	.word	0xffffffff


	//   ....[3]....
        /*03b4*/ 	.word	0xffffffff


	//   ....[4]....
        /*03b8*/ 	.word	0xffffffff


	//   ....[5]....
        /*03bc*/ 	.word	0xffffffff


	//   ....[6]....
        /*03c0*/ 	.word	0xffffffff


	//   ....[7]....
        /*03c4*/ 	.word	0xffffffff


	//   ....[8]....
        /*03c8*/ 	.word	0xffffffff


	//   ....[9]....
        /*03cc*/ 	.word	0xffffffff


	//   ....[10]....
        /*03d0*/ 	.word	0xffffffff


	//   ....[11]....
        /*03d4*/ 	.word	0xffffffff


	//   ....[12]....
        /*03d8*/ 	.word	0xffffffff


	//   ....[13]....
        /*03dc*/ 	.word	0xffffffff


	//   ....[14]....
        /*03e0*/ 	.word	0xffffffff


	//   ....[15]....
        /*03e4*/ 	.word	0xffffffff


	//   ....[16]....
        /*03e8*/ 	.word	0xffffffff


	//   ....[17]....
        /*03ec*/ 	.word	0xffffffff


	//   ....[18]....
        /*03f0*/ 	.word	0xffffffff


	//   ....[19]....
        /*03f4*/ 	.word	0xffffffff


	//   ....[20]....
        /*03f8*/ 	.word	0xffffffff


	//   ....[21]....
        /*03fc*/ 	.word	0xffffffff


	//   ....[22]....
        /*0400*/ 	.word	0xffffffff


	//   ....[23]....
        /*0404*/ 	.word	0xffffffff


	//   ....[24]....
        /*0408*/ 	.word	0xffffffff


	//   ....[25]....
        /*040c*/ 	.word	0xffffffff


	//   ....[26]....
        /*0410*/ 	.word	0xffffffff


	//   ....[27]....
        /*0414*/ 	.word	0xffffffff


	//   ....[28]....
        /*0418*/ 	.word	0xffffffff


	//   ....[29]....
        /*041c*/ 	.word	0xffffffff


	//   ....[30]....
        /*0420*/ 	.word	0xffffffff


	//   ....[31]....
        /*0424*/ 	.word	0xffffffff


	//   ....[32]....
        /*0428*/ 	.word	0xffffffff


	//   ....[33]....
        /*042c*/ 	.word	0xffffffff


	//   ....[34]....
        /*0430*/ 	.word	0xffffffff


	//   ....[35]....
        /*0434*/ 	.word	0xffffffff


	//   ....[36]....
        /*0438*/ 	.word	0xffffffff


	//   ....[37]....
        /*043c*/ 	.word	0xffffffff


	//   ....[38]....
        /*0440*/ 	.word	0xffffffff


	//   ....[39]....
        /*0444*/ 	.word	0xffffffff


	//   ....[40]....
        /*0448*/ 	.word	0xffffffff


	//   ....[41]....
        /*044c*/ 	.word	0xffffffff


	//   ....[42]....
        /*0450*/ 	.word	0xffffffff


	//   ....[43]....
        /*0454*/ 	.word	0xffffffff


	//   ....[44]....
        /*0458*/ 	.word	0xffffffff


	//   ....[45]....
        /*045c*/ 	.word	0xffffffff


	//   ....[46]....
        /*0460*/ 	.word	0xffffffff


	//   ....[47]....
        /*0464*/ 	.word	0xffffffff


	//   ....[48]....
        /*0468*/ 	.word	0xffffffff


	//   ....[49]....
        /*046c*/ 	.word	0xffffffff


	//   ....[50]....
        /*0470*/ 	.word	0xffffffff


	//   ....[51]....
        /*0474*/ 	.word	0xffffffff


	//   ....[52]....
        /*0478*/ 	.word	0xffffffff


	//   ....[53]....
        /*047c*/ 	.word	0xffffffff


	//   ....[54]....
        /*0480*/ 	.word	0xffffffff


	//   ....[55]....
        /*0484*/ 	.word	0xffffffff


	//   ....[56]....
        /*0488*/ 	.word	0xffffffff


	//   ....[57]....
        /*048c*/ 	.word	0xffffffff


	//   ....[58]....
        /*0490*/ 	.word	0xffffffff


	//   ....[59]....
        /*0494*/ 	.word	0xffffffff


	//   ....[60]....
        /*0498*/ 	.word	0xffffffff


	//   ....[61]....
        /*049c*/ 	.word	0xffffffff


	//   ....[62]....
        /*04a0*/ 	.word	0xffffffff


	//   ....[63]....
        /*04a4*/ 	.word	0xffffffff


	//   ....[64]....
        /*04a8*/ 	.word	0xffffffff


	//   ....[65]....
        /*04ac*/ 	.word	0xffffffff


	//   ....[66]....
        /*04b0*/ 	.word	0xffffffff


	//   ....[67]....
        /*04b4*/ 	.word	0xffffffff


	//   ....[68]....
        /*04b8*/ 	.word	0xffffffff


	//   ....[69]....
        /*04bc*/ 	.word	0xffffffff


	//   ....[70]....
        /*04c0*/ 	.word	0xffffffff


	//   ....[71]....
        /*04c4*/ 	.word	0xffffffff


	//   ....[72]....
        /*04c8*/ 	.word	0xffffffff


	//   ....[73]....
        /*04cc*/ 	.word	0xffffffff


	//   ....[74]....
        /*04d0*/ 	.word	0xffffffff


	//   ....[75]....
        /*04d4*/ 	.word	0xffffffff


	//   ....[76]....
        /*04d8*/ 	.word	0xffffffff


	//   ....[77]....
        /*04dc*/ 	.word	0xffffffff


	//   ....[78]....
        /*04e0*/ 	.word	0xffffffff


	//   ....[79]....
        /*04e4*/ 	.word	0xffffffff


	//   ....[80]....
        /*04e8*/ 	.word	0xffffffff


	//   ....[81]....
        /*04ec*/ 	.word	0xffffffff


	//   ....[82]....
        /*04f0*/ 	.word	0xffffffff


	//   ....[83]....
        /*04f4*/ 	.word	0xffffffff


	//   ....[84]....
        /*04f8*/ 	.word	0xffffffff


	//   ....[85]....
        /*04fc*/ 	.word	0xffffffff


	//   ....[86]....
        /*0500*/ 	.word	0xffffffff


	//   ....[87]....
        /*0504*/ 	.word	0xffffffff


	//   ....[88]....
        /*0508*/ 	.word	0xffffffff


	//   ....[89]....
        /*050c*/ 	.word	0xffffffff


	//   ....[90]....
        /*0510*/ 	.word	0xffffffff


	//   ....[91]....
        /*0514*/ 	.word	0xffffffff


	//   ....[92]....
        /*0518*/ 	.word	0xffffffff


	//   ....[93]....
        /*051c*/ 	.word	0xffffffff


	//   ....[94]....
        /*0520*/ 	.word	0xffffffff


	//   ....[95]....
        /*0524*/ 	.word	0xffffffff


	//   ....[96]....
        /*0528*/ 	.word	0xffffffff


	//   ....[97]....
        /*052c*/ 	.word	0xffffffff


	//   ....[98]....
        /*0530*/ 	.word	0xffffffff


	//   ....[99]....
        /*0534*/ 	.word	0xffffffff


	//   ....[100]....
        /*0538*/ 	.word	0xffffffff


	//   ....[101]....
        /*053c*/ 	.word	0xffffffff


	//   ....[102]....
        /*0540*/ 	.word	0xffffffff


	//   ....[103]....
        /*0544*/ 	.word	0xffffffff


	//   ....[104]....
        /*0548*/ 	.word	0xffffffff


	//   ....[105]....
        /*054c*/ 	.word	0xffffffff


	//   ....[106]....
        /*0550*/ 	.word	0xffffffff


	//   ....[107]....
        /*0554*/ 	.word	0xffffffff


	//   ....[108]....
        /*0558*/ 	.word	0xffffffff


	//   ....[109]....
        /*055c*/ 	.word	0xffffffff


	//   ....[110]....
        /*0560*/ 	.word	0xffffffff


	//   ....[111]....
        /*0564*/ 	.word	0xffffffff


	//   ....[112]....
        /*0568*/ 	.word	0xffffffff


	//   ....[113]....
        /*056c*/ 	.word	0xffffffff


	//   ....[114]....
        /*0570*/ 	.word	0xffffffff


	//   ....[115]....
        /*0574*/ 	.word	0xffffffff


	//   ....[116]....
        /*0578*/ 	.word	0xffffffff


	//   ....[117]....
        /*057c*/ 	.word	0xffffffff


	//   ....[118]....
        /*0580*/ 	.word	0xffffffff


	//   ....[119]....
        /*0584*/ 	.word	0xffffffff


	//   ....[120]....
        /*0588*/ 	.word	0xffffffff


	//   ....[121]....
        /*058c*/ 	.word	0xffffffff


	//   ....[122]....
        /*0590*/ 	.word	0xffffffff


	//   ....[123]....
        /*0594*/ 	.word	0xffffffff


	//   ....[124]....
        /*0598*/ 	.word	0xffffffff


	//   ....[125]....
        /*059c*/ 	.word	0xffffffff


	//   ....[126]....
        /*05a0*/ 	.word	0xffffffff


	//   ....[127]....
        /*05a4*/ 	.word	0xffffffff


	//   ....[128]....
        /*05a8*/ 	.word	0xffffffff


	//   ....[129]....
        /*05ac*/ 	.word	0xffffffff


	//   ....[130]....
        /*05b0*/ 	.word	0xffffffff


	//   ....[131]....
        /*05b4*/ 	.word	0xffffffff


	//   ....[132]....
        /*05b8*/ 	.word	0xffffffff


	//   ....[133]....
        /*05bc*/ 	.word	0xffffffff


	//   ....[134]....
        /*05c0*/ 	.word	0xffffffff


	//   ....[135]....
        /*05c4*/ 	.word	0xffffffff


	//   ....[136]....
        /*05c8*/ 	.word	0xffffffff


	//   ....[137]....
        /*05cc*/ 	.word	0xffffffff


	//   ....[138]....
        /*05d0*/ 	.word	0xffffffff


	//   ....[139]....
        /*05d4*/ 	.word	0xffffffff


	//   ....[140]....
        /*05d8*/ 	.word	0xffffffff


	//----- nvinfo : EIATTR_COOP_GROUP_INSTR_OFFSETS
	.align		4
.L_166:
        /*05dc*/ 	.byte	0x04, 0x28
        /*05de*/ 	.short	(.L_168 - .L_167)


	//   ....[0]....
.L_167:
        /*05e0*/ 	.word	0x00000090


	//   ....[1]....
        /*05e4*/ 	.word	0x000076e0


	//   ....[2]....
        /*05e8*/ 	.word	0x00007700


	//   ....[3]....
        /*05ec*/ 	.word	0x00007910


	//   ....[4]....
        /*05f0*/ 	.word	0x00007940


	//   ....[5]....
        /*05f4*/ 	.word	0x000079d0


	//   ....[6]....
        /*05f8*/ 	.word	0x00007a00


	//   ....[7]....
        /*05fc*/ 	.word	0x00007a90


	//   ....[8]....
        /*0600*/ 	.word	0x00007ac0


	//   ....[9]....
        /*0604*/ 	.word	0x00007b50


	//   ....[10]....
        /*0608*/ 	.word	0x00007b80


	//   ....[11]....
        /*060c*/ 	.word	0x00007c10


	//   ....[12]....
        /*0610*/ 	.word	0x00007c40


	//   ....[13]....
        /*0614*/ 	.word	0x00007cd0


	//   ....[14]....
        /*0618*/ 	.word	0x00007d00


	//   ....[15]....
        /*061c*/ 	.word	0x00007db0


	//   ....[16]....
        /*0620*/ 	.word	0x00007dd0


	//   ....[17]....
        /*0624*/ 	.word	0x000085a0


	//   ....[18]....
        /*0628*/ 	.word	0x000085c0


	//   ....[19]....
        /*062c*/ 	.word	0x000085d0


	//   ....[20]....
        /*0630*/ 	.word	0x000085e0


	//   ....[21]....
        /*0634*/ 	.word	0x00008750


	//   ....[22]....
        /*0638*/ 	.word	0x00008810


	//   ....[23]....
        /*063c*/ 	.word	0x00008850


	//   ....[24]....
        /*0640*/ 	.word	0x00008890


	//   ....[25]....
        /*0644*/ 	.word	0x00008a30


	//   ....[26]....
        /*0648*/ 	.word	0x00008af0


	//   ....[27]....
        /*064c*/ 	.word	0x00008b30


	//   ....[28]....
        /*0650*/ 	.word	0x00008b70


	//   ....[29]....
        /*0654*/ 	.word	0x00008d30


	//   ....[30]....
        /*0658*/ 	.word	0x00008df0


	//   ....[31]....
        /*065c*/ 	.word	0x00008e30


	//   ....[32]....
        /*0660*/ 	.word	0x00008e70


	//   ....[33]....
        /*0664*/ 	.word	0x0000ab10


	//   ....[34]....
        /*0668*/ 	.word	0x0000ab30


	//   ....[35]....
        /*066c*/ 	.word	0x0000ab60


	//   ....[36]....
        /*0670*/ 	.word	0x0000ab70


	//   ....[37]....
        /*0674*/ 	.word	0x0000ac50


	//   ....[38]....
        /*0678*/ 	.word	0x0000ac90


	//   ....[39]....
        /*067c*/ 	.word	0x0000acb0


	//   ....[40]....
        /*0680*/ 	.word	0x0000acc0


	//   ....[41]....
        /*0684*/ 	.word	0x0000ae90


	//   ....[42]....
        /*0688*/ 	.word	0x0000aed0


	//   ....[43]....
        /*068c*/ 	.word	0x0000aef0


	//   ....[44]....
        /*0690*/ 	.word	0x0000af00


	//   ....[45]....
        /*0694*/ 	.word	0x0000b030


	//   ....[46]....
        /*0698*/ 	.word	0x0000b080


	//   ....[47]....
        /*069c*/ 	.word	0x0000b0c0


	//   ....[48]....
        /*06a0*/ 	.word	0x0000b0f0


	//   ....[49]....
        /*06a4*/ 	.word	0x0000ded0


	//   ....[50]....
        /*06a8*/ 	.word	0x0000e100


	//   ....[51]....
        /*06ac*/ 	.word	0x0000e2a0


	//   ....[52]....
        /*06b0*/ 	.word	0x0000f110


	//   ....[53]....
        /*06b4*/ 	.word	0x0000ff00


	//   ....[54]....
        /*06b8*/ 	.word	0x00010020


	//   ....[55]....
        /*06bc*/ 	.word	0x00010120


	//   ....[56]....
        /*06c0*/ 	.word	0x00010240


	//   ....[57]....
        /*06c4*/ 	.word	0x000108a0


	//   ....[58]....
        /*06c8*/ 	.word	0x00010930


	//   ....[59]....
        /*06cc*/ 	.word	0x000109b0


	//   ....[60]....
        /*06d0*/ 	.word	0x00010a90


	//   ....[61]....
        /*06d4*/ 	.word	0x00013bd0


	//   ....[62]....
        /*06d8*/ 	.word	0x00013d90


	//   ....[63]....
        /*06dc*/ 	.word	0x00013f50


	//   ....[64]....
        /*06e0*/ 	.word	0x00015380


	//   ....[65]....
        /*06e4*/ 	.word	0x00015b50


	//   ....[66]....
        /*06e8*/ 	.word	0x00015d10


	//   ....[67]....
        /*06ec*/ 	.word	0x00015fa0


	//   ....[68]....
        /*06f0*/ 	.word	0x00016070


	//   ....[69]....
        /*06f4*/ 	.word	0x000160c0


	//   ....[70]....
        /*06f8*/ 	.word	0x00016180


	//   ....[71]....
        /*06fc*/ 	.word	0x000164f0


	//   ....[72]....
        /*0700*/ 	.word	0x000165e0


	//   ....[73]....
        /*0704*/ 	.word	0x00019b50


	//   ....[74]....
        /*0708*/ 	.word	0x00019bb0


	//   ....[75]....
        /*070c*/ 	.word	0x00019c60


	//   ....[76]....
        /*0710*/ 	.word	0x00019cc0


	//   ....[77]....
        /*0714*/ 	.word	0x00019cf0


	//   ....[78]....
        /*0718*/ 	.word	0x00019d70


	//   ....[79]....
        /*071c*/ 	.word	0x00019fc0


	//   ....[80]....
        /*0720*/ 	.word	0x0001a240


	//   ....[81]....
        /*0724*/ 	.word	0x0001cf60


	//   ....[82]....
        /*0728*/ 	.word	0x0001d400


	//   ....[83]....
        /*072c*/ 	.word	0x0001ddd0


	//   ....[84]....
        /*0730*/ 	.word	0x0001e5a0


	//   ....[85]....
        /*0734*/ 	.word	0x0001f340


	//   ....[86]....
        /*0738*/ 	.word	0x0001f4f0


	//   ....[87]....
        /*073c*/ 	.word	0x0001f5d0


	//   ....[88]....
        /*0740*/ 	.word	0x0001f770


	//   ....[89]....
        /*0744*/ 	.word	0x0001f820


	//   ....[90]....
        /*0748*/ 	.word	0x0001f960


	//   ....[91]....
        /*074c*/ 	.word	0x0001fc40


	//   ....[92]....
        /*0750*/ 	.word	0x0001fcd0


	//   ....[93]....
        /*0754*/ 	.word	0x00022070


	//   ....[94]....
        /*0758*/ 	.word	0x00022080


	//   ....[95]....
        /*075c*/ 	.word	0x00022090


	//   ....[96]....
        /*0760*/ 	.word	0x000220a0


	//   ....[97]....
        /*0764*/ 	.word	0x000220d0


	//   ....[98]....
        /*0768*/ 	.word	0x000220f0


	//   ....[99]....
        /*076c*/ 	.word	0x00022110


	//   ....[100]....
        /*0770*/ 	.word	0x00022120


	//   ....[101]....
        /*0774*/ 	.word	0x00023400


	//   ....[102]....
        /*0778*/ 	.word	0x00023460


	//   ....[103]....
        /*077c*/ 	.word	0x00023480


	//   ....[104]....
        /*0780*/ 	.word	0x000234b0


	//   ....[105]....
        /*0784*/ 	.word	0x000234f0


	//   ....[106]....
        /*0788*/ 	.word	0x00023520


	//   ....[107]....
        /*078c*/ 	.word	0x00023550


	//   ....[108]....
        /*0790*/ 	.word	0x00023580


	//   ....[109]....
        /*0794*/ 	.word	0x00023670


	//   ....[110]....
        /*0798*/ 	.word	0x00023680


	//   ....[111]....
        /*079c*/ 	.word	0x000236c0


	//   ....[112]....
        /*07a0*/ 	.word	0x000236f0


	//   ....[113]....
        /*07a4*/ 	.word	0x00023740


	//   ....[114]....
        /*07a8*/ 	.word	0x00023760


	//   ....[115]....
        /*07ac*/ 	.word	0x00023770


	//   ....[116]....
        /*07b0*/ 	.word	0x000237d0


	//   ....[117]....
        /*07b4*/ 	.word	0x00023880


	//   ....[118]....
        /*07b8*/ 	.word	0x000238b0


	//   ....[119]....
        /*07bc*/ 	.word	0x000238e0


	//   ....[120]....
        /*07c0*/ 	.word	0x00023900


	//   ....[121]....
        /*07c4*/ 	.word	0x00023910


	//   ....[122]....
        /*07c8*/ 	.word	0x00023920


	//   ....[123]....
        /*07cc*/ 	.word	0x000239a0


	//   ....[124]....
        /*07d0*/ 	.word	0x000239b0


	//   ....[125]....
        /*07d4*/ 	.word	0x000240d0


	//   ....[126]....
        /*07d8*/ 	.word	0x00024110


	//   ....[127]....
        /*07dc*/ 	.word	0x00024140


	//   ....[128]....
        /*07e0*/ 	.word	0x00024170


	//   ....[129]....
        /*07e4*/ 	.word	0x000241a0


	//   ....[130]....
        /*07e8*/ 	.word	0x000241d0


	//   ....[131]....
        /*07ec*/ 	.word	0x00024200


	//   ....[132]....
        /*07f0*/ 	.word	0x00024230


	//   ....[133]....
        /*07f4*/ 	.word	0x00024250


	//   ....[134]....
        /*07f8*/ 	.word	0x00024270


	//   ....[135]....
        /*07fc*/ 	.word	0x00024280


	//   ....[136]....
        /*0800*/ 	.word	0x00024290


	//   ....[137]....
        /*0804*/ 	.word	0x000242a0


	//   ....[138]....
        /*0808*/ 	.word	0x000242b0


	//   ....[139]....
        /*080c*/ 	.word	0x000242c0


	//   ....[140]....
        /*0810*/ 	.word	0x000242f0


	//----- nvinfo : EIATTR_EXIT_INSTR_OFFSETS
	.align		4
.L_168:
        /*0814*/ 	.byte	0x04, 0x1c
        /*0816*/ 	.short	(.L_170 - .L_169)


	//   ....[0]....
.L_169:
        /*0818*/ 	.word	0x00000370


	//   ....[1]....
        /*081c*/ 	.word	0x00023a50


	//   ....[2]....
        /*0820*/ 	.word	0x00023a90


	//   ....[3]....
        /*0824*/ 	.word	0x00024480


	//   ....[4]....
        /*0828*/ 	.word	0x000244c0


	//----- nvinfo : EIATTR_CTAIDZ_USED
	.align		4
.L_170:
        /*082c*/ 	.byte	0x01, 0x04
	.zero		2


	//----- nvinfo : EIATTR_MAX_THREADS
	.align		4
        /*0830*/ 	.byte	0x04, 0x05
        /*0832*/ 	.short	(.L_172 - .L_171)
.L_171:
        /*0834*/ 	.word	0x00000080
        /*0838*/ 	.word	0x00000001
        /*083c*/ 	.word	0x00000001


	//----- nvinfo : EIATTR_CRS_STACK_SIZE
	.align		4
.L_172:
        /*0840*/ 	.byte	0x04, 0x1e
        /*0842*/ 	.short	(.L_174 - .L_173)
.L_173:
        /*0844*/ 	.word	0x00000000
.L_174:


//--------------------- .nv.info._ZN7cutlass13device_kernelIN5flash19enable_sm80_to_sm89INS1_16FlashAttnFwdSm80INS1_25CollectiveMainloopFwdSm80ILi4ELi1ELb0EN4cute5tupleIJNS5_1CILi128EEENS7_ILi112EEENS7_ILi64EEEEEELi64ENS_6half_tEfNS_4arch4Sm80ELb1ELb0ELb0ELb0ELb0ELb0ELb1ELb0EEENS1_21CollectiveEpilogueFwdINS6_IJS8_SA_S9_EEENS6_IJNS7_ILi1EEESI_SI_EEESC_SE_Li128ELb0ELb1ELb0ELb0EEENS1_30DynamicPersistentTileSchedulerILi128ELi128ELb0ELb1ELb0EEEEEEEEEvNT_6ParamsE --------------------------
	.section	.nv.info._ZN7cutlass13device_kernelIN5flash19enable_sm80_to_sm89INS1_16FlashAttnFwdSm80INS1_25CollectiveMainloopFwdSm80ILi4ELi1ELb0EN4cute5tupleIJNS5_1CILi128EEENS7_ILi112EEENS7_ILi64EEEEEELi64ENS_6half_tEfNS_4arch4Sm80ELb1ELb0ELb0ELb0ELb0ELb0ELb1ELb0EEENS1_21CollectiveEpilogueFwdINS6_IJS8_SA_S9_EEENS6_IJNS7_ILi1EEESI_SI_EEESC_SE_Li128ELb0ELb1ELb0ELb0EEENS1_30DynamicPersistentTileSchedulerILi128ELi128ELb0ELb1ELb0EEEEEEEEEvNT_6ParamsE,"",@"SHT_CUDA_INFO"
	.sectionflags	@""
	.align	4


	//----- nvinfo : EIATTR_CUDA_API_VERSION
	.align		4
        /*0000*/ 	.byte	0x04, 0x37
        /*0002*/ 	.short	(.L_176 - .L_175)
.L_175:
        /*0004*/ 	.word	0x00000082


	//----- nvinfo : EIATTR_SW2861232_WAR
	.align		4
.L_176:
        /*0008*/ 	.byte	0x01, 0x35
	.zero		2


	//----- nvinfo : EIATTR_PARAM_CBANK
	.align		4
        /*000c*/ 	.byte	0x04, 0x0a
        /*000e*/ 	.short	(.L_178 - .L_177)
	.align		4
.L_177:
        /*0010*/ 	.word	index@(.nv.constant0._ZN7cutlass13device_kernelIN5flash19enable_sm80_to_sm89INS1_16FlashAttnFwdSm80INS1_25CollectiveMainloopFwdSm80ILi4ELi1ELb0EN4cute5tupleIJNS5_1CILi128EEENS7_ILi112EEENS7_ILi64EEEEEELi64ENS_6half_tEfNS_4arch4Sm80ELb1ELb0ELb0ELb0ELb0ELb0ELb1ELb0EEENS1_21CollectiveEpilogueFwdINS6_IJS8_SA_S9_EEENS6_IJNS7_ILi1EEESI_SI_EEESC_SE_Li128ELb0ELb1ELb0ELb0EEENS1_30DynamicPersistentTileSchedulerILi128ELi128ELb0ELb1ELb0EEEEEEEEEvNT_6ParamsE)
        /*0014*/ 	.short	0x0160
        /*0016*/ 	.short	0x0428


	//----- nvinfo : EIATTR_CBANK_PARAM_SIZE
	.align		4
.L_178:
        /*0018*/ 	.byte	0x03, 0x19
        /*001a*/ 	.short	0x0428


	//----- nvinfo : EIATTR_KPARAM_INFO
	.align		4
        /*001c*/ 	.byte	0x04, 0x17
        /*001e*/ 	.short	(.L_180 - .L_179)
.L_179:
        /*0020*/ 	.word	0x00000000
        /*0024*/ 	.short	0x0000
        /*0026*/ 	.short	0x0000
        /*0028*/ 	.byte	0x00, 0xf0, 0xa1, 0x10


	//----- nvinfo : EIATTR_MAXREG_COUNT
	.align		4
.L_180:
        /*002c*/ 	.byte	0x03, 0x1b
        /*002e*/ 	.short	0x00ff


	//----- nvinfo : EIATTR_NUM_BARRIERS
	.align		4
        /*0030*/ 	.byte	0x02, 0x4c
        /*0032*/ 	.byte	0x06
	.zero		1


	//----- nvinfo : EIATTR_ANNOTATIONS
	.align		4
        /*0034*/ 	.byte	0x04, 0x55
        /*0036*/ 	.short	(.L_182 - .L_181)


	//   ....[0]....
.L_181:
        /* <DEDUP_REMOVED lines=98> */


	//----- nvinfo : EIATTR_MERCURY_ISA_VERSION
	.align		4
.L_182:
        /*0640*/ 	.byte	0x03, 0x5f
        /*0642*/ 	.short	0x0000


	//----- nvinfo : EIATTR_INT_WARP_WIDE_INSTR_OFFSETS
	.align		4
        /*0644*/ 	.byte	0x04, 0x31
        /*0646*/ 	.short	(.L_184 - .L_183)


	//   ....[0]....
.L_183:
        /*0648*/ 	.word	0x00011ba0


	//   ....[1]....
        /*064c*/ 	.word	0x00011c20


	//----- nvinfo : EIATTR_COOP_GROUP_MASK_REGIDS
	.align		4
.L_184:
        /*0650*/ 	.byte	0x04, 0x29
        /*0652*/ 	.short	(.L_186 - .L_185)


	//   ....[0]....
.L_185:
        /*0654*/ 	.word	0xffffffff


	//   ....[1]....
        /*0658*/ 	.word	0xffffffff


	//   ....[2]....
        /*065c*/ 	.word	0xffffffff


	//   ....[3]....
        /*0660*/ 	.word	0xffffffff


	//   ....[4]....
        /*0664*/ 	.word	0xffffffff


	//   ....[5]....
        /*0668*/ 	.word	0xffffffff


	//   ....[6]....
        /*066c*/ 	.word	0xffffffff


	//   ....[7]....
        /*0670*/ 	.word	0xffffffff


	//   ....[8]....
        /*0674*/ 	.word	0xffffffff


	//   ....[9]....
        /*0678*/ 	.word	0xffffffff


	//   ....[10]....
        /*067c*/ 	.word	0xffffffff


	//   ....[11]....
        /*0680*/ 	.word	0xffffffff


	//   ....[12]....
        /*0684*/ 	.word	0xffffffff


	//   ....[13]....
        /*0688*/ 	.word	0xffffffff


	//   ....[14]....
        /*068c*/ 	.word	0xffffffff


	//   ....[15]....
        /*0690*/ 	.word	0xffffffff


	//   ....[16]....
        /*0694*/ 	.word	0xffffffff


	//   ....[17]....
        /*0698*/ 	.word	0xffffffff


	//   ....[18]....
        /*069c*/ 	.word	0xffffffff


	//   ....[19]....
        /*06a0*/ 	.word	0xffffffff


	//   ....[20]....
        /*06a4*/ 	.word	0xffffffff


	//   ....[21]....
        /*06a8*/ 	.word	0xffffffff


	//   ....[22]....
        /*06ac*/ 	.word	0xffffffff


	//   ....[23]....
        /*06b0*/ 	.word	0xffffffff


	//   ....[24]....
        /*06b4*/ 	.word	0xffffffff


	//   ....[25]....
        /*06b8*/ 	.word	0xffffffff


	//   ....[26]....
        /*06bc*/ 	.word	0xffffffff


	//   ....[27]....
        /*06c0*/ 	.word	0xffffffff


	//   ....[28]....
        /*06c4*/ 	.word	0xffffffff


	//   ....[29]....
        /*06c8*/ 	.word	0xffffffff


	//   ....[30]....
        /*06cc*/ 	.word	0xffffffff


	//   ....[31]....
        /*06d0*/ 	.word	0xffffffff


	//   ....[32]....
        /*06d4*/ 	.word	0xffffffff


	//   ....[33]....
        /*06d8*/ 	.word	0xffffffff


	//   ....[34]....
        /*06dc*/ 	.word	0xffffffff


	//   ....[35]....
        /*06e0*/ 	.word	0xffffffff


	//   ....[36]....
        /*06e4*/ 	.word	0xffffffff


	//   ....[37]....
        /*06e8*/ 	.word	0xffffffff


	//   ....[38]....
        /*06ec*/ 	.word	0xffffffff


	//   ....[39]....
        /*06f0*/ 	.word	0xffffffff


	//   ....[40]....
        /*06f4*/ 	.word	0xffffffff


	//   ....[41]....
        /*06f8*/ 	.word	0xffffffff


	//   ....[42]....
        /*06fc*/ 	.word	0xffffffff


	//   ....[43]....
        /*0700*/ 	.word	0xffffffff


	//   ....[44]....
        /*0704*/ 	.word	0xffffffff


	//   ....[45]....
        /*0708*/ 	.word	0xffffffff


	//   ....[46]....
        /*070c*/ 	.word	0xffffffff


	//   ....[47]....
        /*0710*/ 	.word	0xffffffff


	//   ....[48]....
        /*0714*/ 	.word	0xffffffff


	//   ....[49]....
        /*0718*/ 	.word	0xffffffff


	//   ....[50]....
        /*071c*/ 	.word	0xffffffff


	//   ....[51]....
        /*0720*/ 	.word	0xffffffff


	//   ....[52]....
        /*0724*/ 	.word	0xffffffff


	//   ....[53]....
        /*0728*/ 	.word	0xffffffff


	//   ....[54]....
        /*072c*/ 	.word	0xffffffff


	//   ....[55]....
        /*0730*/ 	.word	0xffffffff


	//   ....[56]....
        /*0734*/ 	.word	0xffffffff


	//   ....[57]....
        /*0738*/ 	.word	0xffffffff


	//   ....[58]....
        /*073c*/ 	.word	0xffffffff


	//   ....[59]....
        /*0740*/ 	.word	0xffffffff


	//   ....[60]....
        /*0744*/ 	.word	0xffffffff


	//   ....[61]....
        /*0748*/ 	.word	0xffffffff


	//   ....[62]....
        /*074c*/ 	.word	0xffffffff


	//   ....[63]....
        /*0750*/ 	.word	0xffffffff


	//   ....[64]....
        /*0754*/ 	.word	0xffffffff


	//   ....[65]....
        /*0758*/ 	.word	0xffffffff


	//   ....[66]....
        /*075c*/ 	.word	0xffffffff


	//   ....[67]....
        /*0760*/ 	.word	0xffffffff


	//   ....[68]....
        /*0764*/ 	.word	0xffffffff


	//   ....[69]....
        /*0768*/ 	.word	0xffffffff


	//   ....[70]....
        /*076c*/ 	.word	0xffffffff


	//   ....[71]....
        /*0770*/ 	.word	0xffffffff


	//   ....[72]....
        /*0774*/ 	.word	0xffffffff


	//   ....[73]....
        /*0778*/ 	.word	0xffffffff


	//   ....[74]....
        /*077c*/ 	.word	0xffffffff


	//   ....[75]....
        /*0780*/ 	.word	0xffffffff


	//   ....[76]....
        /*0784*/ 	.word	0xffffffff


	//   ....[77]....
        /*0788*/ 	.word	0xffffffff


	//   ....[78]....
        /*078c*/ 	.word	0xffffffff


	//   ....[79]....
        /*0790*/ 	.word	0xffffffff


	//   ....[80]....
        /*0794*/ 	.word	0xffffffff


	//   ....[81]....
        /*0798*/ 	.word	0xffffffff


	//   ....[82]....
        /*079c*/ 	.word	0xffffffff


	//   ....[83]....
        /*07a0*/ 	.word	0xffffffff


	//   ....[84]....
        /*07a4*/ 	.word	0xffffffff


	//   ....[85]....
        /*07a8*/ 	.word	0xffffffff


	//   ....[86]....
        /*07ac*/ 	.word	0xffffffff


	//   ....[87]....
        /*07b0*/ 	.word	0xffffffff


	//   ....[88]....
        /*07b4*/ 	.word	0xffffffff


	//   ....[89]....
        /*07b8*/ 	.word	0xffffffff


	//   ....[90]....
        /*07bc*/ 	.word	0xffffffff


	//   ....[91]....
        /*07c0*/ 	.word	0xffffffff


	//   ....[92]....
        /*07c4*/ 	.word	0xffffffff


	//   ....[93]....
        /*07c8*/ 	.word	0xffffffff


	//   ....[94]....
        /*07cc*/ 	.word	0xffffffff


	//   ....[95]....
        /*07d0*/ 	.word	0xffffffff


	//   ....[96]....
        /*07d4*/ 	.word	0xffffffff


	//   ....[97]....
        /*07d8*/ 	.word	0xffffffff


	//   ....[98]....
        /*07dc*/ 	.word	0xffffffff


	//   ....[99]....
        /*07e0*/ 	.word	0xffffffff


	//   ....[100]....
        /*07e4*/ 	.word	0xffffffff


	//   ....[101]....
        /*07e8*/ 	.word	0xffffffff


	//   ....[102]....
        /*07ec*/ 	.word	0xffffffff


	//   ....[103]....
        /*07f0*/ 	.word	0xffffffff


	//   ....[104]....
        /*07f4*/ 	.word	0xffffffff


	//   ....[105]....
        /*07f8*/ 	.word	0xffffffff


	//   ....[106]....
        /*07fc*/ 	.word	0xffffffff


	//   ....[107]....
        /*0800*/ 	.word	0xffffffff


	//   ....[108]....
        /*0804*/ 	.word	0xffffffff


	//   ....[109]....
        /*0808*/ 	.word	0xffffffff


	//   ....[110]....
        /*080c*/ 	.word	0xffffffff


	//   ....[111]....
        /*0810*/ 	.word	0xffffffff


	//   ....[112]....
        /*0814*/ 	.word	0xffffffff


	//   ....[113]....
        /*0818*/ 	.word	0xffffffff


	//   ....[114]....
        /*081c*/ 	.word	0xffffffff


	//   ....[115]....
        /*0820*/ 	.word	0xffffffff


	//   ....[116]....
        /*0824*/ 	.word	0xffffffff


	//   ....[117]....
        /*0828*/ 	.word	0xffffffff


	//   ....[118]....
        /*082c*/ 	.word	0xffffffff


	//   ....[119]....
        /*0830*/ 	.word	0xffffffff


	//   ....[120]....
        /*0834*/ 	.word	0xffffffff


	//   ....[121]....
        /*0838*/ 	.word	0xffffffff


	//   ....[122]....
        /*083c*/ 	.word	0xffffffff


	//   ....[123]....
        /*0840*/ 	.word	0xffffffff


	//   ....[124]....
        /*0844*/ 	.word	0xffffffff


	//   ....[125]....
        /*0848*/ 	.word	0xffffffff


	//   ....[126]....
        /*084c*/ 	.word	0xffffffff


	//   ....[127]....
        /*0850*/ 	.word	0xffffffff


	//   ....[128]....
        /*0854*/ 	.word	0xffffffff


	//   ....[129]....
        /*0858*/ 	.word	0xffffffff


	//   ....[130]....
        /*085c*/ 	.word	0xffffffff


	//   ....[131]....
        /*0860*/ 	.word	0xffffffff


	//   ....[132]....
        /*0864*/ 	.word	0xffffffff


	//   ....[133]....
        /*0868*/ 	.word	0xffffffff


	//   ....[134]....
        /*086c*/ 	.word	0xffffffff


	//   ....[135]....
        /*0870*/ 	.word	0xffffffff


	//   ....[136]....
        /*0874*/ 	.word	0xffffffff


	//   ....[137]....
        /*0878*/ 	.word	0xffffffff


	//   ....[138]....
        /*087c*/ 	.word	0xffffffff


	//   ....[139]....
        /*0880*/ 	.word	0xffffffff


	//----- nvinfo : EIATTR_COOP_GROUP_INSTR_OFFSETS
	.align		4
.L_186:
        /*0884*/ 	.byte	0x04, 0x28
        /*0886*/ 	.short	(.L_188 - .L_187)


	//   ....[0]....
.L_187:
        /*0888*/ 	.word	0x00000050


	//   ....[1]....
        /*088c*/ 	.word	0x00001560


	//   ....[2]....
        /*0890*/ 	.word	0x00001580


	//   ....[3]....
        /*0894*/ 	.word	0x00001670


	//   ....[4]....
        /*0898*/ 	.word	0x00001680


	//   ....[5]....
        /*089c*/ 	.word	0x00001760


	//   ....[6]....
        /*08a0*/ 	.word	0x00001780


	//   ....[7]....
        /*08a4*/ 	.word	0x00001860


	//   ....[8]....
        /*08a8*/ 	.word	0x00001870


	//   ....[9]....
        /*08ac*/ 	.word	0x00001950


	//   ....[10]....
        /*08b0*/ 	.word	0x00001970


	//   ....[11]....
        /*08b4*/ 	.word	0x00001a50


	//   ....[12]....
        /*08b8*/ 	.word	0x00001a60


	//   ....[13]....
        /*08bc*/ 	.word	0x00001b40


	//   ....[14]....
        /*08c0*/ 	.word	0x00001b60


	//   ....[15]....
        /*08c4*/ 	.word	0x00001c40


	//   ....[16]....
        /*08c8*/ 	.word	0x00001c50


	//   ....[17]....
        /*08cc*/ 	.word	0x000032d0


	//   ....[18]....
        /*08d0*/ 	.word	0x00003300


	//   ....[19]....
        /*08d4*/ 	.word	0x00003d30


	//   ....[20]....
        /*08d8*/ 	.word	0x00003df0


	//   ....[21]....
        /*08dc*/ 	.word	0x00003e00


	//   ....[22]....
        /*08e0*/ 	.word	0x00003e30


	//   ....[23]....
        /*08e4*/ 	.word	0x00003ea0


	//   ....[24]....
        /*08e8*/ 	.word	0x00004210


	//   ....[25]....
        /*08ec*/ 	.word	0x00004c30


	//   ....[26]....
        /*08f0*/ 	.word	0x00004df0


	//   ....[27]....
        /*08f4*/ 	.word	0x00004e40


	//   ....[28]....
        /*08f8*/ 	.word	0x00004eb0


	//   ....[29]....
        /*08fc*/ 	.word	0x000080e0


	//   ....[30]....
        /*0900*/ 	.word	0x00008100


	//   ....[31]....
        /*0904*/ 	.word	0x00008420


	//   ....[32]....
        /*0908*/ 	.word	0x00008440


	//   ....[33]....
        /*090c*/ 	.word	0x00009240


	//   ....[34]....
        /*0910*/ 	.word	0x000097a0


	//   ....[35]....
        /*0914*/ 	.word	0x00009900


	//   ....[36]....
        /*0918*/ 	.word	0x00009b00


	//   ....[37]....
        /*091c*/ 	.word	0x00009bf0


	//   ....[38]....
        /*0920*/ 	.word	0x00009d10


	//   ....[39]....
        /*0924*/ 	.word	0x00009e30


	//   ....[40]....
        /*0928*/ 	.word	0x00009ea0


	//   ....[41]....
        /*092c*/ 	.word	0x0000e4d0


	//   ....[42]....
        /*0930*/ 	.word	0x0000e560


	//   ....[43]....
        /*0934*/ 	.word	0x0000e620


	//   ....[44]....
        /*0938*/ 	.word	0x0000e680


	//   ....[45]....
        /*093c*/ 	.word	0x0000e6c0


	//   ....[46]....
        /*0940*/ 	.word	0x0000e810


	//   ....[47]....
        /*0944*/ 	.word	0x0000e930


	//   ....[48]....
        /*0948*/ 	.word	0x0000ec20


	//   ....[49]....
        /*094c*/ 	.word	0x000113a0


	//   ....[50]....
        /*0950*/ 	.word	0x00011410


	//   ....[51]....
        /*0954*/ 	.word	0x00011420


	//   ....[52]....
        /*0958*/ 	.word	0x00011430


	//   ....[53]....
        /*095c*/ 	.word	0x00011460


	//   ....[54]....
        /*0960*/ 	.word	0x00011480


	//   ....[55]....
        /*0964*/ 	.word	0x00011490


	//   ....[56]....
        /*0968*/ 	.word	0x000114a0


	//   ....[57]....
        /*096c*/ 	.word	0x00012200


	//   ....[58]....
        /*0970*/ 	.word	0x00012620


	//   ....[59]....
        /*0974*/ 	.word	0x00012640


	//   ....[60]....
        /*0978*/ 	.word	0x00012650


	//   ....[61]....
        /*097c*/ 	.word	0x00012660


	//   ....[62]....
        /*0980*/ 	.word	0x00012670


	//   ....[63]....
        /*0984*/ 	.word	0x00012680


	//   ....[64]....
        /*0988*/ 	.word	0x00012690


	//   ....[65]....
        /*098c*/ 	.word	0x000126a0


	//   ....[66]....
        /*0990*/ 	.word	0x00012810


	//   ....[67]....
        /*0994*/ 	.word	0x00012840


	//   ....[68]....
        /*0998*/ 	.word	0x00012860


	//   ....[69]....
        /*099c*/ 	.word	0x00012870


	//   ....[70]....
        /*09a0*/ 	.word	0x00012890


	//   ....[71]....
        /*09a4*/ 	.word	0x000128b0


	//   ....[72]....
        /*09a8*/ 	.word	0x00012940


	//   ....[73]....
        /*09ac*/ 	.word	0x00012970


	//   ....[74]....
        /*09b0*/ 	.word	0x00012a00


	//   ....[75]....
        /*09b4*/ 	.word	0x00012a30


	//   ....[76]....
        /*09b8*/ 	.word	0x00012a40


	//   ....[77]....
        /*09bc*/ 	.word	0x00012a50


	//   ....[78]....
        /*09c0*/ 	.word	0x00012a60


	//   ....[79]....
        /*09c4*/ 	.word	0x00012a70


	//   ....[80]....
        /*09c8*/ 	.word	0x00012bc0


	//   ....[81]....
        /*09cc*/ 	.word	0x00012bd0


	//   ....[82]....
        /*09d0*/ 	.word	0x00013100


	//   ....[83]....
        /*09d4*/ 	.word	0x00013120


	//   ....[84]....
        /*09d8*/ 	.word	0x000131b0


	//   ....[85]....
        /*09dc*/ 	.word	0x000131c0


	//   ....[86]....
        /*09e0*/ 	.word	0x00013240


	//   ....[87]....
        /*09e4*/ 	.word	0x00013260


	//   ....[88]....
        /*09e8*/ 	.word	0x000132e0


	//   ....[89]....
        /*09ec*/ 	.word	0x000132f0


	//   ....[90]....
        /*09f0*/ 	.word	0x00013370


	//   ....[91]....
        /*09f4*/ 	.word	0x00013390


	//   ....[92]....
        /*09f8*/ 	.word	0x00013410


	//   ....[93]....
        /*09fc*/ 	.word	0x00013420


	//   ....[94]....
        /*0a00*/ 	.word	0x000134a0


	//   ....[95]....
        /*0a04*/ 	.word	0x000134c0


	//   ....[96]....
        /*0a08*/ 	.word	0x00013540


	//   ....[97]....
        /*0a0c*/ 	.word	0x00013550


	//   ....[98]....
        /*0a10*/ 	.word	0x00013660


	//   ....[99]....
        /*0a14*/ 	.word	0x00013750


	//   ....[100]....
        /*0a18*/ 	.word	0x000137c0


	//   ....[101]....
        /*0a1c*/ 	.word	0x00013830


	//   ....[102]....
        /*0a20*/ 	.word	0x00013890


	//   ....[103]....
        /*0a24*/ 	.word	0x00013900


	//   ....[104]....
        /*0a28*/ 	.word	0x00013970


	//   ....[105]....
        /*0a2c*/ 	.word	0x000139e0


	//   ....[106]....
        /*0a30*/ 	.word	0x00013a40


	//   ....[107]....
        /*0a34*/ 	.word	0x00013ab0


	//   ....[108]....
        /*0a38*/ 	.word	0x00013b20


	//   ....[109]....
        /*0a3c*/ 	.word	0x00013b90


	//   ....[110]....
        /*0a40*/ 	.word	0x00013bf0


	//   ....[111]....
        /*0a44*/ 	.word	0x00013c60


	//   ....[112]....
        /*0a48*/ 	.word	0x00013cd0


	//   ....[113]....
        /*0a4c*/ 	.word	0x00013d40


	//   ....[114]....
        /*0a50*/ 	.word	0x00013da0


	//   ....[115]....
        /*0a54*/ 	.word	0x00013e00


	//   ....[116]....
        /*0a58*/ 	.word	0x00013e60


	//   ....[117]....
        /*0a5c*/ 	.word	0x00013eb0


	//   ....[118]....
        /*0a60*/ 	.word	0x00013f10


	//   ....[119]....
        /*0a64*/ 	.word	0x00013f60


	//   ....[120]....
        /*0a68*/ 	.word	0x00013fc0


	//   ....[121]....
        /*0a6c*/ 	.word	0x00014010


	//   ....[122]....
        /*0a70*/ 	.word	0x00014070


	//   ....[123]....
        /*0a74*/ 	.word	0x000140e0


	//   ....[124]....
        /*0a78*/ 	.word	0x00014150


	//   ....[125]....
        /*0a7c*/ 	.word	0x000141c0


	//   ....[126]....
        /*0a80*/ 	.word	0x00014220


	//   ....[127]....
        /*0a84*/ 	.word	0x00014290


	//   ....[128]....
        /*0a88*/ 	.word	0x00014300


	//   ....[129]....
        /*0a8c*/ 	.word	0x00014370


	//   ....[130]....
        /*0a90*/ 	.word	0x000143d0


	//   ....[131]....
        /*0a94*/ 	.word	0x00014440


	//   ....[132]....
        /*0a98*/ 	.word	0x000144b0


	//   ....[133]....
        /*0a9c*/ 	.word	0x00014520


	//   ....[134]....
        /*0aa0*/ 	.word	0x00014580


	//   ....[135]....
        /*0aa4*/ 	.word	0x000145f0


	//   ....[136]....
        /*0aa8*/ 	.word	0x00014660


	//   ....[137]....
        /*0aac*/ 	.word	0x000146d0


	//   ....[138]....
        /*0ab0*/ 	.word	0x00014730


	//   ....[139]....
        /*0ab4*/ 	.word	0x000147a0


	//----- nvinfo : EIATTR_EXIT_INSTR_OFFSETS
	.align		4
.L_188:
        /*0ab8*/ 	.byte	0x04, 0x1c
        /*0aba*/ 	.short	(.L_190 - .L_189)


	//   ....[0]....
.L_189:
        /*0abc*/ 	.word	0x000000a0


	//   ....[1]....
        /*0ac0*/ 	.word	0x00013700


	//----- nvinfo : EIATTR_MAX_THREADS
	.align		4
.L_190:
        /*0ac4*/ 	.byte	0x04, 0x05
        /*0ac6*/ 	.short	(.L_192 - .L_191)
.L_191:
        /*0ac8*/ 	.word	0x00000080
        /*0acc*/ 	.word	0x00000001
        /*0ad0*/ 	.word	0x00000001


	//----- nvinfo : EIATTR_CRS_STACK_SIZE
	.align		4
.L_192:
        /*0ad4*/ 	.byte	0x04, 0x1e
        /*0ad6*/ 	.short	(.L_194 - .L_193)
.L_193:
        /*0ad8*/ 	.word	0x00000000
.L_194:


//--------------------- .nv.info._ZN7cutlass13device_kernelIN5flash19enable_sm80_to_sm89INS1_16FlashAttnFwdSm80INS1_25CollectiveMainloopFwdSm80ILi4ELi1ELb0EN4cute5tupleIJNS5_1CILi128EEENS7_ILi112EEENS7_ILi64EEEEEELi64ENS_6half_tEfNS_4arch4Sm80ELb1ELb0ELb0ELb1ELb0ELb0ELb1ELb0EEENS1_21CollectiveEpilogueFwdINS6_IJS8_SA_S9_EEENS6_IJNS7_ILi1EEESI_SI_EEESC_SE_Li128ELb1ELb1ELb0ELb0EEENS1_19SingleTileSchedulerILb1ELb0ELb1ELi128EEEEEEEEEvNT_6ParamsE --------------------------
	.section	.nv.info._ZN7cutlass13device_kernelIN5flash19enable_sm80_to_sm89INS1_16FlashAttnFwdSm80INS1_25CollectiveMainloopFwdSm80ILi4ELi1ELb0EN4cute5tupleIJNS5_1CILi128EEENS7_ILi112EEENS7_ILi64EEEEEELi64ENS_6half_tEfNS_4arch4Sm80ELb1ELb0ELb0ELb1ELb0ELb0ELb1ELb0EEENS1_21CollectiveEpilogueFwdINS6_IJS8_SA_S9_EEENS6_IJNS7_ILi1EEESI_SI_EEESC_SE_Li128ELb1ELb1ELb0ELb0EEENS1_19SingleTileSchedulerILb1ELb0ELb1ELi128EEEEEEEEEvNT_6ParamsE,"",@"SHT_CUDA_INFO"
	.sectionflags	@""
	.align	4


	//----- nvinfo : EIATTR_CUDA_API_VERSION
	.align		4
        /*0000*/ 	.byte	0x04, 0x37
        /*0002*/ 	.short	(.L_196 - .L_195)
.L_195:
        /*0004*/ 	.word	0x00000082


	//----- nvinfo : EIATTR_SW2861232_WAR
	.align		4
.L_196:
        /*0008*/ 	.byte	0x01, 0x35
	.zero		2


	//----- nvinfo : EIATTR_PARAM_CBANK
	.align		4
        /*000c*/ 	.byte	0x04, 0x0a
        /*000e*/ 	.short	(.L_198 - .L_197)
	.align		4
.L_197:
        /*0010*/ 	.word	index@(.nv.constant0._ZN7cutlass13device_kernelIN5flash19enable_sm80_to_sm89INS1_16FlashAttnFwdSm80INS1_25CollectiveMainloopFwdSm80ILi4ELi1ELb0EN4cute5tupleIJNS5_1CILi128EEENS7_ILi112EEENS7_ILi64EEEEEELi64ENS_6half_tEfNS_4arch4Sm80ELb1ELb0ELb0ELb1ELb0ELb0ELb1ELb0EEENS1_21CollectiveEpilogueFwdINS6_IJS8_SA_S9_EEENS6_IJNS7_ILi1EEESI_SI_EEESC_SE_Li128ELb1ELb1ELb0ELb0EEENS1_19SingleTileSchedulerILb1ELb0ELb1ELi128EEEEEEEEEvNT_6ParamsE)
        /*0014*/ 	.short	0x0160
        /*0016*/ 	.short	0x0418


	//----- nvinfo : EIATTR_CBANK_PARAM_SIZE
	.align		4
.L_198:
        /*0018*/ 	.byte	0x03, 0x19
        /*001a*/ 	.short	0x0418


	//----- nvinfo : EIATTR_KPARAM_INFO
	.align		4
        /*001c*/ 	.byte	0x04, 0x17
        /*001e*/ 	.short	(.L_200 - .L_199)
.L_199:
        /*0020*/ 	.word	0x00000000
        /*0024*/ 	.short	0x0000
        /*0026*/ 	.short	0x0000
        /*0028*/ 	.byte	0x00, 0xf0, 0x61, 0x10


	//----- nvinfo : EIATTR_MAXREG_COUNT
	.align		4
.L_200:
        /*002c*/ 	.byte	0x03, 0x1b
        /*002e*/ 	.short	0x00ff


	//----- nvinfo : EIATTR_NUM_BARRIERS
	.align		4
        /*0030*/ 	.byte	0x02, 0x4c
        /*0032*/ 	.byte	0x02
	.zero		1


	//----- nvinfo : EIATTR_ANNOTATIONS
	.align		4
        /*0034*/ 	.byte	0x04, 0x55
        /*0036*/ 	.short	(.L_202 - .L_201)


	//   ....[0]....
.L_201:
        /* <DEDUP_REMOVED lines=80> */


	//----- nvinfo : EIATTR_MERCURY_ISA_VERSION
	.align		4
.L_202:
        /*0520*/ 	.byte	0x03, 0x5f
        /*0522*/ 	.short	0x0000


	//----- nvinfo : EIATTR_COOP_GROUP_MASK_REGIDS
	.align		4
        /*0524*/ 	.byte	0x04, 0x29
        /*0526*/ 	.short	(.L_204 - .L_203)


	//   ....[0]....
.L_203:
        /*0528*/ 	.word	0xffffffff


	//   ....[1]....
        /*052c*/ 	.word	0xffffffff


	//   ....[2]....
        /*0530*/ 	.word	0xffffffff


	//   ....[3]....
        /*0534*/ 	.word	0xffffffff


	//   ....[4]....
        /*0538*/ 	.word	0xffffffff


	//   ....[5]....
        /*053c*/ 	.word	0xffffffff


	//   ....[6]....
        /*0540*/ 	.word	0xffffffff


	//   ....[7]....
        /*0544*/ 	.word	0xffffffff


	//   ....[8]....
        /*0548*/ 	.word	0xffffffff


	//   ....[9]....
        /*054c*/ 	.word	0xffffffff


	//   ....[10]....
        /*0550*/ 	.word	0xffffffff


	//   ....[11]....
        /*0554*/ 	.word	0xffffffff


	//   ....[12]....
        /*0558*/ 	.word	0xffffffff


	//   ....[13]....
        /*055c*/ 	.word	0xffffffff


	//   ....[14]....
        /*0560*/ 	.word	0xffffffff


	//   ....[15]....
        /*0564*/ 	.word	0xffffffff


	//   ....[16]....
        /*0568*/ 	.word	0xffffffff


	//   ....[17]....
        /*056c*/ 	.word	0xffffffff


	//   ....[18]....
        /*0570*/ 	.word	0xffffffff


	//   ....[19]....
        /*0574*/ 	.word	0xffffffff


	//   ....[20]....
        /*0578*/ 	.word	0xffffffff


	//   ....[21]....
        /*057c*/ 	.word	0xffffffff


	//   ....[22]....
        /*0580*/ 	.word	0xffffffff


	//   ....[23]....
        /*0584*/ 	.word	0xffffffff


	//   ....[24]....
        /*0588*/ 	.word	0xffffffff


	//   ....[25]....
        /*058c*/ 	.word	0xffffffff


	//   ....[26]....
        /*0590*/ 	.word	0xffffffff


	//   ....[27]....
        /*0594*/ 	.word	0xffffffff


	//   ....[28]....
        /*0598*/ 	.word	0xffffffff


	//   ....[29]....
        /*059c*/ 	.word	0xffffffff


	//   ....[30]....
        /*05a0*/ 	.word	0xffffffff


	//   ....[31]....
        /*05a4*/ 	.word	0xffffffff


	//   ....[32]....
        /*05a8*/ 	.word	0xffffffff


	//   ....[33]....
        /*05ac*/ 	.word	0xffffffff


	//   ....[34]....
        /*05b0*/ 	.word	0xffffffff


	//   ....[35]....
        /*05b4*/ 	.word	0xffffffff


	//   ....[36]....
        /*05b8*/ 	.word	0xffffffff


	//   ....[37]....
        /*05bc*/ 	.word	0xffffffff


	//   ....[38]....
        /*05c0*/ 	.word	0xffffffff


	//   ....[39]....
        /*05c4*/ 	.word	0xffffffff


	//   ....[40]....
        /*05c8*/ 	.word	0xffffffff


	//   ....[41]....
        /*05cc*/ 	.word	0xffffffff


	//   ....[42]....
        /*05d0*/ 	.word	0xffffffff


	//   ....[43]....
        /*05d4*/ 	.word	0xffffffff


	//   ....[44]....
        /*05d8*/ 	.word	0xffffffff


	//   ....[45]....
        /*05dc*/ 	.word	0xffffffff


	//   ....[46]....
        /*05e0*/ 	.word	0xffffffff


	//   ....[47]....
        /*05e4*/ 	.word	0xffffffff


	//   ....[48]....
        /*05e8*/ 	.word	0xffffffff


	//   ....[49]....
        /*05ec*/ 	.word	0xffffffff


	//   ....[50]....
        /*05f0*/ 	.word	0xffffffff


	//   ....[51]....
        /*05f4*/ 	.word	0xffffffff


	//   ....[52]....
        /*05f8*/ 	.word	0xffffffff


	//   ....[53]....
        /*05fc*/ 	.word	0xffffffff


	//   ....[54]....
        /*0600*/ 	.word	0xffffffff


	//   ....[55]....
        /*0604*/ 	.word	0xffffffff


	//   ....[56]....
        /*0608*/ 	.word	0xffffffff


	//   ....[57]....
        /*060c*/ 	.word	0xffffffff


	//   ....[58]....
        /*0610*/ 	.word	0xffffffff


	//   ....[59]....
        /*0614*/ 	.word	0xffffffff


	//   ....[60]....
        /*0618*/ 	.word	0xffffffff


	//   ....[61]....
        /*061c*/ 	.word	0xffffffff


	//   ....[62]....
        /*0620*/ 	.word	0xffffffff


	//   ....[63]....
        /*0624*/ 	.word	0xffffffff


	//   ....[64]....
        /*0628*/ 	.word	0xffffffff


	//   ....[65]....
        /*062c*/ 	.word	0xffffffff


	//   ....[66]....
        /*0630*/ 	.word	0xffffffff


	//   ....[67]....
        /*0634*/ 	.word	0xffffffff


	//   ....[68]....
        /*0638*/ 	.word	0xffffffff


	//   ....[69]....
        /*063c*/ 	.word	0xffffffff


	//   ....[70]....
        /*0640*/ 	.word	0xffffffff


	//   ....[71]....
        /*0644*/ 	.word	0xffffffff


	//   ....[72]....
        /*0648*/ 	.word	0xffffffff


	//   ....[73]....
        /*064c*/ 	.word	0xffffffff


	//   ....[74]....
        /*0650*/ 	.word	0xffffffff


	//   ....[75]....
        /*0654*/ 	.word	0xffffffff


	//   ....[76]....
        /*0658*/ 	.word	0xffffffff


	//   ....[77]....
        /*065c*/ 	.word	0xffffffff


	//   ....[78]....
        /*0660*/ 	.word	0xffffffff


	//   ....[79]....
        /*0664*/ 	.word	0xffffffff


	//   ....[80]....
        /*0668*/ 	.word	0xffffffff


	//   ....[81]....
        /*066c*/ 	.word	0xffffffff


	//   ....[82]....
        /*0670*/ 	.word	0xffffffff


	//   ....[83]....
        /*0674*/ 	.word	0xffffffff


	//   ....[84]....
        /*0678*/ 	.word	0xffffffff


	//   ....[85]....
        /*067c*/ 	.word	0xffffffff


	//   ....[86]....
        /*0680*/ 	.word	0xffffffff


	//   ....[87]....
        /*0684*/ 	.word	0xffffffff


	//   ....[88]....
        /*0688*/ 	.word	0xffffffff


	//   ....[89]....
        /*068c*/ 	.word	0xffffffff


	//   ....[90]....
        /*0690*/ 	.word	0xffffffff


	//   ....[91]....
        /*0694*/ 	.word	0xffffffff


	//   ....[92]....
        /*0698*/ 	.word	0xffffffff


	//   ....[93]....
        /*069c*/ 	.word	0xffffffff


	//   ....[94]....
        /*06a0*/ 	.word	0xffffffff


	//   ....[95]....
        /*06a4*/ 	.word	0xffffffff


	//   ....[96]....
        /*06a8*/ 	.word	0xffffffff


	//----- nvinfo : EIATTR_COOP_GROUP_INSTR_OFFSETS
	.align		4
.L_204:
        /*06ac*/ 	.byte	0x04, 0x28
        /*06ae*/ 	.short	(.L_206 - .L_205)


	//   ....[0]....
.L_205:
        /*06b0*/ 	.word	0x00000090


	//   ....[1]....
        /*06b4*/ 	.word	0x00001020


	//   ....[2]....
        /*06b8*/ 	.word	0x00001050


	//   ....[3]....
        /*06bc*/ 	.word	0x000011f0


	//   ....[4]....
        /*06c0*/ 	.word	0x00001220


	//   ....[5]....
        /*06c4*/ 	.word	0x000012b0


	//   ....[6]....
        /*06c8*/ 	.word	0x000012e0


	//   ....[7]....
        /*06cc*/ 	.word	0x00001370


	//   ....[8]....
        /*06d0*/ 	.word	0x000013a0


	//   ....[9]....
        /*06d4*/ 	.word	0x00001430


	//   ....[10]....
        /*06d8*/ 	.word	0x00001460


	//   ....[11]....
        /*06dc*/ 	.word	0x000014f0


	//   ....[12]....
        /*06e0*/ 	.word	0x00001520


	//   ....[13]....
        /*06e4*/ 	.word	0x000015b0


	//   ....[14]....
        /*06e8*/ 	.word	0x000015e0


	//   ....[15]....
        /*06ec*/ 	.word	0x00001660


	//   ....[16]....
        /*06f0*/ 	.word	0x000016a0


	//   ....[17]....
        /*06f4*/ 	.word	0x00002ee0


	//   ....[18]....
        /*06f8*/ 	.word	0x00002ef0


	//   ....[19]....
        /*06fc*/ 	.word	0x00002f00


	//   ....[20]....
        /*0700*/ 	.word	0x00002f10


	//   ....[21]....
        /*0704*/ 	.word	0x00003db0


	//   ....[22]....
        /*0708*/ 	.word	0x00003ff0


	//   ....[23]....
        /*070c*/ 	.word	0x00004010


	//   ....[24]....
        /*0710*/ 	.word	0x000040f0


	//   ....[25]....
        /*0714*/ 	.word	0x00004270


	//   ....[26]....
        /*0718*/ 	.word	0x000044a0


	//   ....[27]....
        /*071c*/ 	.word	0x00004910


	//   ....[28]....
        /*0720*/ 	.word	0x00004990


	//   ....[29]....
        /*0724*/ 	.word	0x00008210


	//   ....[30]....
        /*0728*/ 	.word	0x00008230


	//   ....[31]....
        /*072c*/ 	.word	0x00008250


	//   ....[32]....
        /*0730*/ 	.word	0x00008270


	//   ....[33]....
        /*0734*/ 	.word	0x00009400


	//   ....[34]....
        /*0738*/ 	.word	0x00009500


	//   ....[35]....
        /*073c*/ 	.word	0x00009a10


	//   ....[36]....
        /*0740*/ 	.word	0x00009b70


	//   ....[37]....
        /*0744*/ 	.word	0x00009cb0


	//   ....[38]....
        /*0748*/ 	.word	0x00009cd0


	//   ....[39]....
        /*074c*/ 	.word	0x00009d20


	//   ....[40]....
        /*0750*/ 	.word	0x00009d90


	//   ....[41]....
        /*0754*/ 	.word	0x0000df30


	//   ....[42]....
        /*0758*/ 	.word	0x0000dfb0


	//   ....[43]....
        /*075c*/ 	.word	0x0000e070


	//   ....[44]....
        /*0760*/ 	.word	0x0000e0d0


	//   ....[45]....
        /*0764*/ 	.word	0x0000e100


	//   ....[46]....
        /*0768*/ 	.word	0x0000e1e0


	//   ....[47]....
        /*076c*/ 	.word	0x0000e360


	//   ....[48]....
        /*0770*/ 	.word	0x0000e6d0


	//   ....[49]....
        /*0774*/ 	.word	0x00010c50


	//   ....[50]....
        /*0778*/ 	.word	0x00010c60


	//   ....[51]....
        /*077c*/ 	.word	0x00010c70


	//   ....[52]....
        /*0780*/ 	.word	0x00010c90


	//   ....[53]....
        /*0784*/ 	.word	0x00010cb0


	//   ....[54]....
        /*0788*/ 	.word	0x00010cc0


	//   ....[55]....
        /*078c*/ 	.word	0x00010cf0


	//   ....[56]....
        /*0790*/ 	.word	0x00010d20


	//   ....[57]....
        /*0794*/ 	.word	0x00011fd0


	//   ....[58]....
        /*0798*/ 	.word	0x00012020


	//   ....[59]....
        /*079c*/ 	.word	0x00012050


	//   ....[60]....
        /*07a0*/ 	.word	0x00012080


	//   ....[61]....
        /*07a4*/ 	.word	0x000120b0


	//   ....[62]....
        /*07a8*/ 	.word	0x000120f0


	//   ....[63]....
        /*07ac*/ 	.word	0x00012120


	//   ....[64]....
        /*07b0*/ 	.word	0x00012150


	//   ....[65]....
        /*07b4*/ 	.word	0x00012230


	//   ....[66]....
        /*07b8*/ 	.word	0x00012290


	//   ....[67]....
        /*07bc*/ 	.word	0x000122c0


	//   ....[68]....
        /*07c0*/ 	.word	0x00012320


	//   ....[69]....
        /*07c4*/ 	.word	0x00012330


	//   ....[70]....
        /*07c8*/ 	.word	0x00012340


	//   ....[71]....
        /*07cc*/ 	.word	0x00012360


	//   ....[72]....
        /*07d0*/ 	.word	0x000123c0


	//   ....[73]....
        /*07d4*/ 	.word	0x00012470


	//   ....[74]....
        /*07d8*/ 	.word	0x00012480


	//   ....[75]....
        /*07dc*/ 	.word	0x000124b0


	//   ....[76]....
        /*07e0*/ 	.word	0x000124c0


	//   ....[77]....
        /*07e4*/ 	.word	0x000124d0


	//   ....[78]....
        /*07e8*/ 	.word	0x000124e0


	//   ....[79]....
        /*07ec*/ 	.word	0x00012560


	//   ....[80]....
        /*07f0*/ 	.word	0x00012570


	//   ....[81]....
        /*07f4*/ 	.word	0x00012cd0


	//   ....[82]....
        /*07f8*/ 	.word	0x00012d10


	//   ....[83]....
        /*07fc*/ 	.word	0x00012d40


	//   ....[84]....
        /*0800*/ 	.word	0x00012d70


	//   ....[85]....
        /*0804*/ 	.word	0x00012da0


	//   ....[86]....
        /*0808*/ 	.word	0x00012dd0


	//   ....[87]....
        /*080c*/ 	.word	0x00012e00


	//   ....[88]....
        /*0810*/ 	.word	0x00012e20


	//   ....[89]....
        /*0814*/ 	.word	0x00012e40


	//   ....[90]....
        /*0818*/ 	.word	0x00012e70


	//   ....[91]....
        /*081c*/ 	.word	0x00012e80


	//   ....[92]....
        /*0820*/ 	.word	0x00012e90


	//   ....[93]....
        /*0824*/ 	.word	0x00012ea0


	//   ....[94]....
        /*0828*/ 	.word	0x00012eb0


	//   ....[95]....
        /*082c*/ 	.word	0x00012ee0


	//   ....[96]....
        /*0830*/ 	.word	0x00012f00


	//----- nvinfo : EIATTR_EXIT_INSTR_OFFSETS
	.align		4
.L_206:
        /*0834*/ 	.byte	0x04, 0x1c
        /*0836*/ 	.short	(.L_208 - .L_207)


	//   ....[0]....
.L_207:
        /*0838*/ 	.word	0x00000370


	//   ....[1]....
        /*083c*/ 	.word	0x00012610


	//   ....[2]....
        /*0840*/ 	.word	0x00012650


	//   ....[3]....
        /*0844*/ 	.word	0x00013060


	//   ....[4]....
        /*0848*/ 	.word	0x000130a0


	//----- nvinfo : EIATTR_CTAIDZ_USED
	.align		4
.L_208:
        /*084c*/ 	.byte	0x01, 0x04
	.zero		2


	//----- nvinfo : EIATTR_MAX_THREADS
	.align		4
        /*0850*/ 	.byte	0x04, 0x05
        /*0852*/ 	.short	(.L_210 - .L_209)
.L_209:
        /*0854*/ 	.word	0x00000080
        /*0858*/ 	.word	0x00000001
        /*085c*/ 	.word	0x00000001


	//----- nvinfo : EIATTR_CRS_STACK_SIZE
	.align		4
.L_210:
        /*0860*/ 	.byte	0x04, 0x1e
        /*0862*/ 	.short	(.L_212 - .L_211)
.L_211:
        /*0864*/ 	.word	0x00000000
.L_212:


//--------------------- .nv.info._ZN7cutlass13device_kernelIN5flash19enable_sm80_to_sm89INS1_16FlashAttnFwdSm80INS1_25CollectiveMainloopFwdSm80ILi4ELi1ELb0EN4cute5tupleIJNS5_1CILi128EEENS7_ILi112EEENS7_ILi64EEEEEELi64ENS_6half_tEfNS_4arch4Sm80ELb1ELb0ELb0ELb1ELb0ELb1ELb1ELb0EEENS1_21CollectiveEpilogueFwdINS6_IJS8_SA_S9_EEENS6_IJNS7_ILi1EEESI_SI_EEESC_SE_Li128ELb1ELb1ELb0ELb0EEENS1_19SingleTileSchedulerILb1ELb0ELb1ELi128EEEEEEEEEvNT_6ParamsE --------------------------
	.section	.nv.info._ZN7cutlass13device_kernelIN5flash19enable_sm80_to_sm89INS1_16FlashAttnFwdSm80INS1_25CollectiveMainloopFwdSm80ILi4ELi1ELb0EN4cute5tupleIJNS5_1CILi128EEENS7_ILi112EEENS7_ILi64EEEEEELi64ENS_6half_tEfNS_4arch4Sm80ELb1ELb0ELb0ELb1ELb0ELb1ELb1ELb0EEENS1_21CollectiveEpilogueFwdINS6_IJS8_SA_S9_EEENS6_IJNS7_ILi1EEESI_SI_EEESC_SE_Li128ELb1ELb1ELb0ELb0EEENS1_19SingleTileSchedulerILb1ELb0ELb1ELi128EEEEEEEEEvNT_6ParamsE,"",@"SHT_CUDA_INFO"
	.sectionflags	@""
	.align	4


	//----- nvinfo : EIATTR_CUDA_API_VERSION
	.align		4
        /*0000*/ 	.byte	0x04, 0x37
        /*0002*/ 	.short	(.L_214 - .L_213)
.L_213:
        /*0004*/ 	.word	0x00000082


	//----- nvinfo : EIATTR_SW2861232_WAR
	.align		4
.L_214:
        /*0008*/ 	.byte	0x01, 0x35
	.zero		2


	//----- nvinfo : EIATTR_PARAM_CBANK
	.align		4
        /*000c*/ 	.byte	0x04, 0x0a
        /*000e*/ 	.short	(.L_216 - .L_215)
	.align		4
.L_215:
        /*0010*/ 	.word	index@(.nv.constant0._ZN7cutlass13device_kernelIN5flash19enable_sm80_to_sm89INS1_16FlashAttnFwdSm80INS1_25CollectiveMainloopFwdSm80ILi4ELi1ELb0EN4cute5tupleIJNS5_1CILi128EEENS7_ILi112EEENS7_ILi64EEEEEELi64ENS_6half_tEfNS_4arch4Sm80ELb1ELb0ELb0ELb1ELb0ELb1ELb1ELb0EEENS1_21CollectiveEpilogueFwdINS6_IJS8_SA_S9_EEENS6_IJNS7_ILi1EEESI_SI_EEESC_SE_Li128ELb1ELb1ELb0ELb0EEENS1_19SingleTileSchedulerILb1ELb0ELb1ELi128EEEEEEEEEvNT_6ParamsE)
        /*0014*/ 	.short	0x0160
        /*0016*/ 	.short	0x0418


	//----- nvinfo : EIATTR_CBANK_PARAM_SIZE
	.align		4
.L_216:
        /*0018*/ 	.byte	0x03, 0x19
        /*001a*/ 	.short	0x0418


	//----- nvinfo : EIATTR_KPARAM_INFO
	.align		4
        /*001c*/ 	.byte	0x04, 0x17
        /*001e*/ 	.short	(.L_218 - .L_217)
.L_217:
        /*0020*/ 	.word	0x00000000
        /*0024*/ 	.short	0x0000
        /*0026*/ 	.short	0x0000
        /*0028*/ 	.byte	0x00, 0xf0, 0x61, 0x10


	//----- nvinfo : EIATTR_MAXREG_COUNT
	.align		4
.L_218:
        /*002c*/ 	.byte	0x03, 0x1b
        /*002e*/ 	.short	0x00ff


	//----- nvinfo : EIATTR_NUM_BARRIERS
	.align		4
        /*0030*/ 	.byte	0x02, 0x4c
        /*0032*/ 	.byte	0x02
	.zero		1


	//----- nvinfo : EIATTR_ANNOTATIONS
	.align		4
        /*0034*/ 	.byte	0x04, 0x55
        /*0036*/ 	.short	(.L_220 - .L_219)


	//   ....[0]....
.L_219:
        /* <DEDUP_REMOVED lines=74> */


	//----- nvinfo : EIATTR_MERCURY_ISA_VERSION
	.align		4
.L_220:
        /*04c8*/ 	.byte	0x03, 0x5f
        /*04ca*/ 	.short	0x0000


	//----- nvinfo : EIATTR_COOP_GROUP_MASK_REGIDS
	.align		4
        /*04cc*/ 	.byte	0x04, 0x29
        /*04ce*/ 	.short	(.L_222 - .L_221)


	//   ....[0]....
.L_221:
        /*04d0*/ 	.word	0xffffffff


	//   ....[1]....
        /*04d4*/ 	.word	0xffffffff


	//   ....[2]....
        /*04d8*/ 	.word	0xffffffff


	//   ....[3]....
        /*04dc*/ 	.word	0xffffffff


	//   ....[4]....
        /*04e0*/ 	.word	0xffffffff


	//   ....[5]....
        /*04e4*/ 	.word	0xffffffff


	//   ....[6]....
        /*04e8*/ 	.word	0xffffffff


	//   ....[7]....
        /*04ec*/ 	.word	0xffffffff


	//   ....[8]....
        /*04f0*/ 	.word	0xffffffff


	//   ....[9]....
        /*04f4*/ 	.word	0xffffffff


	//   ....[10]....
        /*04f8*/ 	.word	0xffffffff


	//   ....[11]....
        /*04fc*/ 	.word	0xffffffff


	//   ....[12]....
        /*0500*/ 	.word	0xffffffff


	//   ....[13]....
        /*0504*/ 	.word	0xffffffff


	//   ....[14]....
        /*0508*/ 	.word	0xffffffff


	//   ....[15]....
        /*050c*/ 	.word	0xffffffff


	//   ....[16]....
        /*0510*/ 	.word	0xffffffff


	//   ....[17]....
        /*0514*/ 	.word	0xffffffff


	//   ....[18]....
        /*0518*/ 	.word	0xffffffff


	//   ....[19]....
        /*051c*/ 	.word	0xffffffff


	//   ....[20]....
        /*0520*/ 	.word	0xffffffff


	//   ....[21]....
        /*0524*/ 	.word	0xffffffff


	//   ....[22]....
        /*0528*/ 	.word	0xffffffff


	//   ....[23]....
        /*052c*/ 	.word	0xffffffff


	//   ....[24]....
        /*0530*/ 	.word	0xffffffff


	//   ....[25]....
        /*0534*/ 	.word	0xffffffff


	//   ....[26]....
        /*0538*/ 	.word	0xffffffff


	//   ....[27]....
        /*053c*/ 	.word	0xffffffff


	//   ....[28]....
        /*0540*/ 	.word	0xffffffff


	//   ....[29]....
        /*0544*/ 	.word	0xffffffff


	//   ....[30]....
        /*0548*/ 	.word	0xffffffff


	//   ....[31]....
        /*054c*/ 	.word	0xffffffff


	//   ....[32]....
        /*0550*/ 	.word	0xffffffff


	//   ....[33]....
        /*0554*/ 	.word	0xffffffff


	//   ....[34]....
        /*0558*/ 	.word	0xffffffff


	//   ....[35]....
        /*055c*/ 	.word	0xffffffff


	//   ....[36]....
        /*0560*/ 	.word	0xffffffff


	//   ....[37]....
        /*0564*/ 	.word	0xffffffff


	//   ....[38]....
        /*0568*/ 	.word	0xffffffff


	//   ....[39]....
        /*056c*/ 	.word	0xffffffff


	//   ....[40]....
        /*0570*/ 	.word	0xffffffff


	//   ....[41]....
        /*0574*/ 	.word	0xffffffff


	//   ....[42]....
        /*0578*/ 	.word	0xffffffff


	//   ....[43]....
        /*057c*/ 	.word	0xffffffff


	//   ....[44]....
        /*0580*/ 	.word	0xffffffff


	//   ....[45]....
        /*0584*/ 	.word	0xffffffff


	//   ....[46]....
        /*0588*/ 	.word	0xffffffff


	//   ....[47]....
        /*058c*/ 	.word	0xffffffff


	//   ....[48]....
        /*0590*/ 	.word	0xffffffff


	//   ....[49]....
        /*0594*/ 	.word	0xffffffff


	//   ....[50]....
        /*0598*/ 	.word	0xffffffff


	//   ....[51]....
        /*059c*/ 	.word	0xffffffff


	//   ....[52]....
        /*05a0*/ 	.word	0xffffffff


	//   ....[53]....
        /*05a4*/ 	.word	0xffffffff


	//   ....[54]....
        /*05a8*/ 	.word	0xffffffff


	//   ....[55]....
        /*05ac*/ 	.word	0xffffffff


	//   ....[56]....
        /*05b0*/ 	.word	0xffffffff


	//   ....[57]....
        /*05b4*/ 	.word	0xffffffff


	//   ....[58]....
        /*05b8*/ 	.word	0xffffffff


	//   ....[59]....
        /*05bc*/ 	.word	0xffffffff


	//   ....[60]....
        /*05c0*/ 	.word	0xffffffff


	//   ....[61]....
        /*05c4*/ 	.word	0xffffffff


	//   ....[62]....
        /*05c8*/ 	.word	0xffffffff


	//   ....[63]....
        /*05cc*/ 	.word	0xffffffff


	//   ....[64]....
        /*05d0*/ 	.word	0xffffffff


	//   ....[65]....
        /*05d4*/ 	.word	0xffffffff


	//   ....[66]....
        /*05d8*/ 	.word	0xffffffff


	//   ....[67]....
        /*05dc*/ 	.word	0xffffffff


	//   ....[68]....
        /*05e0*/ 	.word	0xffffffff


	//   ....[69]....
        /*05e4*/ 	.word	0xffffffff


	//   ....[70]....
        /*05e8*/ 	.word	0xffffffff


	//   ....[71]....
        /*05ec*/ 	.word	0xffffffff


	//   ....[72]....
        /*05f0*/ 	.word	0xffffffff


	//   ....[73]....
        /*05f4*/ 	.word	0xffffffff


	//   ....[74]....
        /*05f8*/ 	.word	0xffffffff


	//   ....[75]....
        /*05fc*/ 	.word	0xffffffff


	//   ....[76]....
        /*0600*/ 	.word	0xffffffff


	//   ....[77]....
        /*0604*/ 	.word	0xffffffff


	//   ....[78]....
        /*0608*/ 	.word	0xffffffff


	//   ....[79]....
        /*060c*/ 	.word	0xffffffff


	//   ....[80]....
        /*0610*/ 	.word	0xffffffff


	//   ....[81]....
        /*0614*/ 	.word	0xffffffff


	//   ....[82]....
        /*0618*/ 	.word	0xffffffff


	//   ....[83]....
        /*061c*/ 	.word	0xffffffff


	//   ....[84]....
        /*0620*/ 	.word	0xffffffff


	//   ....[85]....
        /*0624*/ 	.word	0xffffffff


	//   ....[86]....
        /*0628*/ 	.word	0xffffffff


	//   ....[87]....
        /*062c*/ 	.word	0xffffffff


	//   ....[88]....
        /*0630*/ 	.word	0xffffffff


	//   ....[89]....
        /*0634*/ 	.word	0xffffffff


	//   ....[90]....
        /*0638*/ 	.word	0xffffffff


	//   ....[91]....
        /*063c*/ 	.word	0xffffffff


	//   ....[92]....
        /*0640*/ 	.word	0xffffffff


	//   ....[93]....
        /*0644*/ 	.word	0xffffffff


	//   ....[94]....
        /*0648*/ 	.word	0xffffffff


	//   ....[95]....
        /*064c*/ 	.word	0xffffffff


	//   ....[96]....
        /*0650*/ 	.word	0xffffffff


	//   ....[97]....
        /*0654*/ 	.word	0xffffffff


	//   ....[98]....
        /*0658*/ 	.word	0xffffffff


	//   ....[99]....
        /*065c*/ 	.word	0xffffffff


	//   ....[100]....
        /*0660*/ 	.word	0xffffffff


	//   ....[101]....
        /*0664*/ 	.word	0xffffffff


	//   ....[102]....
        /*0668*/ 	.word	0xffffffff


	//   ....[103]....
        /*066c*/ 	.word	0xffffffff


	//   ....[104]....
        /*0670*/ 	.word	0xffffffff


	//   ....[105]....
        /*0674*/ 	.word	0xffffffff


	//   ....[106]....
        /*0678*/ 	.word	0xffffffff


	//   ....[107]....
        /*067c*/ 	.word	0xffffffff


	//   ....[108]....
        /*0680*/ 	.word	0xffffffff


	//   ....[109]....
        /*0684*/ 	.word	0xffffffff


	//   ....[110]....
        /*0688*/ 	.word	0xffffffff


	//   ....[111]....
        /*068c*/ 	.word	0xffffffff


	//   ....[112]....
        /*0690*/ 	.word	0xffffffff


	//   ....[113]....
        /*0694*/ 	.word	0xffffffff


	//   ....[114]....
        /*0698*/ 	.word	0xffffffff


	//   ....[115]....
        /*069c*/ 	.word	0xffffffff


	//   ....[116]....
        /*06a0*/ 	.word	0xffffffff


	//   ....[117]....
        /*06a4*/ 	.word	0xffffffff


	//   ....[118]....
        /*06a8*/ 	.word	0xffffffff


	//   ....[119]....
        /*06ac*/ 	.word	0xffffffff


	//   ....[120]....
        /*06b0*/ 	.word	0xffffffff


	//   ....[121]....
        /*06b4*/ 	.word	0xffffffff


	//   ....[122]....
        /*06b8*/ 	.word	0xffffffff


	//   ....[123]....
        /*06bc*/ 	.word	0xffffffff


	//   ....[124]....
        /*06c0*/ 	.word	0xffffffff


	//   ....[125]....
        /*06c4*/ 	.word	0xffffffff


	//   ....[126]....
        /*06c8*/ 	.word	0xffffffff


	//   ....[127]....
        /*06cc*/ 	.word	0xffffffff


	//   ....[128]....
        /*06d0*/ 	.word	0xffffffff


	//----- nvinfo : EIATTR_COOP_GROUP_INSTR_OFFSETS
	.align		4
.L_222:
        /*06d4*/ 	.byte	0x04, 0x28
        /*06d6*/ 	.short	(.L_224 - .L_223)


	//   ....[0]....
.L_223:
        /*06d8*/ 	.word	0x00000090


	//   ....[1]....
        /*06dc*/ 	.word	0x00008a90


	//   ....[2]....
        /*06e0*/ 	.word	0x00008ac0


	//   ....[3]....
        /*06e4*/ 	.word	0x00008ce0


	//   ....[4]....
        /*06e8*/ 	.word	0x00008d10


	//   ....[5]....
        /*06ec*/ 	.word	0x00008da0


	//   ....[6]....
        /*06f0*/ 	.word	0x00008dd0


	//   ....[7]....
        /*06f4*/ 	.word	0x00008e60


	//   ....[8]....
        /*06f8*/ 	.word	0x00008e90


	//   ....[9]....
        /*06fc*/ 	.word	0x00008f20


	//   ....[10]....
        /*0700*/ 	.word	0x00008f50


	//   ....[11]....
        /*0704*/ 	.word	0x00008fe0


	//   ....[12]....
        /*0708*/ 	.word	0x00009010


	//   ....[13]....
        /*070c*/ 	.word	0x000090a0


	//   ....[14]....
        /*0710*/ 	.word	0x000090d0


	//   ....[15]....
        /*0714*/ 	.word	0x00009190


	//   ....[16]....
        /*0718*/ 	.word	0x000091d0


	//   ....[17]....
        /*071c*/ 	.word	0x00009aa0


	//   ....[18]....
        /*0720*/ 	.word	0x00009ac0


	//   ....[19]....
        /*0724*/ 	.word	0x00009ad0


	//   ....[20]....
        /*0728*/ 	.word	0x00009ae0


	//   ....[21]....
        /*072c*/ 	.word	0x00009c50


	//   ....[22]....
        /*0730*/ 	.word	0x00009d10


	//   ....[23]....
        /*0734*/ 	.word	0x00009d50


	//   ....[24]....
        /*0738*/ 	.word	0x00009d90


	//   ....[25]....
        /*073c*/ 	.word	0x00009f30


	//   ....[26]....
        /*0740*/ 	.word	0x00009ff0


	//   ....[27]....
        /*0744*/ 	.word	0x0000a030


	//   ....[28]....
        /*0748*/ 	.word	0x0000a070


	//   ....[29]....
        /*074c*/ 	.word	0x0000a230


	//   ....[30]....
        /*0750*/ 	.word	0x0000a2f0


	//   ....[31]....
        /*0754*/ 	.word	0x0000a330


	//   ....[32]....
        /*0758*/ 	.word	0x0000a370


	//   ....[33]....
        /*075c*/ 	.word	0x0000c000


	//   ....[34]....
        /*0760*/ 	.word	0x0000c020


	//   ....[35]....
        /*0764*/ 	.word	0x0000c050


	//   ....[36]....
        /*0768*/ 	.word	0x0000c060


	//   ....[37]....
        /*076c*/ 	.word	0x0000c140


	//   ....[38]....
        /*0770*/ 	.word	0x0000c180


	//   ....[39]....
        /*0774*/ 	.word	0x0000c1a0


	//   ....[40]....
        /*0778*/ 	.word	0x0000c1b0


	//   ....[41]....
        /*077c*/ 	.word	0x0000c3a0


	//   ....[42]....
        /*0780*/ 	.word	0x0000c3e0


	//   ....[43]....
        /*0784*/ 	.word	0x0000c400


	//   ....[44]....
        /*0788*/ 	.word	0x0000c410


	//   ....[45]....
        /*078c*/ 	.word	0x0000c590


	//   ....[46]....
        /*0790*/ 	.word	0x0000c5d0


	//   ....[47]....
        /*0794*/ 	.word	0x0000c610


	//   ....[48]....
        /*0798*/ 	.word	0x0000c630


	//   ....[49]....
        /*079c*/ 	.word	0x0000f760


	//   ....[50]....
        /*07a0*/ 	.word	0x0000f770


	//   ....[51]....
        /*07a4*/ 	.word	0x0000f780


	//   ....[52]....
        /*07a8*/ 	.word	0x0000f790


	//   ....[53]....
        /*07ac*/ 	.word	0x000106c0


	//   ....[54]....
        /*07b0*/ 	.word	0x00010870


	//   ....[55]....
        /*07b4*/ 	.word	0x000108c0


	//   ....[56]....
        /*07b8*/ 	.word	0x00010900


	//   ....[57]....
        /*07bc*/ 	.word	0x00010990


	//   ....[58]....
        /*07c0*/ 	.word	0x00010a50


	//   ....[59]....
        /*07c4*/ 	.word	0x00011130


	//   ....[60]....
        /*07c8*/ 	.word	0x000111b0


	//   ....[61]....
        /*07cc*/ 	.word	0x00014830


	//   ....[62]....
        /*07d0*/ 	.word	0x00014850


	//   ....[63]....
        /*07d4*/ 	.word	0x00014870


	//   ....[64]....
        /*07d8*/ 	.word	0x00014890


	//   ....[65]....
        /*07dc*/ 	.word	0x00015a10


	//   ....[66]....
        /*07e0*/ 	.word	0x00015b90


	//   ....[67]....
        /*07e4*/ 	.word	0x00015f00


	//   ....[68]....
        /*07e8*/ 	.word	0x00016030


	//   ....[69]....
        /*07ec*/ 	.word	0x00016360


	//   ....[70]....
        /*07f0*/ 	.word	0x00016380


	//   ....[71]....
        /*07f4*/ 	.word	0x000163d0


	//   ....[72]....
        /*07f8*/ 	.word	0x00016420


	//   ....[73]....
        /*07fc*/ 	.word	0x0001a450


	//   ....[74]....
        /*0800*/ 	.word	0x0001a4d0


	//   ....[75]....
        /*0804*/ 	.word	0x0001a590


	//   ....[76]....
        /*0808*/ 	.word	0x0001a5f0


	//   ....[77]....
        /*080c*/ 	.word	0x0001a620


	//   ....[78]....
        /*0810*/ 	.word	0x0001a700


	//   ....[79]....
        /*0814*/ 	.word	0x0001a880


	//   ....[80]....
        /*0818*/ 	.word	0x0001ab90


	//   ....[81]....
        /*081c*/ 	.word	0x0001d1f0


	//   ....[82]....
        /*0820*/ 	.word	0x0001d200


	//   ....[83]....
        /*0824*/ 	.word	0x0001d210


	//   ....[84]....
        /*0828*/ 	.word	0x0001d230


	//   ....[85]....
        /*082c*/ 	.word	0x0001d250


	//   ....[86]....
        /*0830*/ 	.word	0x0001d260


	//   ....[87]....
        /*0834*/ 	.word	0x0001d290


	//   ....[88]....
        /*0838*/ 	.word	0x0001d2c0


	//   ....[89]....
        /*083c*/ 	.word	0x0001e570


	//   ....[90]....
        /*0840*/ 	.word	0x0001e5d0


	//   ....[91]....
        /*0844*/ 	.word	0x0001e5f0


	//   ....[92]....
        /*0848*/ 	.word	0x0001e620


	//   ....[93]....
        /*084c*/ 	.word	0x0001e660


	//   ....[94]....
        /*0850*/ 	.word	0x0001e690


	//   ....[95]....
        /*0854*/ 	.word	0x0001e6c0


	//   ....[96]....
        /*0858*/ 	.word	0x0001e6f0


	//   ....[97]....
        /*085c*/ 	.word	0x0001e7e0


	//   ....[98]....
        /*0860*/ 	.word	0x0001e7f0


	//   ....[99]....
        /*0864*/ 	.word	0x0001e830


	//   ....[100]....
        /*0868*/ 	.word	0x0001e860


	//   ....[101]....
        /*086c*/ 	.word	0x0001e8b0


	//   ....[102]....
        /*0870*/ 	.word	0x0001e8d0


	//   ....[103]....
        /*0874*/ 	.word	0x0001e8e0


	//   ....[104]....
        /*0878*/ 	.word	0x0001e940


	//   ....[105]....
        /*087c*/ 	.word	0x0001e9f0


	//   ....[106]....
        /*0880*/ 	.word	0x0001ea20


	//   ....[107]....
        /*0884*/ 	.word	0x0001ea50


	//   ....[108]....
        /*0888*/ 	.word	0x0001ea70


	//   ....[109]....
        /*088c*/ 	.word	0x0001ea80


	//   ....[110]....
        /*0890*/ 	.word	0x0001ea90


	//   ....[111]....
        /*0894*/ 	.word	0x0001eb10


	//   ....[112]....
        /*0898*/ 	.word	0x0001eb20


	//   ....[113]....
        /*089c*/ 	.word	0x0001f240


	//   ....[114]....
        /*08a0*/ 	.word	0x0001f280


	//   ....[115]....
        /*08a4*/ 	.word	0x0001f2b0


	//   ....[116]....
        /*08a8*/ 	.word	0x0001f2e0


	//   ....[117]....
        /*08ac*/ 	.word	0x0001f310


	//   ....[118]....
        /*08b0*/ 	.word	0x0001f340


	//   ....[119]....
        /*08b4*/ 	.word	0x0001f370


	//   ....[120]....
        /*08b8*/ 	.word	0x0001f3a0


	//   ....[121]....
        /*08bc*/ 	.word	0x0001f3c0


	//   ....[122]....
        /*08c0*/ 	.word	0x0001f3e0


	//   ....[123]....
        /*08c4*/ 	.word	0x0001f3f0


	//   ....[124]....
        /*08c8*/ 	.word	0x0001f400


	//   ....[125]....
        /*08cc*/ 	.word	0x0001f410


	//   ....[126]....
        /*08d0*/ 	.word	0x0001f420


	//   ....[127]....
        /*08d4*/ 	.word	0x0001f430


	//   ....[128]....
        /*08d8*/ 	.word	0x0001f460


	//----- nvinfo : EIATTR_EXIT_INSTR_OFFSETS
	.align		4
.L_224:
        /*08dc*/ 	.byte	0x04, 0x1c
        /*08de*/ 	.short	(.L_226 - .L_225)


	//   ....[0]....
.L_225:
        /*08e0*/ 	.word	0x00000370


	//   ....[1]....
        /*08e4*/ 	.word	0x0001ebc0


	//   ....[2]....
        /*08e8*/ 	.word	0x0001ec00


	//   ....[3]....
        /*08ec*/ 	.word	0x0001f5f0


	//   ....[4]....
        /*08f0*/ 	.word	0x0001f630


	//----- nvinfo : EIATTR_CTAIDZ_USED
	.align		4
.L_226:
        /*08f4*/ 	.byte	0x01, 0x04
	.zero		2


	//----- nvinfo : EIATTR_MAX_THREADS
	.align		4
        /*08f8*/ 	.byte	0x04, 0x05
        /*08fa*/ 	.short	(.L_228 - .L_227)
.L_227:
        /*08fc*/ 	.word	0x00000080
        /*0900*/ 	.word	0x00000001
        /*0904*/ 	.word	0x00000001


	//----- nvinfo : EIATTR_CRS_STACK_SIZE
	.align		4
.L_228:
        /*0908*/ 	.byte	0x04, 0x1e
        /*090a*/ 	.short	(.L_230 - .L_229)
.L_229:
        /*090c*/ 	.word	0x00000000
.L_230:


//--------------------- .nv.callgraph             --------------------------
	.section	.nv.callgraph,"",@"SHT_CUDA_CALLGRAPH"
	.align	4
	.sectionentsize	8
	.align		4
        /*0000*/ 	.word	0x00000000
	.align		4
        /*0004*/ 	.word	0xffffffff
	.align		4
        /*0008*/ 	.word	0x00000000
	.align		4
        /*000c*/ 	.word	0xfffffffe
	.align		4
        /*0010*/ 	.word	0x00000000
	.align		4
        /*0014*/ 	.word	0xfffffffd
	.align		4
        /*0018*/ 	.word	0x00000000
	.align		4
        /*001c*/ 	.word	0xfffffffc


//--------------------- .nv.rel.action            --------------------------
	.section	.nv.rel.action,"",@"SHT_CUDA_RELOCINFO"
	.align	8
	.sectionentsize	8
        /*0000*/ 	.byte	0x73, 0x00, 0x00, 0x00, 0x00, 0x00, 0x00, 0x00, 0x00, 0x00, 0x00, 0x11, 0x25, 0x00, 0x05, 0x36


//--------------------- .nv.constant4             --------------------------
	.section	.nv.constant4,"a",@progbits
	.align	8
	.align		8
.nv.constant4:
        /*0000*/ 	.dword	_ZN65_INTERNAL_aea7c052_29_flash_fwd_hdim64_fp16_sm80_cu_ef95aea4_46124cuda3std3__45__cpo5beginE
	.align		8
        /*0008*/ 	.dword	_ZN65_INTERNAL_aea7c052_29_flash_fwd_hdim64_fp16_sm80_cu_ef95aea4_46124cuda3std3__45__cpo3endE
	.align		8
        /*0010*/ 	.dword	_ZN65_INTERNAL_aea7c052_29_flash_fwd_hdim64_fp16_sm80_cu_ef95aea4_46124cuda3std3__45__cpo6cbeginE
	.align		8
        /*0018*/ 	.dword	_ZN65_INTERNAL_aea7c052_29_flash_fwd_hdim64_fp16_sm80_cu_ef95aea4_46124cuda3std3__45__cpo4cendE
	.align		8
        /*0020*/ 	.dword	_ZN65_INTERNAL_aea7c052_29_flash_fwd_hdim64_fp16_sm80_cu_ef95aea4_46124cuda3std3__467_GLOBAL__N__aea7c052_29_flash_fwd_hdim64_fp16_sm80_cu_ef95aea4_46126ignoreE
	.align		8
        /*0028*/ 	.dword	_ZN65_INTERNAL_aea7c052_29_flash_fwd_hdim64_fp16_sm80_cu_ef95aea4_46124cuda3std3__419piecewise_constructE
	.align		8
        /*0030*/ 	.dword	_ZN65_INTERNAL_aea7c052_29_flash_fwd_hdim64_fp16_sm80_cu_ef95aea4_46124cuda3std3__48in_placeE
	.align		8
        /*0038*/ 	.dword	_ZN65_INTERNAL_aea7c052_29_flash_fwd_hdim64_fp16_sm80_cu_ef95aea4_46124cuda3std6ranges3__45__cpo4swapE
	.align		8
        /*0040*/ 	.dword	_ZN65_INTERNAL_aea7c052_29_flash_fwd_hdim64_fp16_sm80_cu_ef95aea4_46124cuda3std6ranges3__45__cpo9iter_moveE
	.align		8
        /*0048*/ 	.dword	_ZN65_INTERNAL_aea7c052_29_flash_fwd_hdim64_fp16_sm80_cu_ef95aea4_46124cute7productE
	.align		8
        /*0050*/ 	.dword	_ZN65_INTERNAL_aea7c052_29_flash_fwd_hdim64_fp16_sm80_cu_ef95aea4_46124cute1_E


//--------------------- .nv.constant0._ZN7cutlass13device_kernelIN5flash19enable_sm80_to_sm89INS1_16FlashAttnFwdSm80INS1_25CollectiveMainloopFwdSm80ILi4ELi1ELb0EN4cute5tupleIJNS5_1CILi128EEENS7_ILi112EEENS7_ILi64EEEEEELi64ENS_6half_tEfNS_4arch4Sm80ELb0ELb0ELb0ELb0ELb0ELb0ELb1ELb0EEENS1_21CollectiveEpilogueFwdINS6_IJS8_SA_S9_EEENS6_IJNS7_ILi1EEESI_SI_EEESC_SE_Li128ELb0ELb1ELb0ELb0EEENS1_19SingleTileSchedulerILb0ELb0ELb1ELi128EEEEEEEEEvNT_6ParamsE --------------------------
	.section	.nv.constant0._ZN7cutlass13device_kernelIN5flash19enable_sm80_to_sm89INS1_16FlashAttnFwdSm80INS1_25CollectiveMainloopFwdSm80ILi4ELi1ELb0EN4cute5tupleIJNS5_1CILi128EEENS7_ILi112EEENS7_ILi64EEEEEELi64ENS_6half_tEfNS_4arch4Sm80ELb0ELb0ELb0ELb0ELb0ELb0ELb1ELb0EEENS1_21CollectiveEpilogueFwdINS6_IJS8_SA_S9_EEENS6_IJNS7_ILi1EEESI_SI_EEESC_SE_Li128ELb0ELb1ELb0ELb0EEENS1_19SingleTileSchedulerILb0ELb0ELb1ELi128EEEEEEEEEvNT_6ParamsE,"a",@progbits
	.sectionflags	@""
	.align	4
.nv.constant0._ZN7cutlass13device_kernelIN5flash19enable_sm80_to_sm89INS1_16FlashAttnFwdSm80INS1_25CollectiveMainloopFwdSm80ILi4ELi1ELb0EN4cute5tupleIJNS5_1CILi128EEENS7_ILi112EEENS7_ILi64EEEEEELi64ENS_6half_tEfNS_4arch4Sm80ELb0ELb0ELb0ELb0ELb0ELb0ELb1ELb0EEENS1_21CollectiveEpilogueFwdINS6_IJS8_SA_S9_EEENS6_IJNS7_ILi1EEESI_SI_EEESC_SE_Li128ELb0ELb1ELb0ELb0EEENS1_19SingleTileSchedulerILb0ELb0ELb1ELi128EEEEEEEEEvNT_6ParamsE:
	.zero		1400


//--------------------- .nv.constant0._ZN7cutlass13device_kernelIN5flash19enable_sm80_to_sm89INS1_16FlashAttnFwdSm80INS1_25CollectiveMainloopFwdSm80ILi4ELi1ELb0EN4cute5tupleIJNS5_1CILi128EEENS7_ILi112EEENS7_ILi64EEEEEELi64ENS_6half_tEfNS_4arch4Sm80ELb0ELb0ELb0ELb1ELb0ELb0ELb1ELb0EEENS1_21CollectiveEpilogueFwdINS6_IJS8_SA_S9_EEENS6_IJNS7_ILi1EEESI_SI_EEESC_SE_Li128ELb1ELb1ELb0ELb0EEENS1_19SingleTileSchedulerILb1ELb0ELb1ELi128EEEEEEEEEvNT_6ParamsE --------------------------
	.section	.nv.constant0._ZN7cutlass13device_kernelIN5flash19enable_sm80_to_sm89INS1_16FlashAttnFwdSm80INS1_25CollectiveMainloopFwdSm80ILi4ELi1ELb0EN4cute5tupleIJNS5_1CILi128EEENS7_ILi112EEENS7_ILi64EEEEEELi64ENS_6half_tEfNS_4arch4Sm80ELb0ELb0ELb0ELb1ELb0ELb0ELb1ELb0EEENS1_21CollectiveEpilogueFwdINS6_IJS8_SA_S9_EEENS6_IJNS7_ILi1EEESI_SI_EEESC_SE_Li128ELb1ELb1ELb0ELb0EEENS1_19SingleTileSchedulerILb1ELb0ELb1ELi128EEEEEEEEEvNT_6ParamsE,"a",@progbits
	.sectionflags	@""
	.align	4
.nv.constant0._ZN7cutlass13device_kernelIN5flash19enable_sm80_to_sm89INS1_16FlashAttnFwdSm80INS1_25CollectiveMainloopFwdSm80ILi4ELi1ELb0EN4cute5tupleIJNS5_1CILi128EEENS7_ILi112EEENS7_ILi64EEEEEELi64ENS_6half_tEfNS_4arch4Sm80ELb0ELb0ELb0ELb1ELb0ELb0ELb1ELb0EEENS1_21CollectiveEpilogueFwdINS6_IJS8_SA_S9_EEENS6_IJNS7_ILi1EEESI_SI_EEESC_SE_Li128ELb1ELb1ELb0ELb0EEENS1_19SingleTileSchedulerILb1ELb0ELb1ELi128EEEEEEEEEvNT_6ParamsE:
	.zero		1400


//--------------------- .nv.constant0._ZN7cutlass13device_kernelIN5flash19enable_sm80_to_sm89INS1_16FlashAttnFwdSm80INS1_25CollectiveMainloopFwdSm80ILi4ELi1ELb0EN4cute5tupleIJNS5_1CILi128EEENS7_ILi112EEENS7_ILi64EEEEEELi64ENS_6half_tEfNS_4arch4Sm80ELb0ELb0ELb0ELb1ELb0ELb1ELb1ELb0EEENS1_21CollectiveEpilogueFwdINS6_IJS8_SA_S9_EEENS6_IJNS7_ILi1EEESI_SI_EEESC_SE_Li128ELb1ELb1ELb0ELb0EEENS1_19SingleTileSchedulerILb1ELb0ELb1ELi128EEEEEEEEEvNT_6ParamsE --------------------------
	.section	.nv.constant0._ZN7cutlass13device_kernelIN5flash19enable_sm80_to_sm89INS1_16FlashAttnFwdSm80INS1_25CollectiveMainloopFwdSm80ILi4ELi1ELb0EN4cute5tupleIJNS5_1CILi128EEENS7_ILi112EEENS7_ILi64EEEEEELi64ENS_6half_tEfNS_4arch4Sm80ELb0ELb0ELb0ELb1ELb0ELb1ELb1ELb0EEENS1_21CollectiveEpilogueFwdINS6_IJS8_SA_S9_EEENS6_IJNS7_ILi1EEESI_SI_EEESC_SE_Li128ELb1ELb1ELb0ELb0EEENS1_19SingleTileSchedulerILb1ELb0ELb1ELi128EEEEEEEEEvNT_6ParamsE,"a",@progbits
	.sectionflags	@""
	.align	4
.nv.constant0._ZN7cutlass13device_kernelIN5flash19enable_sm80_to_sm89INS1_16FlashAttnFwdSm80INS1_25CollectiveMainloopFwdSm80ILi4ELi1ELb0EN4cute5tupleIJNS5_1CILi128EEENS7_ILi112EEENS7_ILi64EEEEEELi64ENS_6half_tEfNS_4arch4Sm80ELb0ELb0ELb0ELb1ELb0ELb1ELb1ELb0EEENS1_21CollectiveEpilogueFwdINS6_IJS8_SA_S9_EEENS6_IJNS7_ILi1EEESI_SI_EEESC_SE_Li128ELb1ELb1ELb0ELb0EEENS1_19SingleTileSchedulerILb1ELb0ELb1ELi128EEEEEEEEEvNT_6ParamsE:
	.zero		1400


//--------------------- .nv.constant0._ZN7cutlass13device_kernelIN5flash19enable_sm80_to_sm89INS1_16FlashAttnFwdSm80INS1_25CollectiveMainloopFwdSm80ILi4ELi1ELb0EN4cute5tupleIJNS5_1CILi128EEENS7_ILi96EEENS7_ILi64EEEEEELi64ENS_6half_tEfNS_4arch4Sm80ELb0ELb1ELb0ELb0ELb0ELb0ELb1ELb0EEENS1_21CollectiveEpilogueFwdINS6_IJS8_SA_S9_EEENS6_IJNS7_ILi1EEESI_SI_EEESC_SE_Li128ELb0ELb1ELb0ELb0EEENS1_19SingleTileSchedulerILb0ELb0ELb1ELi128EEEEEEEEEvNT_6ParamsE --------------------------
	.section	.nv.constant0._ZN7cutlass13device_kernelIN5flash19enable_sm80_to_sm89INS1_16FlashAttnFwdSm80INS1_25CollectiveMainloopFwdSm80ILi4ELi1ELb0EN4cute5tupleIJNS5_1CILi128EEENS7_ILi96EEENS7_ILi64EEEEEELi64ENS_6half_tEfNS_4arch4Sm80ELb0ELb1ELb0ELb0ELb0ELb0ELb1ELb0EEENS1_21CollectiveEpilogueFwdINS6_IJS8_SA_S9_EEENS6_IJNS7_ILi1EEESI_SI_EEESC_SE_Li128ELb0ELb1ELb0ELb0EEENS1_19SingleTileSchedulerILb0ELb0ELb1ELi128EEEEEEEEEvNT_6ParamsE,"a",@progbits
	.sectionflags	@""
	.align	4
.nv.constant0._ZN7cutlass13device_kernelIN5flash19enable_sm80_to_sm89INS1_16FlashAttnFwdSm80INS1_25CollectiveMainloopFwdSm80ILi4ELi1ELb0EN4cute5tupleIJNS5_1CILi128EEENS7_ILi96EEENS7_ILi64EEEEEELi64ENS_6half_tEfNS_4arch4Sm80ELb0ELb1ELb0ELb0ELb0ELb0ELb1ELb0EEENS1_21CollectiveEpilogueFwdINS6_IJS8_SA_S9_EEENS6_IJNS7_ILi1EEESI_SI_EEESC_SE_Li128ELb0ELb1ELb0ELb0EEENS1_19SingleTileSchedulerILb0ELb0ELb1ELi128EEEEEEEEEvNT_6ParamsE:
	.zero		1400


//--------------------- .nv.constant0._ZN7cutlass13device_kernelIN5flash19enable_sm80_to_sm89INS1_16FlashAttnFwdSm80INS1_25CollectiveMainloopFwdSm80ILi4ELi1ELb0EN4cute5tupleIJNS5_1CILi128EEENS7_ILi96EEENS7_ILi64EEEEEELi64ENS_6half_tEfNS_4arch4Sm80ELb0ELb1ELb0ELb1ELb0ELb0ELb1ELb0EEENS1_21CollectiveEpilogueFwdINS6_IJS8_SA_S9_EEENS6_IJNS7_ILi1EEESI_SI_EEESC_SE_Li128ELb1ELb1ELb0ELb0EEENS1_19SingleTileSchedulerILb1ELb0ELb1ELi128EEEEEEEEEvNT_6ParamsE --------------------------
	.section	.nv.constant0._ZN7cutlass13device_kernelIN5flash19enable_sm80_to_sm89INS1_16FlashAttnFwdSm80INS1_25CollectiveMainloopFwdSm80ILi4ELi1ELb0EN4cute5tupleIJNS5_1CILi128EEENS7_ILi96EEENS7_ILi64EEEEEELi64ENS_6half_tEfNS_4arch4Sm80ELb0ELb1ELb0ELb1ELb0ELb0ELb1ELb0EEENS1_21CollectiveEpilogueFwdINS6_IJS8_SA_S9_EEENS6_IJNS7_ILi1EEESI_SI_EEESC_SE_Li128ELb1ELb1ELb0ELb0EEENS1_19SingleTileSchedulerILb1ELb0ELb1ELi128EEEEEEEEEvNT_6ParamsE,"a",@progbits
	.sectionflags	@""
	.align	4
.nv.constant0._ZN7cutlass13device_kernelIN5flash19enable_sm80_to_sm89INS1_16FlashAttnFwdSm80INS1_25CollectiveMainloopFwdSm80ILi4ELi1ELb0EN4cute5tupleIJNS5_1CILi128EEENS7_ILi96EEENS7_ILi64EEEEEELi64ENS_6half_tEfNS_4arch4Sm80ELb0ELb1ELb0ELb1ELb0ELb0ELb1ELb0EEENS1_21CollectiveEpilogueFwdINS6_IJS8_SA_S9_EEENS6_IJNS7_ILi1EEESI_SI_EEESC_SE_Li128ELb1ELb1ELb0ELb0EEENS1_19SingleTileSchedulerILb1ELb0ELb1ELi128EEEEEEEEEvNT_6ParamsE:
	.zero		1400


//--------------------- .nv.constant0._ZN7cutlass13device_kernelIN5flash19enable_sm80_to_sm89INS1_16FlashAttnFwdSm80INS1_25CollectiveMainloopFwdSm80ILi4ELi1ELb0EN4cute5tupleIJNS5_1CILi128EEENS7_ILi96EEENS7_ILi64EEEEEELi64ENS_6half_tEfNS_4arch4Sm80ELb0ELb1ELb0ELb1ELb0ELb1ELb1ELb0EEENS1_21CollectiveEpilogueFwdINS6_IJS8_SA_S9_EEENS6_IJNS7_ILi1EEESI_SI_EEESC_SE_Li128ELb1ELb1ELb0ELb0EEENS1_19SingleTileSchedulerILb1ELb0ELb1ELi128EEEEEEEEEvNT_6ParamsE --------------------------
	.section	.nv.constant0._ZN7cutlass13device_kernelIN5flash19enable_sm80_to_sm89INS1_16FlashAttnFwdSm80INS1_25CollectiveMainloopFwdSm80ILi4ELi1ELb0EN4cute5tupleIJNS5_1CILi128EEENS7_ILi96EEENS7_ILi64EEEEEELi64ENS_6half_tEfNS_4arch4Sm80ELb0ELb1ELb0ELb1ELb0ELb1ELb1ELb0EEENS1_21CollectiveEpilogueFwdINS6_IJS8_SA_S9_EEENS6_IJNS7_ILi1EEESI_SI_EEESC_SE_Li128ELb1ELb1ELb0ELb0EEENS1_19SingleTileSchedulerILb1ELb0ELb1ELi128EEEEEEEEEvNT_6ParamsE,"a",@progbits
	.sectionflags	@""
	.align	4
.nv.constant0._ZN7cutlass13device_kernelIN5flash19enable_sm80_to_sm89INS1_16FlashAttnFwdSm80INS1_25CollectiveMainloopFwdSm80ILi4ELi1ELb0EN4cute5tupleIJNS5_1CILi128EEENS7_ILi96EEENS7_ILi64EEEEEELi64ENS_6half_tEfNS_4arch4Sm80ELb0ELb1ELb0ELb1ELb0ELb1ELb1ELb0EEENS1_21CollectiveEpilogueFwdINS6_IJS8_SA_S9_EEENS6_IJNS7_ILi1EEESI_SI_EEESC_SE_Li128ELb1ELb1ELb0ELb0EEENS1_19SingleTileSchedulerILb1ELb0ELb1ELi128EEEEEEEEEvNT_6ParamsE:
	.zero		1400


//--------------------- .nv.constant0._ZN7cutlass13device_kernelIN5flash19enable_sm80_to_sm89INS1_16FlashAttnFwdSm80INS1_25CollectiveMainloopFwdSm80ILi4ELi1ELb0EN4cute5tupleIJNS5_1CILi128EEENS7_ILi112EEENS7_ILi64EEEEEELi64ENS_6half_tEfNS_4arch4Sm80ELb1ELb0ELb0ELb0ELb0ELb0ELb1ELb0EEENS1_21CollectiveEpilogueFwdINS6_IJS8_SA_S9_EEENS6_IJNS7_ILi1EEESI_SI_EEESC_SE_Li128ELb0ELb1ELb0ELb0EEENS1_30DynamicPersistentTileSchedulerILi128ELi128ELb0ELb1ELb0EEEEEEEEEvNT_6ParamsE --------------------------
	.section	.nv.constant0._ZN7cutlass13device_kernelIN5flash19enable_sm80_to_sm89INS1_16FlashAttnFwdSm80INS1_25CollectiveMainloopFwdSm80ILi4ELi1ELb0EN4cute5tupleIJNS5_1CILi128EEENS7_ILi112EEENS7_ILi64EEEEEELi64ENS_6half_tEfNS_4arch4Sm80ELb1ELb0ELb0ELb0ELb0ELb0ELb1ELb0EEENS1_21CollectiveEpilogueFwdINS6_IJS8_SA_S9_EEENS6_IJNS7_ILi1EEESI_SI_EEESC_SE_Li128ELb0ELb1ELb0ELb0EEENS1_30DynamicPersistentTileSchedulerILi128ELi128ELb0ELb1ELb0EEEEEEEEEvNT_6ParamsE,"a",@progbits
	.sectionflags	@""
	.align	4
.nv.constant0._ZN7cutlass13device_kernelIN5flash19enable_sm80_to_sm89INS1_16FlashAttnFwdSm80INS1_25CollectiveMainloopFwdSm80ILi4ELi1ELb0EN4cute5tupleIJNS5_1CILi128EEENS7_ILi112EEENS7_ILi64EEEEEELi64ENS_6half_tEfNS_4arch4Sm80ELb1ELb0ELb0ELb0ELb0ELb0ELb1ELb0EEENS1_21CollectiveEpilogueFwdINS6_IJS8_SA_S9_EEENS6_IJNS7_ILi1EEESI_SI_EEESC_SE_Li128ELb0ELb1ELb0ELb0EEENS1_30DynamicPersistentTileSchedulerILi128ELi128ELb0ELb1ELb0EEEEEEEEEvNT_6ParamsE:
	.zero		1416


//--------------------- .nv.constant0._ZN7cutlass13device_kernelIN5flash19enable_sm80_to_sm89INS1_16FlashAttnFwdSm80INS1_25CollectiveMainloopFwdSm80ILi4ELi1ELb0EN4cute5tupleIJNS5_1CILi128EEENS7_ILi112EEENS7_ILi64EEEEEELi64ENS_6half_tEfNS_4arch4Sm80ELb1ELb0ELb0ELb1ELb0ELb0ELb1ELb0EEENS1_21CollectiveEpilogueFwdINS6_IJS8_SA_S9_EEENS6_IJNS7_ILi1EEESI_SI_EEESC_SE_Li128ELb1ELb1ELb0ELb0EEENS1_19SingleTileSchedulerILb1ELb0ELb1ELi128EEEEEEEEEvNT_6ParamsE --------------------------
	.section	.nv.constant0._ZN7cutlass13device_kernelIN5flash19enable_sm80_to_sm89INS1_16FlashAttnFwdSm80INS1_25CollectiveMainloopFwdSm80ILi4ELi1ELb0EN4cute5tupleIJNS5_1CILi128EEENS7_ILi112EEENS7_ILi64EEEEEELi64ENS_6half_tEfNS_4arch4Sm80ELb1ELb0ELb0ELb1ELb0ELb0ELb1ELb0EEENS1_21CollectiveEpilogueFwdINS6_IJS8_SA_S9_EEENS6_IJNS7_ILi1EEESI_SI_EEESC_SE_Li128ELb1ELb1ELb0ELb0EEENS1_19SingleTileSchedulerILb1ELb0ELb1ELi128EEEEEEEEEvNT_6ParamsE,"a",@progbits
	.sectionflags	@""
	.align	4
.nv.constant0._ZN7cutlass13device_kernelIN5flash19enable_sm80_to_sm89INS1_16FlashAttnFwdSm80INS1_25CollectiveMainloopFwdSm80ILi4ELi1ELb0EN4cute5tupleIJNS5_1CILi128EEENS7_ILi112EEENS7_ILi64EEEEEELi64ENS_6half_tEfNS_4arch4Sm80ELb1ELb0ELb0ELb1ELb0ELb0ELb1ELb0EEENS1_21CollectiveEpilogueFwdINS6_IJS8_SA_S9_EEENS6_IJNS7_ILi1EEESI_SI_EEESC_SE_Li128ELb1ELb1ELb0ELb0EEENS1_19SingleTileSchedulerILb1ELb0ELb1ELi128EEEEEEEEEvNT_6ParamsE:
	.zero		1400


//--------------------- .nv.constant0._ZN7cutlass13device_kernelIN5flash19enable_sm80_to_sm89INS1_16FlashAttnFwdSm80INS1_25CollectiveMainloopFwdSm80ILi4ELi1ELb0EN4cute5tupleIJNS5_1CILi128EEENS7_ILi112EEENS7_ILi64EEEEEELi64ENS_6half_tEfNS_4arch4Sm80ELb1ELb0ELb0ELb1ELb0ELb1ELb1ELb0EEENS1_21CollectiveEpilogueFwdINS6_IJS8_SA_S9_EEENS6_IJNS7_ILi1EEESI_SI_EEESC_SE_Li128ELb1ELb1ELb0ELb0EEENS1_19SingleTileSchedulerILb1ELb0ELb1ELi128EEEEEEEEEvNT_6ParamsE --------------------------
	.section	.nv.constant0._ZN7cutlass13device_kernelIN5flash19enable_sm80_to_sm89INS1_16FlashAttnFwdSm80INS1_25CollectiveMainloopFwdSm80ILi4ELi1ELb0EN4cute5tupleIJNS5_1CILi128EEENS7_ILi112EEENS7_ILi64EEEEEELi64ENS_6half_tEfNS_4arch4Sm80ELb1ELb0ELb0ELb1ELb0ELb1ELb1ELb0EEENS1_21CollectiveEpilogueFwdINS6_IJS8_SA_S9_EEENS6_IJNS7_ILi1EEESI_SI_EEESC_SE_Li128ELb1ELb1ELb0ELb0EEENS1_19SingleTileSchedulerILb1ELb0ELb1ELi128EEEEEEEEEvNT_6ParamsE,"a",@progbits
	.sectionflags	@""
	.align	4
.nv.constant0._ZN7cutlass13device_kernelIN5flash19enable_sm80_to_sm89INS1_16FlashAttnFwdSm80INS1_25CollectiveMainloopFwdSm80ILi4ELi1ELb0EN4cute5tupleIJNS5_1CILi128EEENS7_ILi112EEENS7_ILi64EEEEEELi64ENS_6half_tEfNS_4arch4Sm80ELb1ELb0ELb0ELb1ELb0ELb1ELb1ELb0EEENS1_21CollectiveEpilogueFwdINS6_IJS8_SA_S9_EEENS6_IJNS7_ILi1EEESI_SI_EEESC_SE_Li128ELb1ELb1ELb0ELb0EEENS1_19SingleTileSchedulerILb1ELb0ELb1ELi128EEEEEEEEEvNT_6ParamsE:
	.zero		1400


//--------------------- .text._ZN7cutlass13device_kernelIN5flash19enable_sm80_to_sm89INS1_16FlashAttnFwdSm80INS1_25CollectiveMainloopFwdSm80ILi4ELi1ELb0EN4cute5tupleIJNS5_1CILi128EEENS7_ILi112EEENS7_ILi64EEEEEELi64ENS_6half_tEfNS_4arch4Sm80ELb0ELb0ELb0ELb0ELb0ELb0ELb1ELb0EEENS1_21CollectiveEpilogueFwdINS6_IJS8_SA_S9_EEENS6_IJNS7_ILi1EEESI_SI_EEESC_SE_Li128ELb0ELb1ELb0ELb0EEENS1_19SingleTileSchedulerILb0ELb0ELb1ELi128EEEEEEEEEvNT_6ParamsE --------------------------
	.section	.text._ZN7cutlass13device_kernelIN5flash19enable_sm80_to_sm89INS1_16FlashAttnFwdSm80INS1_25CollectiveMainloopFwdSm80ILi4ELi1ELb0EN4cute5tupleIJNS5_1CILi128EEENS7_ILi112EEENS7_ILi64EEEEEELi64ENS_6half_tEfNS_4arch4Sm80ELb0ELb0ELb0ELb0ELb0ELb0ELb1ELb0EEENS1_21CollectiveEpilogueFwdINS6_IJS8_SA_S9_EEENS6_IJNS7_ILi1EEESI_SI_EEESC_SE_Li128ELb0ELb1ELb0ELb0EEENS1_19SingleTileSchedulerILb0ELb0ELb1ELi128EEEEEEEEEvNT_6ParamsE,"ax",@progbits
	.sectioninfo	@"SHI_REGISTERS=255"
	.align	128
.text._ZN7cutlass13device_kernelIN5flash19enable_sm80_to_sm89INS1_16FlashAttnFwdSm80INS1_25CollectiveMainloopFwdSm80ILi4ELi1ELb0EN4cute5tupleIJNS5_1CILi128EEENS7_ILi112EEENS7_ILi64EEEEEELi64ENS_6half_tEfNS_4arch4Sm80ELb0ELb0ELb0ELb0ELb0ELb0ELb1ELb0EEENS1_21CollectiveEpilogueFwdINS6_IJS8_SA_S9_EEENS6_IJNS7_ILi1EEESI_SI_EEESC_SE_Li128ELb0ELb1ELb0ELb0EEENS1_19SingleTileSchedulerILb0ELb0ELb1ELi128EEEEEEEEEvNT_6ParamsE:
        .type           _ZN7cutlass13device_kernelIN5flash19enable_sm80_to_sm89INS1_16FlashAttnFwdSm80INS1_25CollectiveMainloopFwdSm80ILi4ELi1ELb0EN4cute5tupleIJNS5_1CILi128EEENS7_ILi112EEENS7_ILi64EEEEEELi64ENS_6half_tEfNS_4arch4Sm80ELb0ELb0ELb0ELb0ELb0ELb0ELb1ELb0EEENS1_21CollectiveEpilogueFwdINS6_IJS8_SA_S9_EEENS6_IJNS7_ILi1EEESI_SI_EEESC_SE_Li128ELb0ELb1ELb0ELb0EEENS1_19SingleTileSchedulerILb0ELb0ELb1ELi128EEEEEEEEEvNT_6ParamsE,@function
        .size           _ZN7cutlass13device_kernelIN5flash19enable_sm80_to_sm89INS1_16FlashAttnFwdSm80INS1_25CollectiveMainloopFwdSm80ILi4ELi1ELb0EN4cute5tupleIJNS5_1CILi128EEENS7_ILi112EEENS7_ILi64EEEEEELi64ENS_6half_tEfNS_4arch4Sm80ELb0ELb0ELb0ELb0ELb0ELb0ELb1ELb0EEENS1_21CollectiveEpilogueFwdINS6_IJS8_SA_S9_EEENS6_IJNS7_ILi1EEESI_SI_EEESC_SE_Li128ELb0ELb1ELb0ELb0EEENS1_19SingleTileSchedulerILb0ELb0ELb1ELi128EEEEEEEEEvNT_6ParamsE,(.L_x_735 - _ZN7cutlass13device_kernelIN5flash19enable_sm80_to_sm89INS1_16FlashAttnFwdSm80INS1_25CollectiveMainloopFwdSm80ILi4ELi1ELb0EN4cute5tupleIJNS5_1CILi128EEENS7_ILi112EEENS7_ILi64EEEEEELi64ENS_6half_tEfNS_4arch4Sm80ELb0ELb0ELb0ELb0ELb0ELb0ELb1ELb0EEENS1_21CollectiveEpilogueFwdINS6_IJS8_SA_S9_EEENS6_IJNS7_ILi1EEESI_SI_EEESC_SE_Li128ELb0ELb1ELb0ELb0EEENS1_19SingleTileSchedulerILb0ELb0ELb1ELi128EEEEEEEEEvNT_6ParamsE)
        .other          _ZN7cutlass13device_kernelIN5flash19enable_sm80_to_sm89INS1_16FlashAttnFwdSm80INS1_25CollectiveMainloopFwdSm80ILi4ELi1ELb0EN4cute5tupleIJNS5_1CILi128EEENS7_ILi112EEENS7_ILi64EEEEEELi64ENS_6half_tEfNS_4arch4Sm80ELb0ELb0ELb0ELb0ELb0ELb0ELb1ELb0EEENS1_21CollectiveEpilogueFwdINS6_IJS8_SA_S9_EEENS6_IJNS7_ILi1EEESI_SI_EEESC_SE_Li128ELb0ELb1ELb0ELb0EEENS1_19SingleTileSchedulerILb0ELb0ELb1ELi128EEEEEEEEEvNT_6ParamsE,@"STO_CUDA_ENTRY STV_DEFAULT"
_ZN7cutlass13device_kernelIN5flash19enable_sm80_to_sm89INS1_16FlashAttnFwdSm80INS1_25CollectiveMainloopFwdSm80ILi4ELi1ELb0EN4cute5tupleIJNS5_1CILi128EEENS7_ILi112EEENS7_ILi64EEEEEELi64ENS_6half_tEfNS_4arch4Sm80ELb0ELb0ELb0ELb0ELb0ELb0ELb1ELb0EEENS1_21CollectiveEpilogueFwdINS6_IJS8_SA_S9_EEENS6_IJNS7_ILi1EEESI_SI_EEESC_SE_Li128ELb0ELb1ELb0ELb0EEENS1_19SingleTileSchedulerILb0ELb0ELb1ELi128EEEEEEEEEvNT_6ParamsE:
[----:B------:R-:W-:-:S03]  /*0000*/  MOV R1, c[0x0][0x28] ;  /* 0x00000a0000017a02 */ /* 0x000fc60000000f00 */
[----:B------:R-:W1:Y:S01]  /*0010*/  S2R R23, SR_CTAID.Z ;  /* 0x0000000000177919 */ /* 0x000e620000002700 */
[----:B------:R-:W-:Y:S02]  /*0020*/  IADD3 R1, R1, -0x88, RZ ;  /* 0xffffff7801017810 */ /* 0x000fe40007ffe0ff */
[----:B-1----:R-:W-:-:S13]  /*0030*/  ISETP.GE.AND P0, PT, R23, RZ, PT ;  /* 0x000000ff1700720c */ /* 0x002fda0003f06270 */
[----:B------:R-:W-:Y:S05]  /*0040*/  @!P0 EXIT ;  /* 0x000000000000894d */ /* 0x000fea0003800000 */
[----:B------:R-:W-:Y:S01]  /*0050*/  ISETP.NE.U32.AND P6, PT, RZ, c[0x0][0x340], PT ;  /* 0x0000d000ff007a0c */ /* 0x000fe20003fc5070 */
[----:B------:R-:W-:-:S03]  /*0060*/  ULDC.64 UR8, c[0x0][0x118] ;  /* 0x0000460000087ab9 */ /* 0x000fc60000000a00 */
[----:B------:R-:W-:-:S13]  /*0070*/  ISETP.NE.AND.EX P6, PT, RZ, c[0x0][0x344], PT, P6 ;  /* 0x0000d100ff007a0c */ /* 0x000fda0003fc5360 */
[----:B------:R-:W-:-:S04]  /*0080*/  @P6 IMAD.MOV.U32 R2, RZ, RZ, 0x4 ;  /* 0x00000004ff026424 */ /* 0x000fc800078e00ff */
[----:B------:R-:W-:-:S05]  /*0090*/  @P6 IMAD.WIDE R2, R23, R2, c[0x0][0x340] ;  /* 0x0000d00017026625 */ /* 0x000fca00078e0202 */
[----:B------:R1:W2:Y:S01]  /*00a0*/  @P6 LDG.E R24, [R2.64] ;  /* 0x0000000802186981 */ /* 0x0002a2000c1e1900 */
[----:B------:R-:W-:Y:S01]  /*00b0*/  IMAD.MOV.U32 R20, RZ, RZ, c[0x0][0x2c4] ;  /* 0x0000b100ff147624 */ /* 0x000fe200078e00ff */
[----:B------:R-:W-:Y:S01]  /*00c0*/  SHF.R.S32.HI R26, RZ, 0x1f, R23 ;  /* 0x0000001fff1a7819 */ /* 0x000fe20000011417 */
[----:B------:R-:W-:Y:S01]  /*00d0*/  IMAD.MOV.U32 R230, RZ, RZ, c[0x0][0x1d0] ;  /* 0x00007400ffe67624 */ /* 0x000fe200078e00ff */
[----:B------:R-:W3:Y:S01]  /*00e0*/  S2R R136, SR_TID.X ;  /* 0x0000000000887919 */ /* 0x000ee20000002100 */
[----:B------:R-:W-:Y:S01]  /*00f0*/  IMAD.MOV.U32 R226, RZ, RZ, c[0x0][0x1e0] ;  /* 0x00007800ffe27624 */ /* 0x000fe200078e00ff */
[----:B------:R-:W-:Y:S01]  /*0100*/  ISETP.NE.AND P0, PT, R20, 0x1, PT ;  /* 0x000000011400780c */ /* 0x000fe20003f05270 */
[----:B------:R-:W-:Y:S01]  /*0110*/  IMAD R5, R26, c[0x0][0x1c0], RZ ;  /* 0x000070001a057a24 */ /* 0x000fe200078e02ff */
[----:B------:R-:W4:Y:S01]  /*0120*/  S2R R28, SR_CTAID.Y ;  /* 0x00000000001c7919 */ /* 0x000f220000002600 */
[----:B------:R-:W-:Y:S02]  /*0130*/  IMAD R20, R20, c[0x0][0x168], RZ ;  /* 0x00005a0014147a24 */ /* 0x000fe400078e02ff */
[----:B------:R-:W-:Y:S01]  /*0140*/  IMAD R5, R23, c[0x0][0x1c4], R5 ;  /* 0x0000710017057a24 */ /* 0x000fe200078e0205 */
[----:B------:R-:W5:Y:S01]  /*0150*/  S2R R9, SR_CTAID.X ;  /* 0x0000000000097919 */ /* 0x000f620000002500 */
[----:B------:R-:W-:Y:S01]  /*0160*/  IMAD.MOV.U32 R227, RZ, RZ, c[0x0][0x1e4] ;  /* 0x00007900ffe37624 */ /* 0x000fe200078e00ff */
[----:B---3--:R-:W-:-:S04]  /*0170*/  SHF.R.S32.HI R22, RZ, 0x1f, R136 ;  /* 0x0000001fff167819 */ /* 0x008fc80000011488 */
[----:B-1----:R-:W-:Y:S01]  /*0180*/  LEA.HI R2, R22, R136, RZ, 0x3 ;  /* 0x0000008816027211 */ /* 0x002fe200078f18ff */
[----:B----4-:R-:W-:Y:S01]  /*0190*/  IMAD.WIDE.U32 R6, R28, c[0x0][0x1b8], RZ ;  /* 0x00006e001c067a25 */ /* 0x010fe200078e00ff */
[----:B------:R-:W-:Y:S02]  /*01a0*/  SHF.R.S32.HI R29, RZ, 0x1f, R28 ;  /* 0x0000001fff1d7819 */ /* 0x000fe4000001141c */
[----:B------:R-:W-:Y:S02]  /*01b0*/  LOP3.LUT R0, R2, 0xfffffff8, RZ, 0xc0, !PT ;  /* 0xfffffff802007812 */ /* 0x000fe400078ec0ff */
[----:B------:R-:W-:Y:S01]  /*01c0*/  SHF.R.S32.HI R17, RZ, 0x3, R2 ;  /* 0x00000003ff117819 */ /* 0x000fe20000011402 */
[----:B------:R-:W-:Y:S02]  /*01d0*/  IMAD R2, R29, c[0x0][0x1b8], RZ ;  /* 0x00006e001d027a24 */ /* 0x000fe400078e02ff */
[----:B------:R-:W-:Y:S01]  /*01e0*/  IMAD.IADD R72, R136, 0x1, -R0 ;  /* 0x0000000188487824 */ /* 0x000fe200078e0a00 */
[----:B------:R-:W-:Y:S01]  /*01f0*/  SHF.R.S32.HI R21, RZ, 0x1f, R17 ;  /* 0x0000001fff157819 */ /* 0x000fe20000011411 */
[----:B------:R-:W-:-:S02]  /*0200*/  IMAD R2, R28, c[0x0][0x1bc], R2 ;  /* 0x00006f001c027a24 */ /* 0x000fc400078e0202 */
[----:B------:R-:W-:Y:S02]  /*0210*/  IMAD R0, R72, 0x10, R17 ;  /* 0x0000001048007824 */ /* 0x000fe400078e0211 */
[----:B------:R-:W-:Y:S02]  /*0220*/  IMAD.IADD R3, R7, 0x1, R2 ;  /* 0x0000000107037824 */ /* 0x000fe400078e0202 */
[----:B-----5:R-:W-:Y:S02]  /*0230*/  IMAD R8, R9, 0x80, R0 ;  /* 0x0000008009087824 */ /* 0x020fe400078e0200 */
[----:B------:R-:W-:Y:S02]  /*0240*/  IMAD.MOV.U32 R2, RZ, RZ, R6 ;  /* 0x000000ffff027224 */ /* 0x000fe400078e0006 */
[----:B------:R-:W-:Y:S01]  /*0250*/  @P0 IMAD.HI.U32 R4, R8, c[0x0][0x2c8], RZ ;  /* 0x0000b20008040a27 */ /* 0x000fe200078e00ff */
[----:B------:R-:W-:Y:S03]  /*0260*/  STL [R1+0x50], R8 ;  /* 0x0000500801007387 */ /* 0x000fe60000100800 */
[----:B------:R-:W-:Y:S01]  /*0270*/  IMAD.MOV.U32 R0, RZ, RZ, R8 ;  /* 0x000000ffff007224 */ /* 0x000fe200078e0008 */
[----:B------:R-:W-:Y:S01]  /*0280*/  @P0 SHF.R.U32.HI R0, RZ, c[0x0][0x2cc], R4 ;  /* 0x0000b300ff000a19 */ /* 0x000fe20000011604 */
[----:B------:R-:W-:-:S03]  /*0290*/  IMAD.WIDE.U32 R2, R23, c[0x0][0x1c0], R2 ;  /* 0x0000700017027a25 */ /* 0x000fc600078e0002 */
[--C-:B------:R-:W-:Y:S01]  /*02a0*/  SHF.R.S32.HI R6, RZ, 0x1f, R0.reuse ;  /* 0x0000001fff067819 */ /* 0x100fe20000011400 */
[----:B------:R-:W-:Y:S02]  /*02b0*/  IMAD.MOV R4, RZ, RZ, -R0 ;  /* 0x000000ffff047224 */ /* 0x000fe400078e0a00 */
[----:B------:R-:W-:Y:S02]  /*02c0*/  IMAD.IADD R3, R3, 0x1, R5 ;  /* 0x0000000103037824 */ /* 0x000fe400078e0205 */
[----:B------:R-:W-:Y:S02]  /*02d0*/  IMAD R5, R4, c[0x0][0x2c4], R8 ;  /* 0x0000b10004057a24 */ /* 0x000fe400078e0208 */
[----:B------:R-:W-:Y:S02]  /*02e0*/  IMAD R6, R6, c[0x0][0x1b0], RZ ;  /* 0x00006c0006067a24 */ /* 0x000fe400078e02ff */
[----:B------:R-:W-:Y:S01]  /*02f0*/  IMAD.WIDE.U32 R2, R0, c[0x0][0x1b0], R2 ;  /* 0x00006c0000027a25 */ /* 0x000fe200078e0002 */
[----:B------:R-:W-:-:S03]  /*0300*/  SHF.R.S32.HI R4, RZ, 0x1f, R5 ;  /* 0x0000001fff047819 */ /* 0x000fc60000011405 */
[----:B------:R-:W-:Y:S02]  /*0310*/  IMAD R0, R0, c[0x0][0x1b4], R6 ;  /* 0x00006d0000007a24 */ /* 0x000fe400078e0206 */
[----:B------:R-:W-:Y:S02]  /*0320*/  IMAD.SHL.U32 R32, R72, 0x8, RZ ;  /* 0x0000000848207824 */ /* 0x000fe400078e00ff */
[----:B------:R-:W-:Y:S02]  /*0330*/  IMAD.IADD R3, R3, 0x1, R0 ;  /* 0x0000000103037824 */ /* 0x000fe400078e0200 */
[----:B------:R-:W-:Y:S01]  /*0340*/  IMAD R0, R4, c[0x0][0x1a8], RZ ;  /* 0x00006a0004007a24 */ /* 0x000fe200078e02ff */
[----:B------:R-:W-:Y:S01]  /*0350*/  ISETP.GE.AND P3, PT, R32, c[0x0][0x198], PT ;  /* 0x0000660020007a0c */ /* 0x000fe20003f66270 */
[----:B------:R-:W-:Y:S01]  /*0360*/  IMAD.WIDE.U32 R2, R5, c[0x0][0x1a8], R2 ;  /* 0x00006a0005027a25 */ /* 0x000fe200078e0002 */
[----:B------:R-:W-:-:S03]  /*0370*/  SHF.R.S32.HI R33, RZ, 0x1f, R32 ;  /* 0x0000001fff217819 */ /* 0x000fc60000011420 */
[----:B------:R-:W-:Y:S01]  /*0380*/  IMAD R0, R5, c[0x0][0x1ac], R0 ;  /* 0x00006b0005007a24 */ /* 0x000fe200078e0200 */
[----:B------:R-:W-:Y:S01]  /*0390*/  LEA R7, P0, R2, c[0x0][0x160], 0x1 ;  /* 0x0000580002077a11 */ /* 0x000fe200078008ff */
[----:B------:R-:W-:Y:S02]  /*03a0*/  IMAD.SHL.U32 R4, R17, 0x40, RZ ;  /* 0x0000004011047824 */ /* 0x000fe400078e00ff */
[----:B------:R-:W-:Y:S01]  /*03b0*/  IMAD.IADD R6, R3, 0x1, R0 ;  /* 0x0000000103067824 */ /* 0x000fe200078e0200 */
[----:B------:R-:W-:Y:S01]  /*03c0*/  IADD3 R3, R230, 0x6f, RZ ;  /* 0x0000006fe6037810 */ /* 0x000fe20007ffe0ff */
[----:B------:R-:W-:Y:S01]  /*03d0*/  IMAD R9, R9, 0x80, R17 ;  /* 0x0000008009097824 */ /* 0x000fe200078e0211 */
[----:B------:R-:W-:Y:S01]  /*03e0*/  LOP3.LUT R0, R4, 0x1c0, RZ, 0xc0, !PT ;  /* 0x000001c004007812 */ /* 0x000fe200078ec0ff */
[----:B------:R-:W-:Y:S01]  /*03f0*/  SHFL.IDX PT, R8, R7, 0x1, 0x181f ;  /* 0x00381f0007087f89 */ /* 0x000fe200000e0000 */
[----:B------:R-:W-:Y:S02]  /*0400*/  LEA.HI.X R6, R2, c[0x0][0x164], R6, 0x1, P0 ;  /* 0x0000590002067a11 */ /* 0x000fe400000f0c06 */
[----:B------:R-:W-:Y:S01]  /*0410*/  SHF.R.U32.HI R2, RZ, 0x3, R0 ;  /* 0x00000003ff027819 */ /* 0x000fe20000011600 */
[----:B------:R-:W1:Y:S01]  /*0420*/  SHFL.IDX PT, R4, R7, RZ, 0x181f ;  /* 0x00181fff07047589 */ /* 0x000e6200000e0000 */
[----:B------:R-:W-:-:S02]  /*0430*/  LOP3.LUT R0, R0, 0x38, R32, 0xf8, !PT ;  /* 0x0000003800007812 */ /* 0x000fc400078ef820 */
[C---:B------:R-:W-:Y:S01]  /*0440*/  ISETP.GE.AND P4, PT, R9.reuse, R20, PT ;  /* 0x000000140900720c */ /* 0x040fe20003f86270 */
[----:B------:R-:W3:Y:S01]  /*0450*/  SHFL.IDX PT, R5, R6, RZ, 0x181f ;  /* 0x00181fff06057589 */ /* 0x000ee200000e0000 */
[----:B------:R-:W-:Y:S02]  /*0460*/  LOP3.LUT R0, R0, R2, RZ, 0x3c, !PT ;  /* 0x0000000200007212 */ /* 0x000fe400078e3cff */
[----:B------:R-:W-:Y:S01]  /*0470*/  LEA.HI R2, R22, R136, RZ, 0x6 ;  /* 0x0000008816027211 */ /* 0x000fe200078f30ff */
[----:B------:R-:W4:Y:S01]  /*0480*/  SHFL.IDX PT, R11, R6, 0x1, 0x181f ;  /* 0x00381f00060b7f89 */ /* 0x000f2200000e0000 */
[C---:B------:R-:W-:Y:S02]  /*0490*/  IADD3 R10, R9.reuse, 0x10, RZ ;  /* 0x00000010090a7810 */ /* 0x040fe40007ffe0ff */
[C---:B------:R-:W-:Y:S01]  /*04a0*/  IADD3 R14, R9.reuse, 0x20, RZ ;  /* 0x00000020090e7810 */ /* 0x040fe20007ffe0ff */
[----:B------:R-:W-:Y:S01]  /*04b0*/  IMAD.SHL.U32 R2, R2, 0x8, RZ ;  /* 0x0000000802027824 */ /* 0x000fe200078e00ff */
[----:B------:R-:W-:Y:S01]  /*04c0*/  ISETP.GE.AND P2, PT, R10, R20, PT ;  /* 0x000000140a00720c */ /* 0x000fe20003f46270 */
[----:B------:R-:W-:Y:S01]  /*04d0*/  SHFL.IDX PT, R12, R6, 0x2, 0x181f ;  /* 0x00581f00060c7f89 */ /* 0x000fe200000e0000 */
[----:B------:R-:W-:-:S02]  /*04e0*/  IADD3 R13, R9, 0x30, RZ ;  /* 0x00000030090d7810 */ /* 0x000fc40007ffe0ff */
[----:B------:R-:W-:Y:S01]  /*04f0*/  LOP3.LUT R231, R0, 0xfffffe00, R2, 0xf8, !PT ;  /* 0xfffffe0000e77812 */ /* 0x000fe200078ef802 */
[----:B------:R-:W5:Y:S01]  /*0500*/  SHFL.IDX PT, R10, R7, 0x2, 0x181f ;  /* 0x00581f00070a7f89 */ /* 0x000f6200000e0000 */
[----:B------:R-:W-:Y:S01]  /*0510*/  IMAD.MOV.U32 R2, RZ, RZ, RZ ;  /* 0x000000ffff027224 */ /* 0x000fe200078e00ff */
[----:B------:R-:W-:Y:S02]  /*0520*/  ISETP.GE.AND P1, PT, R13, R20, PT ;  /* 0x000000140d00720c */ /* 0x000fe40003f26270 */
[----:B------:R-:W-:Y:S01]  /*0530*/  @!P4 IMAD.SHL.U32 R0, R231, 0x2, RZ ;  /* 0x00000002e700c824 */ /* 0x000fe200078e00ff */
[----:B------:R-:W-:Y:S01]  /*0540*/  IADD3 R13, R9, 0x40, RZ ;  /* 0x00000040090d7810 */ /* 0x000fe20007ffe0ff */
[----:B------:R-:W-:Y:S01]  /*0550*/  IMAD.HI R19, R3, -0x6db6db6d, R2 ;  /* 0x9249249303137827 */ /* 0x000fe200078e0202 */
[----:B-1----:R-:W-:Y:S01]  /*0560*/  @!P4 LEA R4, P0, R32, R4, 0x1 ;  /* 0x000000042004c211 */ /* 0x002fe200078008ff */
[----:B------:R-:W-:Y:S01]  /*0570*/  SHFL.IDX PT, R18, R6, 0x5, 0x181f ;  /* 0x00b81f0006127f89 */ /* 0x000fe200000e0000 */
[----:B------:R-:W-:-:S02]  /*0580*/  ISETP.GE.AND P5, PT, R13, R20, PT ;  /* 0x000000140d00720c */ /* 0x000fc40003fa6270 */
[----:B---3--:R-:W-:Y:S01]  /*0590*/  @!P4 LEA.HI.X R5, R32, R5, R33, 0x1, P0 ;  /* 0x000000052005c211 */ /* 0x008fe200000f0c21 */
[----:B------:R-:W-:Y:S01]  /*05a0*/  SHFL.IDX PT, R15, R7, 0x6, 0x181f ;  /* 0x00d81f00070f7f89 */ /* 0x000fe200000e0000 */
[----:B------:R-:W-:-:S03]  /*05b0*/  ISETP.GE.AND P0, PT, R14, R20, PT ;  /* 0x000000140e00720c */ /* 0x000fc60003f06270 */
[----:B------:R1:W-:Y:S01]  /*05c0*/  @!P4 LDGSTS.E.BYPASS.LTC128B.128 [R0+0x7100], [R4.64], !P3 ;  /* 0x071000000400cfae */ /* 0x0003e2000d901d48 */
[C---:B------:R-:W-:Y:S02]  /*05d0*/  @!P2 LEA R2, P4, R32.reuse, R8, 0x1 ;  /* 0x000000082002a211 */ /* 0x040fe400078808ff */
[----:B------:R-:W-:Y:S01]  /*05e0*/  IADD3 R8, R9, 0x50, RZ ;  /* 0x0000005009087810 */ /* 0x000fe20007ffe0ff */
[----:B------:R-:W-:Y:S01]  /*05f0*/  SHFL.IDX PT, R16, R6, 0x6, 0x181f ;  /* 0x00d81f0006107f89 */ /* 0x000fe200000e0000 */
[----:B----4-:R-:W-:Y:S02]  /*0600*/  @!P2 LEA.HI.X R3, R32, R11, R33, 0x1, P4 ;  /* 0x0000000b2003a211 */ /* 0x010fe400020f0c21 */
[----:B------:R-:W-:Y:S01]  /*0610*/  ISETP.GE.AND P4, PT, R8, R20, PT ;  /* 0x000000140800720c */ /* 0x000fe20003f86270 */
[----:B------:R-:W-:Y:S04]  /*0620*/  SHFL.IDX PT, R11, R7, 0x5, 0x181f ;  /* 0x00b81f00070b7f89 */ /* 0x000fe800000e0000 */
[----:B------:R-:W-:Y:S04]  /*0630*/  SHFL.IDX PT, R8, R7, 0x4, 0x181f ;  /* 0x00981f0007087f89 */ /* 0x000fe800000e0000 */
[----:B------:R-:W-:Y:S04]  /*0640*/  SHFL.IDX PT, R14, R6, 0x7, 0x181f ;  /* 0x00f81f00060e7f89 */ /* 0x000fe800000e0000 */
[----:B------:R-:W-:Y:S04]  /*0650*/  SHFL.IDX PT, R13, R7, 0x7, 0x181f ;  /* 0x00f81f00070d7f89 */ /* 0x000fe800000e0000 */
[----:B------:R-:W-:Y:S01]  /*0660*/  STL [R1+0x10], R231 ;  /* 0x000010e701007387 */ /* 0x000fe20000100800 */
[----:B-1----:R-:W-:-:S03]  /*0670*/  @!P2 IMAD.SHL.U32 R0, R231, 0x2, RZ ;  /* 0x00000002e700a824 */ /* 0x002fc600078e00ff */
[----:B------:R-:W1:Y:S04]  /*0680*/  SHFL.IDX PT, R4, R7, 0x3, 0x181f ;  /* 0x00781f0007047f89 */ /* 0x000e6800000e0000 */
[----:B------:R-:W3:Y:S04]  /*0690*/  SHFL.IDX PT, R5, R6, 0x3, 0x181f ;  /* 0x00781f0006057f89 */ /* 0x000ee800000e0000 */
[----:B------:R5:W-:Y:S04]  /*06a0*/  @!P2 LDGSTS.E.BYPASS.LTC128B.128 [R0+0x7900], [R2.64], !P3 ;  /* 0x079000000200afae */ /* 0x000be8000d901d48 */
[----:B------:R-:W-:Y:S01]  /*06b0*/  STL.64 [R1+0x18], R32 ;  /* 0x0000182001007387 */ /* 0x000fe20000100a00 */
[----:B-----5:R-:W-:Y:S01]  /*06c0*/  @!P0 LEA R2, P2, R32, R10, 0x1 ;  /* 0x0000000a20028211 */ /* 0x020fe200078408ff */
[----:B------:R-:W-:Y:S01]  /*06d0*/  IMAD R10, R21, c[0x0][0x1e0], RZ ;  /* 0x00007800150a7a24 */ /* 0x000fe200078e02ff */
[----:B------:R-:W-:-:S02]  /*06e0*/  IADD3 R0, R9, 0x60, RZ ;  /* 0x0000006009007810 */ /* 0x000fc40007ffe0ff */
[----:B------:R-:W-:Y:S01]  /*06f0*/  @!P0 LEA.HI.X R3, R32, R12, R33, 0x1, P2 ;  /* 0x0000000c20038211 */ /* 0x000fe200010f0c21 */
[----:B------:R-:W-:Y:S01]  /*0700*/  IMAD R10, R17, c[0x0][0x1e4], R10 ;  /* 0x00007900110a7a24 */ /* 0x000fe200078e020a */
[----:B------:R4:W5:Y:S01]  /*0710*/  SHFL.IDX PT, R12, R6, 0x4, 0x181f ;  /* 0x00981f00060c7f89 */ /* 0x00096200000e0000 */
[----:B------:R-:W-:Y:S01]  /*0720*/  ISETP.GE.AND P2, PT, R0, R20, PT ;  /* 0x000000140000720c */ /* 0x000fe20003f46270 */
[----:B------:R-:W-:-:S05]  /*0730*/  @!P0 IMAD.SHL.U32 R0, R231, 0x2, RZ ;  /* 0x00000002e7008824 */ /* 0x000fca00078e00ff */
[----:B------:R1:W-:Y:S01]  /*0740*/  @!P0 LDGSTS.E.BYPASS.LTC128B.128 [R0+0x8100], [R2.64], !P3 ;  /* 0x0810000002008fae */ /* 0x0003e2000d901d48 */
[----:B----4-:R-:W-:Y:S02]  /*0750*/  IADD3 R6, R9, 0x70, RZ ;  /* 0x0000007009067810 */ /* 0x010fe40007ffe0ff */
[----:B-1----:R-:W-:Y:S01]  /*0760*/  @!P1 LEA R2, P0, R32, R4, 0x1 ;  /* 0x0000000420029211 */ /* 0x002fe200078008ff */
[----:B------:R-:W-:-:S03]  /*0770*/  @!P1 IMAD.SHL.U32 R0, R231, 0x2, RZ ;  /* 0x00000002e7009824 */ /* 0x000fc600078e00ff */
[--C-:B---3--:R-:W-:Y:S01]  /*0780*/  @!P1 LEA.HI.X R3, R32, R5, R33.reuse, 0x1, P0 ;  /* 0x0000000520039211 */ /* 0x108fe200000f0c21 */
[----:B------:R-:W-:Y:S01]  /*0790*/  IMAD.WIDE.U32 R4, R17, c[0x0][0x1e0], R32 ;  /* 0x0000780011047a25 */ /* 0x000fe200078e0020 */
[----:B------:R-:W-:-:S03]  /*07a0*/  ISETP.GE.AND P0, PT, R6, R20, PT ;  /* 0x000000140600720c */ /* 0x000fc60003f06270 */
[----:B------:R1:W-:Y:S01]  /*07b0*/  @!P1 LDGSTS.E.BYPASS.LTC128B.128 [R0+0x8900], [R2.64], !P3 ;  /* 0x0890000002009fae */ /* 0x0003e2000d901d48 */
[----:B------:R-:W-:-:S04]  /*07c0*/  @!P5 LEA R8, P1, R32, R8, 0x1 ;  /* 0x000000082008d211 */ /* 0x000fc800078208ff */
[C---:B-----5:R-:W-:Y:S01]  /*07d0*/  @!P5 LEA.HI.X R9, R32.reuse, R12, R33, 0x1, P1 ;  /* 0x0000000c2009d211 */ /* 0x060fe200008f0c21 */
[----:B------:R-:W-:Y:S01]  /*07e0*/  @!P4 IMAD.SHL.U32 R12, R231, 0x2, RZ ;  /* 0x00000002e70cc824 */ /* 0x000fe200078e00ff */
[C---:B------:R-:W-:Y:S02]  /*07f0*/  @!P4 LEA R6, P1, R32.reuse, R11, 0x1 ;  /* 0x0000000b2006c211 */ /* 0x040fe400078208ff */
[----:B------:R-:W-:Y:S02]  /*0800*/  SHF.R.U32.HI R11, RZ, 0x1f, R19 ;  /* 0x0000001fff0b7819 */ /* 0x000fe40000011613 */
[----:B------:R-:W-:Y:S02]  /*0810*/  @!P4 LEA.HI.X R7, R32, R18, R33, 0x1, P1 ;  /* 0x000000122007c211 */ /* 0x000fe400008f0c21 */
[----:B------:R-:W-:-:S05]  /*0820*/  LEA.HI.SX32 R245, R19, R11, 0x1a ;  /* 0x0000000b13f57211 */ /* 0x000fca00078fd2ff */
[----:B------:R-:W-:Y:S01]  /*0830*/  STL [R1+0x38], R245 ;  /* 0x000038f501007387 */ /* 0x000fe20000100800 */
[----:B-1----:R-:W-:Y:S02]  /*0840*/  IMAD.IADD R3, R5, 0x1, R10 ;  /* 0x0000000105037824 */ /* 0x002fe400078e020a */
[----:B------:R-:W-:Y:S02]  /*0850*/  IMAD R0, R29, c[0x0][0x1e8], RZ ;  /* 0x00007a001d007a24 */ /* 0x000fe400078e02ff */
[----:B------:R-:W-:Y:S01]  /*0860*/  IMAD.MOV.U32 R2, RZ, RZ, R4 ;  /* 0x000000ffff027224 */ /* 0x000fe200078e0004 */
[----:B------:R-:W-:Y:S01]  /*0870*/  @!P2 LEA R4, P1, R32, R15, 0x1 ;  /* 0x0000000f2004a211 */ /* 0x000fe200078208ff */
[C---:B------:R-:W-:Y:S02]  /*0880*/  IMAD R0, R28.reuse, c[0x0][0x1ec], R0 ;  /* 0x00007b001c007a24 */ /* 0x040fe400078e0200 */
[----:B------:R-:W-:Y:S01]  /*0890*/  IMAD.WIDE.U32 R2, R28, c[0x0][0x1e8], R2 ;  /* 0x00007a001c027a25 */ /* 0x000fe200078e0002 */
[----:B------:R-:W-:-:S02]  /*08a0*/  @!P2 LEA.HI.X R5, R32, R16, R33, 0x1, P1 ;  /* 0x000000102005a211 */ /* 0x000fc400008f0c21 */
[----:B------:R-:W-:Y:S01]  /*08b0*/  @!P0 LEA R10, P1, R32, R13, 0x1 ;  /* 0x0000000d200a8211 */ /* 0x000fe200078208ff */
[----:B------:R-:W-:Y:S01]  /*08c0*/  IMAD.IADD R3, R3, 0x1, R0 ;  /* 0x0000000103037824 */ /* 0x000fe200078e0200 */
[----:B------:R-:W-:Y:S01]  /*08d0*/  LEA.HI R13, R22, R136, RZ, 0x4 ;  /* 0x00000088160d7211 */ /* 0x000fe200078f20ff */
[----:B------:R-:W-:Y:S01]  /*08e0*/  @!P5 IMAD.SHL.U32 R0, R231, 0x2, RZ ;  /* 0x00000002e700d824 */ /* 0x000fe200078e00ff */
[----:B------:R-:W-:Y:S01]  /*08f0*/  @!P0 LEA.HI.X R11, R32, R14, R33, 0x1, P1 ;  /* 0x0000000e200b8211 */ /* 0x000fe200008f0c21 */
[----:B------:R-:W-:-:S03]  /*0900*/  IMAD.SHL.U32 R16, R17, 0x8, RZ ;  /* 0x0000000811107824 */ /* 0x000fc600078e00ff */
[----:B------:R1:W-:Y:S04]  /*0910*/  @!P5 LDGSTS.E.BYPASS.LTC128B.128 [R0+0x9100], [R8.64], !P3 ;  /* 0x091000000800dfae */ /* 0x0003e8000d901d48 */
[----:B------:R3:W-:Y:S01]  /*0920*/  @!P4 LDGSTS.E.BYPASS.LTC128B.128 [R12+0x9900], [R6.64], !P3 ;  /* 0x09900000060ccfae */ /* 0x0007e2000d901d48 */
[----:B--2---:R-:W-:Y:S01]  /*0930*/  @P6 SHF.R.S32.HI R25, RZ, 0x1f, R24 ;  /* 0x0000001fff196819 */ /* 0x004fe20000011418 */
[----:B------:R-:W-:Y:S01]  /*0940*/  @!P6 IMAD.MOV.U32 R25, RZ, RZ, R26 ;  /* 0x000000ffff19e224 */ /* 0x000fe200078e001a */
[----:B------:R-:W-:Y:S01]  /*0950*/  IADD3 R26, R245, -0x1, RZ ;  /* 0xfffffffff51a7810 */ /* 0x000fe20007ffe0ff */
[----:B------:R-:W-:-:S03]  /*0960*/  @!P6 IMAD.MOV.U32 R24, RZ, RZ, R23 ;  /* 0x000000ffff18e224 */ /* 0x000fc600078e0017 */
[----:B------:R-:W-:Y:S01]  /*0970*/  SHF.R.S32.HI R27, RZ, 0x1f, R26 ;  /* 0x0000001fff1b7819 */ /* 0x000fe2000001141a */
[----:B------:R-:W-:-:S04]  /*0980*/  IMAD.WIDE.U32 R34, R24, c[0x0][0x1f0], R2 ;  /* 0x00007c0018227a25 */ /* 0x000fc800078e0002 */
[----:B------:R-:W-:Y:S01]  /*0990*/  IMAD.MOV.U32 R246, RZ, RZ, R34 ;  /* 0x000000fffff67224 */ /* 0x000fe200078e0022 */
[----:B------:R2:W-:Y:S01]  /*09a0*/  STL.64 [R1+0x30], R34 ;  /* 0x0000302201007387 */ /* 0x0005e20000100a00 */
[----:B-1----:R-:W-:Y:S02]  /*09b0*/  @!P2 IMAD.SHL.U32 R0, R231, 0x2, RZ ;  /* 0x00000002e700a824 */ /* 0x002fe400078e00ff */
[----:B------:R-:W-:Y:S02]  /*09c0*/  IMAD.MOV.U32 R8, RZ, RZ, 0x70 ;  /* 0x00000070ff087424 */ /* 0x000fe400078e00ff */
[----:B---3--:R-:W-:Y:S01]  /*09d0*/  IMAD.SHL.U32 R7, R227, 0x20, RZ ;  /* 0x00000020e3077824 */ /* 0x008fe200078e00ff */
[----:B------:R1:W-:Y:S01]  /*09e0*/  @!P2 LDGSTS.E.BYPASS.LTC128B.128 [R0+0xa100], [R4.64], !P3 ;  /* 0x0a1000000400afae */ /* 0x0003e2000d901d48 */
[----:B------:R-:W-:-:S04]  /*09f0*/  IMAD.WIDE.U32 R228, R8, c[0x0][0x1e0], RZ ;  /* 0x0000780008e47a25 */ /* 0x000fc800078e00ff */
[----:B------:R-:W-:-:S05]  /*0a00*/  IMAD R224, R245, -0x70, R8 ;  /* 0xffffff90f5e07824 */ /* 0x000fca00078e0208 */
[----:B------:R-:W-:-:S04]  /*0a10*/  IADD3 R30, R224, c[0x0][0x1d0], -R17 ;  /* 0x00007400e01e7a10 */ /* 0x000fc80007ffe811 */
[C---:B------:R-:W-:Y:S02]  /*0a20*/  ISETP.GE.AND P6, PT, R30.reuse, 0x21, PT ;  /* 0x000000211e00780c */ /* 0x040fe40003fc6270 */
[C---:B------:R-:W-:Y:S02]  /*0a30*/  ISETP.GE.AND P2, PT, R30.reuse, 0x1, PT ;  /* 0x000000011e00780c */ /* 0x040fe40003f46270 */
[----:B------:R-:W-:Y:S01]  /*0a40*/  ISETP.GE.AND P1, PT, R30, 0x11, PT ;  /* 0x000000111e00780c */ /* 0x000fe20003f26270 */
[----:B-1----:R-:W-:Y:S02]  /*0a50*/  IMAD R4, R8, c[0x0][0x1e4], RZ ;  /* 0x0000790008047a24 */ /* 0x002fe400078e02ff */
[----:B------:R-:W-:Y:S02]  /*0a60*/  IMAD R0, R25, c[0x0][0x1f0], RZ ;  /* 0x00007c0019007a24 */ /* 0x000fe400078e02ff */
[----:B------:R-:W-:Y:S02]  /*0a70*/  IMAD.IADD R225, R229, 0x1, R4 ;  /* 0x00000001e5e17824 */ /* 0x000fe400078e0204 */
[----:B------:R-:W-:-:S02]  /*0a80*/  IMAD R4, R24, c[0x0][0x1f4], R0 ;  /* 0x00007d0018047a24 */ /* 0x000fc400078e0200 */
[----:B------:R-:W-:Y:S02]  /*0a90*/  IMAD R0, R225, R26, RZ ;  /* 0x0000001ae1007224 */ /* 0x000fe400078e02ff */
[----:B------:R-:W-:Y:S02]  /*0aa0*/  IMAD.IADD R247, R35, 0x1, R4 ;  /* 0x0000000123f77824 */ /* 0x000fe400078e0204 */
[-C--:B------:R-:W-:Y:S02]  /*0ab0*/  IMAD R4, R27, R228.reuse, R0 ;  /* 0x000000e41b047224 */ /* 0x080fe400078e0200 */
[----:B------:R-:W-:Y:S01]  /*0ac0*/  @!P0 IMAD.SHL.U32 R0, R231, 0x2, RZ ;  /* 0x00000002e7008824 */ /* 0x000fe200078e00ff */
[----:B------:R1:W-:Y:S01]  /*0ad0*/  STL.64 [R1+0x28], R246 ;  /* 0x000028f601007387 */ /* 0x0003e20000100a00 */
[----:B------:R-:W-:-:S03]  /*0ae0*/  IMAD.WIDE.U32 R2, R26, R228, R246 ;  /* 0x000000e41a027225 */ /* 0x000fc600078e00f6 */
[----:B------:R3:W-:Y:S01]  /*0af0*/  @!P0 LDGSTS.E.BYPASS.LTC128B.128 [R0+0xa900], [R10.64], !P3 ;  /* 0x0a9000000a008fae */ /* 0x0007e2000d901d48 */
[----:B------:R-:W-:Y:S01]  /*0b00*/  IMAD.IADD R3, R3, 0x1, R4 ;  /* 0x0000000103037824 */ /* 0x000fe200078e0204 */
[----:B------:R-:W-:Y:S01]  /*0b10*/  @P2 LEA R6, P5, R2, c[0x0][0x1c8], 0x1 ;  /* 0x0000720002062a11 */ /* 0x000fe200078a08ff */
[----:B------:R-:W-:Y:S01]  /*0b20*/  @P2 IMAD.SHL.U32 R9, R231, 0x2, RZ ;  /* 0x00000002e7092824 */ /* 0x000fe200078e00ff */
[----:B------:R-:W0:Y:S04]  /*0b30*/  LDGDEPBAR ;  /* 0x00000000000079af */ /* 0x000e280000000000 */
[----:B------:R-:W-:Y:S01]  /*0b40*/  BAR.SYNC.DEFER_BLOCKING 0x0 ;  /* 0x0000000000007b1d */ /* 0x000fe20000010000 */
[----:B------:R-:W-:Y:S01]  /*0b50*/  ISETP.GE.AND P0, PT, R32, c[0x0][0x1d4], PT ;  /* 0x0000750020007a0c */ /* 0x000fe20003f06270 */
[C---:B---3--:R-:W-:Y:S01]  /*0b60*/  IMAD.WIDE.U32 R10, R226.reuse, 0x20, RZ ;  /* 0x00000020e20a7825 */ /* 0x048fe200078e00ff */
[----:B------:R-:W-:-:S04]  /*0b70*/  @P1 LEA R0, P4, R226, R2, 0x4 ;  /* 0x00000002e2001211 */ /* 0x000fc800078820ff */
[----:B------:R-:W-:Y:S02]  /*0b80*/  @P6 IADD3 R8, P3, R2, R10, RZ ;  /* 0x0000000a02086210 */ /* 0x000fe40007f7e0ff */
[----:B------:R-:W-:Y:S02]  /*0b90*/  @P1 LEA.HI.X R5, R226, R3, R227, 0x4, P4 ;  /* 0x00000003e2051211 */ /* 0x000fe400020f24e3 */
[----:B------:R-:W-:Y:S02]  /*0ba0*/  @P6 IADD3.X R10, R3, R11, R7, P3, !PT ;  /* 0x0000000b030a6210 */ /* 0x000fe40001ffe407 */
[----:B------:R-:W-:Y:S02]  /*0bb0*/  @P2 LEA.HI.X R7, R2, c[0x0][0x1cc], R3, 0x1, P5 ;  /* 0x0000730002072a11 */ /* 0x000fe400028f0c03 */
[----:B------:R-:W-:Y:S02]  /*0bc0*/  ISETP.GE.AND P5, PT, R30, 0x31, PT ;  /* 0x000000311e00780c */ /* 0x000fe40003fa6270 */
[----:B------:R-:W-:Y:S01]  /*0bd0*/  @P1 LEA R4, P4, R0, c[0x0][0x1c8], 0x1 ;  /* 0x0000720000041a11 */ /* 0x000fe200078808ff */
[----:B------:R-:W-:Y:S01]  /*0be0*/  @!PT LDS RZ, [RZ] ;  /* 0x00000000fffff984 */ /* 0x000fe20000000800 */
[----:B------:R-:W-:Y:S01]  /*0bf0*/  @!PT LDS RZ, [RZ] ;  /* 0x00000000fffff984 */ /* 0x000fe20000000800 */
[----:B------:R-:W-:Y:S01]  /*0c00*/  @!PT LDS RZ, [RZ] ;  /* 0x00000000fffff984 */ /* 0x000fe20000000800 */
[----:B------:R3:W-:Y:S01]  /*0c10*/  @P2 LDGSTS.E.BYPASS.LTC128B.128 [R9+0x3900], [R6.64], !P0 ;  /* 0x0390000006092fae */ /* 0x0007e2000c101d48 */
[----:B------:R-:W-:-:S02]  /*0c20*/  SHF.R.S32.HI R11, RZ, 0x4, R13 ;  /* 0x00000004ff0b7819 */ /* 0x000fc4000001140d */
[----:B------:R-:W-:Y:S01]  /*0c30*/  @P1 LEA.HI.X R5, R0, c[0x0][0x1cc], R5, 0x1, P4 ;  /* 0x0000730000051a11 */ /* 0x000fe200020f0c05 */
[----:B------:R-:W-:Y:S01]  /*0c40*/  @P1 IMAD.SHL.U32 R0, R231, 0x2, RZ ;  /* 0x00000002e7001824 */ /* 0x000fe200078e00ff */
[C---:B------:R-:W-:Y:S02]  /*0c50*/  ISETP.GE.AND P4, PT, R30.reuse, 0x41, PT ;  /* 0x000000411e00780c */ /* 0x040fe40003f86270 */
[----:B------:R-:W-:Y:S02]  /*0c60*/  ISETP.GE.AND P2, PT, R30, 0x61, PT ;  /* 0x000000611e00780c */ /* 0x000fe40003f46270 */
[----:B------:R4:W-:Y:S01]  /*0c70*/  @P1 LDGSTS.E.BYPASS.LTC128B.128 [R0+0x4100], [R4.64], !P0 ;  /* 0x0410000004001fae */ /* 0x0009e2000c101d48 */
[----:B------:R-:W-:Y:S02]  /*0c80*/  @P6 LEA R14, P1, R8, c[0x0][0x1c8], 0x1 ;  /* 0x00007200080e6a11 */ /* 0x000fe400078208ff */
[----:B------:R-:W-:Y:S02]  /*0c90*/  ISETP.GE.AND P3, PT, R30, 0x51, PT ;  /* 0x000000511e00780c */ /* 0x000fe40003f66270 */
[----:B------:R-:W-:-:S02]  /*0ca0*/  @P6 LEA.HI.X R15, R8, c[0x0][0x1cc], R10, 0x1, P1 ;  /* 0x00007300080f6a11 */ /* 0x000fc400008f0c0a */
[----:B------:R-:W-:-:S04]  /*0cb0*/  LOP3.LUT R10, R13, 0xfffffff0, RZ, 0xc0, !PT ;  /* 0xfffffff00d0a7812 */ /* 0x000fc800078ec0ff */
[----:B------:R-:W-:Y:S02]  /*0cc0*/  @P2 IMAD R19, R227, 0x60, RZ ;  /* 0x00000060e3132824 */ /* 0x000fe400078e02ff */
[----:B------:R-:W-:Y:S01]  /*0cd0*/  IMAD.IADD R10, R136, 0x1, -R10 ;  /* 0x00000001880a7824 */ /* 0x000fe200078e0a0a */
[----:B---3--:R-:W-:Y:S02]  /*0ce0*/  LEA.HI R6, R13, R11, RZ, 0x1 ;  /* 0x0000000b0d067211 */ /* 0x008fe400078f08ff */
[C---:B------:R-:W-:Y:S02]  /*0cf0*/  @P3 IMAD R7, R227.reuse, 0x50, RZ ;  /* 0x00000050e3073824 */ /* 0x040fe400078e02ff */
[----:B------:R-:W-:Y:S02]  /*0d00*/  SHF.R.S32.HI R18, RZ, 0x1f, R10 ;  /* 0x0000001fff127819 */ /* 0x000fe4000001140a */
[----:B------:R-:W-:Y:S02]  /*0d10*/  LOP3.LUT R6, R6, 0xfffffffe, RZ, 0xc0, !PT ;  /* 0xfffffffe06067812 */ /* 0x000fe400078ec0ff */
[----:B------:R-:W-:Y:S01]  /*0d20*/  LEA.HI R18, R18, R10, RZ, 0x3 ;  /* 0x0000000a12127211 */ /* 0x000fe200078f18ff */
[----:B----4-:R-:W-:-:S02]  /*0d30*/  @P5 IMAD R0, R227, 0x30, RZ ;  /* 0x00000030e3005824 */ /* 0x010fc400078e02ff */
[----:B------:R-:W-:-:S04]  /*0d40*/  @P5 IMAD.WIDE.U32 R4, R226, 0x30, R2 ;  /* 0x00000030e2045825 */ /* 0x000fc800078e0002 */
[----:B------:R-:W-:Y:S01]  /*0d50*/  @P5 IMAD.IADD R0, R5, 0x1, R0 ;  /* 0x0000000105005824 */ /* 0x000fe200078e0200 */
[----:B------:R-:W-:Y:S01]  /*0d60*/  @P5 LEA R12, P1, R4, c[0x0][0x1c8], 0x1 ;  /* 0x00007200040c5a11 */ /* 0x000fe200078208ff */
[----:B------:R-:W-:Y:S01]  /*0d70*/  IMAD.IADD R20, R11, 0x1, -R6 ;  /* 0x000000010b147824 */ /* 0x000fe200078e0a06 */
[----:B------:R-:W-:Y:S01]  /*0d80*/  LOP3.LUT R11, R18, 0xfffffff8, RZ, 0xc0, !PT ;  /* 0xfffffff8120b7812 */ /* 0x000fe200078ec0ff */
[----:B------:R-:W-:Y:S01]  /*0d90*/  @P2 IMAD.MOV.U32 R5, RZ, RZ, R3 ;  /* 0x000000ffff052224 */ /* 0x000fe200078e0003 */
[----:B------:R-:W-:Y:S01]  /*0da0*/  @P5 LEA.HI.X R13, R4, c[0x0][0x1cc], R0, 0x1, P1 ;  /* 0x00007300040d5a11 */ /* 0x000fe200008f0c00 */
[----:B------:R-:W-:Y:S01]  /*0db0*/  @P2 IMAD.MOV.U32 R4, RZ, RZ, R2 ;  /* 0x000000ffff042224 */ /* 0x000fe200078e0002 */
[----:B------:R-:W-:Y:S01]  /*0dc0*/  @P4 LEA R0, P1, R226, R2, 0x6 ;  /* 0x00000002e2004211 */ /* 0x000fe200078230ff */
[----:B------:R-:W-:Y:S02]  /*0dd0*/  IMAD.IADD R11, R10, 0x1, -R11 ;  /* 0x000000010a0b7824 */ /* 0x000fe400078e0a0b */
[C---:B------:R-:W-:Y:S01]  /*0de0*/  @P2 IMAD.WIDE.U32 R4, R226.reuse, 0x60, R4 ;  /* 0x00000060e2042825 */ /* 0x040fe200078e0004 */
[----:B------:R-:W-:-:S02]  /*0df0*/  @P4 LEA.HI.X R6, R226, R3, R227, 0x6, P1 ;  /* 0x00000003e2064211 */ /* 0x000fc400008f34e3 */
[----:B------:R-:W-:Y:S01]  /*0e00*/  @P4 LEA R8, P1, R0, c[0x0][0x1c8], 0x1 ;  /* 0x0000720000084a11 */ /* 0x000fe200078208ff */
[----:B------:R-:W-:-:S03]  /*0e10*/  @P3 IMAD.WIDE.U32 R2, R226, 0x50, R2 ;  /* 0x00000050e2023825 */ /* 0x000fc600078e0002 */
[----:B------:R-:W-:Y:S01]  /*0e20*/  @P4 LEA.HI.X R9, R0, c[0x0][0x1cc], R6, 0x1, P1 ;  /* 0x0000730000094a11 */ /* 0x000fe200008f0c06 */
[----:B------:R-:W-:Y:S01]  /*0e30*/  IMAD.SHL.U32 R0, R72, 0x40, RZ ;  /* 0x0000004048007824 */ /* 0x000fe200078e00ff */
[----:B------:R-:W-:Y:S01]  /*0e40*/  @P3 LEA R6, P1, R2, c[0x0][0x1c8], 0x1 ;  /* 0x0000720002063a11 */ /* 0x000fe200078208ff */
[----:B------:R-:W-:-:S03]  /*0e50*/  @P3 IMAD.IADD R3, R3, 0x1, R7 ;  /* 0x0000000103033824 */ /* 0x000fc600078e0207 */
[----:B------:R-:W-:Y:S02]  /*0e60*/  LOP3.LUT R0, R0, 0x1c0, RZ, 0xc0, !PT ;  /* 0x000001c000007812 */ /* 0x000fe400078ec0ff */
[----:B------:R-:W-:Y:S02]  /*0e70*/  @P3 LEA.HI.X R7, R2, c[0x0][0x1cc], R3, 0x1, P1 ;  /* 0x0000730002073a11 */ /* 0x000fe400008f0c03 */
[----:B------:R-:W-:Y:S02]  /*0e80*/  LOP3.LUT R16, R0, 0x8, R16, 0xf8, !PT ;  /* 0x0000000800107812 */ /* 0x000fe400078ef810 */
[----:B------:R-:W-:Y:S01]  /*0e90*/  SHF.R.U32.HI R3, RZ, 0x3, R0 ;  /* 0x00000003ff037819 */ /* 0x000fe20000011600 */
[----:B------:R-:W-:Y:S01]  /*0ea0*/  @P2 IMAD.IADD R0, R5, 0x1, R19 ;  /* 0x0000000105002824 */ /* 0x000fe200078e0213 */
[----:B------:R-:W-:Y:S01]  /*0eb0*/  @P2 LEA R2, P1, R4, c[0x0][0x1c8], 0x1 ;  /* 0x0000720004022a11 */ /* 0x000fe200078208ff */
[----:B------:R-:W-:Y:S01]  /*0ec0*/  @P6 IMAD.SHL.U32 R5, R231, 0x2, RZ ;  /* 0x00000002e7056824 */ /* 0x000fe200078e00ff */
[----:B------:R-:W-:-:S02]  /*0ed0*/  LOP3.LUT R16, R16, R3, RZ, 0x3c, !PT ;  /* 0x0000000310107212 */ /* 0x000fc400078e3cff */
[----:B------:R-:W-:Y:S01]  /*0ee0*/  @P2 LEA.HI.X R3, R4, c[0x0][0x1cc], R0, 0x1, P1 ;  /* 0x0000730004032a11 */ /* 0x000fe200008f0c00 */
[C---:B------:R-:W-:Y:S01]  /*0ef0*/  @P5 IMAD.SHL.U32 R0, R231.reuse, 0x2, RZ ;  /* 0x00000002e7005824 */ /* 0x040fe200078e00ff */
[----:B------:R3:W-:Y:S01]  /*0f00*/  @P6 LDGSTS.E.BYPASS.LTC128B.128 [R5+0x4900], [R14.64], !P0 ;  /* 0x049000000e056fae */ /* 0x0007e2000c101d48 */
[----:B------:R-:W-:-:S03]  /*0f10*/  @P3 IMAD.SHL.U32 R4, R231, 0x2, RZ ;  /* 0x00000002e7043824 */ /* 0x000fc600078e00ff */
[----:B------:R4:W-:Y:S01]  /*0f20*/  @P5 LDGSTS.E.BYPASS.LTC128B.128 [R0+0x5100], [R12.64], !P0 ;  /* 0x051000000c005fae */ /* 0x0009e2000c101d48 */
[C---:B---3--:R-:W-:Y:S02]  /*0f30*/  @P4 IMAD.SHL.U32 R5, R231.reuse, 0x2, RZ ;  /* 0x00000002e7054824 */ /* 0x048fe400078e00ff */
[----:B----4-:R-:W-:-:S03]  /*0f40*/  @P2 IMAD.SHL.U32 R0, R231, 0x2, RZ ;  /* 0x00000002e7002824 */ /* 0x010fc600078e00ff */
[----:B------:R3:W-:Y:S04]  /*0f50*/  @P4 LDGSTS.E.BYPASS.LTC128B.128 [R5+0x5900], [R8.64], !P0 ;  /* 0x0590000008054fae */ /* 0x0007e8000c101d48 */
[----:B------:R4:W-:Y:S04]  /*0f60*/  @P3 LDGSTS.E.BYPASS.LTC128B.128 [R4+0x6100], [R6.64], !P0 ;  /* 0x0610000006043fae */ /* 0x0009e8000c101d48 */
[----:B------:R5:W-:Y:S01]  /*0f70*/  @P2 LDGSTS.E.BYPASS.LTC128B.128 [R0+0x6900], [R2.64], !P0 ;  /* 0x0690000002002fae */ /* 0x000be2000c101d48 */
[C---:B------:R-:W-:Y:S02]  /*0f80*/  R2P PR, R11.reuse, 0x6 ;  /* 0x000000060b007804 */ /* 0x040fe40000000000 */
[----:B------:R-:W-:Y:S01]  /*0f90*/  LOP3.LUT P3, RZ, R72, 0x2, RZ, 0xc0, !PT ;  /* 0x0000000248ff7812 */ /* 0x000fe2000786c0ff */
[----:B------:R-:W0:Y:S01]  /*0fa0*/  LDGDEPBAR ;  /* 0x00000000000079af */ /* 0x000e220000000000 */
[----:B----4-:R-:W-:Y:S01]  /*0fb0*/  IMAD.SHL.U32 R4, R18, 0x40, RZ ;  /* 0x0000004012047824 */ /* 0x010fe200078e00ff */
[----:B------:R-:W-:Y:S01]  /*0fc0*/  LEA.HI R6, R22, R136, RZ, 0x5 ;  /* 0x0000008816067211 */ /* 0x000fe200078f28ff */
[----:B-----5:R-:W-:-:S03]  /*0fd0*/  IMAD.SHL.U32 R2, R11, 0x40, RZ ;  /* 0x000000400b027824 */ /* 0x020fc600078e00ff */
[----:B---3--:R-:W-:Y:S01]  /*0fe0*/  SHF.R.S32.HI R5, RZ, 0x5, R6 ;  /* 0x00000005ff057819 */ /* 0x008fe20000011406 */
[----:B------:R-:W-:Y:S01]  /*0ff0*/  IMAD.SHL.U32 R3, R20, 0x8, RZ ;  /* 0x0000000814037824 */ /* 0x000fe200078e00ff */
[----:B------:R-:W-:Y:S01]  /*1000*/  LOP3.LUT R138, R4, 0xfffffe00, RZ, 0xc0, !PT ;  /* 0xfffffe00048a7812 */ /* 0x000fe200078ec0ff */
[----:B------:R-:W-:Y:S01]  /*1010*/  IMAD R0, R20, 0x200, R16 ;  /* 0x0000020014007824 */ /* 0x000fe200078e0210 */
[----:B------:R-:W-:Y:S01]  /*1020*/  LOP3.LUT R2, R2, 0x1c0, RZ, 0xc0, !PT ;  /* 0x000001c002027812 */ /* 0x000fe200078ec0ff */
[----:B------:R-:W-:Y:S01]  /*1030*/  IMAD R4, R21, c[0x0][0x208], RZ ;  /* 0x0000820015047a24 */ /* 0x000fe200078e02ff */
[----:B------:R-:W-:-:S04]  /*1040*/  DEPBAR.LE SB0, 0x1 ;  /* 0x000080400000791a */ /* 0x000fc80000000000 */
[----:B------:R-:W-:Y:S01]  /*1050*/  LOP3.LUT R3, R2, 0x8, R3, 0xf8, !PT ;  /* 0x0000000802037812 */ /* 0x000fe200078ef803 */
[----:B------:R-:W-:Y:S01]  /*1060*/  IMAD.SHL.U32 R139, R0, 0x2, RZ ;  /* 0x00000002008b7824 */ /* 0x000fe200078e00ff */
[----:B------:R-:W-:Y:S01]  /*1070*/  SHF.R.U32.HI R2, RZ, 0x3, R2 ;  /* 0x00000003ff027819 */ /* 0x000fe20000011602 */
[----:B------:R-:W-:-:S04]  /*1080*/  DEPBAR.LE SB0, 0x0 ;  /* 0x000080000000791a */ /* 0x000fc80000000000 */
[----:B------:R-:W-:Y:S01]  /*1090*/  LOP3.LUT R137, R3, R2, RZ, 0x3c, !PT ;  /* 0x0000000203897212 */ /* 0x000fe200078e3cff */
[----:B------:R-:W-:Y:S01]  /*10a0*/  IMAD R2, R5, 0x400, R138 ;  /* 0x0000040005027824 */ /* 0x000fe200078e028a */
[----:B------:R-:W-:Y:S01]  /*10b0*/  BAR.SYNC.DEFER_BLOCKING 0x0 ;  /* 0x0000000000007b1d */ /* 0x000fe20000010000 */
[----:B------:R-:W-:Y:S01]  /*10c0*/  IMAD.MOV.U32 R3, RZ, RZ, 0x10 ;  /* 0x00000010ff037424 */ /* 0x000fe200078e00ff */
[----:B------:R-:W-:Y:S01]  /*10d0*/  IADD3 R238, R139, 0x3920, RZ ;  /* 0x000039208bee7810 */ /* 0x000fe20007ffe0ff */
[----:B------:R-:W-:Y:S01]  /*10e0*/  IMAD.IADD R0, R137, 0x1, R2 ;  /* 0x0000000189007824 */ /* 0x000fe200078e0202 */
[----:B------:R-:W-:Y:S02]  /*10f0*/  IADD3 R2, R139, 0x3900, RZ ;  /* 0x000039008b027810 */ /* 0x000fe40007ffe0ff */
[----:B------:R-:W-:Y:S01]  /*1100*/  SEL R3, R3, 0xfffffff0, !P1 ;  /* 0xfffffff003037807 */ /* 0x000fe20004800000 */
[----:B------:R-:W-:Y:S01]  /*1110*/  IMAD.SHL.U32 R234, R0, 0x2, RZ ;  /* 0x0000000200ea7824 */ /* 0x000fe200078e00ff */
[----:B------:R-:W-:Y:S01]  /*1120*/  ISETP.GE.AND P1, PT, R230, 0x1, PT ;  /* 0x00000001e600780c */ /* 0x000fe20003f26270 */
[C---:B------:R-:W-:Y:S01]  /*1130*/  IMAD R0, R17.reuse, c[0x0][0x20c], R4 ;  /* 0x0000830011007a24 */ /* 0x040fe200078e0204 */
[----:B------:R-:W-:Y:S01]  /*1140*/  @P3 IADD3 R238, R2, -0x20, RZ ;  /* 0xffffffe002ee3810 */ /* 0x000fe20007ffe0ff */
[----:B------:R-:W-:Y:S01]  /*1150*/  IMAD.WIDE.U32 R4, R17, c[0x0][0x208], R32 ;  /* 0x0000820011047a25 */ /* 0x000fe200078e0020 */
[----:B------:R-:W-:-:S02]  /*1160*/  LOP3.LUT R2, R6, 0xffffffe0, RZ, 0xc0, !PT ;  /* 0xffffffe006027812 */ /* 0x000fc400078ec0ff */
[C---:B------:R-:W-:Y:S01]  /*1170*/  IADD3 R244, R238.reuse, 0x800, RZ ;  /* 0x00000800eef47810 */ /* 0x040fe20007ffe0ff */
[----:B------:R-:W-:Y:S01]  /*1180*/  IMAD.IADD R5, R5, 0x1, R0 ;  /* 0x0000000105057824 */ /* 0x000fe200078e0200 */
[C---:B------:R-:W-:Y:S01]  /*1190*/  IADD3 R243, R238.reuse, 0x1000, RZ ;  /* 0x00001000eef37810 */ /* 0x040fe20007ffe0ff */
[----:B------:R-:W-:Y:S01]  /*11a0*/  IMAD R0, R29, c[0x0][0x210], RZ ;  /* 0x000084001d007a24 */ /* 0x000fe200078e02ff */
[----:B------:R-:W-:Y:S01]  /*11b0*/  IADD3 R242, R238, 0x1800, RZ ;  /* 0x00001800eef27810 */ /* 0x000fe20007ffe0ff */
[----:B------:R-:W-:Y:S01]  /*11c0*/  IMAD.WIDE.U32 R4, R28, c[0x0][0x210], R4 ;  /* 0x000084001c047a25 */ /* 0x000fe200078e0004 */
[C---:B------:R-:W-:Y:S02]  /*11d0*/  IADD3 R241, R238.reuse, 0x2000, RZ ;  /* 0x00002000eef17810 */ /* 0x040fe40007ffe0ff */
[----:B------:R-:W-:Y:S01]  /*11e0*/  IADD3 R240, R238, 0x2800, RZ ;  /* 0x00002800eef07810 */ /* 0x000fe20007ffe0ff */
[----:B------:R-:W-:Y:S01]  /*11f0*/  IMAD R0, R28, c[0x0][0x214], R0 ;  /* 0x000085001c007a24 */ /* 0x000fe200078e0200 */
[----:B------:R1:W3:Y:S01]  /*1200*/  LDSM.16.M88.4 R12, [R234+0x7100] ;  /* 0x00710000ea0c783b */ /* 0x0002e20000000200 */
[----:B------:R-:W-:Y:S01]  /*1210*/  IMAD R237, R3, 0x2, R234 ;  /* 0x0000000203ed7824 */ /* 0x000fe200078e02ea */
[----:B------:R-:W-:Y:S01]  /*1220*/  IADD3 R239, R238, 0x3000, RZ ;  /* 0x00003000eeef7810 */ /* 0x000fe20007ffe0ff */
[----:B------:R-:W-:Y:S01]  /*1230*/  IMAD.IADD R5, R5, 0x1, R0 ;  /* 0x0000000105057824 */ /* 0x000fe200078e0200 */
[----:B------:R1:W4:Y:S01]  /*1240*/  LDSM.16.M88.4 R8, [R234+0x9100] ;  /* 0x00910000ea08783b */ /* 0x0003220000000200 */
[----:B------:R-:W-:-:S02]  /*1250*/  IMAD R0, R25, c[0x0][0x218], RZ ;  /* 0x0000860019007a24 */ /* 0x000fc400078e02ff */
[C---:B--2---:R-:W-:Y:S01]  /*1260*/  IMAD.WIDE.U32 R34, R24.reuse, c[0x0][0x218], R4 ;  /* 0x0000860018227a25 */ /* 0x044fe200078e0004 */
[----:B------:R1:W2:Y:S03]  /*1270*/  LDSM.16.M88.4 R60, [R139+0x3900] ;  /* 0x003900008b3c783b */ /* 0x0002a60000000200 */
[----:B------:R-:W-:Y:S01]  /*1280*/  IMAD R0, R24, c[0x0][0x21c], R0 ;  /* 0x0000870018007a24 */ /* 0x000fe200078e0200 */
[----:B------:R1:W-:Y:S01]  /*1290*/  STL.64 [R1+0x48], R34 ;  /* 0x0000482201007387 */ /* 0x0003e20000100a00 */
[----:B------:R-:W-:Y:S02]  /*12a0*/  IMAD.IADD R136, R136, 0x1, -R2 ;  /* 0x0000000188887824 */ /* 0x000fe400078e0a02 */
[----:B------:R-:W-:Y:S01]  /*12b0*/  IMAD.IADD R65, R35, 0x1, R0 ;  /* 0x0000000123417824 */ /* 0x000fe200078e0200 */
[----:B------:R1:W1:Y:S01]  /*12c0*/  LDSM.16.M88.4 R56, [R139+0x4100] ;  /* 0x004100008b38783b */ /* 0x0002620000000200 */
[----:B------:R-:W-:-:S03]  /*12d0*/  IMAD.MOV.U32 R2, RZ, RZ, 0x20 ;  /* 0x00000020ff027424 */ /* 0x000fc600078e00ff */
[----:B------:R1:W-:Y:S02]  /*12e0*/  STL [R1+0x44], R65 ;  /* 0x0000444101007387 */ /* 0x0003e40000100800 */
[----:B------:R-:W-:Y:S02]  /*12f0*/  SEL R4, R2, 0xffffffe0, !P2 ;  /* 0xffffffe002047807 */ /* 0x000fe40005000000 */
[----:B------:R1:W1:Y:S04]  /*1300*/  LDSM.16.M88.4 R52, [R139+0x4900] ;  /* 0x004900008b34783b */ /* 0x0002680000000200 */
[----:B------:R1:W1:Y:S04]  /*1310*/  LDSM.16.M88.4 R48, [R139+0x5100] ;  /* 0x005100008b30783b */ /* 0x0002680000000200 */
[----:B------:R1:W1:Y:S04]  /*1320*/  LDSM.16.M88.4 R44, [R139+0x5900] ;  /* 0x005900008b2c783b */ /* 0x0002680000000200 */
[----:B------:R1:W1:Y:S04]  /*1330*/  LDSM.16.M88.4 R40, [R139+0x6100] ;  /* 0x006100008b28783b */ /* 0x0002680000000200 */
[----:B------:R1:W1:Y:S04]  /*1340*/  LDSM.16.M88.4 R36, [R139+0x6900] ;  /* 0x006900008b24783b */ /* 0x0002680000000200 */
[----:B------:R1:W1:Y:S04]  /*1350*/  LDSM.16.M88.4 R20, [R237+0x7100] ;  /* 0x00710000ed14783b */ /* 0x0002680000000200 */
[----:B------:R1:W1:Y:S04]  /*1360*/  LDSM.16.M88.4 R16, [R237+0x9100] ;  /* 0x00910000ed10783b */ /* 0x0002680000000200 */
[----:B------:R1:W1:Y:S04]  /*1370*/  LDSM.16.M88.4 R112, [R238] ;  /* 0x00000000ee70783b */ /* 0x0002680000000200 */
[----:B------:R1:W1:Y:S04]  /*1380*/  LDSM.16.M88.4 R108, [R238+0x800] ;  /* 0x00080000ee6c783b */ /* 0x0002680000000200 */
[----:B------:R1:W1:Y:S04]  /*1390*/  LDSM.16.M88.4 R104, [R238+0x1000] ;  /* 0x00100000ee68783b */ /* 0x0002680000000200 */
[----:B------:R1:W1:Y:S04]  /*13a0*/  LDSM.16.M88.4 R100, [R238+0x1800] ;  /* 0x00180000ee64783b */ /* 0x0002680000000200 */
[----:B------:R1:W1:Y:S04]  /*13b0*/  LDSM.16.M88.4 R96, [R238+0x2000] ;  /* 0x00200000ee60783b */ /* 0x0002680000000200 */
[----:B------:R1:W1:Y:S04]  /*13c0*/  LDSM.16.M88.4 R92, [R238+0x2800] ;  /* 0x00280000ee5c783b */ /* 0x0002680000000200 */
[----:B------:R1:W1:Y:S01]  /*13d0*/  LDSM.16.M88.4 R88, [R238+0x3000] ;  /* 0x00300000ee58783b */ /* 0x0002620000000200 */
[----:B------:R-:W-:Y:S05]  /*13e0*/  @!P1 BRA `(.L_x_0) ;  /* 0x000002f000009947 */ /* 0x000fea0003800000 */
[----:B--234-:R-:W-:Y:S01]  /*13f0*/  IMAD R0, R27, c[0x0][0x208], RZ ;  /* 0x000082001b007a24 */ /* 0x01cfe200078e02ff */
[----:B------:R-:W-:Y:S01]  /*1400*/  ISETP.GE.AND P3, PT, R32, c[0x0][0x1d4], PT ;  /* 0x0000750020007a0c */ /* 0x000fe20003f66270 */
[----:B------:R-:W-:-:S03]  /*1410*/  IMAD.WIDE.U32 R6, R26, c[0x0][0x208], RZ ;  /* 0x000082001a067a25 */ /* 0x000fc600078e00ff */
[----:B------:R-:W-:Y:S01]  /*1420*/  ISETP.LT.OR P6, PT, R30, 0x1, P3 ;  /* 0x000000011e00780c */ /* 0x000fe20001fc1670 */
[----:B------:R-:W-:Y:S01]  /*1430*/  IMAD R0, R26, c[0x0][0x20c], R0 ;  /* 0x000083001a007a24 */ /* 0x000fe200078e0200 */
[C---:B------:R-:W-:Y:S01]  /*1440*/  ISETP.LT.OR P5, PT, R30.reuse, 0x11, P3 ;  /* 0x000000111e00780c */ /* 0x040fe20001fa1670 */
[----:B------:R-:W-:Y:S01]  /*1450*/  IMAD.MOV.U32 R24, RZ, RZ, R64 ;  /* 0x000000ffff187224 */ /* 0x000fe200078e0040 */
[----:B------:R-:W-:Y:S01]  /*1460*/  ISETP.LT.OR P4, PT, R30, 0x21, P3 ;  /* 0x000000211e00780c */ /* 0x000fe20001f81670 */
[----:B------:R-:W-:Y:S02]  /*1470*/  IMAD.MOV.U32 R25, RZ, RZ, R65 ;  /* 0x000000ffff197224 */ /* 0x000fe400078e0041 */
[----:B------:R-:W-:Y:S02]  /*1480*/  IMAD.IADD R0, R7, 0x1, R0 ;  /* 0x0000000107007824 */ /* 0x000fe400078e0200 */
[----:B------:R-:W-:Y:S02]  /*1490*/  IMAD.MOV.U32 R24, RZ, RZ, R34 ;  /* 0x000000ffff187224 */ /* 0x000fe400078e0022 */
[----:B------:R-:W-:-:S02]  /*14a0*/  IMAD R0, R0, 0x70, RZ ;  /* 0x0000007000007824 */ /* 0x000fc400078e02ff */
[----:B------:R-:W-:Y:S01]  /*14b0*/  IMAD.WIDE.U32 R6, R6, 0x70, R24 ;  /* 0x0000007006067825 */ /* 0x000fe200078e0018 */
[----:B------:R2:W-:Y:S03]  /*14c0*/  STL.64 [R1+0x40], R24 ;  /* 0x0000401801007387 */ /* 0x0005e60000100a00 */
[----:B------:R-:W-:Y:S01]  /*14d0*/  IMAD.WIDE.U32 R32, R2, c[0x0][0x208], RZ ;  /* 0x0000820002207a25 */ /* 0x000fe200078e00ff */
[----:B------:R-:W-:-:S03]  /*14e0*/  IADD3 R0, R7, R0, RZ ;  /* 0x0000000007007210 */ /* 0x000fc60007ffe0ff */
[----:B------:R-:W-:Y:S02]  /*14f0*/  IMAD R5, R2, c[0x0][0x20c], RZ ;  /* 0x0000830002057a24 */ /* 0x000fe400078e02ff */
[----:B------:R-:W-:Y:S01]  /*1500*/  IMAD.SHL.U32 R2, R231, 0x2, RZ ;  /* 0x00000002e7027824 */ /* 0x000fe200078e00ff */
[----:B--2---:R-:W-:-:S04]  /*1510*/  LEA R24, P1, R6, c[0x0][0x1f8], 0x1 ;  /* 0x00007e0006187a11 */ /* 0x004fc800078208ff */
[----:B------:R-:W-:Y:S01]  /*1520*/  LEA.HI.X R25, R6, c[0x0][0x1fc], R0, 0x1, P1 ;  /* 0x00007f0006197a11 */ /* 0x000fe200008f0c00 */
[----:B------:R-:W-:Y:S01]  /*1530*/  IMAD.IADD R0, R33, 0x1, R5 ;  /* 0x0000000121007824 */ /* 0x000fe200078e0205 */
[----:B------:R-:W-:-:S03]  /*1540*/  IADD3 R6, P2, R24, R32, RZ ;  /* 0x0000002018067210 */ /* 0x000fc60007f5e0ff */
[----:B------:R-:W-:Y:S01]  /*1550*/  @!PT LDS RZ, [RZ] ;  /* 0x00000000fffff984 */ /* 0x000fe20000000800 */
[----:B------:R-:W-:Y:S01]  /*1560*/  @!PT LDS RZ, [RZ] ;  /* 0x00000000fffff984 */ /* 0x000fe20000000800 */
[----:B------:R-:W-:Y:S01]  /*1570*/  @!PT LDS RZ, [RZ] ;  /* 0x00000000fffff984 */ /* 0x000fe20000000800 */
[----:B------:R2:W-:Y:S01]  /*1580*/  LDGSTS.E.BYPASS.LTC128B.128 [R2+0x100], [R24.64], !P6 ;  /* 0x0010000018027fae */ /* 0x0005e2000f101d48 */
[-C--:B------:R-:W-:Y:S01]  /*1590*/  IADD3 R28, P1, R6, R32.reuse, RZ ;  /* 0x00000020061c7210 */ /* 0x080fe20007f3e0ff */
[----:B------:R-:W-:Y:S01]  /*15a0*/  IMAD.X R7, R0, 0x1, R25, P2 ;  /* 0x0000000100077824 */ /* 0x000fe200010e0619 */
[----:B------:R-:W-:Y:S02]  /*15b0*/  ISETP.LT.OR P6, PT, R30, 0x31, P3 ;  /* 0x000000311e00780c */ /* 0x000fe40001fc1670 */
[----:B------:R-:W-:Y:S02]  /*15c0*/  IADD3 R26, P2, R28, R32, RZ ;  /* 0x000000201c1a7210 */ /* 0x000fe40007f5e0ff */
[----:B------:R-:W-:Y:S01]  /*15d0*/  IADD3.X R29, R7, R0, RZ, P1, !PT ;  /* 0x00000000071d7210 */ /* 0x000fe20000ffe4ff */
[----:B------:R3:W-:Y:S01]  /*15e0*/  LDGSTS.E.BYPASS.LTC128B.128 [R2+0x900], [R6.64], !P5 ;  /* 0x0090000006027fae */ /* 0x0007e2000e901d48 */
[----:B------:R-:W-:-:S03]  /*15f0*/  ISETP.LT.OR P5, PT, R30, 0x41, P3 ;  /* 0x000000411e00780c */ /* 0x000fc60001fa1670 */
[----:B------:R-:W-:Y:S01]  /*1600*/  IMAD.X R27, R29, 0x1, R0, P2 ;  /* 0x000000011d1b7824 */ /* 0x000fe200010e0600 */
[----:B------:R4:W-:Y:S01]  /*1610*/  LDGSTS.E.BYPASS.LTC128B.128 [R2+0x1100], [R28.64], !P4 ;  /* 0x011000001c027fae */ /* 0x0009e2000e101d48 */
[C---:B------:R-:W-:Y:S02]  /*1620*/  ISETP.LT.OR P4, PT, R30.reuse, 0x51, P3 ;  /* 0x000000511e00780c */ /* 0x040fe40001f81670 */
[----:B------:R-:W-:Y:S01]  /*1630*/  ISETP.LT.OR P3, PT, R30, 0x61, P3 ;  /* 0x000000611e00780c */ /* 0x000fe20001f61670 */
[----:B------:R1:W-:Y:S01]  /*1640*/  LDGSTS.E.BYPASS.LTC128B.128 [R2+0x1900], [R26.64], !P6 ;  /* 0x019000001a027fae */ /* 0x0003e2000f101d48 */
[----:B--2---:R-:W-:-:S05]  /*1650*/  IADD3 R24, P1, R26, R32, RZ ;  /* 0x000000201a187210 */ /* 0x004fca0007f3e0ff */
[----:B------:R-:W-:Y:S01]  /*1660*/  IMAD.X R25, R27, 0x1, R0, P1 ;  /* 0x000000011b197824 */ /* 0x000fe200008e0600 */
[----:B---3--:R-:W-:-:S04]  /*1670*/  IADD3 R6, P2, R24, R32, RZ ;  /* 0x0000002018067210 */ /* 0x008fc80007f5e0ff */
[----:B------:R1:W-:Y:S01]  /*1680*/  LDGSTS.E.BYPASS.LTC128B.128 [R2+0x2100], [R24.64], !P5 ;  /* 0x0210000018027fae */ /* 0x0003e2000e901d48 */
[----:B------:R-:W-:Y:S02]  /*1690*/  IADD3.X R7, R25, R0, RZ, P2, !PT ;  /* 0x0000000019077210 */ /* 0x000fe400017fe4ff */
[----:B----4-:R-:W-:-:S03]  /*16a0*/  IADD3 R28, P1, R6, R32, RZ ;  /* 0x00000020061c7210 */ /* 0x010fc60007f3e0ff */
[----:B------:R1:W-:Y:S02]  /*16b0*/  LDGSTS.E.BYPASS.LTC128B.128 [R2+0x2900], [R6.64], !P4 ;  /* 0x0290000006027fae */ /* 0x0003e4000e101d48 */
[----:B------:R-:W-:-:S05]  /*16c0*/  IMAD.X R29, R7, 0x1, R0, P1 ;  /* 0x00000001071d7824 */ /* 0x000fca00008e0600 */
[----:B------:R1:W-:Y:S03]  /*16d0*/  LDGSTS.E.BYPASS.LTC128B.128 [R2+0x3100], [R28.64], !P3 ;  /* 0x031000001c027fae */ /* 0x0003e6000d901d48 */
.L_x_0:
[C---:B-1234-:R-:W-:Y:S01]  /*16e0*/  HMMA.16816.F32 R32, R8.reuse, R60, RZ ;  /* 0x0000003c0820723c */ /* 0x05efe200000018ff */
[----:B------:R-:W-:Y:S01]  /*16f0*/  IMAD.MOV.U32 R0, RZ, RZ, 0x40 ;  /* 0x00000040ff007424 */ /* 0x000fe200078e00ff */
[----:B------:R-:W-:Y:S01]  /*1700*/  LOP3.LUT P1, RZ, R72, 0x4, RZ, 0xc0, !PT ;  /* 0x0000000448ff7812 */ /* 0x000fe2000782c0ff */
[----:B------:R-:W-:Y:S01]  /*1710*/  IMAD R235, R4, 0x2, R234 ;  /* 0x0000000204eb7824 */ /* 0x000fe200078e02ea */
[----:B------:R-:W0:Y:S02]  /*1720*/  LDGDEPBAR ;  /* 0x00000000000079af */ /* 0x000e240000000000 */
[----:B------:R-:W-:Y:S01]  /*1730*/  SEL R0, R0, 0xffffffc0, !P1 ;  /* 0xffffffc000007807 */ /* 0x000fe20004800000 */
[----:B------:R-:W-:Y:S01]  /*1740*/  IMAD R236, R3, 0x2, R235 ;  /* 0x0000000203ec7824 */ /* 0x000fe200078e02eb */
[----:B------:R-:W-:Y:S01]  /*1750*/  HMMA.16816.F32 R28, R8, R56, RZ ;  /* 0x00000038081c723c */ /* 0x000fe200000018ff */
[----:B------:R-:W-:Y:S02]  /*1760*/  ISETP.GE.AND P1, PT, R230, 0x71, PT ;  /* 0x00000071e600780c */ /* 0x000fe40003f26270 */
[----:B------:R-:W-:-:S02]  /*1770*/  IADD3 R233, R139, R0, RZ ;  /* 0x000000008be97210 */ /* 0x000fc40007ffe0ff */
[----:B------:R-:W-:Y:S01]  /*1780*/  IADD3 R232, R238, R0, RZ ;  /* 0x00000000eee87210 */ /* 0x000fe20007ffe0ff */
[----:B------:R-:W-:Y:S02]  /*1790*/  IMAD.IADD R0, R138, 0x1, R137 ;  /* 0x000000018a007824 */ /* 0x000fe400078e0289 */
[C---:B------:R-:W-:Y:S01]  /*17a0*/  HMMA.16816.F32 R24, R8.reuse, R52, RZ ;  /* 0x000000340818723c */ /* 0x040fe200000018ff */
[----:B------:R-:W-:Y:S07]  /*17b0*/  LDSM.16.M88.4 R72, [R233+0x4100] ;  /* 0x00410000e948783b */ /* 0x000fee0000000200 */
[C---:B------:R-:W-:Y:S08]  /*17c0*/  HMMA.16816.F32 R64, R8.reuse, R48, RZ ;  /* 0x000000300840723c */ /* 0x040ff000000018ff */
        /* <DEDUP_REMOVED lines=9> */
[----:B------:R-:W-:Y:S08]  /*1860*/  HMMA.16816.F32 R188, R8, R38, RZ ;  /* 0x0000002608bc723c */ /* 0x000ff000000018ff */
        /* <DEDUP_REMOVED lines=10> */
[C---:B------:R-:W-:Y:S01]  /*1910*/  HMMA.16816.F32 R152, R12.reuse, R62, RZ ;  /* 0x0000003e0c98723c */ /* 0x040fe200000018ff */
[----:B------:R-:W-:Y:S07]  /*1920*/  LDSM.16.M88.4 R60, [R233+0x5900] ;  /* 0x00590000e93c783b */ /* 0x000fee0000000200 */
[C---:B------:R-:W-:Y:S01]  /*1930*/  HMMA.16816.F32 R148, R12.reuse, R58, RZ ;  /* 0x0000003a0c94723c */ /* 0x040fe200000018ff */
[----:B------:R-:W-:Y:S07]  /*1940*/  LDSM.16.M88.4 R56, [R233+0x6100] ;  /* 0x00610000e938783b */ /* 0x000fee0000000200 */
[C---:B------:R-:W-:Y:S01]  /*1950*/  HMMA.16816.F32 R144, R12.reuse, R54, RZ ;  /* 0x000000360c90723c */ /* 0x040fe200000018ff */
[----:B------:R-:W-:Y:S07]  /*1960*/  LDSM.16.M88.4 R52, [R233+0x6900] ;  /* 0x00690000e934783b */ /* 0x000fee0000000200 */
[----:B------:R-:W-:Y:S08]  /*1970*/  HMMA.16816.F32 R48, R12, R38, RZ ;  /* 0x000000260c30723c */ /* 0x000ff000000018ff */
[C---:B------:R-:W-:Y:S08]  /*1980*/  HMMA.16816.F32 R44, R16.reuse, R112, R32 ;  /* 0x00000070102c723c */ /* 0x040ff00000001820 */
[C---:B------:R-:W-:Y:S08]  /*1990*/  HMMA.16816.F32 R40, R16.reuse, R108, R28 ;  /* 0x0000006c1028723c */ /* 0x040ff0000000181c */
[C---:B------:R-:W-:Y:S01]  /*19a0*/  HMMA.16816.F32 R28, R16.reuse, R104, R24 ;  /* 0x00000068101c723c */ /* 0x040fe20000001818 */
[----:B------:R-:W-:Y:S07]  /*19b0*/  LDSM.16.M88.4 R24, [R235+0x9100] ;  /* 0x00910000eb18783b */ /* 0x000fee0000000200 */
[C---:B------:R-:W-:Y:S01]  /*19c0*/  HMMA.16816.F32 R12, R16.reuse, R100, R64 ;  /* 0x00000064100c723c */ /* 0x040fe20000001840 */
[----:B------:R-:W-:Y:S07]  /*19d0*/  LDSM.16.M88.4 R64, [R233+0x5100] ;  /* 0x00510000e940783b */ /* 0x000fee0000000200 */
[C---:B------:R-:W-:Y:S01]  /*19e0*/  HMMA.16816.F32 R32, R16.reuse, R92, R76 ;  /* 0x0000005c1020723c */ /* 0x040fe2000000184c */
[----:B------:R-:W1:Y:S07]  /*19f0*/  LDSM.16.M88.4 R76, [R233+0x3900] ;  /* 0x00390000e94c783b */ /* 0x000e6e0000000200 */
[C---:B------:R-:W-:Y:S01]  /*1a00*/  HMMA.16816.F32 R8, R16.reuse, R96, R68 ;  /* 0x000000601008723c */ /* 0x040fe20000001844 */
[----:B------:R-:W2:Y:S07]  /*1a10*/  LDSM.16.M88.4 R68, [R233+0x4900] ;  /* 0x00490000e944783b */ /* 0x000eae0000000200 */
[C---:B------:R-:W-:Y:S08]  /*1a20*/  HMMA.16816.F32 R36, R16.reuse, R88, R80 ;  /* 0x000000581024723c */ /* 0x040ff00000001850 */
[C---:B------:R-:W-:Y:S08]  /*1a30*/  HMMA.16816.F32 R208, R16.reuse, R106, R84 ;  /* 0x0000006a10d0723c */ /* 0x040ff00000001854 */
[C---:B------:R-:W-:Y:S08]  /*1a40*/  HMMA.16816.F32 R80, R16.reuse, R114, R120 ;  /* 0x000000721050723c */ /* 0x040ff00000001878 */
[C---:B------:R-:W-:Y:S08]  /*1a50*/  HMMA.16816.F32 R196, R16.reuse, R110, R116 ;  /* 0x0000006e10c4723c */ /* 0x040ff00000001874 */
[C---:B------:R-:W-:Y:S08]  /*1a60*/  HMMA.16816.F32 R204, R16.reuse, R102, R124 ;  /* 0x0000006610cc723c */ /* 0x040ff0000000187c */
[C---:B------:R-:W-:Y:S08]  /*1a70*/  HMMA.16816.F32 R200, R16.reuse, R98, R176 ;  /* 0x0000006210c8723c */ /* 0x040ff000000018b0 */
[C---:B------:R-:W-:Y:S08]  /*1a80*/  HMMA.16816.F32 R192, R16.reuse, R94, R192 ;  /* 0x0000005e10c0723c */ /* 0x040ff000000018c0 */
[----:B------:R-:W-:Y:S01]  /*1a90*/  HMMA.16816.F32 R84, R16, R90, R188 ;  /* 0x0000005a1054723c */ /* 0x000fe200000018bc */
[----:B------:R-:W3:Y:S07]  /*1aa0*/  LDSM.16.M88.4 R16, [R235+0x7100] ;  /* 0x00710000eb10783b */ /* 0x000eee0000000200 */
[C---:B------:R-:W-:Y:S08]  /*1ab0*/  HMMA.16816.F32 R184, R20.reuse, R112, R184 ;  /* 0x0000007014b8723c */ /* 0x040ff000000018b8 */
        /* <DEDUP_REMOVED lines=13> */
[----:B------:R-:W-:Y:S04]  /*1b90*/  LDSM.16.M88.4 R48, [R232] ;  /* 0x00000000e830783b */ /* 0x000fe80000000200 */
[----:B------:R-:W-:Y:S03]  /*1ba0*/  LDSM.16.M88.4 R20, [R232+0x3000] ;  /* 0x00300000e814783b */ /* 0x000fe60000000200 */
[C---:B-1----:R-:W-:Y:S01]  /*1bb0*/  HMMA.16816.F32 R164, R24.reuse, R76, R44 ;  /* 0x0000004c18a4723c */ /* 0x042fe2000000182c */
[----:B------:R-:W-:Y:S07]  /*1bc0*/  LDSM.16.M88.4 R44, [R232+0x800] ;  /* 0x00080000e82c783b */ /* 0x000fee0000000200 */
[C---:B------:R-:W-:Y:S01]  /*1bd0*/  HMMA.16816.F32 R160, R24.reuse, R72, R40 ;  /* 0x0000004818a0723c */ /* 0x040fe20000001828 */
[----:B------:R-:W-:Y:S07]  /*1be0*/  LDSM.16.M88.4 R40, [R232+0x1000] ;  /* 0x00100000e828783b */ /* 0x000fee0000000200 */
[C---:B------:R-:W-:Y:S01]  /*1bf0*/  HMMA.16816.F32 R144, R24.reuse, R64, R12 ;  /* 0x000000401890723c */ /* 0x040fe2000000180c */
[----:B------:R-:W-:Y:S07]  /*1c00*/  LDSM.16.M88.4 R12, [R236+0x7100] ;  /* 0x00710000ec0c783b */ /* 0x000fee0000000200 */
[C---:B------:R-:W-:Y:S01]  /*1c10*/  HMMA.16816.F32 R128, R24.reuse, R60, R8 ;  /* 0x0000003c1880723c */ /* 0x040fe20000001808 */
[----:B------:R-:W1:Y:S07]  /*1c20*/  LDSM.16.M88.4 R8, [R236+0x9100] ;  /* 0x00910000ec08783b */ /* 0x000e6e0000000200 */
[C---:B------:R-:W-:Y:S01]  /*1c30*/  HMMA.16816.F32 R120, R24.reuse, R56, R32 ;  /* 0x000000381878723c */ /* 0x040fe20000001820 */
[----:B------:R-:W-:Y:S07]  /*1c40*/  LDSM.16.M88.4 R32, [R232+0x2000] ;  /* 0x00200000e820783b */ /* 0x000fee0000000200 */
[C---:B------:R-:W-:Y:S01]  /*1c50*/  HMMA.16816.F32 R88, R24.reuse, R52, R36 ;  /* 0x000000341858723c */ /* 0x040fe20000001824 */
[----:B------:R-:W4:Y:S07]  /*1c60*/  LDSM.16.M88.4 R36, [R232+0x1800] ;  /* 0x00180000e824783b */ /* 0x000f2e0000000200 */
[----:B--2---:R-:W-:Y:S01]  /*1c70*/  HMMA.16816.F32 R152, R24, R68, R28 ;  /* 0x000000441898723c */ /* 0x004fe2000000181c */
[----:B------:R-:W2:Y:S01]  /*1c80*/  LDSM.16.M88.4 R28, [R232+0x2800] ;  /* 0x00280000e81c783b */ /* 0x000ea20000000200 */
[----:B------:R-:W-:-:S06]  /*1c90*/  DEPBAR.LE SB0, 0x0 ;  /* 0x000080000000791a */ /* 0x000fcc0000000000 */
[----:B------:R-:W-:Y:S08]  /*1ca0*/  HMMA.16816.F32 R112, R24, R78, R80 ;  /* 0x0000004e1870723c */ /* 0x000ff00000001850 */
[C---:B---3--:R-:W-:Y:S08]  /*1cb0*/  HMMA.16816.F32 R80, R16.reuse, R76, R184 ;  /* 0x0000004c1050723c */ /* 0x048ff000000018b8 */
[----:B------:R-:W-:Y:S08]  /*1cc0*/  HMMA.16816.F32 R76, R16, R78, R116 ;  /* 0x0000004e104c723c */ /* 0x000ff00000001874 */
[C---:B------:R-:W-:Y:S08]  /*1cd0*/  HMMA.16816.F32 R108, R24.reuse, R74, R196 ;  /* 0x0000004a186c723c */ /* 0x040ff000000018c4 */
[C---:B------:R-:W-:Y:S08]  /*1ce0*/  HMMA.16816.F32 R104, R24.reuse, R70, R208 ;  /* 0x000000461868723c */ /* 0x040ff000000018d0 */
[C---:B------:R-:W-:Y:S08]  /*1cf0*/  HMMA.16816.F32 R100, R24.reuse, R66, R204 ;  /* 0x000000421864723c */ /* 0x040ff000000018cc */
[C---:B------:R-:W-:Y:S08]  /*1d00*/  HMMA.16816.F32 R96, R24.reuse, R62, R200 ;  /* 0x0000003e1860723c */ /* 0x040ff000000018c8 */
[C---:B------:R-:W-:Y:S08]  /*1d10*/  HMMA.16816.F32 R92, R24.reuse, R58, R192 ;  /* 0x0000003a185c723c */ /* 0x040ff000000018c0 */
[----:B------:R-:W-:Y:S08]  /*1d20*/  HMMA.16816.F32 R84, R24, R54, R84 ;  /* 0x000000361854723c */ /* 0x000ff00000001854 */
        /* <DEDUP_REMOVED lines=11> */
[----:B------:R-:W-:Y:S08]  /*1de0*/  HMMA.16816.F32 R60, R16, R54, R168 ;  /* 0x00000036103c723c */ /* 0x000ff000000018a8 */
[C---:B-1----:R-:W-:Y:S08]  /*1df0*/  HMMA.16816.F32 R164, R8.reuse, R48, R164 ;  /* 0x0000003008a4723c */ /* 0x042ff000000018a4 */
[C---:B------:R-:W-:Y:S08]  /*1e00*/  HMMA.16816.F32 R112, R8.reuse, R50, R112 ;  /* 0x000000320870723c */ /* 0x040ff00000001870 */
[C---:B------:R-:W-:Y:S08]  /*1e10*/  HMMA.16816.F32 R160, R8.reuse, R44, R160 ;  /* 0x0000002c08a0723c */ /* 0x040ff000000018a0 */
[C---:B------:R-:W-:Y:S08]  /*1e20*/  HMMA.16816.F32 R168, R8.reuse, R46, R108 ;  /* 0x0000002e08a8723c */ /* 0x040ff0000000186c */
[----:B------:R-:W-:Y:S08]  /*1e30*/  HMMA.16816.F32 R172, R8, R40, R152 ;  /* 0x0000002808ac723c */ /* 0x000ff00000001898 */
[C---:B------:R-:W-:Y:S08]  /*1e40*/  HMMA.16816.F32 R80, R12.reuse, R48, R80 ;  /* 0x000000300c50723c */ /* 0x040ff00000001850 */
[C---:B------:R-:W-:Y:S08]  /*1e50*/  HMMA.16816.F32 R76, R12.reuse, R50, R76 ;  /* 0x000000320c4c723c */ /* 0x040ff0000000184c */
[C---:B------:R-:W-:Y:S08]  /*1e60*/  HMMA.16816.F32 R52, R12.reuse, R44, R24 ;  /* 0x0000002c0c34723c */ /* 0x040ff00000001818 */
[----:B------:R-:W-:Y:S08]  /*1e70*/  HMMA.16816.F32 R72, R12, R46, R72 ;  /* 0x0000002e0c48723c */ /* 0x000ff00000001848 */
[----:B------:R-:W-:Y:S08]  /*1e80*/  HMMA.16816.F32 R152, R8, R42, R104 ;  /* 0x0000002a0898723c */ /* 0x000ff00000001868 */
[C---:B------:R-:W-:Y:S08]  /*1e90*/  HMMA.16816.F32 R48, R12.reuse, R40, R116 ;  /* 0x000000280c30723c */ /* 0x040ff00000001874 */
[----:B------:R-:W-:Y:S08]  /*1ea0*/  HMMA.16816.F32 R44, R12, R42, R68 ;  /* 0x0000002a0c2c723c */ /* 0x000ff00000001844 */
[C---:B----4-:R-:W-:Y:S08]  /*1eb0*/  HMMA.16816.F32 R144, R8.reuse, R36, R144 ;  /* 0x000000240890723c */ /* 0x050ff00000001890 */
[C---:B------:R-:W-:Y:S08]  /*1ec0*/  HMMA.16816.F32 R108, R8.reuse, R38, R100 ;  /* 0x00000026086c723c */ /* 0x040ff00000001864 */
[C---:B------:R-:W-:Y:S08]  /*1ed0*/  HMMA.16816.F32 R128, R8.reuse, R32, R128 ;  /* 0x000000200880723c */ /* 0x040ff00000001880 */
[C---:B------:R-:W-:Y:S08]  /*1ee0*/  HMMA.16816.F32 R104, R8.reuse, R34, R96 ;  /* 0x000000220868723c */ /* 0x040ff00000001860 */
[----:B------:R-:W-:Y:S08]  /*1ef0*/  HMMA.16816.F32 R180, R8, R22, R84 ;  /* 0x0000001608b4723c */ /* 0x000ff00000001854 */
[C---:B------:R-:W-:Y:S08]  /*1f00*/  HMMA.16816.F32 R40, R12.reuse, R36, R124 ;  /* 0x000000240c28723c */ /* 0x040ff0000000187c */
[----:B------:R-:W-:Y:S08]  /*1f10*/  HMMA.16816.F32 R24, R12, R32, R132 ;  /* 0x000000200c18723c */ /* 0x000ff00000001884 */
[C---:B--2---:R-:W-:Y:S08]  /*1f20*/  HMMA.16816.F32 R120, R8.reuse, R28, R120 ;  /* 0x0000001c0878723c */ /* 0x044ff00000001878 */
[C---:B------:R-:W-:Y:S08]  /*1f30*/  HMMA.16816.F32 R92, R8.reuse, R30, R92 ;  /* 0x0000001e085c723c */ /* 0x040ff0000000185c */
[----:B------:R-:W-:Y:S08]  /*1f40*/  HMMA.16816.F32 R176, R8, R20, R88 ;  /* 0x0000001408b0723c */ /* 0x000ff00000001858 */
[C---:B------:R-:W-:Y:S08]  /*1f50*/  HMMA.16816.F32 R36, R12.reuse, R38, R64 ;  /* 0x000000260c24723c */ /* 0x040ff00000001840 */
[C---:B------:R-:W-:Y:S08]  /*1f60*/  HMMA.16816.F32 R32, R12.reuse, R34, R140 ;  /* 0x000000220c20723c */ /* 0x040ff0000000188c */
[C---:B------:R-:W-:Y:S08]  /*1f70*/  HMMA.16816.F32 R16, R12.reuse, R28, R148 ;  /* 0x0000001c0c10723c */ /* 0x040ff00000001894 */
[C---:B------:R-:W-:Y:S08]  /*1f80*/  HMMA.16816.F32 R56, R12.reuse, R30, R56 ;  /* 0x0000001e0c38723c */ /* 0x040ff00000001838 */
[C---:B------:R-:W-:Y:S08]  /*1f90*/  HMMA.16816.F32 R84, R12.reuse, R20, R156 ;  /* 0x000000140c54723c */ /* 0x040ff0000000189c */
[----:B------:R-:W-:Y:S01]  /*1fa0*/  HMMA.16816.F32 R68, R12, R22, R60 ;  /* 0x000000160c44723c */ /* 0x000fe2000000183c */
[----:B------:R-:W-:Y:S06]  /*1fb0*/  BAR.SYNC.DEFER_BLOCKING 0x0 ;  /* 0x0000000000007b1d */ /* 0x000fec0000010000 */
[----:B------:R-:W-:Y:S05]  /*1fc0*/  @!P1 BRA `(.L_x_1) ;  /* 0x0000021000009947 */ /* 0x000fea0003800000 */
[----:B------:R-:W-:Y:S01]  /*1fd0*/  IADD3 R2, R245, -0x2, RZ ;  /* 0xfffffffef5027810 */ /* 0x000fe20007ffe0ff */
[----:B------:R-:W-:-:S03]  /*1fe0*/  IMAD.SHL.U32 R20, R226, 0x20, RZ ;  /* 0x00000020e2147824 */ /* 0x000fc600078e00ff */
[----:B------:R-:W-:Y:S01]  /*1ff0*/  SHF.R.S32.HI R6, RZ, 0x1f, R2 ;  /* 0x0000001fff067819 */ /* 0x000fe20000011402 */
[----:B------:R-:W-:Y:S02]  /*2000*/  IMAD R5, R225, R2, RZ ;  /* 0x00000002e1057224 */ /* 0x000fe400078e02ff */
[----:B------:R-:W-:-:S04]  /*2010*/  IMAD.WIDE.U32 R8, R2, R228, R246 ;  /* 0x000000e402087225 */ /* 0x000fc800078e00f6 */
[----:B------:R-:W-:Y:S01]  /*2020*/  IMAD R2, R6, R228, R5 ;  /* 0x000000e406027224 */ /* 0x000fe200078e0205 */
[----:B------:R-:W-:Y:S02]  /*2030*/  LEA R6, P2, R8, c[0x0][0x1c8], 0x1 ;  /* 0x0000720008067a11 */ /* 0x000fe400078408ff */
[----:B------:R-:W-:Y:S01]  /*2040*/  SHF.L.U64.HI R5, R226, 0x5, R227 ;  /* 0x00000005e2057819 */ /* 0x000fe200000102e3 */
[----:B------:R-:W-:Y:S01]  /*2050*/  IMAD.IADD R2, R9, 0x1, R2 ;  /* 0x0000000109027824 */ /* 0x000fe200078e0202 */
[----:B------:R-:W-:-:S04]  /*2060*/  IADD3 R14, P3, R20, R6, RZ ;  /* 0x00000006140e7210 */ /* 0x000fc80007f7e0ff */
[----:B------:R-:W-:Y:S01]  /*2070*/  LEA.HI.X R7, R8, c[0x0][0x1cc], R2, 0x1, P2 ;  /* 0x0000730008077a11 */ /* 0x000fe200010f0c02 */
[----:B------:R-:W-:Y:S01]  /*2080*/  IMAD.SHL.U32 R2, R231, 0x2, RZ ;  /* 0x00000002e7027824 */ /* 0x000fe200078e00ff */
[----:B------:R-:W-:-:S03]  /*2090*/  IADD3 R12, P2, R14, R20, RZ ;  /* 0x000000140e0c7210 */ /* 0x000fc60007f5e0ff */
[----:B------:R-:W-:Y:S01]  /*20a0*/  IMAD.X R15, R5, 0x1, R7, P3 ;  /* 0x00000001050f7824 */ /* 0x000fe200018e0607 */
[-C--:B------:R-:W-:Y:S01]  /*20b0*/  IADD3 R10, P3, R12, R20.reuse, RZ ;  /* 0x000000140c0a7210 */ /* 0x080fe20007f7e0ff */
[----:B------:R-:W-:Y:S01]  /*20c0*/  @!PT LDS RZ, [RZ] ;  /* 0x00000000fffff984 */ /* 0x000fe20000000800 */
[----:B------:R-:W-:Y:S01]  /*20d0*/  @!PT LDS RZ, [RZ] ;  /* 0x00000000fffff984 */ /* 0x000fe20000000800 */
[----:B------:R-:W-:Y:S01]  /*20e0*/  @!PT LDS RZ, [RZ] ;  /* 0x00000000fffff984 */ /* 0x000fe20000000800 */
[----:B------:R1:W-:Y:S03]  /*20f0*/  LDGSTS.E.BYPASS.LTC128B.128 [R2+0x3900], [R6.64], !P0 ;  /* 0x0390000006027fae */ /* 0x0003e6000c101d48 */
[----:B------:R-:W-:Y:S01]  /*2100*/  IADD3.X R13, R15, R5, RZ, P2, !PT ;  /* 0x000000050f0d7210 */ /* 0x000fe200017fe4ff */
[----:B------:R2:W-:Y:S01]  /*2110*/  LDGSTS.E.BYPASS.LTC128B.128 [R2+0x4100], [R14.64], !P0 ;  /* 0x041000000e027fae */ /* 0x0005e2000c101d48 */
[----:B------:R-:W-:-:S03]  /*2120*/  IADD3 R8, P2, R10, R20, RZ ;  /* 0x000000140a087210 */ /* 0x000fc60007f5e0ff */
[--C-:B------:R-:W-:Y:S01]  /*2130*/  IMAD.X R11, R13, 0x1, R5.reuse, P3 ;  /* 0x000000010d0b7824 */ /* 0x100fe200018e0605 */
[----:B------:R3:W-:Y:S03]  /*2140*/  LDGSTS.E.BYPASS.LTC128B.128 [R2+0x4900], [R12.64], !P0 ;  /* 0x049000000c027fae */ /* 0x0007e6000c101d48 */
[----:B------:R-:W-:Y:S01]  /*2150*/  IMAD.X R9, R11, 0x1, R5, P2 ;  /* 0x000000010b097824 */ /* 0x000fe200010e0605 */
[----:B------:R3:W-:Y:S04]  /*2160*/  LDGSTS.E.BYPASS.LTC128B.128 [R2+0x5100], [R10.64], !P0 ;  /* 0x051000000a027fae */ /* 0x0007e8000c101d48 */
[----:B------:R3:W-:Y:S01]  /*2170*/  LDGSTS.E.BYPASS.LTC128B.128 [R2+0x5900], [R8.64], !P0 ;  /* 0x0590000008027fae */ /* 0x0007e2000c101d48 */
[----:B-1----:R-:W-:-:S04]  /*2180*/  IADD3 R6, P3, R8, R20, RZ ;  /* 0x0000001408067210 */ /* 0x002fc80007f7e0ff */
[----:B--2---:R-:W-:Y:S02]  /*2190*/  IADD3 R14, P2, R6, R20, RZ ;  /* 0x00000014060e7210 */ /* 0x004fe40007f5e0ff */
[----:B------:R-:W-:-:S05]  /*21a0*/  IADD3.X R7, R9, R5, RZ, P3, !PT ;  /* 0x0000000509077210 */ /* 0x000fca0001ffe4ff */
[----:B------:R-:W-:Y:S01]  /*21b0*/  IMAD.X R15, R7, 0x1, R5, P2 ;  /* 0x00000001070f7824 */ /* 0x000fe200010e0605 */
[----:B------:R3:W-:Y:S04]  /*21c0*/  LDGSTS.E.BYPASS.LTC128B.128 [R2+0x6100], [R6.64], !P0 ;  /* 0x0610000006027fae */ /* 0x0007e8000c101d48 */
[----:B------:R3:W-:Y:S02]  /*21d0*/  LDGSTS.E.BYPASS.LTC128B.128 [R2+0x6900], [R14.64], !P0 ;  /* 0x069000000e027fae */ /* 0x0007e4000c101d48 */
.L_x_1:
[----:B------:R-:W-:Y:S01]  /*21e0*/  STL [R1+0x84], R242 ;  /* 0x000084f201007387 */ /* 0x000fe20000100800 */
[----:B---3--:R-:W-:Y:S01]  /*21f0*/  SHF.R.S32.HI R2, RZ, 0x1f, R136 ;  /* 0x0000001fff027819 */ /* 0x008fe20000011488 */
[----:B------:R-:W-:Y:S02]  /*2200*/  IMAD.SHL.U32 R228, R0, 0x2, RZ ;  /* 0x0000000200e47824 */ /* 0x000fe400078e00ff */
[----:B------:R-:W-:Y:S01]  /*2210*/  STL [R1+0x80], R241 ;  /* 0x000080f101007387 */ /* 0x000fe20000100800 */
[----:B------:R-:W-:Y:S01]  /*2220*/  LEA.HI R5, R2, R136, RZ, 0x2 ;  /* 0x0000008802057211 */ /* 0x000fe200078f10ff */
[----:B------:R-:W-:Y:S01]  /*2230*/  IMAD R231, R3, 0x2, R228 ;  /* 0x0000000203e77824 */ /* 0x000fe200078e02e4 */
[----:B------:R-:W-:Y:S01]  /*2240*/  LEA R229, R4, R228, 0x1 ;  /* 0x000000e404e57211 */ /* 0x000fe200078e08ff */
[----:B------:R-:W-:Y:S01]  /*2250*/  STL [R1+0x7c], R240 ;  /* 0x00007cf001007387 */ /* 0x000fe20000100800 */
[----:B------:R-:W-:-:S03]  /*2260*/  LOP3.LUT R2, R5, 0x7ffffffc, RZ, 0xc0, !PT ;  /* 0x7ffffffc05027812 */ /* 0x000fc600078ec0ff */
[----:B------:R-:W-:Y:S01]  /*2270*/  STL [R1+0x78], R239 ;  /* 0x000078ef01007387 */ /* 0x000fe20000100800 */
[----:B------:R-:W-:Y:S02]  /*2280*/  IMAD R230, R3, 0x2, R229 ;  /* 0x0000000203e67824 */ /* 0x000fe400078e02e5 */
[----:B------:R-:W-:Y:S01]  /*2290*/  IMAD.IADD R2, R136, 0x1, -R2 ;  /* 0x0000000188027824 */ /* 0x000fe200078e0a02 */
[----:B------:R-:W-:Y:S04]  /*22a0*/  STL [R1+0x74], R238 ;  /* 0x000074ee01007387 */ /* 0x000fe80000100800 */
[----:B------:R-:W-:Y:S04]  /*22b0*/  STL [R1+0x70], R237 ;  /* 0x000070ed01007387 */ /* 0x000fe80000100800 */
[----:B------:R-:W-:Y:S04]  /*22c0*/  STL [R1+0x6c], R236 ;  /* 0x00006cec01007387 */ /* 0x000fe80000100800 */
[----:B------:R-:W-:Y:S04]  /*22d0*/  STL [R1+0x68], R235 ;  /* 0x000068eb01007387 */ /* 0x000fe80000100800 */
[----:B------:R-:W-:Y:S04]  /*22e0*/  STL [R1+0x64], R234 ;  /* 0x000064ea01007387 */ /* 0x000fe80000100800 */
[----:B------:R-:W-:Y:S04]  /*22f0*/  STL [R1+0x60], R233 ;  /* 0x000060e901007387 */ /* 0x000fe80000100800 */
[----:B------:R-:W-:Y:S04]  /*2300*/  STL [R1+0x5c], R232 ;  /* 0x00005ce801007387 */ /* 0x000fe80000100800 */
[----:B------:R-:W-:Y:S04]  /*2310*/  STL [R1+0x58], R139 ;  /* 0x0000588b01007387 */ /* 0x000fe80000100800 */
[----:B------:R1:W-:Y:S04]  /*2320*/  STL [R1+0x54], R5 ;  /* 0x0000540501007387 */ /* 0x0003e80000100800 */
[----:B------:R-:W0:Y:S01]  /*2330*/  LDGDEPBAR ;  /* 0x00000000000079af */ /* 0x000e220000000000 */
[----:B-1----:R-:W-:-:S05]  /*2340*/  IADD3 R5, R224, c[0x0][0x1d0], RZ ;  /* 0x00007400e0057a10 */ /* 0x002fca0007ffe0ff */
[----:B------:R-:W-:-:S05]  /*2350*/  IMAD R2, R2, -0x2, R5 ;  /* 0xfffffffe02027824 */ /* 0x000fca00078e0205 */
[C---:B------:R-:W-:Y:S02]  /*2360*/  ISETP.GT.AND P5, PT, R2.reuse, RZ, PT ;  /* 0x000000ff0200720c */ /* 0x040fe40003fa4270 */
[C---:B------:R-:W-:Y:S02]  /*2370*/  ISETP.GT.AND P4, PT, R2.reuse, 0x1, PT ;  /* 0x000000010200780c */ /* 0x040fe40003f84270 */
[----:B------:R-:W-:Y:S02]  /*2380*/  ISETP.GT.AND P3, PT, R2, 0x8, PT ;  /* 0x000000080200780c */ /* 0x000fe40003f64270 */
[----:B------:R-:W-:Y:S02]  /*2390*/  FSEL R10, R80, -INF , P5 ;  /* 0xff800000500a7808 */ /* 0x000fe40002800000 */
[----:B------:R-:W-:Y:S02]  /*23a0*/  FSEL R12, R81, -INF , P4 ;  /* 0xff800000510c7808 */ /* 0x000fe40002000000 */
[----:B------:R-:W-:-:S02]  /*23b0*/  ISETP.GT.AND P2, PT, R2, 0x9, PT ;  /* 0x000000090200780c */ /* 0x000fc40003f44270 */
[----:B------:R-:W-:Y:S02]  /*23c0*/  FSEL R30, R76, -INF , P3 ;  /* 0xff8000004c1e7808 */ /* 0x000fe40001800000 */
[----:B------:R-:W-:Y:S02]  /*23d0*/  FMNMX.FTZ R5, R10, R12, !PT ;  /* 0x0000000c0a057209 */ /* 0x000fe40007810000 */
[----:B------:R-:W-:Y:S02]  /*23e0*/  FSEL R21, R166, -INF , P5 ;  /* 0xff800000a6157808 */ /* 0x000fe40002800000 */
        /* <DEDUP_REMOVED lines=17> */
[----:B------:R-:W-:Y:S02]  /*2500*/  FMNMX.FTZ R6, R13, R14, !PT ;  /* 0x0000000e0d067209 */ /* 0x000fe40007810000 */
[----:B------:R-:W-:Y:S02]  /*2510*/  FSEL R28, R115, -INF , P2 ;  /* 0xff800000731c7808 */ /* 0x000fe40001000000 */
[----:B------:R-:W-:Y:S02]  /*2520*/  FSEL R20, R113, -INF , P2 ;  /* 0xff80000071147808 */ /* 0x000fe40001000000 */
[----:B------:R-:W-:-:S02]  /*2530*/  FSEL R64, R79, -INF , P2 ;  /* 0xff8000004f407808 */ /* 0x000fc40001000000 */
[----:B------:R-:W-:Y:S02]  /*2540*/  ISETP.GT.AND P2, PT, R2, 0x19, PT ;  /* 0x000000190200780c */ /* 0x000fe40003f44270 */
[----:B------:R-:W-:Y:S02]  /*2550*/  FSEL R101, R72, -INF , P3 ;  /* 0xff80000048657808 */ /* 0x000fe40001800000 */
[----:B------:R-:W-:Y:S02]  /*2560*/  FMNMX.FTZ R5, R100, R5, !PT ;  /* 0x0000000564057209 */ /* 0x000fe40007810000 */
[----:B------:R-:W-:Y:S02]  /*2570*/  FMNMX.FTZ R6, R15, R6, !PT ;  /* 0x000000060f067209 */ /* 0x000fe40007810000 */
[----:B------:R-:W-:Y:S02]  /*2580*/  FSEL R90, R162, -INF , P5 ;  /* 0xff800000a25a7808 */ /* 0x000fe40002800000 */
[----:B------:R-:W-:-:S02]  /*2590*/  FSEL R65, R160, -INF , P5 ;  /* 0xff800000a0417808 */ /* 0x000fc40002800000 */
[----:B------:R-:W-:Y:S02]  /*25a0*/  FSEL R116, R54, -INF , P5 ;  /* 0xff80000036747808 */ /* 0x000fe40002800000 */
[----:B------:R-:W-:Y:S02]  /*25b0*/  FSEL R91, R163, -INF , P4 ;  /* 0xff800000a35b7808 */ /* 0x000fe40002000000 */
[----:B------:R-:W-:Y:S02]  /*25c0*/  FSEL R66, R161, -INF , P4 ;  /* 0xff800000a1427808 */ /* 0x000fe40002000000 */
[----:B------:R-:W-:Y:S02]  /*25d0*/  FSEL R117, R55, -INF , P4 ;  /* 0xff80000037757808 */ /* 0x000fe40002000000 */
[----:B------:R-:W-:Y:S02]  /*25e0*/  ISETP.GT.AND P5, PT, R2, 0x20, PT ;  /* 0x000000200200780c */ /* 0x000fe40003fa4270 */
[----:B------:R-:W-:-:S02]  /*25f0*/  FSEL R102, R73, -INF , P2 ;  /* 0xff80000049667808 */ /* 0x000fc40001000000 */
[----:B------:R-:W-:Y:S02]  /*2600*/  FMNMX.FTZ R5, R101, R5, !PT ;  /* 0x0000000565057209 */ /* 0x000fe40007810000 */
[----:B------:R-:W-:Y:S02]  /*2610*/  ISETP.GT.AND P4, PT, R2, 0x21, PT ;  /* 0x000000210200780c */ /* 0x000fe40003f84270 */
[----:B------:R-:W-:Y:S02]  /*2620*/  FMNMX.FTZ R6, R20, R6, !PT ;  /* 0x0000000614067209 */ /* 0x000fe40007810000 */
[----:B------:R-:W-:Y:S02]  /*2630*/  FSEL R96, R170, -INF , P3 ;  /* 0xff800000aa607808 */ /* 0x000fe40001800000 */
[----:B------:R-:W-:Y:S02]  /*2640*/  FSEL R88, R168, -INF , P3 ;  /* 0xff800000a8587808 */ /* 0x000fe40001800000 */
[----:B------:R-:W-:-:S02]  /*2650*/  FSEL R97, R171, -INF , P2 ;  /* 0xff800000ab617808 */ /* 0x000fc40001000000 */
[----:B------:R-:W-:Y:S02]  /*2660*/  FSEL R89, R169, -INF , P2 ;  /* 0xff800000a9597808 */ /* 0x000fe40001000000 */
[----:B------:R-:W-:Y:S02]  /*2670*/  FSEL R118, R74, -INF , P3 ;  /* 0xff8000004a767808 */ /* 0x000fe40001800000 */
[----:B------:R-:W-:Y:S02]  /*2680*/  FSEL R124, R75, -INF , P2 ;  /* 0xff8000004b7c7808 */ /* 0x000fe40001000000 */
[C---:B------:R-:W-:Y:S02]  /*2690*/  ISETP.GT.AND P3, PT, R2.reuse, 0x28, PT ;  /* 0x000000280200780c */ /* 0x040fe40003f64270 */
[----:B------:R-:W-:Y:S02]  /*26a0*/  ISETP.GT.AND P2, PT, R2, 0x29, PT ;  /* 0x000000290200780c */ /* 0x000fe40003f44270 */
[----:B------:R-:W-:-:S02]  /*26b0*/  FSEL R138, R174, -INF , P5 ;  /* 0xff800000ae8a7808 */ /* 0x000fc40002800000 */
[----:B------:R-:W-:Y:S02]  /*26c0*/  FSEL R127, R172, -INF , P5 ;  /* 0xff800000ac7f7808 */ /* 0x000fe40002800000 */
[----:B------:R-:W-:Y:S02]  /*26d0*/  FSEL R149, R50, -INF , P5 ;  /* 0xff80000032957808 */ /* 0x000fe40002800000 */
[----:B------:R-:W-:Y:S02]  /*26e0*/  FSEL R103, R48, -INF , P5 ;  /* 0xff80000030677808 */ /* 0x000fe40002800000 */
[----:B------:R-:W-:Y:S02]  /*26f0*/  FMNMX.FTZ R5, R102, R5, !PT ;  /* 0x0000000566057209 */ /* 0x000fe40007810000 */
[----:B------:R-:W-:Y:S02]  /*2700*/  FSEL R140, R175, -INF , P4 ;  /* 0xff800000af8c7808 */ /* 0x000fe40002000000 */
[----:B------:R-:W-:-:S02]  /*2710*/  FSEL R133, R173, -INF , P4 ;  /* 0xff800000ad857808 */ /* 0x000fc40002000000 */
[----:B------:R-:W-:Y:S02]  /*2720*/  FSEL R148, R51, -INF , P4 ;  /* 0xff80000033947808 */ /* 0x000fe40002000000 */
[----:B------:R-:W-:Y:S02]  /*2730*/  FSEL R119, R49, -INF , P4 ;  /* 0xff80000031777808 */ /* 0x000fe40002000000 */
[C---:B------:R-:W-:Y:S02]  /*2740*/  ISETP.GT.AND P5, PT, R2.reuse, 0x30, PT ;  /* 0x000000300200780c */ /* 0x040fe40003fa4270 */
[----:B------:R-:W-:Y:S02]  /*2750*/  FMNMX.FTZ R6, R65, R6, !PT ;  /* 0x0000000641067209 */ /* 0x000fe40007810000 */
[----:B------:R-:W-:Y:S02]  /*2760*/  ISETP.GT.AND P4, PT, R2, 0x31, PT ;  /* 0x000000310200780c */ /* 0x000fe40003f84270 */
[----:B------:R-:W-:-:S02]  /*2770*/  FSEL R141, R154, -INF , P3 ;  /* 0xff8000009a8d7808 */ /* 0x000fc40001800000 */
[----:B------:R-:W-:Y:S02]  /*2780*/  FSEL R136, R152, -INF , P3 ;  /* 0xff80000098887808 */ /* 0x000fe40001800000 */
[----:B------:R-:W-:Y:S02]  /*2790*/  FSEL R142, R155, -INF , P2 ;  /* 0xff8000009b8e7808 */ /* 0x000fe40001000000 */
[----:B------:R-:W-:Y:S02]  /*27a0*/  FSEL R137, R153, -INF , P2 ;  /* 0xff80000099897808 */ /* 0x000fe40001000000 */
[----:B------:R-:W-:Y:S02]  /*27b0*/  FSEL R143, R46, -INF , P3 ;  /* 0xff8000002e8f7808 */ /* 0x000fe40001800000 */
[----:B------:R-:W-:Y:S02]  /*27c0*/  FSEL R125, R44, -INF , P3 ;  /* 0xff8000002c7d7808 */ /* 0x000fe40001800000 */
[----:B------:R-:W-:-:S02]  /*27d0*/  FSEL R150, R47, -INF , P2 ;  /* 0xff8000002f967808 */ /* 0x000fc40001000000 */
[----:B------:R-:W-:Y:S02]  /*27e0*/  FSEL R126, R45, -INF , P2 ;  /* 0xff8000002d7e7808 */ /* 0x000fe40001000000 */
[C---:B------:R-:W-:Y:S02]  /*27f0*/  ISETP.GT.AND P3, PT, R2.reuse, 0x38, PT ;  /* 0x000000380200780c */ /* 0x040fe40003f64270 */
[----:B------:R-:W-:Y:S02]  /*2800*/  ISETP.GT.AND P2, PT, R2, 0x39, PT ;  /* 0x000000390200780c */ /* 0x000fe40003f44270 */
[----:B------:R-:W-:Y:S02]  /*2810*/  FMNMX.FTZ R5, R103, R5, !PT ;  /* 0x0000000567057209 */ /* 0x000fe40007810000 */
[----:B------:R-:W-:Y:S02]  /*2820*/  FSEL R151, R146, -INF , P5 ;  /* 0xff80000092977808 */ /* 0x000fe40002800000 */
[----:B------:R-:W-:-:S02]  /*2830*/  FMNMX.FTZ R6, R66, R6, !PT ;  /* 0x0000000642067209 */ /* 0x000fc40007810000 */
[----:B------:R-:W-:Y:S02]  /*2840*/  FSEL R153, R147, -INF , P4 ;  /* 0xff80000093997808 */ /* 0x000fe40002000000 */
[----:B------:R-:W-:Y:S02]  /*2850*/  FSEL R146, R145, -INF , P4 ;  /* 0xff80000091927808 */ /* 0x000fe40002000000 */
[----:B------:R-:W-:Y:S02]  /*2860*/  FSEL R161, R43, -INF , P4 ;  /* 0xff8000002ba17808 */ /* 0x000fe40002000000 */
[----:B------:R-:W-:Y:S02]  /*2870*/  FSEL R155, R41, -INF , P4 ;  /* 0xff800000299b7808 */ /* 0x000fe40002000000 */
        /* <DEDUP_REMOVED lines=9> */
[----:B------:R-:W-:Y:S01]  /*2910*/  FMNMX.FTZ R5, R119, R5, !PT ;  /* 0x0000000577057209 */ /* 0x000fe20007810000 */
[----:B------:R-:W-:Y:S01]  /*2920*/  LDSM.16.MT88.4 R36, [R230+0x900] ;  /* 0x00090000e624783b */ /* 0x000fe20000004200 */
[C---:B------:R-:W-:Y:S02]  /*2930*/  ISETP.GT.AND P3, PT, R2.reuse, 0x48, PT ;  /* 0x000000480200780c */ /* 0x040fe40003f64270 */
[----:B------:R-:W-:Y:S02]  /*2940*/  ISETP.GT.AND P2, PT, R2, 0x49, PT ;  /* 0x000000490200780c */ /* 0x000fe40003f44270 */
[----:B------:R-:W-:Y:S02]  /*2950*/  FMNMX.FTZ R7, R21, R22, !PT ;  /* 0x0000001615077209 */ /* 0x000fe40007810000 */
[----:B------:R-:W-:-:S02]  /*2960*/  FMNMX.FTZ R6, R88, R6, !PT ;  /* 0x0000000658067209 */ /* 0x000fc40007810000 */
[----:B------:R-:W-:Y:S02]  /*2970*/  FSEL R144, R144, -INF , P5 ;  /* 0xff80000090907808 */ /* 0x000fe40002800000 */
[----:B------:R-:W-:Y:S02]  /*2980*/  FSEL R159, R42, -INF , P5 ;  /* 0xff8000002a9f7808 */ /* 0x000fe40002800000 */
[----:B------:R-:W-:Y:S02]  /*2990*/  FSEL R156, R40, -INF , P5 ;  /* 0xff800000289c7808 */ /* 0x000fe40002800000 */
[----:B------:R-:W-:Y:S01]  /*29a0*/  FSEL R166, R131, -INF , P4 ;  /* 0xff80000083a67808 */ /* 0x000fe20002000000 */
[----:B------:R-:W-:Y:S01]  /*29b0*/  LDSM.16.MT88.4 R40, [R230+0x100] ;  /* 0x00010000e628783b */ /* 0x000fe20000004200 */
[----:B------:R-:W-:Y:S02]  /*29c0*/  ISETP.GT.AND P5, PT, R2, 0x40, PT ;  /* 0x000000400200780c */ /* 0x000fe40003fa4270 */
[----:B------:R-:W-:-:S02]  /*29d0*/  FSEL R131, R129, -INF , P4 ;  /* 0xff80000081837808 */ /* 0x000fc40002000000 */
[----:B------:R-:W-:Y:S02]  /*29e0*/  FMNMX.FTZ R5, R125, R5, !PT ;  /* 0x000000057d057209 */ /* 0x000fe40007810000 */
[----:B------:R-:W-:Y:S02]  /*29f0*/  FSEL R187, R27, -INF , P4 ;  /* 0xff8000001bbb7808 */ /* 0x000fe40002000000 */
[----:B------:R-:W-:Y:S02]  /*2a00*/  FSEL R169, R25, -INF , P4 ;  /* 0xff80000019a97808 */ /* 0x000fe40002000000 */
[----:B------:R-:W-:Y:S02]  /*2a10*/  FSEL R165, R106, -INF , P3 ;  /* 0xff8000006aa57808 */ /* 0x000fe40001800000 */
[----:B------:R-:W-:Y:S02]  /*2a20*/  FSEL R129, R104, -INF , P3 ;  /* 0xff80000068817808 */ /* 0x000fe40001800000 */
[----:B------:R-:W-:-:S02]  /*2a30*/  FSEL R167, R107, -INF , P2 ;  /* 0xff8000006ba77808 */ /* 0x000fc40001000000 */
[----:B------:R-:W-:Y:S02]  /*2a40*/  FSEL R163, R105, -INF , P2 ;  /* 0xff80000069a37808 */ /* 0x000fe40001000000 */
[----:B------:R-:W-:Y:S02]  /*2a50*/  FSEL R186, R34, -INF , P3 ;  /* 0xff80000022ba7808 */ /* 0x000fe40001800000 */
[----:B------:R-:W-:Y:S02]  /*2a60*/  FSEL R168, R32, -INF , P3 ;  /* 0xff80000020a87808 */ /* 0x000fe40001800000 */
[----:B------:R-:W-:Y:S02]  /*2a70*/  FSEL R221, R35, -INF , P2 ;  /* 0xff80000023dd7808 */ /* 0x000fe40001000000 */
[----:B------:R-:W-:Y:S02]  /*2a80*/  FSEL R173, R33, -INF , P2 ;  /* 0xff80000021ad7808 */ /* 0x000fe40001000000 */
[----:B------:R-:W-:Y:S01]  /*2a90*/  FMNMX.FTZ R7, R23, R7, !PT ;  /* 0x0000000717077209 */ /* 0x000fe20007810000 */
[----:B------:R-:W-:Y:S01]  /*2aa0*/  LDSM.16.MT88.4 R32, [R229+0x100] ;  /* 0x00010000e520783b */ /* 0x000fe20000004200 */
[----:B------:R-:W-:-:S02]  /*2ab0*/  FMNMX.FTZ R6, R89, R6, !PT ;  /* 0x0000000659067209 */ /* 0x000fc40007810000 */
[C---:B------:R-:W-:Y:S02]  /*2ac0*/  ISETP.GT.AND P4, PT, R2.reuse, 0x50, PT ;  /* 0x000000500200780c */ /* 0x040fe40003f84270 */
[C---:B------:R-:W-:Y:S02]  /*2ad0*/  ISETP.GT.AND P2, PT, R2.reuse, 0x51, PT ;  /* 0x000000510200780c */ /* 0x040fe40003f44270 */
[----:B------:R-:W-:Y:S02]  /*2ae0*/  ISETP.GT.AND P3, PT, R2, 0x58, PT ;  /* 0x000000580200780c */ /* 0x000fe40003f64270 */
[----:B------:R-:W-:Y:S02]  /*2af0*/  FSEL R164, R130, -INF , P5 ;  /* 0xff80000082a47808 */ /* 0x000fe40002800000 */
[----:B------:R-:W-:Y:S02]  /*2b00*/  FMNMX.FTZ R5, R126, R5, !PT ;  /* 0x000000057e057209 */ /* 0x000fe40007810000 */
[----:B------:R-:W-:-:S02]  /*2b10*/  FSEL R130, R128, -INF , P5 ;  /* 0xff80000080827808 */ /* 0x000fc40002800000 */
[----:B------:R-:W-:Y:S02]  /*2b20*/  FMNMX.FTZ R7, R28, R7, !PT ;  /* 0x000000071c077209 */ /* 0x000fe40007810000 */
[----:B------:R-:W-:Y:S02]  /*2b30*/  FMNMX.FTZ R6, R127, R6, !PT ;  /* 0x000000067f067209 */ /* 0x000fe40007810000 */
[----:B------:R-:W-:Y:S02]  /*2b40*/  FSEL R184, R26, -INF , P5 ;  /* 0xff8000001ab87808 */ /* 0x000fe40002800000 */
[----:B------:R-:W-:Y:S02]  /*2b50*/  FSEL R128, R24, -INF , P5 ;  /* 0xff80000018807808 */ /* 0x000fe40002800000 */
[----:B------:R-:W-:Y:S01]  /*2b60*/  FSEL R188, R122, -INF , P4 ;  /* 0xff8000007abc7808 */ /* 0x000fe20002000000 */
[----:B------:R-:W-:Y:S01]  /*2b70*/  LDSM.16.MT88.4 R24, [R229+0x900] ;  /* 0x00090000e518783b */ /* 0x000fe20000004200 */
[----:B------:R-:W-:-:S02]  /*2b80*/  FSEL R245, R120, -INF , P4 ;  /* 0xff80000078f57808 */ /* 0x000fc40002000000 */
[----:B------:R-:W-:Y:S02]  /*2b90*/  FSEL R192, R123, -INF , P2 ;  /* 0xff8000007bc07808 */ /* 0x000fe40001000000 */
[----:B------:R-:W-:Y:S02]  /*2ba0*/  FSEL R246, R121, -INF , P2 ;  /* 0xff80000079f67808 */ /* 0x000fe40001000000 */
[----:B------:R-:W-:Y:S02]  /*2bb0*/  FSEL R202, R18, -INF , P4 ;  /* 0xff80000012ca7808 */ /* 0x000fe40002000000 */
[----:B------:R-:W-:Y:S02]  /*2bc0*/  FSEL R171, R16, -INF , P4 ;  /* 0xff80000010ab7808 */ /* 0x000fe40002000000 */
[----:B------:R-:W-:Y:S02]  /*2bd0*/  FSEL R198, R19, -INF , P2 ;  /* 0xff80000013c67808 */ /* 0x000fe40001000000 */
[----:B------:R-:W-:-:S02]  /*2be0*/  FSEL R185, R17, -INF , P2 ;  /* 0xff80000011b97808 */ /* 0x000fc40001000000 */
[----:B------:R-:W-:Y:S01]  /*2bf0*/  FSEL R252, R94, -INF , P3 ;  /* 0xff8000005efc7808 */ /* 0x000fe20001800000 */
[----:B------:R-:W-:Y:S01]  /*2c00*/  LDSM.16.MT88.4 R16, [R228+0x100] ;  /* 0x00010000e410783b */ /* 0x000fe20000004200 */
[----:B------:R-:W-:Y:S02]  /*2c10*/  FSEL R227, R92, -INF , P3 ;  /* 0xff8000005ce37808 */ /* 0x000fe40001800000 */
[----:B------:R-:W-:Y:S02]  /*2c20*/  FSEL R203, R58, -INF , P3 ;  /* 0xff8000003acb7808 */ /* 0x000fe40001800000 */
[----:B------:R-:W-:Y:S02]  /*2c30*/  FSEL R175, R56, -INF , P3 ;  /* 0xff80000038af7808 */ /* 0x000fe40001800000 */
[C---:B------:R-:W-:Y:S02]  /*2c40*/  ISETP.GT.AND P2, PT, R2.reuse, 0x59, PT ;  /* 0x000000590200780c */ /* 0x040fe40003f44270 */
[----:B------:R-:W-:-:S02]  /*2c50*/  ISETP.GT.AND P6, PT, R2, 0x60, PT ;  /* 0x000000600200780c */ /* 0x000fc40003fc4270 */
[C---:B------:R-:W-:Y:S02]  /*2c60*/  ISETP.GT.AND P5, PT, R2.reuse, 0x61, PT ;  /* 0x000000610200780c */ /* 0x040fe40003fa4270 */
[C---:B------:R-:W-:Y:S02]  /*2c70*/  ISETP.GT.AND P4, PT, R2.reuse, 0x68, PT ;  /* 0x000000680200780c */ /* 0x040fe40003f84270 */
[----:B------:R-:W-:Y:S02]  /*2c80*/  ISETP.GT.AND P3, PT, R2, 0x69, PT ;  /* 0x000000690200780c */ /* 0x000fe40003f64270 */
[----:B------:R-:W-:Y:S02]  /*2c90*/  FMNMX.FTZ R2, R156, R5, !PT ;  /* 0x000000059c027209 */ /* 0x000fe40007810000 */
[----:B------:R-:W-:Y:S02]  /*2ca0*/  FMNMX.FTZ R7, R90, R7, !PT ;  /* 0x000000075a077209 */ /* 0x000fe40007810000 */
[----:B------:R-:W-:-:S02]  /*2cb0*/  FMNMX.FTZ R5, R133, R6, !PT ;  /* 0x0000000685057209 */ /* 0x000fc40007810000 */
[----:B------:R-:W-:Y:S02]  /*2cc0*/  FMNMX.FTZ R2, R155, R2, !PT ;  /* 0x000000029b027209 */ /* 0x000fe40007810000 */
[----:B------:R-:W-:Y:S02]  /*2cd0*/  FMNMX.FTZ R6, R91, R7, !PT ;  /* 0x000000075b067209 */ /* 0x000fe40007810000 */
[----:B------:R-:W-:Y:S02]  /*2ce0*/  FMNMX.FTZ R5, R136, R5, !PT ;  /* 0x0000000588057209 */ /* 0x000fe40007810000 */
        /* <DEDUP_REMOVED lines=25> */
[----:B------:R-:W-:Y:S02]  /*2e80*/  FSEL R174, R57, -INF , P2 ;  /* 0xff80000039ae7808 */ /* 0x000fe40001000000 */
[----:B------:R-:W-:-:S02]  /*2e90*/  FMNMX.FTZ R2, R175, R2, !PT ;  /* 0x00000002af027209 */ /* 0x000fc40007810000 */
[----:B------:R-:W-:Y:S02]  /*2ea0*/  FMNMX.FTZ R6, R152, R6, !PT ;  /* 0x0000000698067209 */ /* 0x000fe40007810000 */
[----:B------:R-:W-:Y:S02]  /*2eb0*/  FMNMX.FTZ R5, R163, R5, !PT ;  /* 0x00000005a3057209 */ /* 0x000fe40007810000 */
[----:B------:R-:W-:Y:S02]  /*2ec0*/  FMNMX.FTZ R7, R62, R7, !PT ;  /* 0x000000073e077209 */ /* 0x000fe40007810000 */
[----:B------:R-:W-:Y:S02]  /*2ed0*/  FSEL R216, R84, -INF , P6 ;  /* 0xff80000054d87808 */ /* 0x000fe40003000000 */
[----:B------:R-:W-:Y:S02]  /*2ee0*/  FMNMX.FTZ R2, R174, R2, !PT ;  /* 0x00000002ae027209 */ /* 0x000fe40007810000 */
[----:B------:R-:W-:Y:S01]  /*2ef0*/  FMNMX.FTZ R6, R154, R6, !PT ;  /* 0x000000069a067209 */ /* 0x000fe20007810000 */
[----:B------:R-:W-:Y:S01]  /*2f00*/  IMAD.MOV.U32 R4, RZ, RZ, R216 ;  /* 0x000000ffff047224 */ /* 0x000fe200078e00d8 */
[----:B------:R-:W-:-:S02]  /*2f10*/  FMNMX.FTZ R5, R245, R5, !PT ;  /* 0x00000005f5057209 */ /* 0x000fc40007810000 */
[----:B------:R-:W-:Y:S02]  /*2f20*/  FMNMX.FTZ R7, R64, R7, !PT ;  /* 0x0000000740077209 */ /* 0x000fe40007810000 */
[----:B------:R-:W-:Y:S02]  /*2f30*/  FSEL R210, R85, -INF , P5 ;  /* 0xff80000055d27808 */ /* 0x000fe40002800000 */
[----:B------:R-:W-:Y:S02]  /*2f40*/  FMNMX.FTZ R2, R216, R2, !PT ;  /* 0x00000002d8027209 */ /* 0x000fe40007810000 */
[----:B------:R-:W-:Y:S02]  /*2f50*/  FMNMX.FTZ R6, R164, R6, !PT ;  /* 0x00000006a4067209 */ /* 0x000fe40007810000 */
[----:B------:R-:W-:Y:S02]  /*2f60*/  FMNMX.FTZ R5, R246, R5, !PT ;  /* 0x00000005f6057209 */ /* 0x000fe40007810000 */
[----:B------:R-:W-:-:S02]  /*2f70*/  FMNMX.FTZ R7, R116, R7, !PT ;  /* 0x0000000774077209 */ /* 0x000fc40007810000 */
[----:B------:R-:W-:Y:S02]  /*2f80*/  FSEL R211, R68, -INF , P4 ;  /* 0xff80000044d37808 */ /* 0x000fe40002000000 */
[----:B------:R-:W-:Y:S02]  /*2f90*/  FMNMX.FTZ R2, R210, R2, !PT ;  /* 0x00000002d2027209 */ /* 0x000fe40007810000 */
[----:B------:R-:W-:Y:S02]  /*2fa0*/  FSEL R224, R93, -INF , P2 ;  /* 0xff8000005de07808 */ /* 0x000fe40001000000 */
        /* <DEDUP_REMOVED lines=9> */
[----:B------:R-:W-:Y:S02]  /*3040*/  FMNMX.FTZ R8, R212, R2, !PT ;  /* 0x00000002d4087209 */ /* 0x000fe40007810000 */
[----:B------:R-:W-:Y:S02]  /*3050*/  FSEL R196, R177, -INF , P5 ;  /* 0xff800000b1c47808 */ /* 0x000fe40002800000 */
[----:B------:R-:W-:Y:S01]  /*3060*/  FMNMX.FTZ R6, R167, R6, !PT ;  /* 0x00000006a7067209 */ /* 0x000fe20007810000 */
[----:B------:R-:W1:Y:S01]  /*3070*/  SHFL.BFLY PT, R135, R8, 0x2, 0x1f ;  /* 0x0c401f0008877f89 */ /* 0x000e6200000e0000 */
[----:B------:R-:W-:Y:S02]  /*3080*/  FMNMX.FTZ R2, R209, R5, !PT ;  /* 0x00000005d1027209 */ /* 0x000fe40007810000 */
[----:B------:R-:W-:Y:S02]  /*3090*/  FMNMX.FTZ R7, R124, R7, !PT ;  /* 0x000000077c077209 */ /* 0x000fe40007810000 */
[----:B------:R-:W-:-:S02]  /*30a0*/  FSEL R193, R180, -INF , P4 ;  /* 0xff800000b4c17808 */ /* 0x000fc40002000000 */
[----:B------:R-:W-:Y:S02]  /*30b0*/  FMNMX.FTZ R5, R188, R6, !PT ;  /* 0x00000006bc057209 */ /* 0x000fe40007810000 */
[----:B------:R-:W-:Y:S02]  /*30c0*/  FMNMX.FTZ R2, R196, R2, !PT ;  /* 0x00000002c4027209 */ /* 0x000fe40007810000 */
[----:B------:R-:W-:Y:S02]  /*30d0*/  FMNMX.FTZ R7, R149, R7, !PT ;  /* 0x0000000795077209 */ /* 0x000fe40007810000 */
[----:B------:R-:W-:Y:S02]  /*30e0*/  FSEL R239, R181, -INF , P3 ;  /* 0xff800000b5ef7808 */ /* 0x000fe40001800000 */
[----:B------:R-:W-:Y:S02]  /*30f0*/  FMNMX.FTZ R5, R192, R5, !PT ;  /* 0x00000005c0057209 */ /* 0x000fe40007810000 */
[----:B------:R-:W-:-:S02]  /*3100*/  FMNMX.FTZ R2, R193, R2, !PT ;  /* 0x00000002c1027209 */ /* 0x000fc40007810000 */
[----:B------:R-:W-:Y:S02]  /*3110*/  FMNMX.FTZ R6, R148, R7, !PT ;  /* 0x0000000794067209 */ /* 0x000fe40007810000 */
[----:B------:R-:W-:Y:S02]  /*3120*/  FSEL R170, R95, -INF , P2 ;  /* 0xff8000005faa7808 */ /* 0x000fe40001000000 */
[----:B------:R-:W-:Y:S02]  /*3130*/  FMNMX.FTZ R5, R252, R5, !PT ;  /* 0x00000005fc057209 */ /* 0x000fe40007810000 */
[----:B------:R-:W-:Y:S02]  /*3140*/  FMNMX.FTZ R2, R239, R2, !PT ;  /* 0x00000002ef027209 */ /* 0x000fe40007810000 */
[----:B------:R-:W-:Y:S02]  /*3150*/  FMNMX.FTZ R6, R143, R6, !PT ;  /* 0x000000068f067209 */ /* 0x000fe40007810000 */
[----:B------:R-:W-:Y:S01]  /*3160*/  FSEL R201, R178, -INF , P6 ;  /* 0xff800000b2c97808 */ /* 0x000fe20003000000 */
[----:B------:R-:W2:Y:S01]  /*3170*/  SHFL.BFLY PT, R132, R2, 0x2, 0x1f ;  /* 0x0c401f0002847f89 */ /* 0x000ea200000e0000 */
[----:B------:R-:W-:-:S02]  /*3180*/  FMNMX.FTZ R5, R170, R5, !PT ;  /* 0x00000005aa057209 */ /* 0x000fc40007810000 */
[----:B------:R-:W-:Y:S02]  /*3190*/  FMNMX.FTZ R6, R150, R6, !PT ;  /* 0x0000000696067209 */ /* 0x000fe40007810000 */
[----:B------:R-:W-:Y:S02]  /*31a0*/  FSEL R238, R179, -INF , P5 ;  /* 0xff800000b3ee7808 */ /* 0x000fe40002800000 */
[----:B------:R-:W-:Y:S02]  /*31b0*/  FMNMX.FTZ R5, R201, R5, !PT ;  /* 0x00000005c9057209 */ /* 0x000fe40007810000 */
[----:B------:R-:W-:Y:S02]  /*31c0*/  FMNMX.FTZ R6, R159, R6, !PT ;  /* 0x000000069f067209 */ /* 0x000fe40007810000 */
[----:B------:R-:W-:Y:S02]  /*31d0*/  FSEL R241, R182, -INF , P4 ;  /* 0xff800000b6f17808 */ /* 0x000fe40002000000 */
[----:B------:R-:W-:-:S02]  /*31e0*/  FMNMX.FTZ R5, R238, R5, !PT ;  /* 0x00000005ee057209 */ /* 0x000fc40007810000 */
[----:B------:R-:W-:Y:S02]  /*31f0*/  FMNMX.FTZ R6, R161, R6, !PT ;  /* 0x00000006a1067209 */ /* 0x000fe40007810000 */
[----:B------:R-:W-:Y:S02]  /*3200*/  FSEL R242, R183, -INF , P3 ;  /* 0xff800000b7f27808 */ /* 0x000fe40001800000 */
[----:B------:R-:W-:Y:S02]  /*3210*/  FMNMX.FTZ R5, R241, R5, !PT ;  /* 0x00000005f1057209 */ /* 0x000fe40007810000 */
[----:B------:R-:W-:Y:S02]  /*3220*/  FMNMX.FTZ R6, R160, R6, !PT ;  /* 0x00000006a0067209 */ /* 0x000fe40007810000 */
[----:B------:R-:W-:Y:S02]  /*3230*/  FMNMX.FTZ R5, R242, R5, !PT ;  /* 0x00000005f2057209 */ /* 0x000fe40007810000 */
[----:B------:R-:W-:-:S02]  /*3240*/  FMNMX.FTZ R6, R162, R6, !PT ;  /* 0x00000006a2067209 */ /* 0x000fc40007810000 */
[----:B-1----:R-:W-:Y:S02]  /*3250*/  FMNMX.FTZ R135, R8, R135, !PT ;  /* 0x0000008708877209 */ /* 0x002fe40007810000 */
[----:B------:R-:W1:Y:S01]  /*3260*/  SHFL.BFLY PT, R8, R5, 0x2, 0x1f ;  /* 0x0c401f0005087f89 */ /* 0x000e6200000e0000 */
[----:B------:R-:W-:Y:S02]  /*3270*/  FMNMX.FTZ R6, R184, R6, !PT ;  /* 0x00000006b8067209 */ /* 0x000fe40007810000 */
[----:B--2---:R-:W-:Y:S01]  /*3280*/  FMNMX.FTZ R132, R2, R132, !PT ;  /* 0x0000008402847209 */ /* 0x004fe20007810000 */
[----:B------:R-:W2:Y:S01]  /*3290*/  SHFL.BFLY PT, R7, R135, 0x1, 0x1f ;  /* 0x0c201f0087077f89 */ /* 0x000ea200000e0000 */
[----:B------:R-:W-:Y:S02]  /*32a0*/  FMNMX.FTZ R2, R187, R6, !PT ;  /* 0x00000006bb027209 */ /* 0x000fe40007810000 */
[----:B------:R-:W-:Y:S01]  /*32b0*/  FSEL R172, R59, -INF , P2 ;  /* 0xff8000003bac7808 */ /* 0x000fe20001000000 */
[----:B------:R-:W3:Y:S01]  /*32c0*/  SHFL.BFLY PT, R9, R132, 0x1, 0x1f ;  /* 0x0c201f0084097f89 */ /* 0x000ee200000e0000 */
[----:B------:R-:W-:-:S02]  /*32d0*/  FMNMX.FTZ R2, R186, R2, !PT ;  /* 0x00000002ba027209 */ /* 0x000fc40007810000 */
[----:B------:R-:W-:Y:S02]  /*32e0*/  FSEL R213, R86, -INF , P6 ;  /* 0xff80000056d57808 */ /* 0x000fe40003000000 */
[----:B------:R-:W-:Y:S02]  /*32f0*/  FMNMX.FTZ R2, R221, R2, !PT ;  /* 0x00000002dd027209 */ /* 0x000fe40007810000 */
[----:B------:R-:W-:Y:S02]  /*3300*/  FSEL R237, R87, -INF , P5 ;  /* 0xff80000057ed7808 */ /* 0x000fe40002800000 */
[----:B------:R-:W-:Y:S02]  /*3310*/  FMNMX.FTZ R2, R202, R2, !PT ;  /* 0x00000002ca027209 */ /* 0x000fe40007810000 */
[----:B------:R-:W-:Y:S02]  /*3320*/  FSEL R215, R70, -INF , P4 ;  /* 0xff80000046d77808 */ /* 0x000fe40002000000 */
[----:B------:R-:W-:-:S02]  /*3330*/  FMNMX.FTZ R6, R198, R2, !PT ;  /* 0x00000002c6067209 */ /* 0x000fc40007810000 */
[----:B------:R-:W-:Y:S02]  /*3340*/  FSEL R236, R71, -INF , P3 ;  /* 0xff80000047ec7808 */ /* 0x000fe40001800000 */
[----:B-1----:R-:W-:Y:S02]  /*3350*/  FMNMX.FTZ R2, R5, R8, !PT ;  /* 0x0000000805027209 */ /* 0x002fe40007810000 */
[----:B------:R-:W-:Y:S02]  /*3360*/  FMNMX.FTZ R5, R203, R6, !PT ;  /* 0x00000006cb057209 */ /* 0x000fe40007810000 */
[----:B--2---:R-:W-:Y:S01]  /*3370*/  FMNMX.FTZ R135, R135, R7, !PT ;  /* 0x0000000787877209 */ /* 0x004fe20007810000 */
[----:B------:R-:W1:Y:S01]  /*3380*/  SHFL.BFLY PT, R11, R2, 0x1, 0x1f ;  /* 0x0c201f00020b7f89 */ /* 0x000e6200000e0000 */
[----:B------:R-:W-:Y:S02]  /*3390*/  FMNMX.FTZ R5, R172, R5, !PT ;  /* 0x00000005ac057209 */ /* 0x000fe40007810000 */
[C---:B------:R-:W-:Y:S01]  /*33a0*/  FSETP.NEU.FTZ.AND P2, PT, R135.reuse, -INF , PT ;  /* 0xff8000008700780b */ /* 0x040fe20003f5d000 */
[----:B------:R-:W-:Y:S01]  /*33b0*/  FMUL.FTZ R7, R135, c[0x0][0x2d0] ;  /* 0x0000b40087077a20 */ /* 0x000fe20000410000 */
[----:B------:R-:W-:-:S02]  /*33c0*/  FMNMX.FTZ R5, R213, R5, !PT ;  /* 0x00000005d5057209 */ /* 0x000fc40007810000 */
[----:B---3--:R-:W-:Y:S02]  /*33d0*/  FMNMX.FTZ R132, R132, R9, !PT ;  /* 0x0000000984847209 */ /* 0x008fe40007810000 */
[----:B------:R-:W-:Y:S02]  /*33e0*/  FMNMX.FTZ R5, R237, R5, !PT ;  /* 0x00000005ed057209 */ /* 0x000fe40007810000 */
[----:B------:R-:W-:Y:S01]  /*33f0*/  FSEL R7, R7, RZ, P2 ;  /* 0x000000ff07077208 */ /* 0x000fe20001000000 */
[C---:B------:R-:W-:Y:S01]  /*3400*/  FMUL.FTZ R9, R132.reuse, c[0x0][0x2d0] ;  /* 0x0000b40084097a20 */ /* 0x040fe20000410000 */
[----:B------:R-:W-:Y:S02]  /*3410*/  FMNMX.FTZ R8, R215, R5, !PT ;  /* 0x00000005d7087209 */ /* 0x000fe40007810000 */
[----:B------:R-:W-:Y:S01]  /*3420*/  FSETP.NEU.FTZ.AND P2, PT, R132, -INF , PT ;  /* 0xff8000008400780b */ /* 0x000fe20003f5d000 */
[--C-:B------:R-:W-:Y:S01]  /*3430*/  FFMA.FTZ R6, R10, c[0x0][0x2d0], -R7.reuse ;  /* 0x0000b4000a067a23 */ /* 0x100fe20000010807 */
[----:B------:R-:W-:Y:S01]  /*3440*/  FMNMX.FTZ R8, R236, R8, !PT ;  /* 0x00000008ec087209 */ /* 0x000fe20007810000 */
[----:B------:R-:W-:-:S02]  /*3450*/  FFMA.FTZ R5, R12, c[0x0][0x2d0], -R7 ;  /* 0x0000b4000c057a23 */ /* 0x000fc40000010807 */
[----:B------:R2:W-:Y:S02]  /*3460*/  MUFU.EX2 R214, R6 ;  /* 0x0000000600d67308 */ /* 0x0005e40000000800 */
[----:B------:R-:W3:Y:S01]  /*3470*/  SHFL.BFLY PT, R10, R8, 0x2, 0x1f ;  /* 0x0c401f00080a7f89 */ /* 0x000ee200000e0000 */
[----:B-1----:R-:W-:-:S05]  /*3480*/  FMNMX.FTZ R2, R2, R11, !PT ;  /* 0x0000000b02027209 */ /* 0x002fca0007810000 */
[----:B------:R1:W4:Y:S01]  /*3490*/  MUFU.EX2 R194, R5 ;  /* 0x0000000500c27308 */ /* 0x0003220000000800 */
[----:B--2---:R-:W-:Y:S02]  /*34a0*/  FSEL R6, R9, RZ, P2 ;  /* 0x000000ff09067208 */ /* 0x004fe40001000000 */
[----:B------:R-:W-:-:S03]  /*34b0*/  FSETP.NEU.FTZ.AND P2, PT, R2, -INF , PT ;  /* 0xff8000000200780b */ /* 0x000fc60003f5d000 */
[--C-:B------:R-:W-:Y:S02]  /*34c0*/  FFMA.FTZ R9, R15, c[0x0][0x2d0], -R6.reuse ;  /* 0x0000b4000f097a23 */ /* 0x100fe40000010806 */
[----:B-1----:R-:W-:Y:S02]  /*34d0*/  FFMA.FTZ R5, R13, c[0x0][0x2d0], -R6 ;  /* 0x0000b4000d057a23 */ /* 0x002fe40000010806 */
[----:B------:R1:W-:Y:S01]  /*34e0*/  MUFU.EX2 R189, R9 ;  /* 0x0000000900bd7308 */ /* 0x0003e20000000800 */
[----:B---3--:R-:W-:Y:S02]  /*34f0*/  FMNMX.FTZ R8, R8, R10, !PT ;  /* 0x0000000a08087209 */ /* 0x008fe40007810000 */
[----:B----4-:R-:W-:-:S05]  /*3500*/  F2FP.PACK_AB R12, R194, R214 ;  /* 0x000000d6c20c723e */ /* 0x010fca00000000ff */
[----:B------:R2:W-:Y:S01]  /*3510*/  MUFU.EX2 R183, R5 ;  /* 0x0000000500b77308 */ /* 0x0005e20000000800 */
[----:B-1----:R-:W-:-:S07]  /*3520*/  FFMA.FTZ R9, R20, c[0x0][0x2d0], -R6 ;  /* 0x0000b40014097a23 */ /* 0x002fce0000010806 */
[----:B------:R-:W1:Y:S01]  /*3530*/  MUFU.EX2 R197, R9 ;  /* 0x0000000900c57308 */ /* 0x000e620000000800 */
[----:B--2---:R-:W-:-:S07]  /*3540*/  FFMA.FTZ R5, R14, c[0x0][0x2d0], -R6 ;  /* 0x0000b4000e057a23 */ /* 0x004fce0000010806 */
[----:B------:R2:W3:Y:S01]  /*3550*/  MUFU.EX2 R182, R5 ;  /* 0x0000000500b67308 */ /* 0x0004e20000000800 */
[----:B-1----:R-:W-:Y:S01]  /*3560*/  F2FP.PACK_AB R10, R197, R189 ;  /* 0x000000bdc50a723e */ /* 0x002fe200000000ff */
[----:B--2---:R-:W-:-:S05]  /*3570*/  FMUL.FTZ R5, R2, c[0x0][0x2d0] ;  /* 0x0000b40002057a20 */ /* 0x004fca0000410000 */
[----:B------:R-:W-:-:S05]  /*3580*/  FSEL R5, R5, RZ, P2 ;  /* 0x000000ff05057208 */ /* 0x000fca0001000000 */
[--C-:B------:R-:W-:Y:S02]  /*3590*/  FFMA.FTZ R9, R21, c[0x0][0x2d0], -R5.reuse ;  /* 0x0000b40015097a23 */ /* 0x100fe40000010805 */
[--C-:B------:R-:W-:Y:S02]  /*35a0*/  FFMA.FTZ R0, R22, c[0x0][0x2d0], -R5.reuse ;  /* 0x0000b40016007a23 */ /* 0x100fe40000010805 */
[----:B------:R1:W-:Y:S08]  /*35b0*/  MUFU.EX2 R179, R9 ;  /* 0x0000000900b37308 */ /* 0x0003f00000000800 */
[----:B------:R2:W4:Y:S01]  /*35c0*/  MUFU.EX2 R178, R0 ;  /* 0x0000000000b27308 */ /* 0x0005220000000800 */
[----:B-1----:R-:W1:Y:S01]  /*35d0*/  SHFL.BFLY PT, R9, R8, 0x1, 0x1f ;  /* 0x0c201f0008097f89 */ /* 0x002e6200000e0000 */
[----:B--2---:R-:W-:-:S03]  /*35e0*/  FFMA.FTZ R0, R23, c[0x0][0x2d0], -R5 ;  /* 0x0000b40017007a23 */ /* 0x004fc60000010805 */
[----:B------:R-:W2:Y:S03]  /*35f0*/  LDSM.16.MT88.4 R20, [R231+0x100] ;  /* 0x00010000e714783b */ /* 0x000ea60000004200 */
[----:B------:R4:W-:Y:S01]  /*3600*/  MUFU.EX2 R206, R0 ;  /* 0x0000000000ce7308 */ /* 0x0009e20000000800 */
[----:B-1----:R-:W-:Y:S02]  /*3610*/  FMNMX.FTZ R134, R8, R9, !PT ;  /* 0x0000000908867209 */ /* 0x002fe40007810000 */
[----:B---3--:R-:W-:Y:S01]  /*3620*/  F2FP.PACK_AB R8, R182, R183 ;  /* 0x000000b7b608723e */ /* 0x008fe200000000ff */
[----:B----4-:R-:W-:Y:S01]  /*3630*/  FFMA.FTZ R0, R28, c[0x0][0x2d0], -R5 ;  /* 0x0000b4001c007a23 */ /* 0x010fe20000010805 */
[C---:B------:R-:W-:Y:S01]  /*3640*/  FSETP.NEU.FTZ.AND P2, PT, R134.reuse, -INF , PT ;  /* 0xff8000008600780b */ /* 0x040fe20003f5d000 */
[----:B------:R-:W-:Y:S01]  /*3650*/  FMUL.FTZ R3, R134, c[0x0][0x2d0] ;  /* 0x0000b40086037a20 */ /* 0x000fe20000410000 */
[----:B------:R-:W-:Y:S01]  /*3660*/  F2FP.PACK_AB R9, R178, R179 ;  /* 0x000000b3b209723e */ /* 0x000fe200000000ff */
[----:B------:R1:W3:Y:S02]  /*3670*/  MUFU.EX2 R195, R0 ;  /* 0x0000000000c37308 */ /* 0x0002e40000000800 */
[----:B-1----:R-:W-:Y:S01]  /*3680*/  FFMA.FTZ R0, R30, c[0x0][0x2d0], -R7 ;  /* 0x0000b4001e007a23 */ /* 0x002fe20000010807 */
[----:B---3--:R-:W-:-:S05]  /*3690*/  F2FP.PACK_AB R11, R195, R206 ;  /* 0x000000cec30b723e */ /* 0x008fca00000000ff */
[----:B------:R1:W-:Y:S02]  /*36a0*/  MUFU.EX2 R232, R0 ;  /* 0x0000000000e87308 */ /* 0x0003e40000000800 */
[C---:B------:R-:W-:Y:S08]  /*36b0*/  HMMA.16816.F32 R84, R8.reuse, R16, RZ ;  /* 0x000000100854723c */ /* 0x040ff000000018ff */
[----:B------:R-:W-:Y:S01]  /*36c0*/  HMMA.16816.F32 R80, R8, R18, RZ ;  /* 0x000000120850723c */ /* 0x000fe200000018ff */
[----:B-1----:R-:W-:-:S04]  /*36d0*/  FFMA.FTZ R0, R29, c[0x0][0x2d0], -R7 ;  /* 0x0000b4001d007a23 */ /* 0x002fc80000010807 */
[----:B------:R1:W3:Y:S03]  /*36e0*/  MUFU.EX2 R200, R0 ;  /* 0x0000000000c87308 */ /* 0x0002e60000000800 */
[C---:B--2---:R-:W-:Y:S08]  /*36f0*/  HMMA.16816.F32 R76, R8.reuse, R20, RZ ;  /* 0x00000014084c723c */ /* 0x044ff000000018ff */
[C---:B------:R-:W-:Y:S01]  /*3700*/  HMMA.16816.F32 R72, R8.reuse, R22, RZ ;  /* 0x000000160848723c */ /* 0x040fe200000018ff */
[----:B-1----:R-:W-:Y:S01]  /*3710*/  FSEL R0, R3, RZ, P2 ;  /* 0x000000ff03007208 */ /* 0x002fe20001000000 */
[----:B------:R-:W-:Y:S01]  /*3720*/  FFMA.FTZ R3, R31, c[0x0][0x2d0], -R7 ;  /* 0x0000b4001f037a23 */ /* 0x000fe20000010807 */
[----:B---3--:R-:W-:Y:S01]  /*3730*/  F2FP.PACK_AB R14, R200, R232 ;  /* 0x000000e8c80e723e */ /* 0x008fe200000000ff */
[----:B------:R-:W1:Y:S04]  /*3740*/  LDSM.16.MT88.4 R28, [R228+0x900] ;  /* 0x00090000e41c783b */ /* 0x000e680000004200 */
[C---:B------:R-:W-:Y:S01]  /*3750*/  HMMA.16816.F32 R68, R8.reuse, R32, RZ ;  /* 0x000000200844723c */ /* 0x040fe200000018ff */
[----:B------:R2:W-:Y:S07]  /*3760*/  MUFU.EX2 R219, R3 ;  /* 0x0000000300db7308 */ /* 0x0005ee0000000800 */
[----:B------:R-:W-:Y:S01]  /*3770*/  HMMA.16816.F32 R52, R8, R42, RZ ;  /* 0x0000002a0834723c */ /* 0x000fe200000018ff */
[----:B--2---:R-:W-:-:S04]  /*3780*/  FFMA.FTZ R3, R60, c[0x0][0x2d0], -R0 ;  /* 0x0000b4003c037a23 */ /* 0x004fc80000010800 */
[----:B------:R2:W-:Y:S02]  /*3790*/  MUFU.EX2 R177, R3 ;  /* 0x0000000300b17308 */ /* 0x0005e40000000800 */
[----:B--2---:R-:W-:-:S06]  /*37a0*/  FFMA.FTZ R3, R61, c[0x0][0x2d0], -R0 ;  /* 0x0000b4003d037a23 */ /* 0x004fcc0000010800 */
[----:B------:R2:W3:Y:S02]  /*37b0*/  MUFU.EX2 R176, R3 ;  /* 0x0000000300b07308 */ /* 0x0004e40000000800 */
[--C-:B--2---:R-:W-:Y:S01]  /*37c0*/  FFMA.FTZ R3, R62, c[0x0][0x2d0], -R0.reuse ;  /* 0x0000b4003e037a23 */ /* 0x104fe20000010800 */
[----:B---3--:R-:W-:Y:S01]  /*37d0*/  F2FP.PACK_AB R13, R176, R177 ;  /* 0x000000b1b00d723e */ /* 0x008fe200000000ff */
[----:B------:R-:W-:Y:S04]  /*37e0*/  HMMA.16816.F32 R60, R8, R40, RZ ;  /* 0x00000028083c723c */ /* 0x000fe800000018ff */
[----:B------:R2:W-:Y:S02]  /*37f0*/  MUFU.EX2 R208, R3 ;  /* 0x0000000300d07308 */ /* 0x0005e40000000800 */
[----:B--2---:R-:W-:-:S06]  /*3800*/  FFMA.FTZ R3, R64, c[0x0][0x2d0], -R0 ;  /* 0x0000b40040037a23 */ /* 0x004fcc0000010800 */
[----:B------:R2:W3:Y:S02]  /*3810*/  MUFU.EX2 R205, R3 ;  /* 0x0000000300cd7308 */ /* 0x0004e40000000800 */
[----:B--2---:R-:W-:Y:S01]  /*3820*/  FFMA.FTZ R3, R65, c[0x0][0x2d0], -R6 ;  /* 0x0000b40041037a23 */ /* 0x004fe20000010806 */
[----:B---3--:R-:W-:-:S05]  /*3830*/  F2FP.PACK_AB R15, R205, R208 ;  /* 0x000000d0cd0f723e */ /* 0x008fca00000000ff */
[----:B------:R2:W-:Y:S02]  /*3840*/  MUFU.EX2 R139, R3 ;  /* 0x00000003008b7308 */ /* 0x0005e40000000800 */
[C---:B------:R-:W-:Y:S08]  /*3850*/  HMMA.16816.F32 R56, R12.reuse, R16, RZ ;  /* 0x000000100c38723c */ /* 0x040ff000000018ff */
[----:B------:R-:W-:Y:S01]  /*3860*/  HMMA.16816.F32 R92, R12, R18, RZ ;  /* 0x000000120c5c723c */ /* 0x000fe200000018ff */
[----:B------:R-:W3:Y:S01]  /*3870*/  LDSM.16.MT88.4 R16, [R231+0x900] ;  /* 0x00090000e710783b */ /* 0x000ee20000004200 */
[----:B--2---:R-:W-:-:S04]  /*3880*/  FFMA.FTZ R3, R66, c[0x0][0x2d0], -R6 ;  /* 0x0000b40042037a23 */ /* 0x004fc80000010806 */
[----:B------:R2:W4:Y:S02]  /*3890*/  MUFU.EX2 R217, R3 ;  /* 0x0000000300d97308 */ /* 0x0005240000000800 */
[----:B------:R-:W-:Y:S08]  /*38a0*/  HMMA.16816.F32 R64, R8, R34, RZ ;  /* 0x000000220840723c */ /* 0x000ff000000018ff */
[----:B------:R-:W-:Y:S01]  /*38b0*/  HMMA.16816.F32 R48, R12, R20, RZ ;  /* 0x000000140c30723c */ /* 0x000fe200000018ff */
[----:B--2---:R-:W-:-:S07]  /*38c0*/  FFMA.FTZ R3, R88, c[0x0][0x2d0], -R6 ;  /* 0x0000b40058037a23 */ /* 0x004fce0000010806 */
[----:B------:R-:W-:Y:S01]  /*38d0*/  HMMA.16816.F32 R44, R12, R32, RZ ;  /* 0x000000200c2c723c */ /* 0x000fe200000018ff */
[----:B----4-:R-:W-:Y:S01]  /*38e0*/  F2FP.PACK_AB R8, R217, R139 ;  /* 0x0000008bd908723e */ /* 0x010fe200000000ff */
[----:B------:R2:W-:Y:S02]  /*38f0*/  MUFU.EX2 R199, R3 ;  /* 0x0000000300c77308 */ /* 0x0005e40000000800 */
[----:B--2---:R-:W-:-:S06]  /*3900*/  FFMA.FTZ R3, R89, c[0x0][0x2d0], -R6 ;  /* 0x0000b40059037a23 */ /* 0x004fcc0000010806 */
[----:B------:R2:W4:Y:S02]  /*3910*/  MUFU.EX2 R234, R3 ;  /* 0x0000000300ea7308 */ /* 0x0005240000000800 */
[----:B--2---:R-:W-:Y:S01]  /*3920*/  FFMA.FTZ R3, R90, c[0x0][0x2d0], -R5 ;  /* 0x0000b4005a037a23 */ /* 0x004fe20000010805 */
[----:B----4-:R-:W-:-:S05]  /*3930*/  F2FP.PACK_AB R10, R234, R199 ;  /* 0x000000c7ea0a723e */ /* 0x010fca00000000ff */
[----:B------:R2:W-:Y:S02]  /*3940*/  MUFU.EX2 R191, R3 ;  /* 0x0000000300bf7308 */ /* 0x0005e40000000800 */
[--C-:B--2---:R-:W-:Y:S02]  /*3950*/  FFMA.FTZ R3, R91, c[0x0][0x2d0], -R5.reuse ;  /* 0x0000b4005b037a23 */ /* 0x104fe40000010805 */
[C---:B------:R-:W-:Y:S04]  /*3960*/  HMMA.16816.F32 R88, R12.reuse, R22, RZ ;  /* 0x000000160c58723c */ /* 0x040fe800000018ff */
[----:B------:R2:W4:Y:S04]  /*3970*/  MUFU.EX2 R218, R3 ;  /* 0x0000000300da7308 */ /* 0x0005280000000800 */
[----:B------:R-:W-:Y:S01]  /*3980*/  HMMA.16816.F32 R20, R12, R40, RZ ;  /* 0x000000280c14723c */ /* 0x000fe200000018ff */
[----:B--2---:R-:W-:Y:S01]  /*3990*/  FFMA.FTZ R3, R96, c[0x0][0x2d0], -R5 ;  /* 0x0000b40060037a23 */ /* 0x004fe20000010805 */
[----:B----4-:R-:W-:-:S03]  /*39a0*/  F2FP.PACK_AB R9, R218, R191 ;  /* 0x000000bfda09723e */ /* 0x010fc600000000ff */
[----:B------:R2:W-:Y:S02]  /*39b0*/  MUFU.EX2 R233, R3 ;  /* 0x0000000300e97308 */ /* 0x0005e40000000800 */
[----:B--2---:R-:W-:Y:S02]  /*39c0*/  FFMA.FTZ R3, R97, c[0x0][0x2d0], -R5 ;  /* 0x0000b40061037a23 */ /* 0x004fe40000010805 */
[C---:B------:R-:W-:Y:S04]  /*39d0*/  HMMA.16816.F32 R96, R12.reuse, R34, RZ ;  /* 0x000000220c60723c */ /* 0x040fe800000018ff */
[----:B------:R2:W4:Y:S04]  /*39e0*/  MUFU.EX2 R240, R3 ;  /* 0x0000000300f07308 */ /* 0x0005280000000800 */
[----:B------:R-:W-:Y:S01]  /*39f0*/  HMMA.16816.F32 R12, R12, R42, RZ ;  /* 0x0000002a0c0c723c */ /* 0x000fe200000018ff */
[----:B--2---:R-:W-:Y:S01]  /*3a00*/  FFMA.FTZ R3, R100, c[0x0][0x2d0], -R7 ;  /* 0x0000b40064037a23 */ /* 0x004fe20000010807 */
[----:B----4-:R-:W-:-:S03]  /*3a10*/  F2FP.PACK_AB R11, R240, R233 ;  /* 0x000000e9f00b723e */ /* 0x010fc600000000ff */
[----:B------:R2:W-:Y:S04]  /*3a20*/  MUFU.EX2 R190, R3 ;  /* 0x0000000300be7308 */ /* 0x0005e80000000800 */
[C---:B-1----:R-:W-:Y:S08]  /*3a30*/  HMMA.16816.F32 R112, R8.reuse, R28, R84 ;  /* 0x0000001c0870723c */ /* 0x042ff00000001854 */
[----:B------:R-:W-:Y:S01]  /*3a40*/  HMMA.16816.F32 R84, R8, R30, R80 ;  /* 0x0000001e0854723c */ /* 0x000fe20000001850 */
[----:B--2---:R-:W-:-:S04]  /*3a50*/  FFMA.FTZ R3, R101, c[0x0][0x2d0], -R7 ;  /* 0x0000b40065037a23 */ /* 0x004fc80000010807 */
[----:B------:R1:W-:Y:S03]  /*3a60*/  MUFU.EX2 R207, R3 ;  /* 0x0000000300cf7308 */ /* 0x0003e60000000800 */
[C---:B---3--:R-:W-:Y:S08]  /*3a70*/  HMMA.16816.F32 R108, R8.reuse, R16, R76 ;  /* 0x00000010086c723c */ /* 0x048ff0000000184c */
[----:B------:R-:W-:Y:S01]  /*3a80*/  HMMA.16816.F32 R80, R8, R18, R72 ;  /* 0x000000120850723c */ /* 0x000fe20000001848 */
[----:B-1----:R-:W-:-:S07]  /*3a90*/  FFMA.FTZ R3, R102, c[0x0][0x2d0], -R7 ;  /* 0x0000b40066037a23 */ /* 0x002fce0000010807 */
[C---:B------:R-:W-:Y:S01]  /*3aa0*/  HMMA.16816.F32 R104, R8.reuse, R24, R68 ;  /* 0x000000180868723c */ /* 0x040fe20000001844 */
[----:B------:R1:W2:Y:S07]  /*3ab0*/  MUFU.EX2 R204, R3 ;  /* 0x0000000300cc7308 */ /* 0x0002ae0000000800 */
[C---:B------:R-:W-:Y:S08]  /*3ac0*/  HMMA.16816.F32 R76, R8.reuse, R26, R64 ;  /* 0x0000001a084c723c */ /* 0x040ff00000001840 */
[----:B------:R-:W-:Y:S01]  /*3ad0*/  HMMA.16816.F32 R72, R8, R38, R52 ;  /* 0x000000260848723c */ /* 0x000fe20000001834 */
[----:B-1----:R-:W-:-:S04]  /*3ae0*/  FFMA.FTZ R3, R103, c[0x0][0x2d0], -R7 ;  /* 0x0000b40067037a23 */ /* 0x002fc80000010807 */
[----:B------:R1:W-:Y:S03]  /*3af0*/  MUFU.EX2 R235, R3 ;  /* 0x0000000300eb7308 */ /* 0x0003e60000000800 */
[----:B------:R-:W-:Y:S07]  /*3b00*/  HMMA.16816.F32 R100, R8, R36, R60 ;  /* 0x000000240864723c */ /* 0x000fee000000183c */
[----:B--2---:R-:W-:Y:S01]  /*3b10*/  F2FP.PACK_AB R10, R204, R207 ;  /* 0x000000cfcc0a723e */ /* 0x004fe200000000ff */
[----:B-1----:R-:W-:-:S04]  /*3b20*/  FFMA.FTZ R3, R116, c[0x0][0x2d0], -R0 ;  /* 0x0000b40074037a23 */ /* 0x002fc80000010800 */
[----:B------:R1:W-:Y:S02]  /*3b30*/  MUFU.EX2 R180, R3 ;  /* 0x0000000300b47308 */ /* 0x0003e40000000800 */
[----:B-1----:R-:W-:-:S06]  /*3b40*/  FFMA.FTZ R3, R117, c[0x0][0x2d0], -R0 ;  /* 0x0000b40075037a23 */ /* 0x002fcc0000010800 */
[----:B------:R1:W2:Y:S02]  /*3b50*/  MUFU.EX2 R181, R3 ;  /* 0x0000000300b57308 */ /* 0x0002a40000000800 */
[----:B-1----:R-:W-:Y:S01]  /*3b60*/  FFMA.FTZ R3, R118, c[0x0][0x2d0], -R0 ;  /* 0x0000b40076037a23 */ /* 0x002fe20000010800 */
[----:B--2---:R-:W-:-:S05]  /*3b70*/  F2FP.PACK_AB R9, R181, R180 ;  /* 0x000000b4b509723e */ /* 0x004fca00000000ff */
[----:B------:R1:W-:Y:S02]  /*3b80*/  MUFU.EX2 R250, R3 ;  /* 0x0000000300fa7308 */ /* 0x0003e40000000800 */
[----:B-1----:R-:W-:Y:S02]  /*3b90*/  FFMA.FTZ R3, R124, c[0x0][0x2d0], -R0 ;  /* 0x0000b4007c037a23 */ /* 0x002fe40000010800 */
[----:B------:R-:W-:-:S04]  /*3ba0*/  IMAD.MOV.U32 R124, RZ, RZ, R219 ;  /* 0x000000ffff7c7224 */ /* 0x000fc800078e00db */
[----:B------:R1:W2:Y:S01]  /*3bb0*/  MUFU.EX2 R248, R3 ;  /* 0x0000000300f87308 */ /* 0x0002a20000000800 */
[----:B------:R-:W-:Y:S01]  /*3bc0*/  F2FP.PACK_AB R8, R190, R124 ;  /* 0x0000007cbe08723e */ /* 0x000fe200000000ff */
[----:B-1----:R-:W-:Y:S01]  /*3bd0*/  FFMA.FTZ R3, R119, c[0x0][0x2d0], -R7 ;  /* 0x0000b40077037a23 */ /* 0x002fe20000010807 */
[----:B--2---:R-:W-:-:S05]  /*3be0*/  F2FP.PACK_AB R11, R248, R250 ;  /* 0x000000faf80b723e */ /* 0x004fca00000000ff */
[----:B------:R1:W-:Y:S02]  /*3bf0*/  MUFU.EX2 R251, R3 ;  /* 0x0000000300fb7308 */ /* 0x0003e40000000800 */
[C---:B------:R-:W-:Y:S08]  /*3c00*/  HMMA.16816.F32 R68, R8.reuse, R28, R56 ;  /* 0x0000001c0844723c */ /* 0x040ff00000001838 */
[----:B------:R-:W-:Y:S01]  /*3c10*/  HMMA.16816.F32 R32, R8, R30, R92 ;  /* 0x0000001e0820723c */ /* 0x000fe2000000185c */
[----:B-1----:R-:W-:-:S02]  /*3c20*/  FFMA.FTZ R3, R125, c[0x0][0x2d0], -R7 ;  /* 0x0000b4007d037a23 */ /* 0x002fc40000010807 */
[----:B------:R-:W-:Y:S02]  /*3c30*/  IMAD.MOV.U32 R125, RZ, RZ, R215 ;  /* 0x000000ffff7d7224 */ /* 0x000fe400078e00d7 */
[----:B------:R1:W-:Y:S03]  /*3c40*/  MUFU.EX2 R247, R3 ;  /* 0x0000000300f77308 */ /* 0x0003e60000000800 */
[----:B------:R-:W-:Y:S01]  /*3c50*/  HMMA.16816.F32 R64, R8, R16, R48 ;  /* 0x000000100840723c */ /* 0x000fe20000001830 */
[----:B------:R-:W-:Y:S02]  /*3c60*/  IMAD.MOV.U32 R95, RZ, RZ, R211 ;  /* 0x000000ffff5f7224 */ /* 0x000fe400078e00d3 */
[----:B------:R-:W-:-:S05]  /*3c70*/  IMAD.MOV.U32 R94, RZ, RZ, R210 ;  /* 0x000000ffff5e7224 */ /* 0x000fca00078e00d2 */
[----:B------:R-:W-:Y:S01]  /*3c80*/  HMMA.16816.F32 R120, R8, R36, R20 ;  /* 0x000000240878723c */ /* 0x000fe20000001814 */
[----:B------:R-:W2:Y:S01]  /*3c90*/  LDSM.16.MT88.4 R20, [R228+0x1100] ;  /* 0x00110000e414783b */ /* 0x000ea20000004200 */
[----:B-1----:R-:W-:-:S06]  /*3ca0*/  FFMA.FTZ R3, R126, c[0x0][0x2d0], -R7 ;  /* 0x0000b4007e037a23 */ /* 0x002fcc0000010807 */
[C---:B------:R-:W-:Y:S01]  /*3cb0*/  HMMA.16816.F32 R28, R8.reuse, R18, R88 ;  /* 0x00000012081c723c */ /* 0x040fe20000001858 */
[----:B------:R-:W-:Y:S01]  /*3cc0*/  IMAD.MOV.U32 R126, RZ, RZ, R218 ;  /* 0x000000ffff7e7224 */ /* 0x000fe200078e00da */
[----:B------:R-:W1:Y:S01]  /*3cd0*/  LDSM.16.MT88.4 R16, [R231+0x1100] ;  /* 0x00110000e710783b */ /* 0x000e620000004200 */
[----:B------:R3:W-:Y:S04]  /*3ce0*/  MUFU.EX2 R249, R3 ;  /* 0x0000000300f97308 */ /* 0x0007e80000000800 */
[----:B------:R-:W-:Y:S01]  /*3cf0*/  IMAD.MOV.U32 R91, RZ, RZ, R204 ;  /* 0x000000ffff5b7224 */ /* 0x000fe200078e00cc */
[----:B------:R-:W-:Y:S01]  /*3d00*/  HMMA.16816.F32 R52, R8, R24, R44 ;  /* 0x000000180834723c */ /* 0x000fe2000000182c */
[----:B------:R-:W-:-:S07]  /*3d10*/  IMAD.MOV.U32 R90, RZ, RZ, R203 ;  /* 0x000000ffff5a7224 */ /* 0x000fce00078e00cb */
[----:B------:R-:W-:Y:S01]  /*3d20*/  HMMA.16816.F32 R40, R8, R26, R96 ;  /* 0x0000001a0828723c */ /* 0x000fe20000001860 */
[----:B------:R-:W-:Y:S01]  /*3d30*/  LDSM.16.MT88.4 R24, [R230+0x1100] ;  /* 0x00110000e618783b */ /* 0x000fe20000004200 */
[----:B---3--:R-:W-:Y:S01]  /*3d40*/  FFMA.FTZ R3, R127, c[0x0][0x2d0], -R6 ;  /* 0x0000b4007f037a23 */ /* 0x008fe20000010806 */
[----:B------:R-:W-:-:S03]  /*3d50*/  MOV R127, R217 ;  /* 0x000000d9007f7202 */ /* 0x000fc60000000f00 */
[----:B------:R3:W-:Y:S02]  /*3d60*/  MUFU.EX2 R226, R3 ;  /* 0x0000000300e27308 */ /* 0x0007e40000000800 */
[----:B------:R-:W-:Y:S01]  /*3d70*/  HMMA.16816.F32 R36, R8, R38, R12 ;  /* 0x000000260824723c */ /* 0x000fe2000000180c */
[----:B------:R-:W4:Y:S01]  /*3d80*/  LDSM.16.MT88.4 R12, [R229+0x1100] ;  /* 0x00110000e50c783b */ /* 0x000f220000004200 */
[----:B---3--:R-:W-:Y:S02]  /*3d90*/  FFMA.FTZ R3, R133, c[0x0][0x2d0], -R6 ;  /* 0x0000b40085037a23 */ /* 0x008fe40000010806 */
[----:B------:R-:W-:Y:S02]  /*3da0*/  IMAD.MOV.U32 R133, RZ, RZ, R214 ;  /* 0x000000ffff857224 */ /* 0x000fe400078e00d6 */
[----:B------:R3:W1:Y:S02]  /*3db0*/  MUFU.EX2 R225, R3 ;  /* 0x0000000300e17308 */ /* 0x0006640000000800 */
[----:B---3--:R-:W-:Y:S01]  /*3dc0*/  FFMA.FTZ R3, R136, c[0x0][0x2d0], -R6 ;  /* 0x0000b40088037a23 */ /* 0x008fe20000010806 */
[----:B------:R-:W-:-:S02]  /*3dd0*/  MOV R136, R213 ;  /* 0x000000d500887202 */ /* 0x000fc40000000f00 */
[----:B-1----:R-:W-:-:S03]  /*3de0*/  F2FP.PACK_AB R8, R225, R226 ;  /* 0x000000e2e108723e */ /* 0x002fc600000000ff */
[----:B------:R1:W-:Y:S02]  /*3df0*/  MUFU.EX2 R223, R3 ;  /* 0x0000000300df7308 */ /* 0x0003e40000000800 */
[----:B-1----:R-:W-:Y:S02]  /*3e00*/  FFMA.FTZ R3, R137, c[0x0][0x2d0], -R6 ;  /* 0x0000b40089037a23 */ /* 0x002fe40000010806 */
[----:B------:R-:W-:-:S04]  /*3e10*/  IMAD.MOV.U32 R137, RZ, RZ, R212 ;  /* 0x000000ffff897224 */ /* 0x000fc800078e00d4 */
[----:B------:R1:W3:Y:S02]  /*3e20*/  MUFU.EX2 R222, R3 ;  /* 0x0000000300de7308 */ /* 0x0002e40000000800 */
[----:B-1----:R-:W-:Y:S01]  /*3e30*/  FFMA.FTZ R3, R138, c[0x0][0x2d0], -R5 ;  /* 0x0000b4008a037a23 */ /* 0x002fe20000010805 */
[----:B---3--:R-:W-:Y:S01]  /*3e40*/  F2FP.PACK_AB R10, R222, R223 ;  /* 0x000000dfde0a723e */ /* 0x008fe200000000ff */
[----:B------:R-:W-:-:S04]  /*3e50*/  IMAD.MOV.U32 R138, RZ, RZ, R208 ;  /* 0x000000ffff8a7224 */ /* 0x000fc800078e00d0 */
[----:B------:R1:W-:Y:S02]  /*3e60*/  MUFU.EX2 R220, R3 ;  /* 0x0000000300dc7308 */ /* 0x0003e40000000800 */
[----:B-1----:R-:W-:Y:S02]  /*3e70*/  FFMA.FTZ R3, R140, c[0x0][0x2d0], -R5 ;  /* 0x0000b4008c037a23 */ /* 0x002fe40000010805 */
[----:B------:R-:W-:-:S04]  /*3e80*/  IMAD.MOV.U32 R140, RZ, RZ, R199 ;  /* 0x000000ffff8c7224 */ /* 0x000fc800078e00c7 */
[----:B------:R1:W3:Y:S02]  /*3e90*/  MUFU.EX2 R219, R3 ;  /* 0x0000000300db7308 */ /* 0x0002e40000000800 */
[----:B-1----:R-:W-:Y:S01]  /*3ea0*/  FFMA.FTZ R3, R141, c[0x0][0x2d0], -R5 ;  /* 0x0000b4008d037a23 */ /* 0x002fe20000010805 */
[----:B---3--:R-:W-:Y:S02]  /*3eb0*/  F2FP.PACK_AB R9, R219, R220 ;  /* 0x000000dcdb09723e */ /* 0x008fe400000000ff */
[----:B------:R-:W-:-:S03]  /*3ec0*/  MOV R141, R201 ;  /* 0x000000c9008d7202 */ /* 0x000fc60000000f00 */
[----:B------:R1:W-:Y:S02]  /*3ed0*/  MUFU.EX2 R218, R3 ;  /* 0x0000000300da7308 */ /* 0x0003e40000000800 */
[----:B-1----:R-:W-:-:S06]  /*3ee0*/  FFMA.FTZ R3, R142, c[0x0][0x2d0], -R5 ;  /* 0x0000b4008e037a23 */ /* 0x002fcc0000010805 */
[----:B------:R1:W3:Y:S02]  /*3ef0*/  MUFU.EX2 R217, R3 ;  /* 0x0000000300d97308 */ /* 0x0002e40000000800 */
[----:B-1----:R-:W-:Y:S01]  /*3f00*/  FFMA.FTZ R3, R149, c[0x0][0x2d0], -R0 ;  /* 0x0000b40095037a23 */ /* 0x002fe20000010800 */
[----:B---3--:R-:W-:Y:S01]  /*3f10*/  F2FP.PACK_AB R11, R217, R218 ;  /* 0x000000dad90b723e */ /* 0x008fe200000000ff */
[----:B------:R-:W-:-:S04]  /*3f20*/  IMAD.MOV.U32 R149, RZ, RZ, R91 ;  /* 0x000000ffff957224 */ /* 0x000fc800078e005b */
[----:B------:R1:W-:Y:S02]  /*3f30*/  MUFU.EX2 R215, R3 ;  /* 0x0000000300d77308 */ /* 0x0003e40000000800 */
[C---:B--2---:R-:W-:Y:S08]  /*3f40*/  HMMA.16816.F32 R48, R8.reuse, R20, R112 ;  /* 0x000000140830723c */ /* 0x044ff00000001870 */
[----:B------:R-:W-:Y:S01]  /*3f50*/  HMMA.16816.F32 R56, R8, R18, R80 ;  /* 0x000000120838723c */ /* 0x000fe20000001850 */
[----:B-1----:R-:W-:Y:S01]  /*3f60*/  FFMA.FTZ R3, R148, c[0x0][0x2d0], -R0 ;  /* 0x0000b40094037a23 */ /* 0x002fe20000010800 */
[----:B------:R-:W-:-:S03]  /*3f70*/  MOV R148, R197 ;  /* 0x000000c500947202 */ /* 0x000fc60000000f00 */
[----:B------:R1:W2:Y:S03]  /*3f80*/  MUFU.EX2 R216, R3 ;  /* 0x0000000300d87308 */ /* 0x0002a60000000800 */
[C---:B------:R-:W-:Y:S08]  /*3f90*/  HMMA.16816.F32 R60, R8.reuse, R16, R108 ;  /* 0x00000010083c723c */ /* 0x040ff0000000186c */
[----:B----4-:R-:W-:Y:S01]  /*3fa0*/  HMMA.16816.F32 R112, R8, R12, R104 ;  /* 0x0000000c0870723c */ /* 0x010fe20000001868 */
[----:B-1----:R-:W-:-:S07]  /*3fb0*/  FFMA.FTZ R3, R143, c[0x0][0x2d0], -R0 ;  /* 0x0000b4008f037a23 */ /* 0x002fce0000010800 */
[C---:B------:R-:W-:Y:S01]  /*3fc0*/  HMMA.16816.F32 R116, R8.reuse, R24, R100 ;  /* 0x000000180874723c */ /* 0x040fe20000001864 */
[----:B------:R-:W-:Y:S01]  /*3fd0*/  IMAD.MOV.U32 R143, RZ, RZ, R207 ;  /* 0x000000ffff8f7224 */ /* 0x000fe200078e00cf */
[----:B------:R1:W-:Y:S06]  /*3fe0*/  MUFU.EX2 R214, R3 ;  /* 0x0000000300d67308 */ /* 0x0003ec0000000800 */
[C---:B------:R-:W-:Y:S08]  /*3ff0*/  HMMA.16816.F32 R44, R8.reuse, R22, R84 ;  /* 0x00000016082c723c */ /* 0x040ff00000001854 */
[----:B------:R-:W-:Y:S01]  /*4000*/  HMMA.16816.F32 R76, R8, R14, R76 ;  /* 0x0000000e084c723c */ /* 0x000fe2000000184c */
[----:B-1----:R-:W-:Y:S01]  /*4010*/  FFMA.FTZ R3, R150, c[0x0][0x2d0], -R0 ;  /* 0x0000b40096037a23 */ /* 0x002fe20000010800 */
[----:B------:R-:W-:-:S03]  /*4020*/  MOV R150, R206 ;  /* 0x000000ce00967202 */ /* 0x000fc60000000f00 */
[----:B------:R1:W3:Y:S03]  /*4030*/  MUFU.EX2 R213, R3 ;  /* 0x0000000300d57308 */ /* 0x0002e60000000800 */
[----:B------:R-:W-:Y:S07]  /*4040*/  HMMA.16816.F32 R80, R8, R26, R72 ;  /* 0x0000001a0850723c */ /* 0x000fee0000001848 */
[----:B------:R-:W-:-:S02]  /*4050*/  F2FP.PACK_AB R8, R251, R235 ;  /* 0x000000ebfb08723e */ /* 0x000fc400000000ff */
[----:B--2---:R-:W-:Y:S02]  /*4060*/  F2FP.PACK_AB R9, R216, R215 ;  /* 0x000000d7d809723e */ /* 0x004fe400000000ff */
[----:B------:R-:W-:Y:S01]  /*4070*/  F2FP.PACK_AB R10, R249, R247 ;  /* 0x000000f7f90a723e */ /* 0x000fe200000000ff */
[----:B-1----:R-:W-:Y:S01]  /*4080*/  FFMA.FTZ R3, R144, c[0x0][0x2d0], -R6 ;  /* 0x0000b40090037a23 */ /* 0x002fe20000010806 */
[----:B---3--:R-:W-:Y:S01]  /*4090*/  F2FP.PACK_AB R11, R213, R214 ;  /* 0x000000d6d50b723e */ /* 0x008fe200000000ff */
[----:B------:R-:W-:Y:S01]  /*40a0*/  IMAD.MOV.U32 R144, RZ, RZ, R136 ;  /* 0x000000ffff907224 */ /* 0x000fe200078e0088 */
[----:B------:R-:W-:Y:S01]  /*40b0*/  MOV R136, R125 ;  /* 0x0000007d00887202 */ /* 0x000fe20000000f00 */
[----:B------:R1:W-:Y:S01]  /*40c0*/  MUFU.EX2 R212, R3 ;  /* 0x0000000300d47308 */ /* 0x0003e20000000800 */
[----:B------:R-:W-:-:S03]  /*40d0*/  IMAD.MOV.U32 R125, RZ, RZ, R205 ;  /* 0x000000ffff7d7224 */ /* 0x000fc600078e00cd */
[----:B------:R-:W-:Y:S01]  /*40e0*/  HMMA.16816.F32 R84, R8, R22, R32 ;  /* 0x000000160854723c */ /* 0x000fe20000001820 */
[----:B------:R-:W-:Y:S02]  /*40f0*/  IMAD.MOV.U32 R142, RZ, RZ, R125 ;  /* 0x000000ffff8e7224 */ /* 0x000fe400078e007d */
[----:B------:R-:W-:-:S05]  /*4100*/  IMAD.MOV.U32 R125, RZ, RZ, R200 ;  /* 0x000000ffff7d7224 */ /* 0x000fca00078e00c8 */
[C---:B------:R-:W-:Y:S01]  /*4110*/  HMMA.16816.F32 R32, R8.reuse, R16, R64 ;  /* 0x000000100820723c */ /* 0x040fe20000001840 */
[--C-:B-1----:R-:W-:Y:S02]  /*4120*/  FFMA.FTZ R3, R146, c[0x0][0x2d0], -R6.reuse ;  /* 0x0000b40092037a23 */ /* 0x102fe40000010806 */
[----:B------:R-:W-:Y:S02]  /*4130*/  IMAD.MOV.U32 R146, RZ, RZ, R137 ;  /* 0x000000ffff927224 */ /* 0x000fe400078e0089 */
[----:B------:R1:W2:Y:S01]  /*4140*/  MUFU.EX2 R211, R3 ;  /* 0x0000000300d37308 */ /* 0x0002a20000000800 */
[----:B------:R-:W-:Y:S02]  /*4150*/  IMAD.MOV.U32 R137, RZ, RZ, R209 ;  /* 0x000000ffff897224 */ /* 0x000fe400078e00d1 */
[C---:B------:R-:W-:Y:S01]  /*4160*/  HMMA.16816.F32 R28, R8.reuse, R18, R28 ;  /* 0x00000012081c723c */ /* 0x040fe2000000181c */
[----:B------:R-:W3:Y:S07]  /*4170*/  LDSM.16.MT88.4 R16, [R228+0x1900] ;  /* 0x00190000e410783b */ /* 0x000eee0000004200 */
[----:B------:R-:W-:Y:S01]  /*4180*/  HMMA.16816.F32 R96, R8, R24, R120 ;  /* 0x000000180860723c */ /* 0x000fe20000001878 */
[----:B-1----:R-:W-:-:S06]  /*4190*/  FFMA.FTZ R3, R145, c[0x0][0x2d0], -R6 ;  /* 0x0000b40091037a23 */ /* 0x002fcc0000010806 */
[----:B------:R-:W-:Y:S01]  /*41a0*/  MOV R123, R138 ;  /* 0x0000008a007b7202 */ /* 0x000fe20000000f00 */
[----:B------:R-:W-:Y:S01]  /*41b0*/  IMAD.MOV.U32 R145, RZ, RZ, R95 ;  /* 0x000000ffff917224 */ /* 0x000fe200078e005f */
[C---:B------:R-:W-:Y:S01]  /*41c0*/  HMMA.16816.F32 R100, R8.reuse, R20, R68 ;  /* 0x000000140864723c */ /* 0x040fe20000001844 */
[----:B------:R1:W-:Y:S01]  /*41d0*/  MUFU.EX2 R210, R3 ;  /* 0x0000000300d27308 */ /* 0x0003e20000000800 */
[----:B------:R-:W-:Y:S01]  /*41e0*/  IMAD.MOV.U32 R121, RZ, RZ, R150 ;  /* 0x000000ffff797224 */ /* 0x000fe200078e0096 */
[----:B------:R-:W-:Y:S01]  /*41f0*/  LDSM.16.MT88.4 R20, [R229+0x1900] ;  /* 0x00190000e514783b */ /* 0x000fe20000004200 */
[----:B------:R-:W-:Y:S02]  /*4200*/  IMAD.MOV.U32 R150, RZ, RZ, R194 ;  /* 0x000000ffff967224 */ /* 0x000fe400078e00c2 */
[----:B------:R-:W-:Y:S01]  /*4210*/  IMAD.MOV.U32 R122, RZ, RZ, R143 ;  /* 0x000000ffff7a7224 */ /* 0x000fe200078e008f */
[----:B------:R-:W-:Y:S01]  /*4220*/  MOV R143, R193 ;  /* 0x000000c1008f7202 */ /* 0x000fe20000000f00 */
[----:B------:R-:W-:Y:S01]  /*4230*/  HMMA.16816.F32 R68, R8, R12, R52 ;  /* 0x0000000c0844723c */ /* 0x000fe20000001834 */
[----:B------:R-:W-:-:S07]  /*4240*/  IMAD.MOV.U32 R120, RZ, RZ, R137 ;  /* 0x000000ffff787224 */ /* 0x000fce00078e0089 */
[C---:B------:R-:W-:Y:S01]  /*4250*/  HMMA.16816.F32 R72, R8.reuse, R14, R40 ;  /* 0x0000000e0848723c */ /* 0x040fe20000001828 */
[----:B-1----:R-:W-:Y:S01]  /*4260*/  FFMA.FTZ R3, R147, c[0x0][0x2d0], -R6 ;  /* 0x0000b40093037a23 */ /* 0x002fe20000010806 */
[----:B------:R-:W-:Y:S01]  /*4270*/  MOV R147, R94 ;  /* 0x0000005e00937202 */ /* 0x000fe20000000f00 */
[----:B------:R-:W-:Y:S02]  /*4280*/  LDSM.16.MT88.4 R12, [R231+0x1900] ;  /* 0x00190000e70c783b */ /* 0x000fe40000004200 */
[----:B------:R1:W4:Y:S03]  /*4290*/  MUFU.EX2 R209, R3 ;  /* 0x0000000300d17308 */ /* 0x0003260000000800 */
[----:B------:R-:W-:Y:S01]  /*42a0*/  HMMA.16816.F32 R92, R8, R26, R36 ;  /* 0x0000001a085c723c */ /* 0x000fe20000001824 */
[----:B------:R-:W3:Y:S06]  /*42b0*/  LDSM.16.MT88.4 R24, [R230+0x1900] ;  /* 0x00190000e618783b */ /* 0x000eec0000004200 */
[----:B--2---:R-:W-:Y:S01]  /*42c0*/  F2FP.PACK_AB R8, R211, R212 ;  /* 0x000000d4d308723e */ /* 0x004fe200000000ff */
[----:B-1----:R-:W-:Y:S01]  /*42d0*/  FFMA.FTZ R3, R151, c[0x0][0x2d0], -R5 ;  /* 0x0000b40097037a23 */ /* 0x002fe20000010805 */
[----:B------:R-:W-:-:S02]  /*42e0*/  MOV R151, R202 ;  /* 0x000000ca00977202 */ /* 0x000fc40000000f00 */
[----:B----4-:R-:W-:Y:S01]  /*42f0*/  F2FP.PACK_AB R10, R209, R210 ;  /* 0x000000d2d10a723e */ /* 0x010fe200000000ff */
[----:B------:R1:W-:Y:S02]  /*4300*/  MUFU.EX2 R208, R3 ;  /* 0x0000000300d07308 */ /* 0x0003e40000000800 */
[----:B-1----:R-:W-:Y:S01]  /*4310*/  FFMA.FTZ R3, R153, c[0x0][0x2d0], -R5 ;  /* 0x0000b40099037a23 */ /* 0x002fe20000010805 */
[----:B------:R-:W-:-:S05]  /*4320*/  MOV R153, R196 ;  /* 0x000000c400997202 */ /* 0x000fca0000000f00 */
[----:B------:R1:W2:Y:S02]  /*4330*/  MUFU.EX2 R207, R3 ;  /* 0x0000000300cf7308 */ /* 0x0002a40000000800 */
[----:B-1----:R-:W-:Y:S01]  /*4340*/  FFMA.FTZ R3, R152, c[0x0][0x2d0], -R5 ;  /* 0x0000b40098037a23 */ /* 0x002fe20000010805 */
[----:B--2---:R-:W-:Y:S01]  /*4350*/  F2FP.PACK_AB R9, R207, R208 ;  /* 0x000000d0cf09723e */ /* 0x004fe200000000ff */
[----:B------:R-:W-:-:S04]  /*4360*/  IMAD.MOV.U32 R152, RZ, RZ, R133 ;  /* 0x000000ffff987224 */ /* 0x000fc800078e0085 */
[----:B------:R1:W-:Y:S02]  /*4370*/  MUFU.EX2 R205, R3 ;  /* 0x0000000300cd7308 */ /* 0x0003e40000000800 */
[----:B-1----:R-:W-:Y:S02]  /*4380*/  FFMA.FTZ R3, R154, c[0x0][0x2d0], -R5 ;  /* 0x0000b4009a037a23 */ /* 0x002fe40000010805 */
[----:B------:R-:W-:-:S04]  /*4390*/  IMAD.MOV.U32 R154, RZ, RZ, R136 ;  /* 0x000000ffff9a7224 */ /* 0x000fc800078e0088 */
[----:B------:R1:W2:Y:S02]  /*43a0*/  MUFU.EX2 R206, R3 ;  /* 0x0000000300ce7308 */ /* 0x0002a40000000800 */
[----:B-1----:R-:W-:Y:S01]  /*43b0*/  FFMA.FTZ R3, R156, c[0x0][0x2d0], -R7 ;  /* 0x0000b4009c037a23 */ /* 0x002fe20000010807 */
[----:B--2---:R-:W-:Y:S01]  /*43c0*/  F2FP.PACK_AB R11, R206, R205 ;  /* 0x000000cdce0b723e */ /* 0x004fe200000000ff */
[----:B------:R-:W-:-:S04]  /*43d0*/  IMAD.MOV.U32 R156, RZ, RZ, R189 ;  /* 0x000000ffff9c7224 */ /* 0x000fc800078e00bd */
[----:B------:R1:W-:Y:S02]  /*43e0*/  MUFU.EX2 R204, R3 ;  /* 0x0000000300cc7308 */ /* 0x0003e40000000800 */
[C---:B---3--:R-:W-:Y:S08]  /*43f0*/  HMMA.16816.F32 R108, R8.reuse, R16, R48 ;  /* 0x00000010086c723c */ /* 0x048ff00000001830 */
[----:B------:R-:W-:Y:S01]  /*4400*/  HMMA.16816.F32 R48, R8, R24, R116 ;  /* 0x000000180830723c */ /* 0x000fe20000001874 */
[----:B-1----:R-:W-:Y:S01]  /*4410*/  FFMA.FTZ R3, R155, c[0x0][0x2d0], -R7 ;  /* 0x0000b4009b037a23 */ /* 0x002fe20000010807 */
[----:B------:R-:W-:-:S05]  /*4420*/  MOV R155, R190 ;  /* 0x000000be009b7202 */ /* 0x000fca0000000f00 */
[----:B------:R-:W-:Y:S01]  /*4430*/  IMAD.MOV.U32 R119, RZ, RZ, R151 ;  /* 0x000000ffff777224 */ /* 0x000fe200078e0097 */
[----:B------:R1:W2:Y:S01]  /*4440*/  MUFU.EX2 R203, R3 ;  /* 0x0000000300cb7308 */ /* 0x0002a20000000800 */
[----:B------:R-:W-:Y:S01]  /*4450*/  IMAD.MOV.U32 R151, RZ, RZ, R195 ;  /* 0x000000ffff977224 */ /* 0x000fe200078e00c3 */
[----:B------:R-:W-:Y:S01]  /*4460*/  HMMA.16816.F32 R64, R8, R14, R56 ;  /* 0x0000000e0840723c */ /* 0x000fe20000001838 */
[----:B------:R-:W-:Y:S02]  /*4470*/  IMAD.MOV.U32 R118, RZ, RZ, R192 ;  /* 0x000000ffff767224 */ /* 0x000fe400078e00c0 */
[----:B------:R-:W-:-:S05]  /*4480*/  IMAD.MOV.U32 R117, RZ, RZ, R188 ;  /* 0x000000ffff757224 */ /* 0x000fca00078e00bc */
[----:B------:R-:W-:Y:S01]  /*4490*/  HMMA.16816.F32 R56, R8, R20, R112 ;  /* 0x000000140838723c */ /* 0x000fe20000001870 */
[----:B-1----:R-:W-:Y:S02]  /*44a0*/  FFMA.FTZ R3, R157, c[0x0][0x2d0], -R7 ;  /* 0x0000b4009d037a23 */ /* 0x002fe40000010807 */
[----:B------:R-:W-:-:S05]  /*44b0*/  IMAD.MOV.U32 R157, RZ, RZ, R191 ;  /* 0x000000ffff9d7224 */ /* 0x000fca00078e00bf */
[C---:B------:R-:W-:Y:S01]  /*44c0*/  HMMA.16816.F32 R104, R8.reuse, R18, R44 ;  /* 0x000000120868723c */ /* 0x040fe2000000182c */
[----:B------:R1:W-:Y:S07]  /*44d0*/  MUFU.EX2 R202, R3 ;  /* 0x0000000300ca7308 */ /* 0x0003ee0000000800 */
[C---:B------:R-:W-:Y:S08]  /*44e0*/  HMMA.16816.F32 R52, R8.reuse, R22, R76 ;  /* 0x000000160834723c */ /* 0x040ff0000000184c */
[----:B------:R-:W-:Y:S01]  /*44f0*/  HMMA.16816.F32 R40, R8, R26, R80 ;  /* 0x0000001a0828723c */ /* 0x000fe20000001850 */
[----:B-1----:R-:W-:-:S02]  /*4500*/  FFMA.FTZ R3, R158, c[0x0][0x2d0], -R7 ;  /* 0x0000b4009e037a23 */ /* 0x002fc40000010807 */
[----:B------:R-:W-:Y:S02]  /*4510*/  IMAD.MOV.U32 R158, RZ, RZ, R90 ;  /* 0x000000ffff9e7224 */ /* 0x000fe400078e005a */
[----:B------:R1:W3:Y:S03]  /*4520*/  MUFU.EX2 R201, R3 ;  /* 0x0000000300c97308 */ /* 0x0002e60000000800 */
[----:B------:R-:W-:Y:S07]  /*4530*/  HMMA.16816.F32 R88, R8, R12, R60 ;  /* 0x0000000c0858723c */ /* 0x000fee000000183c */
[----:B--2---:R-:W-:Y:S01]  /*4540*/  F2FP.PACK_AB R8, R203, R204 ;  /* 0x000000cccb08723e */ /* 0x004fe200000000ff */
[----:B-1----:R-:W-:Y:S01]  /*4550*/  FFMA.FTZ R3, R159, c[0x0][0x2d0], -R0 ;  /* 0x0000b4009f037a23 */ /* 0x002fe20000010800 */
[----:B---3--:R-:W-:Y:S01]  /*4560*/  F2FP.PACK_AB R10, R201, R202 ;  /* 0x000000cac90a723e */ /* 0x008fe200000000ff */
[----:B------:R-:W-:-:S02]  /*4570*/  IMAD.MOV.U32 R159, RZ, RZ, R198 ;  /* 0x000000ffff9f7224 */ /* 0x000fc400078e00c6 */
[----:B------:R1:W-:Y:S02]  /*4580*/  MUFU.EX2 R200, R3 ;  /* 0x0000000300c87308 */ /* 0x0003e40000000800 */
[----:B-1----:R-:W-:-:S06]  /*4590*/  FFMA.FTZ R3, R161, c[0x0][0x2d0], -R0 ;  /* 0x0000b400a1037a23 */ /* 0x002fcc0000010800 */
[----:B------:R1:W2:Y:S02]  /*45a0*/  MUFU.EX2 R199, R3 ;  /* 0x0000000300c77308 */ /* 0x0002a40000000800 */
[----:B-1----:R-:W-:Y:S01]  /*45b0*/  FFMA.FTZ R3, R160, c[0x0][0x2d0], -R0 ;  /* 0x0000b400a0037a23 */ /* 0x002fe20000010800 */
[----:B--2---:R-:W-:-:S05]  /*45c0*/  F2FP.PACK_AB R9, R199, R200 ;  /* 0x000000c8c709723e */ /* 0x004fca00000000ff */
[----:B------:R1:W-:Y:S02]  /*45d0*/  MUFU.EX2 R198, R3 ;  /* 0x0000000300c67308 */ /* 0x0003e40000000800 */
[----:B-1----:R-:W-:-:S06]  /*45e0*/  FFMA.FTZ R3, R162, c[0x0][0x2d0], -R0 ;  /* 0x0000b400a2037a23 */ /* 0x002fcc0000010800 */
[----:B------:R1:W2:Y:S02]  /*45f0*/  MUFU.EX2 R197, R3 ;  /* 0x0000000300c57308 */ /* 0x0002a40000000800 */
[----:B-1----:R-:W-:Y:S01]  /*4600*/  FFMA.FTZ R3, R128, c[0x0][0x2d0], -R7 ;  /* 0x0000b40080037a23 */ /* 0x002fe20000010807 */
[----:B--2---:R-:W-:-:S05]  /*4610*/  F2FP.PACK_AB R11, R197, R198 ;  /* 0x000000c6c50b723e */ /* 0x004fca00000000ff */
[----:B------:R1:W-:Y:S02]  /*4620*/  MUFU.EX2 R195, R3 ;  /* 0x0000000300c37308 */ /* 0x0003e40000000800 */
[C---:B------:R-:W-:Y:S08]  /*4630*/  HMMA.16816.F32 R32, R8.reuse, R12, R32 ;  /* 0x0000000c0820723c */ /* 0x040ff00000001820 */
[----:B------:R-:W-:Y:S01]  /*4640*/  HMMA.16816.F32 R60, R8, R14, R28 ;  /* 0x0000000e083c723c */ /* 0x000fe2000000181c */
[----:B------:R-:W2:Y:S01]  /*4650*/  LDSM.16.MT88.4 R12, [R231+0x2100] ;  /* 0x00210000e70c783b */ /* 0x000ea20000004200 */
[----:B-1----:R-:W-:-:S03]  /*4660*/  FFMA.FTZ R3, R130, c[0x0][0x2d0], -R6 ;  /* 0x0000b40082037a23 */ /* 0x002fc60000010806 */
[----:B------:R-:W-:Y:S01]  /*4670*/  LDSM.16.MT88.4 R28, [R230+0x2100] ;  /* 0x00210000e61c783b */ /* 0x000fe20000004200 */
[----:B------:R1:W-:Y:S02]  /*4680*/  MUFU.EX2 R196, R3 ;  /* 0x0000000300c47308 */ /* 0x0003e40000000800 */
[C---:B------:R-:W-:Y:S08]  /*4690*/  HMMA.16816.F32 R44, R8.reuse, R16, R100 ;  /* 0x00000010082c723c */ /* 0x040ff00000001864 */
[----:B------:R-:W-:Y:S01]  /*46a0*/  HMMA.16816.F32 R36, R8, R18, R84 ;  /* 0x000000120824723c */ /* 0x000fe20000001854 */
[----:B------:R-:W3:Y:S01]  /*46b0*/  LDSM.16.MT88.4 R16, [R228+0x2100] ;  /* 0x00210000e410783b */ /* 0x000ee20000004200 */
[----:B-1----:R-:W-:-:S06]  /*46c0*/  FFMA.FTZ R3, R131, c[0x0][0x2d0], -R6 ;  /* 0x0000b40083037a23 */ /* 0x002fcc0000010806 */
[C---:B------:R-:W-:Y:S01]  /*46d0*/  HMMA.16816.F32 R68, R8.reuse, R20, R68 ;  /* 0x000000140844723c */ /* 0x040fe20000001844 */
[----:B------:R1:W4:Y:S07]  /*46e0*/  MUFU.EX2 R194, R3 ;  /* 0x0000000300c27308 */ /* 0x00032e0000000800 */
[C---:B------:R-:W-:Y:S01]  /*46f0*/  HMMA.16816.F32 R72, R8.reuse, R22, R72 ;  /* 0x000000160848723c */ /* 0x040fe20000001848 */
[----:B------:R-:W2:Y:S07]  /*4700*/  LDSM.16.MT88.4 R20, [R229+0x2100] ;  /* 0x00210000e514783b */ /* 0x000eae0000004200 */
[----:B------:R-:W-:Y:S01]  /*4710*/  HMMA.16816.F32 R76, R8, R24, R96 ;  /* 0x00000018084c723c */ /* 0x000fe20000001860 */
[----:B-1----:R-:W-:-:S04]  /*4720*/  FFMA.FTZ R3, R129, c[0x0][0x2d0], -R6 ;  /* 0x0000b40081037a23 */ /* 0x002fc80000010806 */
[----:B------:R1:W-:Y:S03]  /*4730*/  MUFU.EX2 R193, R3 ;  /* 0x0000000300c17308 */ /* 0x0003e60000000800 */
[----:B------:R-:W-:Y:S01]  /*4740*/  HMMA.16816.F32 R80, R8, R26, R92 ;  /* 0x0000001a0850723c */ /* 0x000fe2000000185c */
[----:B------:R-:W-:Y:S06]  /*4750*/  LDSM.16.MT88.4 R24, [R228+0x2900] ;  /* 0x00290000e418783b */ /* 0x000fec0000004200 */
[----:B----4-:R-:W-:Y:S01]  /*4760*/  F2FP.PACK_AB R8, R194, R196 ;  /* 0x000000c4c208723e */ /* 0x010fe200000000ff */
[----:B-1----:R-:W-:-:S04]  /*4770*/  FFMA.FTZ R3, R163, c[0x0][0x2d0], -R6 ;  /* 0x0000b400a3037a23 */ /* 0x002fc80000010806 */
[----:B------:R1:W4:Y:S02]  /*4780*/  MUFU.EX2 R192, R3 ;  /* 0x0000000300c07308 */ /* 0x0003240000000800 */
[----:B-1----:R-:W-:Y:S01]  /*4790*/  FFMA.FTZ R3, R164, c[0x0][0x2d0], -R5 ;  /* 0x0000b400a4037a23 */ /* 0x002fe20000010805 */
[----:B----4-:R-:W-:-:S05]  /*47a0*/  F2FP.PACK_AB R10, R192, R193 ;  /* 0x000000c1c00a723e */ /* 0x010fca00000000ff */
[----:B------:R1:W-:Y:S02]  /*47b0*/  MUFU.EX2 R191, R3 ;  /* 0x0000000300bf7308 */ /* 0x0003e40000000800 */
[----:B-1----:R-:W-:-:S06]  /*47c0*/  FFMA.FTZ R3, R166, c[0x0][0x2d0], -R5 ;  /* 0x0000b400a6037a23 */ /* 0x002fcc0000010805 */
        /* <DEDUP_REMOVED lines=8> */
[----:B------:R1:W4:Y:S02]  /*4850*/  MUFU.EX2 R138, R3 ;  /* 0x00000003008a7308 */ /* 0x0003240000000800 */
[C---:B--2---:R-:W-:Y:S08]  /*4860*/  HMMA.16816.F32 R160, R8.reuse, R12, R88 ;  /* 0x0000000c08a0723c */ /* 0x044ff00000001858 */
[----:B------:R-:W-:Y:S01]  /*4870*/  HMMA.16816.F32 R164, R8, R14, R64 ;  /* 0x0000000e08a4723c */ /* 0x000fe20000001840 */
[----:B-1----:R-:W-:-:S04]  /*4880*/  FFMA.FTZ R3, R168, c[0x0][0x2d0], -R7 ;  /* 0x0000b400a8037a23 */ /* 0x002fc80000010807 */
        /* <DEDUP_REMOVED lines=11> */
[----:B----4-:R-:W-:-:S02]  /*4940*/  F2FP.PACK_AB R8, R138, R195 ;  /* 0x000000c38a08723e */ /* 0x010fc400000000ff */
        /* <DEDUP_REMOVED lines=15> */
[----:B-1----:R-:W-:-:S04]  /*4a40*/  FFMA.FTZ R3, R175, c[0x0][0x2d0], -R7 ;  /* 0x0000b400af037a23 */ /* 0x002fc80000010807 */
[----:B------:R1:W-:Y:S03]  /*4a50*/  MUFU.EX2 R101, R3 ;  /* 0x0000000300657308 */ /* 0x0003e60000000800 */
[C---:B------:R-:W-:Y:S08]  /*4a60*/  HMMA.16816.F32 R32, R8.reuse, R20, R68 ;  /* 0x000000140820723c */ /* 0x040ff00000001844 */
[----:B------:R-:W-:Y:S01]  /*4a70*/  HMMA.16816.F32 R52, R8, R18, R36 ;  /* 0x000000120834723c */ /* 0x000fe20000001824 */
[----:B------:R-:W-:Y:S01]  /*4a80*/  LDSM.16.MT88.4 R16, [R229+0x2900] ;  /* 0x00290000e510783b */ /* 0x000fe20000004200 */
[----:B-1----:R-:W-:-:S06]  /*4a90*/  FFMA.FTZ R3, R174, c[0x0][0x2d0], -R7 ;  /* 0x0000b400ae037a23 */ /* 0x002fcc0000010807 */
[----:B------:R-:W-:Y:S01]  /*4aa0*/  HMMA.16816.F32 R40, R8, R14, R60 ;  /* 0x0000000e0828723c */ /* 0x000fe2000000183c */
[----:B------:R-:W-:Y:S01]  /*4ab0*/  LDSM.16.MT88.4 R12, [R230+0x2900] ;  /* 0x00290000e60c783b */ /* 0x000fe20000004200 */
[----:B------:R1:W-:Y:S02]  /*4ac0*/  MUFU.EX2 R103, R3 ;  /* 0x0000000300677308 */ /* 0x0003e40000000800 */
[----:B-1----:R-:W-:-:S06]  /*4ad0*/  FFMA.FTZ R3, R245, c[0x0][0x2d0], -R6 ;  /* 0x0000b400f5037a23 */ /* 0x002fcc0000010806 */
[----:B------:R1:W-:Y:S02]  /*4ae0*/  MUFU.EX2 R100, R3 ;  /* 0x0000000300647308 */ /* 0x0003e40000000800 */
[----:B-1----:R-:W-:-:S06]  /*4af0*/  FFMA.FTZ R3, R246, c[0x0][0x2d0], -R6 ;  /* 0x0000b400f6037a23 */ /* 0x002fcc0000010806 */
[----:B------:R1:W2:Y:S02]  /*4b00*/  MUFU.EX2 R99, R3 ;  /* 0x0000000300637308 */ /* 0x0002a40000000800 */
[----:B-1----:R-:W-:-:S06]  /*4b10*/  FFMA.FTZ R3, R227, c[0x0][0x2d0], -R6 ;  /* 0x0000b400e3037a23 */ /* 0x002fcc0000010806 */
[----:B------:R1:W-:Y:S02]  /*4b20*/  MUFU.EX2 R98, R3 ;  /* 0x0000000300627308 */ /* 0x0003e40000000800 */
[----:B-1----:R-:W-:-:S06]  /*4b30*/  FFMA.FTZ R3, R224, c[0x0][0x2d0], -R6 ;  /* 0x0000b400e0037a23 */ /* 0x002fcc0000010806 */
[----:B------:R1:W-:Y:S01]  /*4b40*/  MUFU.EX2 R97, R3 ;  /* 0x0000000300617308 */ /* 0x0003e20000000800 */
[----:B------:R-:W-:Y:S01]  /*4b50*/  HMMA.16816.F32 R36, R8, R22, R72 ;  /* 0x000000160824723c */ /* 0x000fe20000001848 */
[----:B------:R-:W3:Y:S01]  /*4b60*/  LDSM.16.MT88.4 R20, [R231+0x2900] ;  /* 0x00290000e714783b */ /* 0x000ee20000004200 */
[----:B-1----:R-:W-:Y:S01]  /*4b70*/  FFMA.FTZ R3, R117, c[0x0][0x2d0], -R5 ;  /* 0x0000b40075037a23 */ /* 0x002fe20000010805 */
[----:B------:R-:W-:Y:S01]  /*4b80*/  MOV R117, R118 ;  /* 0x0000007600757202 */ /* 0x000fe20000000f00 */
[----:B------:R-:W-:-:S03]  /*4b90*/  IMAD.MOV.U32 R118, RZ, RZ, R119 ;  /* 0x000000ffff767224 */ /* 0x000fc600078e0077 */
[----:B------:R1:W-:Y:S01]  /*4ba0*/  MUFU.EX2 R96, R3 ;  /* 0x0000000300607308 */ /* 0x0003e20000000800 */
[----:B------:R-:W-:Y:S01]  /*4bb0*/  IMAD.MOV.U32 R119, RZ, RZ, R159 ;  /* 0x000000ffff777224 */ /* 0x000fe200078e009f */
[----:B------:R-:W-:Y:S01]  /*4bc0*/  MOV R159, R158 ;  /* 0x0000009e009f7202 */ /* 0x000fe20000000f00 */
[----:B------:R-:W-:Y:S01]  /*4bd0*/  IMAD.MOV.U32 R158, RZ, RZ, R242 ;  /* 0x000000ffff9e7224 */ /* 0x000fe200078e00f2 */
[----:B------:R-:W-:Y:S01]  /*4be0*/  HMMA.16816.F32 R48, R8, R28, R76 ;  /* 0x0000001c0830723c */ /* 0x000fe2000000184c */
[----:B------:R-:W-:Y:S01]  /*4bf0*/  IMAD.MOV.U32 R131, RZ, RZ, R141 ;  /* 0x000000ffff837224 */ /* 0x000fe200078e008d */
[----:B------:R-:W-:Y:S01]  /*4c00*/  MOV R130, R238 ;  /* 0x000000ee00827202 */ /* 0x000fe20000000f00 */
[----:B------:R-:W-:Y:S01]  /*4c10*/  FFMA.FTZ R4, R4, c[0x0][0x2d0], -R7 ;  /* 0x0000b40004047a23 */ /* 0x000fe20000010807 */
[----:B------:R4:W5:Y:S01]  /*4c20*/  LDL.LU R242, [R1+0x84] ;  /* 0x0000840001f27983 */ /* 0x0009620000300800 */
[----:B-1----:R-:W-:Y:S02]  /*4c30*/  FFMA.FTZ R3, R117, c[0x0][0x2d0], -R5 ;  /* 0x0000b40075037a23 */ /* 0x002fe40000010805 */
[----:B------:R-:W-:Y:S01]  /*4c40*/  IMAD.MOV.U32 R117, RZ, RZ, R118 ;  /* 0x000000ffff757224 */ /* 0x000fe200078e0076 */
[----:B------:R-:W-:Y:S01]  /*4c50*/  MOV R118, R119 ;  /* 0x0000007700767202 */ /* 0x000fe20000000f00 */
[----:B------:R1:W1:Y:S01]  /*4c60*/  MUFU.EX2 R71, R3 ;  /* 0x0000000300477308 */ /* 0x0002620000000800 */
[----:B------:R-:W-:-:S02]  /*4c70*/  IMAD.MOV.U32 R119, RZ, RZ, R159 ;  /* 0x000000ffff777224 */ /* 0x000fc400078e009f */
[----:B------:R-:W-:Y:S01]  /*4c80*/  IMAD.MOV.U32 R159, RZ, RZ, R158 ;  /* 0x000000ffff9f7224 */ /* 0x000fe200078e009e */
[----:B------:R-:W-:Y:S01]  /*4c90*/  MOV R158, R157 ;  /* 0x0000009d009e7202 */ /* 0x000fe20000000f00 */
[----:B------:R-:W-:Y:S02]  /*4ca0*/  IMAD.MOV.U32 R157, RZ, RZ, R155 ;  /* 0x000000ffff9d7224 */ /* 0x000fe400078e009b */
[----:B------:R-:W-:Y:S01]  /*4cb0*/  IMAD.MOV.U32 R155, RZ, RZ, R156 ;  /* 0x000000ffff9b7224 */ /* 0x000fe200078e009c */
[----:B------:R-:W-:Y:S01]  /*4cc0*/  MOV R156, R241 ;  /* 0x000000f1009c7202 */ /* 0x000fe20000000f00 */
[----:B------:R-:W-:Y:S01]  /*4cd0*/  HMMA.16816.F32 R28, R8, R30, R80 ;  /* 0x0000001e081c723c */ /* 0x000fe20000001850 */
[----:B------:R-:W-:Y:S01]  /*4ce0*/  IMAD.MOV.U32 R171, RZ, RZ, R131 ;  /* 0x000000ffffab7224 */ /* 0x000fe200078e0083 */
[----:B------:R4:W5:Y:S01]  /*4cf0*/  LDL.LU R241, [R1+0x80] ;  /* 0x0000800001f17983 */ /* 0x0009620000300800 */
[----:B-1----:R-:W-:-:S04]  /*4d00*/  FFMA.FTZ R3, R252, c[0x0][0x2d0], -R5 ;  /* 0x0000b400fc037a23 */ /* 0x002fc80000010805 */
[----:B------:R1:W-:Y:S02]  /*4d10*/  MUFU.EX2 R70, R3 ;  /* 0x0000000300467308 */ /* 0x0003e40000000800 */
[----:B-1----:R-:W-:-:S06]  /*4d20*/  FFMA.FTZ R3, R170, c[0x0][0x2d0], -R5 ;  /* 0x0000b400aa037a23 */ /* 0x002fcc0000010805 */
[----:B------:R1:W1:Y:S02]  /*4d30*/  MUFU.EX2 R69, R3 ;  /* 0x0000000300457308 */ /* 0x0002640000000800 */
[----:B-1----:R-:W-:Y:S02]  /*4d40*/  FFMA.FTZ R3, R117, c[0x0][0x2d0], -R0 ;  /* 0x0000b40075037a23 */ /* 0x002fe40000010800 */
[----:B------:R-:W-:Y:S02]  /*4d50*/  IMAD.MOV.U32 R117, RZ, RZ, R118 ;  /* 0x000000ffff757224 */ /* 0x000fe400078e0076 */
[----:B------:R-:W-:Y:S01]  /*4d60*/  IMAD.MOV.U32 R118, RZ, RZ, R119 ;  /* 0x000000ffff767224 */ /* 0x000fe200078e0077 */
[----:B------:R-:W-:Y:S01]  /*4d70*/  MOV R119, R159 ;  /* 0x0000009f00777202 */ /* 0x000fe20000000f00 */
[----:B------:R-:W-:Y:S01]  /*4d80*/  IMAD.MOV.U32 R159, RZ, RZ, R158 ;  /* 0x000000ffff9f7224 */ /* 0x000fe200078e009e */
[----:B------:R1:W-:Y:S01]  /*4d90*/  MUFU.EX2 R61, R3 ;  /* 0x00000003003d7308 */ /* 0x0003e20000000800 */
[----:B------:R-:W-:Y:S01]  /*4da0*/  IMAD.MOV.U32 R158, RZ, RZ, R157 ;  /* 0x000000ffff9e7224 */ /* 0x000fe200078e009d */
[----:B------:R-:W-:Y:S01]  /*4db0*/  MOV R157, R155 ;  /* 0x0000009b009d7202 */ /* 0x000fe20000000f00 */
[----:B------:R-:W-:-:S02]  /*4dc0*/  IMAD.MOV.U32 R155, RZ, RZ, R156 ;  /* 0x000000ffff9b7224 */ /* 0x000fc400078e009c */
[----:B------:R-:W-:Y:S01]  /*4dd0*/  IMAD.MOV.U32 R156, RZ, RZ, R120 ;  /* 0x000000ffff9c7224 */ /* 0x000fe200078e0078 */
[----:B------:R-:W-:Y:S01]  /*4de0*/  MOV R120, R154 ;  /* 0x0000009a00787202 */ /* 0x000fe20000000f00 */
[----:B------:R-:W-:Y:S02]  /*4df0*/  IMAD.MOV.U32 R154, RZ, RZ, R152 ;  /* 0x000000ffff9a7224 */ /* 0x000fe400078e0098 */
[----:B------:R-:W-:Y:S01]  /*4e00*/  IMAD.MOV.U32 R152, RZ, RZ, R153 ;  /* 0x000000ffff987224 */ /* 0x000fe200078e0099 */
[----:B------:R-:W-:Y:S01]  /*4e10*/  MOV R153, R151 ;  /* 0x0000009700997202 */ /* 0x000fe20000000f00 */
[----:B------:R-:W-:Y:S02]  /*4e20*/  IMAD.MOV.U32 R151, RZ, RZ, R150 ;  /* 0x000000ffff977224 */ /* 0x000fe400078e0096 */
[----:B------:R-:W-:Y:S01]  /*4e30*/  IMAD.MOV.U32 R150, RZ, RZ, R143 ;  /* 0x000000ffff967224 */ /* 0x000fe200078e008f */
[----:B------:R-:W-:Y:S01]  /*4e40*/  MOV R143, R240 ;  /* 0x000000f0008f7202 */ /* 0x000fe20000000f00 */
[----:B-1----:R-:W-:Y:S01]  /*4e50*/  FFMA.FTZ R3, R117, c[0x0][0x2d0], -R0 ;  /* 0x0000b40075037a23 */ /* 0x002fe20000010800 */
[----:B--2---:R-:W-:Y:S01]  /*4e60*/  F2FP.PACK_AB R8, R99, R100 ;  /* 0x000000646308723e */ /* 0x004fe200000000ff */
[----:B------:R-:W-:Y:S01]  /*4e70*/  IMAD.MOV.U32 R117, RZ, RZ, R118 ;  /* 0x000000ffff757224 */ /* 0x000fe200078e0076 */
[----:B------:R-:W-:Y:S01]  /*4e80*/  F2FP.PACK_AB R9, R71, R96 ;  /* 0x000000604709723e */ /* 0x000fe200000000ff */
[----:B------:R-:W-:Y:S01]  /*4e90*/  IMAD.MOV.U32 R118, RZ, RZ, R119 ;  /* 0x000000ffff767224 */ /* 0x000fe200078e0077 */
[----:B------:R-:W-:Y:S01]  /*4ea0*/  MOV R119, R159 ;  /* 0x0000009f00777202 */ /* 0x000fe20000000f00 */
[----:B------:R-:W-:Y:S01]  /*4eb0*/  IMAD.MOV.U32 R159, RZ, RZ, R158 ;  /* 0x000000ffff9f7224 */ /* 0x000fe200078e009e */
[----:B------:R1:W2:Y:S01]  /*4ec0*/  MUFU.EX2 R68, R3 ;  /* 0x0000000300447308 */ /* 0x0002a20000000800 */
[----:B------:R-:W-:Y:S01]  /*4ed0*/  IMAD.MOV.U32 R158, RZ, RZ, R157 ;  /* 0x000000ffff9e7224 */ /* 0x000fe200078e009d */
[----:B------:R-:W-:Y:S01]  /*4ee0*/  MOV R157, R155 ;  /* 0x0000009b009d7202 */ /* 0x000fe20000000f00 */
[----:B------:R-:W-:Y:S01]  /*4ef0*/  IMAD.MOV.U32 R155, RZ, RZ, R156 ;  /* 0x000000ffff9b7224 */ /* 0x000fe200078e009c */
[----:B------:R-:W-:Y:S01]  /*4f00*/  F2FP.PACK_AB R10, R97, R98 ;  /* 0x00000062610a723e */ /* 0x000fe200000000ff */
[----:B------:R-:W-:Y:S01]  /*4f10*/  IMAD.MOV.U32 R156, RZ, RZ, R120 ;  /* 0x000000ffff9c7224 */ /* 0x000fe200078e0078 */
[----:B------:R-:W-:Y:S01]  /*4f20*/  MOV R120, R154 ;  /* 0x0000009a00787202 */ /* 0x000fe20000000f00 */
[----:B------:R-:W-:Y:S01]  /*4f30*/  IMAD.MOV.U32 R154, RZ, RZ, R152 ;  /* 0x000000ffff9a7224 */ /* 0x000fe200078e0098 */
[----:B------:R-:W-:Y:S01]  /*4f40*/  F2FP.PACK_AB R11, R69, R70 ;  /* 0x00000046450b723e */ /* 0x000fe200000000ff */
[----:B------:R-:W-:Y:S01]  /*4f50*/  IMAD.MOV.U32 R152, RZ, RZ, R153 ;  /* 0x000000ffff987224 */ /* 0x000fe200078e0099 */
[----:B------:R-:W-:Y:S01]  /*4f60*/  MOV R131, R145 ;  /* 0x0000009100837202 */ /* 0x000fe20000000f00 */
[----:B------:R-:W-:Y:S01]  /*4f70*/  IMAD.MOV.U32 R76, RZ, RZ, R124 ;  /* 0x000000ffff4c7224 */ /* 0x000fe200078e007c */
[----:B------:R4:W5:Y:S01]  /*4f80*/  LDL.LU R240, [R1+0x7c] ;  /* 0x00007c0001f07983 */ /* 0x0009620000300800 */
[----:B------:R-:W-:Y:S01]  /*4f90*/  MOV R153, R151 ;  /* 0x0000009700997202 */ /* 0x000fe20000000f00 */
[----:B------:R-:W-:-:S02]  /*4fa0*/  IMAD.MOV.U32 R151, RZ, RZ, R150 ;  /* 0x000000ffff977224 */ /* 0x000fc400078e0096 */
[----:B-1----:R-:W-:Y:S02]  /*4fb0*/  FFMA.FTZ R3, R117, c[0x0][0x2d0], -R0 ;  /* 0x0000b40075037a23 */ /* 0x002fe40000010800 */
[----:B------:R-:W-:Y:S01]  /*4fc0*/  IMAD.MOV.U32 R150, RZ, RZ, R143 ;  /* 0x000000ffff967224 */ /* 0x000fe200078e008f */
[----:B------:R-:W-:Y:S01]  /*4fd0*/  MOV R143, R148 ;  /* 0x00000094008f7202 */ /* 0x000fe20000000f00 */
[----:B------:R1:W-:Y:S01]  /*4fe0*/  MUFU.EX2 R63, R3 ;  /* 0x00000003003f7308 */ /* 0x0003e20000000800 */
[----:B------:R-:W-:Y:S02]  /*4ff0*/  IMAD.MOV.U32 R148, RZ, RZ, R239 ;  /* 0x000000ffff947224 */ /* 0x000fe400078e00ef */
[----:B------:R-:W-:Y:S02]  /*5000*/  IMAD.MOV.U32 R173, RZ, RZ, R155 ;  /* 0x000000ffffad7224 */ /* 0x000fe400078e009b */
[----:B------:R-:W-:Y:S02]  /*5010*/  IMAD.MOV.U32 R168, RZ, RZ, R154 ;  /* 0x000000ffffa87224 */ /* 0x000fe400078e009a */
[----:B------:R-:W-:Y:S01]  /*5020*/  IMAD.MOV.U32 R169, RZ, RZ, R151 ;  /* 0x000000ffffa97224 */ /* 0x000fe200078e0097 */
[----:B------:R-:W-:Y:S01]  /*5030*/  MOV R117, R119 ;  /* 0x0000007700757202 */ /* 0x000fe20000000f00 */
[----:B-1----:R-:W-:Y:S01]  /*5040*/  FFMA.FTZ R3, R172, c[0x0][0x2d0], -R0 ;  /* 0x0000b400ac037a23 */ /* 0x002fe20000010800 */
[----:B------:R-:W-:Y:S01]  /*5050*/  MOV R128, R157 ;  /* 0x0000009d00807202 */ /* 0x000fe20000000f00 */
[----:B------:R-:W-:Y:S01]  /*5060*/  IMAD.MOV.U32 R116, RZ, RZ, R118 ;  /* 0x000000ffff747224 */ /* 0x000fe200078e0076 */
[----:B---3--:R-:W-:Y:S01]  /*5070*/  HMMA.16816.F32 R160, R8, R20, R160 ;  /* 0x0000001408a0723c */ /* 0x008fe200000018a0 */
[----:B------:R1:W3:Y:S01]  /*5080*/  MUFU.EX2 R62, R3 ;  /* 0x00000003003e7308 */ /* 0x0002e20000000800 */
[----:B------:R-:W-:Y:S01]  /*5090*/  IMAD.MOV.U32 R129, RZ, RZ, R148 ;  /* 0x000000ffff817224 */ /* 0x000fe200078e0094 */
[----:B------:R4:W5:Y:S01]  /*50a0*/  LDL.LU R239, [R1+0x78] ;  /* 0x0000780001ef7983 */ /* 0x0009620000300800 */
[----:B------:R-:W-:Y:S01]  /*50b0*/  IMAD.MOV.U32 R186, RZ, RZ, R168 ;  /* 0x000000ffffba7224 */ /* 0x000fe200078e00a8 */
[----:B------:R-:W-:Y:S01]  /*50c0*/  MOV R157, R153 ;  /* 0x00000099009d7202 */ /* 0x000fe20000000f00 */
        /* <DEDUP_REMOVED lines=8> */
[----:B------:R-:W-:-:S02]  /*5150*/  IMAD.MOV.U32 R156, RZ, RZ, R152 ;  /* 0x000000ffff9c7224 */ /* 0x000fc400078e0098 */
[----:B-1----:R-:W-:Y:S01]  /*5160*/  FFMA.FTZ R3, R173, c[0x0][0x2d0], -R6 ;  /* 0x0000b400ad037a23 */ /* 0x002fe20000010806 */
[----:B------:R-:W-:Y:S01]  /*5170*/  MOV R168, R128 ;  /* 0x0000008000a87202 */ /* 0x000fe20000000f00 */
[----:B------:R-:W-:Y:S01]  /*5180*/  IMAD.MOV.U32 R120, RZ, RZ, R150 ;  /* 0x000000ffff787224 */ /* 0x000fe200078e0096 */
[C---:B------:R-:W-:Y:S01]  /*5190*/  HMMA.16816.F32 R164, R8.reuse, R22, R164 ;  /* 0x0000001608a4723c */ /* 0x040fe200000018a4 */
[----:B------:R1:W-:Y:S01]  /*51a0*/  MUFU.EX2 R60, R3 ;  /* 0x00000003003c7308 */ /* 0x0003e20000000800 */
[----:B------:R-:W-:Y:S01]  /*51b0*/  IMAD.MOV.U32 R152, RZ, RZ, R149 ;  /* 0x000000ffff987224 */ /* 0x000fe200078e0095 */
[----:B------:R4:W5:Y:S01]  /*51c0*/  LDL.LU R238, [R1+0x74] ;  /* 0x0000740001ee7983 */ /* 0x0009620000300800 */
[----:B------:R-:W-:Y:S02]  /*51d0*/  IMAD.MOV.U32 R153, RZ, RZ, R140 ;  /* 0x000000ffff997224 */ /* 0x000fe400078e008c */
[----:B------:R-:W-:Y:S02]  /*51e0*/  IMAD.MOV.U32 R173, RZ, RZ, R130 ;  /* 0x000000ffffad7224 */ /* 0x000fe400078e0082 */
[----:B------:R-:W-:Y:S01]  /*51f0*/  HMMA.16816.F32 R140, R8, R24, R108 ;  /* 0x00000018088c723c */ /* 0x000fe2000000186c */
[----:B------:R-:W-:-:S02]  /*5200*/  IMAD.MOV.U32 R169, RZ, RZ, R116 ;  /* 0x000000ffffa97224 */ /* 0x000fc400078e0074 */
[----:B------:R-:W-:Y:S02]  /*5210*/  IMAD.MOV.U32 R129, RZ, RZ, R147 ;  /* 0x000000ffff817224 */ /* 0x000fe400078e0093 */
[----:B------:R-:W-:-:S03]  /*5220*/  IMAD.MOV.U32 R130, RZ, RZ, R146 ;  /* 0x000000ffff827224 */ /* 0x000fc600078e0092 */
[C---:B------:R-:W-:Y:S01]  /*5230*/  HMMA.16816.F32 R148, R8.reuse, R26, R104 ;  /* 0x0000001a0894723c */ /* 0x040fe20000001868 */
[----:B-1----:R-:W-:Y:S02]  /*5240*/  FFMA.FTZ R3, R186, c[0x0][0x2d0], -R6 ;  /* 0x0000b400ba037a23 */ /* 0x002fe40000010806 */
[----:B------:R-:W-:Y:S02]  /*5250*/  IMAD.MOV.U32 R186, RZ, RZ, R187 ;  /* 0x000000ffffba7224 */ /* 0x000fe400078e00bb */
[----:B------:R-:W-:Y:S01]  /*5260*/  IMAD.MOV.U32 R187, RZ, RZ, R184 ;  /* 0x000000ffffbb7224 */ /* 0x000fe200078e00b8 */
[----:B------:R-:W-:Y:S02]  /*5270*/  MOV R184, R171 ;  /* 0x000000ab00b87202 */ /* 0x000fe40000000f00 */
[----:B------:R-:W-:Y:S01]  /*5280*/  HMMA.16816.F32 R92, R8, R16, R92 ;  /* 0x00000010085c723c */ /* 0x000fe2000000185c */
[----:B------:R-:W-:Y:S01]  /*5290*/  IMAD.MOV.U32 R171, RZ, RZ, R173 ;  /* 0x000000ffffab7224 */ /* 0x000fe200078e00ad */
[----:B------:R-:W-:Y:S01]  /*52a0*/  MOV R116, R237 ;  /* 0x000000ed00747202 */ /* 0x000fe20000000f00 */
[----:B------:R-:W-:-:S05]  /*52b0*/  IMAD.MOV.U32 R173, RZ, RZ, R168 ;  /* 0x000000ffffad7224 */ /* 0x000fca00078e00a8 */
[----:B------:R-:W-:Y:S01]  /*52c0*/  HMMA.16816.F32 R88, R8, R18, R88 ;  /* 0x000000120858723c */ /* 0x000fe20000001858 */
[----:B------:R-:W-:Y:S01]  /*52d0*/  IMAD.MOV.U32 R128, RZ, RZ, R144 ;  /* 0x000000ffff807224 */ /* 0x000fe200078e0090 */
[----:B------:R-:W-:-:S06]  /*52e0*/  MOV R168, R169 ;  /* 0x000000a900a87202 */ /* 0x000fcc0000000f00 */
[----:B------:R-:W-:Y:S01]  /*52f0*/  HMMA.16816.F32 R84, R8, R12, R84 ;  /* 0x0000000c0854723c */ /* 0x000fe20000001854 */
[----:B------:R-:W-:-:S07]  /*5300*/  IMAD.MOV.U32 R169, RZ, RZ, R129 ;  /* 0x000000ffffa97224 */ /* 0x000fce00078e0081 */
[----:B------:R-:W-:Y:S01]  /*5310*/  HMMA.16816.F32 R64, R8, R14, R64 ;  /* 0x0000000e0840723c */ /* 0x000fe20000001840 */
[----:B------:R-:W-:Y:S01]  /*5320*/  IMAD.MOV.U32 R129, RZ, RZ, R131 ;  /* 0x000000ffff817224 */ /* 0x000fe200078e0083 */
[----:B------:R-:W-:Y:S01]  /*5330*/  MOV R174, R187 ;  /* 0x000000bb00ae7202 */ /* 0x000fe20000000f00 */
[----:B------:R-:W-:Y:S01]  /*5340*/  IMAD.MOV.U32 R175, RZ, RZ, R184 ;  /* 0x000000ffffaf7224 */ /* 0x000fe200078e00b8 */
[----:B------:R4:W5:Y:S03]  /*5350*/  LDL.LU R237, [R1+0x70] ;  /* 0x0000700001ed7983 */ /* 0x0009660000300800 */
[----:B------:R-:W-:Y:S02]  /*5360*/  F2FP.PACK_AB R8, R114, R133 ;  /* 0x000000857208723e */ /* 0x000fe400000000ff */
[----:B--2---:R-:W-:Y:S02]  /*5370*/  F2FP.PACK_AB R9, R68, R61 ;  /* 0x0000003d4409723e */ /* 0x004fe400000000ff */
[----:B------:R-:W-:-:S02]  /*5380*/  F2FP.PACK_AB R10, R103, R101 ;  /* 0x00000065670a723e */ /* 0x000fc400000000ff */
[----:B---3--:R-:W-:Y:S02]  /*5390*/  F2FP.PACK_AB R11, R62, R63 ;  /* 0x0000003f3e0b723e */ /* 0x008fe400000000ff */
[----:B------:R-:W-:Y:S01]  /*53a0*/  MOV R131, R130 ;  /* 0x0000008200837202 */ /* 0x000fe20000000f00 */
[----:B------:R-:W-:Y:S02]  /*53b0*/  IMAD.MOV.U32 R130, RZ, RZ, R128 ;  /* 0x000000ffff827224 */ /* 0x000fe400078e0080 */
[----:B------:R-:W-:Y:S02]  /*53c0*/  IMAD.MOV.U32 R128, RZ, RZ, R116 ;  /* 0x000000ffff807224 */ /* 0x000fe400078e0074 */
[----:B------:R-:W-:Y:S01]  /*53d0*/  HMMA.16816.F32 R144, R8, R24, R56 ;  /* 0x000000180890723c */ /* 0x000fe20000001838 */
[----:B------:R1:W-:Y:S01]  /*53e0*/  MUFU.EX2 R57, R3 ;  /* 0x0000000300397308 */ /* 0x0003e20000000800 */
[----:B------:R-:W-:Y:S01]  /*53f0*/  MOV R116, R159 ;  /* 0x0000009f00747202 */ /* 0x000fe20000000f00 */
[----:B------:R-:W-:Y:S01]  /*5400*/  IMAD.MOV.U32 R159, RZ, RZ, R158 ;  /* 0x000000ffff9f7224 */ /* 0x000fe200078e009e */
[----:B------:R-:W-:Y:S01]  /*5410*/  MOV R221, R173 ;  /* 0x000000ad00dd7202 */ /* 0x000fe20000000f00 */
[----:B------:R-:W-:-:S02]  /*5420*/  IMAD.MOV.U32 R158, RZ, RZ, R236 ;  /* 0x000000ffff9e7224 */ /* 0x000fc400078e00ec */
[----:B------:R-:W-:Y:S01]  /*5430*/  IMAD.MOV.U32 R185, RZ, RZ, R171 ;  /* 0x000000ffffb97224 */ /* 0x000fe200078e00ab */
[----:B------:R-:W-:Y:S01]  /*5440*/  MOV R184, R129 ;  /* 0x0000008100b87202 */ /* 0x000fe20000000f00 */
[----:B------:R-:W-:Y:S01]  /*5450*/  IMAD.MOV.U32 R187, RZ, RZ, R169 ;  /* 0x000000ffffbb7224 */ /* 0x000fe200078e00a9 */
[----:B------:R-:W-:Y:S01]  /*5460*/  HMMA.16816.F32 R52, R8, R26, R52 ;  /* 0x0000001a0834723c */ /* 0x000fe20000001834 */
[----:B-1----:R-:W-:-:S07]  /*5470*/  FFMA.FTZ R3, R186, c[0x0][0x2d0], -R6 ;  /* 0x0000b400ba037a23 */ /* 0x002fce0000010806 */
[----:B------:R-:W-:Y:S01]  /*5480*/  HMMA.16816.F32 R48, R8, R12, R48 ;  /* 0x0000000c0830723c */ /* 0x000fe20000001830 */
[----:B------:R-:W-:Y:S01]  /*5490*/  IMAD.MOV.U32 R186, RZ, RZ, R168 ;  /* 0x000000ffffba7224 */ /* 0x000fe200078e00a8 */
[----:B------:R-:W1:Y:S01]  /*54a0*/  MUFU.EX2 R24, R4 ;  /* 0x0000000400187308 */ /* 0x000e620000000800 */
[----:B------:R-:W-:Y:S01]  /*54b0*/  IMAD.MOV.U32 R171, RZ, RZ, R131 ;  /* 0x000000ffffab7224 */ /* 0x000fe200078e0083 */
[----:B------:R-:W-:Y:S01]  /*54c0*/  MOV R168, R128 ;  /* 0x0000008000a87202 */ /* 0x000fe20000000f00 */
[----:B------:R-:W-:Y:S01]  /*54d0*/  IMAD.MOV.U32 R173, RZ, RZ, R130 ;  /* 0x000000ffffad7224 */ /* 0x000fe200078e0082 */
[----:B------:R-:W-:Y:S01]  /*54e0*/  MOV R131, R158 ;  /* 0x0000009e00837202 */ /* 0x000fe20000000f00 */
[----:B------:R4:W5:Y:S03]  /*54f0*/  LDL.LU R236, [R1+0x6c] ;  /* 0x00006c0001ec7983 */ /* 0x0009660000300800 */
[----:B------:R2:W-:Y:S01]  /*5500*/  MUFU.EX2 R56, R3 ;  /* 0x0000000300387308 */ /* 0x0005e20000000800 */
[----:B------:R-:W-:-:S02]  /*5510*/  IMAD.MOV.U32 R129, RZ, RZ, R159 ;  /* 0x000000ffff817224 */ /* 0x000fc400078e009f */
[----:B------:R-:W-:Y:S02]  /*5520*/  IMAD.MOV.U32 R130, RZ, RZ, R157 ;  /* 0x000000ffff827224 */ /* 0x000fe400078e009d */
[----:B------:R-:W-:Y:S02]  /*5530*/  IMAD.MOV.U32 R128, RZ, RZ, R156 ;  /* 0x000000ffff807224 */ /* 0x000fe400078e009c */
[----:B------:R-:W-:Y:S01]  /*5540*/  HMMA.16816.F32 R156, R8, R20, R44 ;  /* 0x00000014089c723c */ /* 0x000fe2000000182c */
[----:B------:R-:W-:Y:S02]  /*5550*/  IMAD.MOV.U32 R169, RZ, RZ, R116 ;  /* 0x000000ffffa97224 */ /* 0x000fe400078e0074 */
[----:B--2---:R-:W-:Y:S02]  /*5560*/  FFMA.FTZ R3, R174, c[0x0][0x2d0], -R6 ;  /* 0x0000b400ae037a23 */ /* 0x004fe40000010806 */
        /* <DEDUP_REMOVED lines=10> */
[----:B------:R-:W-:Y:S01]  /*5610*/  IMAD.MOV.U32 R168, RZ, RZ, R169 ;  /* 0x000000ffffa87224 */ /* 0x000fe200078e00a9 */
[----:B------:R-:W-:Y:S01]  /*5620*/  MOV R116, R235 ;  /* 0x000000eb00747202 */ /* 0x000fe20000000f00 */
[----:B------:R-:W-:Y:S01]  /*5630*/  IMAD.MOV.U32 R169, RZ, RZ, R129 ;  /* 0x000000ffffa97224 */ /* 0x000fe200078e0081 */
[----:B------:R-:W-:Y:S01]  /*5640*/  MOV R129, R131 ;  /* 0x0000008300817202 */ /* 0x000fe20000000f00 */
[----:B--2---:R-:W-:Y:S01]  /*5650*/  FFMA.FTZ R3, R174, c[0x0][0x2d0], -R5 ;  /* 0x0000b400ae037a23 */ /* 0x004fe20000010805 */
[----:B------:R-:W-:Y:S01]  /*5660*/  HMMA.16816.F32 R40, R8, R22, R40 ;  /* 0x000000160828723c */ /* 0x000fe20000001828 */
[----:B------:R-:W-:Y:S01]  /*5670*/  IMAD.MOV.U32 R174, RZ, RZ, R175 ;  /* 0x000000ffffae7224 */ /* 0x000fe200078e00af */
[----:B------:R4:W5:Y:S01]  /*5680*/  LDL.LU R235, [R1+0x68] ;  /* 0x0000680001eb7983 */ /* 0x0009620000300800 */
[----:B------:R-:W-:Y:S01]  /*5690*/  IMAD.MOV.U32 R175, RZ, RZ, R185 ;  /* 0x000000ffffaf7224 */ /* 0x000fe200078e00b9 */
[----:B------:R-:W-:Y:S01]  /*56a0*/  MOV R185, R221 ;  /* 0x000000dd00b97202 */ /* 0x000fe20000000f00 */
[----:B------:R-:W-:-:S02]  /*56b0*/  IMAD.MOV.U32 R221, RZ, RZ, R186 ;  /* 0x000000ffffdd7224 */ /* 0x000fc400078e00ba */
[----:B------:R-:W-:Y:S01]  /*56c0*/  IMAD.MOV.U32 R186, RZ, RZ, R187 ;  /* 0x000000ffffba7224 */ /* 0x000fe200078e00bb */
[----:B------:R-:W-:Y:S01]  /*56d0*/  MOV R187, R184 ;  /* 0x000000b800bb7202 */ /* 0x000fe20000000f00 */
[----:B------:R-:W-:Y:S02]  /*56e0*/  IMAD.MOV.U32 R131, RZ, RZ, R130 ;  /* 0x000000ffff837224 */ /* 0x000fe400078e0082 */
[----:B------:R-:W-:Y:S02]  /*56f0*/  IMAD.MOV.U32 R184, RZ, RZ, R171 ;  /* 0x000000ffffb87224 */ /* 0x000fe400078e00ab */
[----:B------:R-:W-:Y:S01]  /*5700*/  IMAD.MOV.U32 R130, RZ, RZ, R128 ;  /* 0x000000ffff827224 */ /* 0x000fe200078e0080 */
[----:B------:R-:W-:Y:S01]  /*5710*/  MOV R128, R116 ;  /* 0x0000007400807202 */ /* 0x000fe20000000f00 */
[----:B------:R-:W-:Y:S01]  /*5720*/  IMAD.MOV.U32 R171, RZ, RZ, R173 ;  /* 0x000000ffffab7224 */ /* 0x000fe200078e00ad */
[----:B------:R-:W-:Y:S01]  /*5730*/  MOV R173, R168 ;  /* 0x000000a800ad7202 */ /* 0x000fe20000000f00 */
[----:B------:R-:W-:-:S02]  /*5740*/  IMAD.MOV.U32 R116, RZ, RZ, R155 ;  /* 0x000000ffff747224 */ /* 0x000fc400078e009b */
[----:B------:R-:W-:Y:S02]  /*5750*/  IMAD.MOV.U32 R168, RZ, RZ, R169 ;  /* 0x000000ffffa87224 */ /* 0x000fe400078e00a9 */
[----:B------:R-:W-:Y:S01]  /*5760*/  IMAD.MOV.U32 R155, RZ, RZ, R120 ;  /* 0x000000ffff9b7224 */ /* 0x000fe200078e0078 */
[----:B------:R-:W-:Y:S01]  /*5770*/  MOV R120, R234 ;  /* 0x000000ea00787202 */ /* 0x000fe20000000f00 */
[----:B------:R-:W-:Y:S01]  /*5780*/  IMAD.MOV.U32 R169, RZ, RZ, R129 ;  /* 0x000000ffffa97224 */ /* 0x000fe200078e0081 */
[----:B------:R-:W-:Y:S01]  /*5790*/  MOV R129, R131 ;  /* 0x0000008300817202 */ /* 0x000fe20000000f00 */
[----:B------:R-:W-:Y:S01]  /*57a0*/  IMAD.MOV.U32 R131, RZ, RZ, R130 ;  /* 0x000000ffff837224 */ /* 0x000fe200078e0082 */
[----:B------:R2:W-:Y:S01]  /*57b0*/  MUFU.EX2 R44, R3 ;  /* 0x00000003002c7308 */ /* 0x0005e20000000800 */
        /* <DEDUP_REMOVED lines=9> */
[----:B------:R-:W-:Y:S01]  /*5850*/  HMMA.16816.F32 R28, R8, R14, R28 ;  /* 0x0000000e081c723c */ /* 0x000fe2000000181c */
[----:B------:R-:W-:Y:S01]  /*5860*/  IMAD.MOV.U32 R186, RZ, RZ, R168 ;  /* 0x000000ffffba7224 */ /* 0x000fe200078e00a8 */
[----:B------:R4:W5:Y:S01]  /*5870*/  LDL.LU R234, [R1+0x64] ;  /* 0x0000640001ea7983 */ /* 0x0009620000300800 */
[----:B------:R-:W-:-:S02]  /*5880*/  IMAD.MOV.U32 R227, RZ, RZ, R185 ;  /* 0x000000ffffe37224 */ /* 0x000fc400078e00b9 */
[----:B--2---:R-:W-:Y:S02]  /*5890*/  FFMA.FTZ R3, R174, c[0x0][0x2d0], -R5 ;  /* 0x0000b400ae037a23 */ /* 0x004fe40000010805 */
[----:B------:R-:W-:Y:S01]  /*58a0*/  IMAD.MOV.U32 R168, RZ, RZ, R128 ;  /* 0x000000ffffa87224 */ /* 0x000fe200078e0080 */
[----:B------:R-:W-:Y:S01]  /*58b0*/  MOV R128, R152 ;  /* 0x0000009800807202 */ /* 0x000fe20000000f00 */
        /* <DEDUP_REMOVED lines=11> */
[----:B------:R-:W-:Y:S01]  /*5970*/  HMMA.16816.F32 R32, R8, R16, R32 ;  /* 0x000000100820723c */ /* 0x000fe20000001820 */
[----:B------:R-:W-:Y:S01]  /*5980*/  IMAD.MOV.U32 R77, RZ, RZ, R227 ;  /* 0x000000ffff4d7224 */ /* 0x000fe200078e00e3 */
[----:B------:R-:W-:Y:S01]  /*5990*/  MOV R74, R185 ;  /* 0x000000b9004a7202 */ /* 0x000fe20000000f00 */
[----:B------:R-:W-:Y:S01]  /*59a0*/  IMAD.MOV.U32 R131, RZ, RZ, R120 ;  /* 0x000000ffff837224 */ /* 0x000fe200078e0078 */
[----:B------:R4:W5:Y:S01]  /*59b0*/  LDL.LU R233, [R1+0x60] ;  /* 0x0000600001e97983 */ /* 0x0009620000300800 */
[----:B------:R-:W-:-:S02]  /*59c0*/  IMAD.MOV.U32 R72, RZ, RZ, R174 ;  /* 0x000000ffff487224 */ /* 0x000fc400078e00ae */
[----:B------:R-:W-:Y:S02]  /*59d0*/  IMAD.MOV.U32 R169, RZ, RZ, R116 ;  /* 0x000000ffffa97224 */ /* 0x000fe400078e0074 */
[----:B--2---:R-:W-:Y:S01]  /*59e0*/  FFMA.FTZ R3, R224, c[0x0][0x2d0], -R5 ;  /* 0x0000b400e0037a23 */ /* 0x004fe20000010805 */
[----:B------:R-:W-:Y:S01]  /*59f0*/  MOV R224, R187 ;  /* 0x000000bb00e07202 */ /* 0x000fe20000000f00 */
[----:B------:R-:W-:Y:S02]  /*5a00*/  IMAD.MOV.U32 R120, RZ, RZ, R125 ;  /* 0x000000ffff787224 */ /* 0x000fe400078e007d */
[----:B------:R-:W-:Y:S01]  /*5a10*/  IMAD.MOV.U32 R174, RZ, RZ, R128 ;  /* 0x000000ffffae7224 */ /* 0x000fe200078e0080 */
[----:B------:R2:W-:Y:S01]  /*5a20*/  MUFU.EX2 R26, R3 ;  /* 0x00000003001a7308 */ /* 0x0005e20000000800 */
[----:B------:R-:W-:Y:S02]  /*5a30*/  IMAD.MOV.U32 R116, RZ, RZ, R153 ;  /* 0x000000ffff747224 */ /* 0x000fe400078e0099 */
[----:B------:R-:W-:-:S02]  /*5a40*/  IMAD.MOV.U32 R78, RZ, RZ, R246 ;  /* 0x000000ffff4e7224 */ /* 0x000fc400078e00f6 */
[----:B------:R-:W-:Y:S02]  /*5a50*/  IMAD.MOV.U32 R73, RZ, RZ, R175 ;  /* 0x000000ffff497224 */ /* 0x000fe400078e00af */
[----:B------:R-:W-:Y:S02]  /*5a60*/  IMAD.MOV.U32 R75, RZ, RZ, R186 ;  /* 0x000000ffff4b7224 */ /* 0x000fe400078e00ba */
[----:B------:R-:W-:Y:S02]  /*5a70*/  IMAD.MOV.U32 R128, RZ, RZ, R123 ;  /* 0x000000ffff807224 */ /* 0x000fe400078e007b */
[----:B------:R-:W-:Y:S02]  /*5a80*/  IMAD.MOV.U32 R246, RZ, RZ, R221 ;  /* 0x000000fffff67224 */ /* 0x000fe400078e00dd */
[----:B------:R-:W-:Y:S01]  /*5a90*/  IMAD.MOV.U32 R227, RZ, RZ, R184 ;  /* 0x000000ffffe37224 */ /* 0x000fe200078e00b8 */
[----:B------:R-:W-:Y:S01]  /*5aa0*/  MOV R185, R131 ;  /* 0x0000008300b97202 */ /* 0x000fe20000000f00 */
[----:B------:R-:W-:-:S02]  /*5ab0*/  IMAD.MOV.U32 R221, RZ, RZ, R129 ;  /* 0x000000ffffdd7224 */ /* 0x000fc400078e0081 */
[----:B--2---:R-:W-:Y:S01]  /*5ac0*/  FFMA.FTZ R3, R77, c[0x0][0x2d0], -R5 ;  /* 0x0000b4004d037a23 */ /* 0x004fe20000010805 */
[----:B------:R-:W-:Y:S01]  /*5ad0*/  MOV R125, R232 ;  /* 0x000000e8007d7202 */ /* 0x000fe20000000f00 */
[----:B------:R-:W-:Y:S01]  /*5ae0*/  IMAD.MOV.U32 R129, RZ, RZ, R120 ;  /* 0x000000ffff817224 */ /* 0x000fe200078e0078 */
[----:B------:R-:W-:Y:S01]  /*5af0*/  MOV R245, R116 ;  /* 0x0000007400f57202 */ /* 0x000fe20000000f00 */
[----:B------:R-:W-:Y:S01]  /*5b00*/  IMAD.MOV.U32 R131, RZ, RZ, R121 ;  /* 0x000000ffff837224 */ /* 0x000fe200078e0079 */
[----:B------:R2:W-:Y:S01]  /*5b10*/  MUFU.EX2 R25, R3 ;  /* 0x0000000300197308 */ /* 0x0005e20000000800 */
[----:B------:R-:W-:Y:S01]  /*5b20*/  FFMA.FTZ R5, R79, c[0x0][0x2d0], -R7 ;  /* 0x0000b4004f057a23 */ /* 0x000fe20000010807 */
[----:B------:R-:W-:Y:S01]  /*5b30*/  MOV R77, R128 ;  /* 0x00000080004d7202 */ /* 0x000fe20000000f00 */
[--C-:B------:R-:W-:Y:S02]  /*5b40*/  FFMA.FTZ R6, R73, c[0x0][0x2d0], -R0.reuse ;  /* 0x0000b40049067a23 */ /* 0x100fe40000010800 */
[--C-:B------:R-:W-:Y:S01]  /*5b50*/  FFMA.FTZ R12, R74, c[0x0][0x2d0], -R0.reuse ;  /* 0x0000b4004a0c7a23 */ /* 0x100fe20000010800 */
[----:B------:R-:W-:Y:S01]  /*5b60*/  MOV R171, R130 ;  /* 0x0000008200ab7202 */ /* 0x000fe20000000f00 */
[----:B------:R-:W-:-:S02]  /*5b70*/  FFMA.FTZ R4, R75, c[0x0][0x2d0], -R0 ;  /* 0x0000b4004b047a23 */ /* 0x000fc40000010800 */
[----:B------:R-:W-:Y:S01]  /*5b80*/  FADD.FTZ R20, R177, R176 ;  /* 0x000000b0b1147221 */ /* 0x000fe20000010000 */
[----:B------:R-:W-:Y:S01]  /*5b90*/  HMMA.16816.F32 R36, R8, R18, R36 ;  /* 0x000000120824723c */ /* 0x000fe20000001824 */
[----:B------:R-:W-:Y:S02]  /*5ba0*/  FFMA.FTZ R13, R224, c[0x0][0x2d0], -R0 ;  /* 0x0000b400e00d7a23 */ /* 0x000fe40000010800 */
[----:B------:R-:W-:Y:S02]  /*5bb0*/  FADD.FTZ R21, R183, R182 ;  /* 0x000000b6b7157221 */ /* 0x000fe40000010000 */
[----:B------:R-:W-:Y:S01]  /*5bc0*/  FADD.FTZ R22, R179, R178 ;  /* 0x000000b2b3167221 */ /* 0x000fe20000010000 */
[----:B------:R-:W-:Y:S01]  /*5bd0*/  MOV R187, R168 ;  /* 0x000000a800bb7202 */ /* 0x000fe20000000f00 */
[----:B------:R-:W-:Y:S01]  /*5be0*/  FADD.FTZ R0, R246, R227 ;  /* 0x000000e3f6007221 */ /* 0x000fe20000010000 */
[----:B------:R4:W5:Y:S01]  /*5bf0*/  LDL.LU R232, [R1+0x5c] ;  /* 0x00005c0001e87983 */ /* 0x0009620000300800 */
[----:B------:R-:W-:-:S02]  /*5c00*/  IMAD.MOV.U32 R116, RZ, RZ, R139 ;  /* 0x000000ffff747224 */ /* 0x000fc400078e008b */
[----:B--2---:R-:W-:Y:S01]  /*5c10*/  FFMA.FTZ R3, R78, c[0x0][0x2d0], -R7 ;  /* 0x0000b4004e037a23 */ /* 0x004fe20000010807 */
[----:B------:R-:W-:Y:S01]  /*5c20*/  MOV R246, R129 ;  /* 0x0000008100f67202 */ /* 0x000fe20000000f00 */
[----:B------:R-:W-:Y:S01]  /*5c30*/  IMAD.MOV.U32 R130, RZ, RZ, R154 ;  /* 0x000000ffff827224 */ /* 0x000fe200078e009a */
[----:B------:R2:W-:Y:S01]  /*5c40*/  MUFU.EX2 R15, R5 ;  /* 0x00000005000f7308 */ /* 0x0005e20000000800 */
[----:B------:R-:W-:Y:S02]  /*5c50*/  IMAD.MOV.U32 R73, RZ, RZ, R119 ;  /* 0x000000ffff497224 */ /* 0x000fe400078e0077 */
[----:B------:R-:W-:Y:S01]  /*5c60*/  IMAD.MOV.U32 R79, RZ, RZ, R117 ;  /* 0x000000ffff4f7224 */ /* 0x000fe200078e0075 */
[----:B------:R-:W-:Y:S01]  /*5c70*/  MOV R75, R126 ;  /* 0x0000007e004b7202 */ /* 0x000fe20000000f00 */
[----:B------:R-:W-:Y:S01]  /*5c80*/  IMAD.MOV.U32 R227, RZ, RZ, R131 ;  /* 0x000000ffffe37224 */ /* 0x000fe200078e0083 */
[----:B------:R-:W3:Y:S01]  /*5c90*/  LDSM.16.MT88.4 R152, [R228+0x3100] ;  /* 0x00310000e498783b */ /* 0x000ee20000004200 */
[----:B------:R-:W-:Y:S01]  /*5ca0*/  IMAD.MOV.U32 R78, RZ, RZ, R116 ;  /* 0x000000ffff4e7224 */ /* 0x000fe200078e0074 */
[----:B------:R1:W-:Y:S01]  /*5cb0*/  MUFU.EX2 R11, R4 ;  /* 0x00000004000b7308 */ /* 0x0003e20000000800 */
[----:B------:R-:W-:Y:S01]  /*5cc0*/  IMAD.MOV.U32 R175, RZ, RZ, R130 ;  /* 0x000000ffffaf7224 */ /* 0x000fe200078e0082 */
[----:B------:R-:W-:Y:S01]  /*5cd0*/  MOV R130, R122 ;  /* 0x0000007a00827202 */ /* 0x000fe20000000f00 */
[----:B------:R-:W-:Y:S01]  /*5ce0*/  FFMA.FTZ R7, R72, c[0x0][0x2d0], -R7 ;  /* 0x0000b40048077a23 */ /* 0x000fe20000010807 */
[----:B------:R-:W-:Y:S01]  /*5cf0*/  MOV R72, R118 ;  /* 0x0000007600487202 */ /* 0x000fe20000000f00 */
[----:B------:R-:W-:Y:S01]  /*5d00*/  IMAD.MOV.U32 R74, RZ, RZ, R127 ;  /* 0x000000ffff4a7224 */ /* 0x000fe200078e007f */
[----:B------:R-:W-:Y:S01]  /*5d10*/  LDSM.16.MT88.4 R120, [R229+0x3100] ;  /* 0x00310000e578783b */ /* 0x000fe20000004200 */
[----:B--2---:R-:W-:Y:S01]  /*5d20*/  FADD.FTZ R5, R125, R0 ;  /* 0x000000007d057221 */ /* 0x004fe20000010000 */
[----:B------:R2:W-:Y:S01]  /*5d30*/  MUFU.EX2 R23, R3 ;  /* 0x0000000300177308 */ /* 0x0005e20000000800 */
[----:B------:R-:W-:Y:S01]  /*5d40*/  FADD.FTZ R0, R227, R22 ;  /* 0x00000016e3007221 */ /* 0x000fe20000010000 */
[----:B------:R-:W-:Y:S01]  /*5d50*/  LDSM.16.MT88.4 R16, [R230+0x3100] ;  /* 0x00310000e610783b */ /* 0x000fe20000004200 */
[----:B------:R-:W-:-:S02]  /*5d60*/  FADD.FTZ R5, R246, R5 ;  /* 0x00000005f6057221 */ /* 0x000fc40000010000 */
[----:B------:R-:W-:Y:S01]  /*5d70*/  IMAD.MOV.U32 R186, RZ, RZ, R169 ;  /* 0x000000ffffba7224 */ /* 0x000fe200078e00a9 */
[----:B------:R4:W5:Y:S01]  /*5d80*/  LDL.LU R139, [R1+0x58] ;  /* 0x00005800018b7983 */ /* 0x0009620000300800 */
[----:B-1----:R-:W-:Y:S01]  /*5d90*/  FADD.FTZ R4, R77, R20 ;  /* 0x000000144d047221 */ /* 0x002fe20000010000 */
[----:B------:R1:W1:Y:S01]  /*5da0*/  MUFU.EX2 R9, R6 ;  /* 0x0000000600097308 */ /* 0x0002620000000800 */
[----:B------:R-:W-:Y:S01]  /*5db0*/  IMAD.MOV.U32 R77, RZ, RZ, R78 ;  /* 0x000000ffff4d7224 */ /* 0x000fe200078e004e */
[----:B------:R-:W-:Y:S01]  /*5dc0*/  MOV R78, R79 ;  /* 0x0000004f004e7202 */ /* 0x000fe20000000f00 */
[----:B------:R-:W-:Y:S02]  /*5dd0*/  FADD.FTZ R4, R185, R4 ;  /* 0x00000004b9047221 */ /* 0x000fe40000010000 */
[----:B--2---:R-:W-:Y:S02]  /*5de0*/  FADD.FTZ R3, R73, R21 ;  /* 0x0000001549037221 */ /* 0x004fe40000010000 */
[----:B------:R-:W-:-:S02]  /*5df0*/  IMAD.MOV.U32 R224, RZ, RZ, R130 ;  /* 0x000000ffffe07224 */ /* 0x000fc400078e0082 */
[----:B------:R-:W-:Y:S02]  /*5e00*/  IMAD.MOV.U32 R79, RZ, RZ, R72 ;  /* 0x000000ffff4f7224 */ /* 0x000fe400078e0048 */
[----:B-1----:R-:W-:Y:S02]  /*5e10*/  FADD.FTZ R6, R187, R3 ;  /* 0x00000003bb067221 */ /* 0x002fe40000010000 */
[----:B------:R-:W-:Y:S02]  /*5e20*/  FADD.FTZ R3, R173, R0 ;  /* 0x00000000ad037221 */ /* 0x000fe40000010000 */
[----:B------:R-:W-:Y:S01]  /*5e30*/  FADD.FTZ R0, R76, R5 ;  /* 0x000000054c007221 */ /* 0x000fe20000010000 */
[----:B------:R-:W-:Y:S01]  /*5e40*/  MOV R73, R75 ;  /* 0x0000004b00497202 */ /* 0x000fe20000000f00 */
[----:B------:R-:W-:Y:S02]  /*5e50*/  FADD.FTZ R5, R180, R4 ;  /* 0x00000004b4057221 */ /* 0x000fe40000010000 */
[----:B------:R-:W-:-:S02]  /*5e60*/  IMAD.MOV.U32 R72, RZ, RZ, R74 ;  /* 0x000000ffff487224 */ /* 0x000fc400078e004a */
[----:B------:R-:W-:Y:S02]  /*5e70*/  FADD.FTZ R4, R77, R6 ;  /* 0x000000064d047221 */ /* 0x000fe40000010000 */
[----:B------:R-:W-:Y:S01]  /*5e80*/  FADD.FTZ R3, R78, R3 ;  /* 0x000000034e037221 */ /* 0x000fe20000010000 */
[----:B------:R1:W-:Y:S01]  /*5e90*/  MUFU.EX2 R14, R7 ;  /* 0x00000007000e7308 */ /* 0x0003e20000000800 */
[----:B------:R-:W-:Y:S02]  /*5ea0*/  IMAD.MOV.U32 R74, RZ, RZ, R224 ;  /* 0x000000ffff4a7224 */ /* 0x000fe400078e00e0 */
[----:B------:R-:W-:Y:S01]  /*5eb0*/  FADD.FTZ R0, R79, R0 ;  /* 0x000000004f007221 */ /* 0x000fe20000010000 */
[----:B------:R-:W-:Y:S01]  /*5ec0*/  MOV R224, R174 ;  /* 0x000000ae00e07202 */ /* 0x000fe20000000f00 */
[----:B------:R-:W-:Y:S02]  /*5ed0*/  FADD.FTZ R8, R181, R5 ;  /* 0x00000005b5087221 */ /* 0x000fe40000010000 */
[----:B------:R-:W-:-:S02]  /*5ee0*/  IMAD.MOV.U32 R75, RZ, RZ, R245 ;  /* 0x000000ffff4b7224 */ /* 0x000fc400078e00f5 */
[----:B------:R-:W-:Y:S02]  /*5ef0*/  FADD.FTZ R6, R73, R3 ;  /* 0x0000000349067221 */ /* 0x000fe40000010000 */
[----:B------:R-:W-:Y:S02]  /*5f00*/  IMAD.MOV.U32 R184, RZ, RZ, R171 ;  /* 0x000000ffffb87224 */ /* 0x000fe400078e00ab */
[----:B------:R-:W-:Y:S02]  /*5f10*/  IMAD.MOV.U32 R227, RZ, RZ, R175 ;  /* 0x000000ffffe37224 */ /* 0x000fe400078e00af */
[----:B-1----:R-:W-:Y:S02]  /*5f20*/  FADD.FTZ R7, R72, R4 ;  /* 0x0000000448077221 */ /* 0x002fe40000010000 */
[----:B------:R-:W-:Y:S01]  /*5f30*/  FADD.FTZ R5, R74, R0 ;  /* 0x000000004a057221 */ /* 0x000fe20000010000 */
[----:B------:R-:W-:Y:S01]  /*5f40*/  MOV R245, R186 ;  /* 0x000000ba00f57202 */ /* 0x000fe20000000f00 */
[----:B------:R-:W-:Y:S01]  /*5f50*/  FADD.FTZ R4, R250, R8 ;  /* 0x00000008fa047221 */ /* 0x000fe20000010000 */
[----:B------:R-:W1:Y:S01]  /*5f60*/  MUFU.EX2 R10, R12 ;  /* 0x0000000c000a7308 */ /* 0x000e620000000800 */
[----:B------:R-:W-:Y:S01]  /*5f70*/  IMAD.MOV.U32 R246, RZ, RZ, R221 ;  /* 0x000000fffff67224 */ /* 0x000fe200078e00dd */
[----:B------:R-:W2:Y:S01]  /*5f80*/  LDSM.16.MT88.4 R168, [R231+0x3100] ;  /* 0x00310000e7a8783b */ /* 0x000ea20000004200 */
[----:B------:R-:W-:-:S02]  /*5f90*/  FADD.FTZ R3, R75, R7 ;  /* 0x000000074b037221 */ /* 0x000fc40000010000 */
[----:B------:R-:W-:Y:S02]  /*5fa0*/  FADD.FTZ R0, R224, R6 ;  /* 0x00000006e0007221 */ /* 0x000fe40000010000 */
[----:B------:R-:W-:Y:S02]  /*5fb0*/  IMAD.MOV.U32 R221, RZ, RZ, R184 ;  /* 0x000000ffffdd7224 */ /* 0x000fe400078e00b8 */
[----:B------:R-:W-:Y:S02]  /*5fc0*/  FADD.FTZ R6, R227, R5 ;  /* 0x00000005e3067221 */ /* 0x000fe40000010000 */
[----:B------:R-:W-:Y:S02]  /*5fd0*/  FADD.FTZ R4, R248, R4 ;  /* 0x00000004f8047221 */ /* 0x000fe40000010000 */
[----:B------:R-:W-:Y:S02]  /*5fe0*/  FADD.FTZ R5, R246, R3 ;  /* 0x00000003f6057221 */ /* 0x000fe40000010000 */
[----:B------:R-:W-:-:S02]  /*5ff0*/  FADD.FTZ R3, R245, R0 ;  /* 0x00000000f5037221 */ /* 0x000fc40000010000 */
[----:B------:R-:W-:Y:S02]  /*6000*/  FADD.FTZ R0, R221, R6 ;  /* 0x00000006dd007221 */ /* 0x000fe40000010000 */
[----:B------:R-:W-:Y:S02]  /*6010*/  FADD.FTZ R4, R215, R4 ;  /* 0x00000004d7047221 */ /* 0x000fe40000010000 */
        /* <DEDUP_REMOVED lines=57> */
[----:B------:R-:W-:Y:S01]  /*63b0*/  FADD.FTZ R6, R70, R6 ;  /* 0x0000000646067221 */ /* 0x000fe20000010000 */
[----:B------:R-:W1:Y:S01]  /*63c0*/  MUFU.EX2 R13, R13 ;  /* 0x0000000d000d7308 */ /* 0x000e620000000800 */
        /* <DEDUP_REMOVED lines=9> */
[----:B-1----:R-:W-:Y:S02]  /*6460*/  FADD.FTZ R0, R10, R4 ;  /* 0x000000040a007221 */ /* 0x002fe40000010000 */
        /* <DEDUP_REMOVED lines=9> */
[----:B------:R-:W-:Y:S01]  /*6500*/  FADD.FTZ R0, R25, R5 ;  /* 0x0000000519007221 */ /* 0x000fe20000010000 */
[----:B------:R4:W-:Y:S04]  /*6510*/  STL [R1+0x4], R6 ;  /* 0x0000040601007387 */ /* 0x0009e80000100800 */
[----:B------:R4:W-:Y:S04]  /*6520*/  STL [R1], R4 ;  /* 0x0000000401007387 */ /* 0x0009e80000100800 */
[----:B------:R4:W-:Y:S04]  /*6530*/  STL [R1+0xc], R0 ;  /* 0x00000c0001007387 */ /* 0x0009e80000100800 */
[----:B------:R4:W-:Y:S01]  /*6540*/  STL [R1+0x8], R3 ;  /* 0x0000080301007387 */ /* 0x0009e20000100800 */
[----:B------:R-:W-:-:S02]  /*6550*/  F2FP.PACK_AB R128, R57, R60 ;  /* 0x0000003c3980723e */ /* 0x000fc400000000ff */
[----:B------:R-:W-:Y:S02]  /*6560*/  F2FP.PACK_AB R129, R27, R44 ;  /* 0x0000002c1b81723e */ /* 0x000fe400000000ff */
[----:B------:R-:W-:Y:S02]  /*6570*/  F2FP.PACK_AB R130, R45, R56 ;  /* 0x000000382d82723e */ /* 0x000fe400000000ff */
[----:B------:R-:W-:Y:S02]  /*6580*/  F2FP.PACK_AB R131, R25, R26 ;  /* 0x0000001a1983723e */ /* 0x000fe400000000ff */
[----:B------:R-:W-:Y:S02]  /*6590*/  F2FP.PACK_AB R184, R23, R24 ;  /* 0x0000001817b8723e */ /* 0x000fe400000000ff */
[----:B------:R-:W-:Y:S02]  /*65a0*/  F2FP.PACK_AB R185, R10, R9 ;  /* 0x000000090ab9723e */ /* 0x000fe400000000ff */
[----:B------:R-:W-:-:S02]  /*65b0*/  F2FP.PACK_AB R186, R14, R15 ;  /* 0x0000000f0eba723e */ /* 0x000fc400000000ff */
[----:B------:R-:W-:Y:S01]  /*65c0*/  F2FP.PACK_AB R187, R13, R11 ;  /* 0x0000000b0dbb723e */ /* 0x000fe200000000ff */
[C---:B---3--:R-:W-:Y:S08]  /*65d0*/  HMMA.16816.F32 R140, R128.reuse, R152, R140 ;  /* 0x00000098808c723c */ /* 0x048ff0000000188c */
[C---:B------:R-:W-:Y:S08]  /*65e0*/  HMMA.16816.F32 R148, R128.reuse, R154, R148 ;  /* 0x0000009a8094723c */ /* 0x040ff00000001894 */
[C---:B--2---:R-:W-:Y:S08]  /*65f0*/  HMMA.16816.F32 R160, R128.reuse, R168, R160 ;  /* 0x000000a880a0723c */ /* 0x044ff000000018a0 */
[C---:B------:R-:W-:Y:S08]  /*6600*/  HMMA.16816.F32 R164, R128.reuse, R170, R164 ;  /* 0x000000aa80a4723c */ /* 0x040ff000000018a4 */
[C---:B------:R-:W-:Y:S08]  /*6610*/  HMMA.16816.F32 R176, R128.reuse, R120, R92 ;  /* 0x0000007880b0723c */ /* 0x040ff0000000185c */
[----:B------:R-:W-:Y:S08]  /*6620*/  HMMA.16816.F32 R116, R128, R122, R88 ;  /* 0x0000007a8074723c */ /* 0x000ff00000001858 */
[C---:B------:R-:W-:Y:S08]  /*6630*/  HMMA.16816.F32 R144, R184.reuse, R152, R144 ;  /* 0x00000098b890723c */ /* 0x040ff00000001890 */
[C---:B------:R-:W-:Y:S08]  /*6640*/  HMMA.16816.F32 R156, R184.reuse, R168, R156 ;  /* 0x000000a8b89c723c */ /* 0x040ff0000000189c */
[----:B------:R-:W-:Y:S08]  /*6650*/  HMMA.16816.F32 R172, R184, R120, R32 ;  /* 0x00000078b8ac723c */ /* 0x000ff00000001820 */
[----:B------:R-:W-:Y:S08]  /*6660*/  HMMA.16816.F32 R124, R128, R16, R84 ;  /* 0x00000010807c723c */ /* 0x000ff00000001854 */
[C---:B------:R-:W-:Y:S08]  /*6670*/  HMMA.16816.F32 R152, R184.reuse, R154, R52 ;  /* 0x0000009ab898723c */ /* 0x040ff00000001834 */
[C---:B------:R-:W-:Y:S08]  /*6680*/  HMMA.16816.F32 R168, R184.reuse, R170, R40 ;  /* 0x000000aab8a8723c */ /* 0x040ff00000001828 */
[C---:B------:R-:W-:Y:S08]  /*6690*/  HMMA.16816.F32 R120, R184.reuse, R122, R36 ;  /* 0x0000007ab878723c */ /* 0x040ff00000001824 */
[----:B------:R-:W-:Y:S08]  /*66a0*/  HMMA.16816.F32 R180, R184, R16, R48 ;  /* 0x00000010b8b4723c */ /* 0x000ff00000001830 */
[-C--:B------:R-:W-:Y:S08]  /*66b0*/  HMMA.16816.F32 R128, R128, R18.reuse, R64 ;  /* 0x000000128080723c */ /* 0x080ff00000001840 */
[----:B------:R-:W-:Y:S01]  /*66c0*/  HMMA.16816.F32 R184, R184, R18, R28 ;  /* 0x00000012b8b8723c */ /* 0x000fe2000000181c */
[----:B------:R-:W-:Y:S07]  /*66d0*/  @!P1 BRA `(.L_x_2) ;  /* 0x00003f7000009947 */ /* 0x000fee0003800000 */
[----:B----4-:R-:W2:Y:S01]  /*66e0*/  LDL.LU R221, [R1+0x38] ;  /* 0x0000380001dd7983 */ /* 0x010ea20000300800 */
[----:B------:R-:W-:Y:S01]  /*66f0*/  UMOV UR6, 0x5 ;  /* 0x0000000500067882 */ /* 0x000fe20000000000 */
[----:B------:R-:W-:Y:S01]  /*6700*/  IMAD.MOV.U32 R3, RZ, RZ, R134 ;  /* 0x000000ffff037224 */ /* 0x000fe200078e0086 */
[----:B------:R-:W-:Y:S01]  /*6710*/  ULDC.64 UR4, c[0x0][0x208] ;  /* 0x0000820000047ab9 */ /* 0x000fe20000000a00 */
[----:B------:R-:W-:Y:S01]  /*6720*/  IMAD.MOV.U32 R0, RZ, RZ, R135 ;  /* 0x000000ffff007224 */ /* 0x000fe200078e0087 */
[----:B------:R-:W-:Y:S01]  /*6730*/  MOV R138, R2 ;  /* 0x00000002008a7202 */ /* 0x000fe20000000f00 */
[----:B------:R-:W-:Y:S01]  /*6740*/  USHF.L.U64.HI UR5, UR4, UR6, UR5 ;  /* 0x0000000604057299 */ /* 0x000fe20008010205 */
[----:B------:R-:W-:Y:S01]  /*6750*/  MOV R133, R132 ;  /* 0x0000008400857202 */ /* 0x000fe20000000f00 */
[----:B------:R-:W-:Y:S01]  /*6760*/  USHF.L.U32 UR4, UR4, 0x5, URZ ;  /* 0x0000000504047899 */ /* 0x000fe2000800063f */
[----:B--2---:R-:W-:-:S07]  /*6770*/  IADD3 R246, R221, -0x2, RZ ;  /* 0xfffffffeddf67810 */ /* 0x004fce0007ffe0ff */
[----:B------:R-:W2:Y:S04]  /*6780*/  LDL.LU.64 R72, [R1+0x40] ;  /* 0x0000400001487983 */ /* 0x000ea80000300a00 */
[----:B------:R-:W3:Y:S04]  /*6790*/  LDL.LU.64 R74, [R1+0x48] ;  /* 0x00004800014a7983 */ /* 0x000ee80000300a00 */
[----:B------:R-:W4:Y:S01]  /*67a0*/  LDL R221, [R1+0x10] ;  /* 0x0000100001dd7983 */ /* 0x000f220000100800 */
[----:B--2---:R-:W-:-:S02]  /*67b0*/  MOV R5, R73 ;  /* 0x0000004900057202 */ /* 0x004fc40000000f00 */
[----:B---3--:R-:W-:Y:S02]  /*67c0*/  MOV R4, R74 ;  /* 0x0000004a00047202 */ /* 0x008fe40000000f00 */
[----:B----4-:R-:W-:-:S03]  /*67d0*/  SHF.L.U32 R245, R221, 0x1, RZ ;  /* 0x00000001ddf57819 */ /* 0x010fc600000006ff */
[----:B------:R1:W-:Y:S04]  /*67e0*/  STL.64 [R1+0x20], R4 ;  /* 0x0000200401007387 */ /* 0x0003e80000100a00 */
.L_x_3:
[----:B------:R-:W2:Y:S01]  /*67f0*/  LDL.64 R72, [R1+0x20] ;  /* 0x0000200001487983 */ /* 0x000ea20000100a00 */
[----:B------:R-:W-:Y:S04]  /*6800*/  DEPBAR.LE SB0, 0x0 ;  /* 0x000080000000791a */ /* 0x000fe80000000000 */
[----:B------:R-:W-:Y:S01]  /*6810*/  SHF.R.S32.HI R2, RZ, 0x1f, R246 ;  /* 0x0000001fff027819 */ /* 0x000fe200000114f6 */
[----:B------:R-:W-:Y:S01]  /*6820*/  BAR.SYNC.DEFER_BLOCKING 0x0 ;  /* 0x0000000000007b1d */ /* 0x000fe20000010000 */
[----:B------:R-:W-:Y:S01]  /*6830*/  IMAD.WIDE.U32 R84, R246, c[0x0][0x208], RZ ;  /* 0x00008200f6547a25 */ /* 0x000fe200078e00ff */
[----:B------:R-:W-:Y:S03]  /*6840*/  MOV R247, c[0x0][0x1e0] ;  /* 0x0000780000f77a02 */ /* 0x000fe60000000f00 */
[----:B------:R-:W-:Y:S04]  /*6850*/  IMAD R2, R2, c[0x0][0x208], RZ ;  /* 0x0000820002027a24 */ /* 0x000fe800078e02ff */
[----:B------:R-:W-:Y:S05]  /*6860*/  IMAD R2, R246, c[0x0][0x20c], R2 ;  /* 0x00008300f6027a24 */ /* 0x000fea00078e0202 */
[----:B------:R-:W-:Y:S05]  /*6870*/  IADD3 R2, R85, R2, RZ ;  /* 0x0000000255027210 */ /* 0x000fea0007ffe0ff */
[----:B------:R-:W-:Y:S01]  /*6880*/  IMAD R2, R2, 0x70, RZ ;  /* 0x0000007002027824 */ /* 0x000fe200078e02ff */
[----:B-----5:R-:W-:Y:S08]  /*6890*/  LDSM.16.M88.4 R112, [R234+0x7100] ;  /* 0x00710000ea70783b */ /* 0x020ff00000000200 */
[----:B------:R-:W3:Y:S08]  /*68a0*/  LDSM.16.M88.4 R16, [R139+0x3900] ;  /* 0x003900008b10783b */ /* 0x000ef00000000200 */
[----:B------:R-:W4:Y:S08]  /*68b0*/  LDSM.16.M88.4 R108, [R234+0x9100] ;  /* 0x00910000ea6c783b */ /* 0x000f300000000200 */
[----:B------:R-:W1:Y:S08]  /*68c0*/  LDSM.16.M88.4 R32, [R139+0x4100] ;  /* 0x004100008b20783b */ /* 0x000e700000000200 */
[----:B------:R-:W1:Y:S08]  /*68d0*/  LDSM.16.M88.4 R48, [R139+0x4900] ;  /* 0x004900008b30783b */ /* 0x000e700000000200 */
[----:B------:R-:W1:Y:S02]  /*68e0*/  LDSM.16.M88.4 R64, [R139+0x5100] ;  /* 0x005100008b40783b */ /* 0x000e640000000200 */
[-C--:B-1-3--:R-:W-:Y:S06]  /*68f0*/  HMMA.16816.F32 R4, R112, R16.reuse, RZ ;  /* 0x000000107004723c */ /* 0x08afec00000018ff */
[----:B------:R-:W1:Y:S02]  /*6900*/  LDSM.16.M88.4 R80, [R139+0x5900] ;  /* 0x005900008b50783b */ /* 0x000e640000000200 */
[C---:B----4-:R-:W-:Y:S06]  /*6910*/  HMMA.16816.F32 R8, R108.reuse, R16, RZ ;  /* 0x000000106c08723c */ /* 0x050fec00000018ff */
[----:B------:R-:W3:Y:S02]  /*6920*/  LDSM.16.M88.4 R96, [R139+0x6100] ;  /* 0x006100008b60783b */ /* 0x000ee40000000200 */
[-C--:B------:R-:W-:Y:S06]  /*6930*/  HMMA.16816.F32 R12, R108, R18.reuse, RZ ;  /* 0x000000126c0c723c */ /* 0x080fec00000018ff */
[----:B------:R-:W4:Y:S02]  /*6940*/  LDSM.16.M88.4 R188, [R139+0x6900] ;  /* 0x006900008bbc783b */ /* 0x000f240000000200 */
[C---:B------:R-:W-:Y:S06]  /*6950*/  HMMA.16816.F32 R16, R112.reuse, R18, RZ ;  /* 0x000000127010723c */ /* 0x040fec00000018ff */
[----:B------:R-:W-:Y:S02]  /*6960*/  LDSM.16.M88.4 R192, [R237+0x7100] ;  /* 0x00710000edc0783b */ /* 0x000fe40000000200 */
[-C--:B------:R-:W-:Y:S06]  /*6970*/  HMMA.16816.F32 R20, R112, R32.reuse, RZ ;  /* 0x000000207014723c */ /* 0x080fec00000018ff */
[----:B------:R-:W1:Y:S02]  /*6980*/  LDSM.16.M88.4 R196, [R238] ;  /* 0x00000000eec4783b */ /* 0x000e640000000200 */
[C---:B------:R-:W-:Y:S06]  /*6990*/  HMMA.16816.F32 R24, R108.reuse, R32, RZ ;  /* 0x000000206c18723c */ /* 0x040fec00000018ff */
[----:B------:R-:W1:Y:S02]  /*69a0*/  LDSM.16.M88.4 R200, [R237+0x9100] ;  /* 0x00910000edc8783b */ /* 0x000e640000000200 */
[-C--:B------:R-:W-:Y:S06]  /*69b0*/  HMMA.16816.F32 R28, R108, R34.reuse, RZ ;  /* 0x000000226c1c723c */ /* 0x080fec00000018ff */
[----:B------:R-:W1:Y:S02]  /*69c0*/  LDSM.16.M88.4 R204, [R244] ;  /* 0x00000000f4cc783b */ /* 0x000e640000000200 */
[C---:B------:R-:W-:Y:S06]  /*69d0*/  HMMA.16816.F32 R32, R112.reuse, R34, RZ ;  /* 0x000000227020723c */ /* 0x040fec00000018ff */
[----:B------:R-:W1:Y:S02]  /*69e0*/  LDSM.16.M88.4 R208, [R243] ;  /* 0x00000000f3d0783b */ /* 0x000e640000000200 */
[-C--:B------:R-:W-:Y:S06]  /*69f0*/  HMMA.16816.F32 R36, R112, R48.reuse, RZ ;  /* 0x000000307024723c */ /* 0x080fec00000018ff */
[----:B------:R-:W1:Y:S02]  /*6a00*/  LDSM.16.M88.4 R212, [R242] ;  /* 0x00000000f2d4783b */ /* 0x000e640000000200 */
[C---:B------:R-:W-:Y:S06]  /*6a10*/  HMMA.16816.F32 R40, R108.reuse, R48, RZ ;  /* 0x000000306c28723c */ /* 0x040fec00000018ff */
[----:B------:R-:W1:Y:S02]  /*6a20*/  LDSM.16.M88.4 R216, [R241] ;  /* 0x00000000f1d8783b */ /* 0x000e640000000200 */
[-C--:B------:R-:W-:Y:S06]  /*6a30*/  HMMA.16816.F32 R44, R108, R50.reuse, RZ ;  /* 0x000000326c2c723c */ /* 0x080fec00000018ff */
[----:B------:R-:W1:Y:S02]  /*6a40*/  LDSM.16.M88.4 R220, [R240] ;  /* 0x00000000f0dc783b */ /* 0x000e640000000200 */
[C---:B------:R-:W-:Y:S06]  /*6a50*/  HMMA.16816.F32 R48, R112.reuse, R50, RZ ;  /* 0x000000327030723c */ /* 0x040fec00000018ff */
[----:B------:R-:W2:Y:S02]  /*6a60*/  LDSM.16.M88.4 R224, [R239] ;  /* 0x00000000efe0783b */ /* 0x000ea40000000200 */
[-C--:B------:R-:W-:Y:S06]  /*6a70*/  HMMA.16816.F32 R52, R112, R64.reuse, RZ ;  /* 0x000000407034723c */ /* 0x080fec00000018ff */
[----:B------:R-:W4:Y:S06]  /*6a80*/  LDL.64 R250, [R1+0x28] ;  /* 0x0000280001fa7983 */ /* 0x000f2c0000100a00 */
[----:B------:R-:W4:Y:S01]  /*6a90*/  LDL.64 R248, [R1+0x30] ;  /* 0x0000300001f87983 */ /* 0x000f220000100a00 */
[C---:B------:R-:W-:Y:S08]  /*6aa0*/  HMMA.16816.F32 R56, R108.reuse, R64, RZ ;  /* 0x000000406c38723c */ /* 0x040ff000000018ff */
[-C--:B------:R-:W-:Y:S08]  /*6ab0*/  HMMA.16816.F32 R60, R108, R66.reuse, RZ ;  /* 0x000000426c3c723c */ /* 0x080ff000000018ff */
[C---:B------:R-:W-:Y:S08]  /*6ac0*/  HMMA.16816.F32 R64, R112.reuse, R66, RZ ;  /* 0x000000427040723c */ /* 0x040ff000000018ff */
[-C--:B-1----:R-:W-:Y:S01]  /*6ad0*/  HMMA.16816.F32 R68, R112, R80.reuse, RZ ;  /* 0x000000507044723c */ /* 0x082fe200000018ff */
[----:B--2---:R-:W-:Y:S07]  /*6ae0*/  IMAD.WIDE.U32 R84, R84, 0x70, R72 ;  /* 0x0000007054547825 */ /* 0x004fee00078e0048 */
[C---:B------:R-:W-:Y:S04]  /*6af0*/  HMMA.16816.F32 R72, R108.reuse, R80, RZ ;  /* 0x000000506c48723c */ /* 0x040fe800000018ff */
[C---:B------:R-:W-:Y:S02]  /*6b00*/  LEA R90, P1, R84.reuse, c[0x0][0x1f8], 0x1 ;  /* 0x00007e00545a7a11 */ /* 0x040fe400078208ff */
[----:B------:R-:W-:Y:S02]  /*6b10*/  IADD3 R2, R85, R2, RZ ;  /* 0x0000000255027210 */ /* 0x000fe40007ffe0ff */
[-C--:B------:R-:W-:Y:S04]  /*6b20*/  HMMA.16816.F32 R76, R108, R82.reuse, RZ ;  /* 0x000000526c4c723c */ /* 0x080fe800000018ff */
[----:B------:R-:W-:Y:S02]  /*6b30*/  LEA.HI.X R91, R84, c[0x0][0x1fc], R2, 0x1, P1 ;  /* 0x00007f00545b7a11 */ /* 0x000fe400008f0c02 */
[----:B------:R-:W-:Y:S03]  /*6b40*/  IADD3 R88, P1, R90, UR4, RZ ;  /* 0x000000045a587c10 */ /* 0x000fe6000ff3e0ff */
[----:B------:R-:W-:Y:S01]  /*6b50*/  @!PT LDS RZ, [RZ] ;  /* 0x00000000fffff984 */ /* 0x000fe20000000800 */
[----:B------:R-:W-:Y:S01]  /*6b60*/  @!PT LDS RZ, [RZ] ;  /* 0x00000000fffff984 */ /* 0x000fe20000000800 */
[----:B------:R-:W-:Y:S01]  /*6b70*/  @!PT LDS RZ, [RZ] ;  /* 0x00000000fffff984 */ /* 0x000fe20000000800 */
[----:B------:R1:W-:Y:S01]  /*6b80*/  LDGSTS.E.BYPASS.LTC128B.128 [R245+0x100], [R90.64], !P0 ;  /* 0x001000005af57fae */ /* 0x0003e2000c101d48 */
[C---:B------:R-:W-:Y:S02]  /*6b90*/  HMMA.16816.F32 R80, R112.reuse, R82, RZ ;  /* 0x000000527050723c */ /* 0x040fe400000018ff */
[----:B------:R-:W-:Y:S02]  /*6ba0*/  IADD3.X R89, R91, UR5, RZ, P1, !PT ;  /* 0x000000055b597c10 */ /* 0x000fe40008ffe4ff */
[----:B------:R-:W-:Y:S04]  /*6bb0*/  IADD3 R94, P2, R88, UR4, RZ ;  /* 0x00000004585e7c10 */ /* 0x000fe8000ff5e0ff */
[-C--:B---3--:R-:W-:Y:S01]  /*6bc0*/  HMMA.16816.F32 R84, R112, R96.reuse, RZ ;  /* 0x000000607054723c */ /* 0x088fe200000018ff */
[----:B------:R1:W-:Y:S03]  /*6bd0*/  LDGSTS.E.BYPASS.LTC128B.128 [R245+0x900], [R88.64], !P0 ;  /* 0x0090000058f57fae */ /* 0x0003e6000c101d48 */
[----:B------:R-:W-:Y:S02]  /*6be0*/  IADD3.X R95, R89, UR5, RZ, P2, !PT ;  /* 0x00000005595f7c10 */ /* 0x000fe400097fe4ff */
[----:B------:R-:W-:Y:S03]  /*6bf0*/  IADD3 R92, P1, R94, UR4, RZ ;  /* 0x000000045e5c7c10 */ /* 0x000fe6000ff3e0ff */
[----:B------:R2:W-:Y:S03]  /*6c00*/  LDGSTS.E.BYPASS.LTC128B.128 [R245+0x1100], [R94.64], !P0 ;  /* 0x011000005ef57fae */ /* 0x0005e6000c101d48 */
[----:B------:R-:W-:Y:S02]  /*6c10*/  IADD3.X R93, R95, UR5, RZ, P1, !PT ;  /* 0x000000055f5d7c10 */ /* 0x000fe40008ffe4ff */
[----:B------:R-:W-:Y:S03]  /*6c20*/  IADD3 R100, P2, R92, UR4, RZ ;  /* 0x000000045c647c10 */ /* 0x000fe6000ff5e0ff */
[----:B------:R2:W-:Y:S01]  /*6c30*/  LDGSTS.E.BYPASS.LTC128B.128 [R245+0x1900], [R92.64], !P0 ;  /* 0x019000005cf57fae */ /* 0x0005e2000c101d48 */
[----:B------:R-:W-:Y:S02]  /*6c40*/  IADD3.X R101, R93, UR5, RZ, P2, !PT ;  /* 0x000000055d657c10 */ /* 0x000fe400097fe4ff */
[----:B------:R-:W-:Y:S04]  /*6c50*/  IADD3 R102, P1, R100, UR4, RZ ;  /* 0x0000000464667c10 */ /* 0x000fe8000ff3e0ff */
[----:B------:R-:W-:Y:S01]  /*6c60*/  IADD3.X R103, R101, UR5, RZ, P1, !PT ;  /* 0x0000000565677c10 */ /* 0x000fe20008ffe4ff */
[----:B------:R3:W-:Y:S01]  /*6c70*/  LDGSTS.E.BYPASS.LTC128B.128 [R245+0x2100], [R100.64], !P0 ;  /* 0x0210000064f57fae */ /* 0x0007e2000c101d48 */
[C---:B-1----:R-:W-:Y:S07]  /*6c80*/  HMMA.16816.F32 R88, R108.reuse, R96, RZ ;  /* 0x000000606c58723c */ /* 0x042fee00000018ff */
[----:B------:R4:W-:Y:S01]  /*6c90*/  LDGSTS.E.BYPASS.LTC128B.128 [R245+0x2900], [R102.64], !P0 ;  /* 0x0290000066f57fae */ /* 0x0009e2000c101d48 */
[-C--:B--2---:R-:W-:Y:S08]  /*6ca0*/  HMMA.16816.F32 R92, R108, R98.reuse, RZ ;  /* 0x000000626c5c723c */ /* 0x084ff000000018ff */
[C---:B------:R-:W-:Y:S04]  /*6cb0*/  HMMA.16816.F32 R96, R112.reuse, R98, RZ ;  /* 0x000000627060723c */ /* 0x040fe800000018ff */
[----:B---3--:R-:W-:Y:S04]  /*6cc0*/  IADD3 R100, P1, R102, UR4, RZ ;  /* 0x0000000466647c10 */ /* 0x008fe8000ff3e0ff */
[----:B------:R-:W-:Y:S02]  /*6cd0*/  IADD3.X R101, R103, UR5, RZ, P1, !PT ;  /* 0x0000000567657c10 */ /* 0x000fe40008ffe4ff */
[C---:B------:R-:W-:Y:S02]  /*6ce0*/  ISETP.GT.AND P1, PT, R246.reuse, RZ, PT ;  /* 0x000000fff600720c */ /* 0x040fe40003f24270 */
[----:B------:R-:W-:Y:S01]  /*6cf0*/  IADD3 R246, R246, -0x1, RZ ;  /* 0xfffffffff6f67810 */ /* 0x000fe20007ffe0ff */
[----:B------:R4:W-:Y:S08]  /*6d00*/  LDGSTS.E.BYPASS.LTC128B.128 [R245+0x3100], [R100.64], !P0 ;  /* 0x0310000064f57fae */ /* 0x0009f0000c101d48 */
[----:B------:R-:W0:Y:S01]  /*6d10*/  LDGDEPBAR ;  /* 0x00000000000079af */ /* 0x000e220000000000 */
[-C--:B----4-:R-:W-:Y:S08]  /*6d20*/  HMMA.16816.F32 R100, R112, R188.reuse, RZ ;  /* 0x000000bc7064723c */ /* 0x090ff000000018ff */
[C---:B------:R-:W-:Y:S08]  /*6d30*/  HMMA.16816.F32 R104, R108.reuse, R188, RZ ;  /* 0x000000bc6c68723c */ /* 0x040ff000000018ff */
[-C--:B------:R-:W-:Y:S08]  /*6d40*/  HMMA.16816.F32 R108, R108, R190.reuse, RZ ;  /* 0x000000be6c6c723c */ /* 0x080ff000000018ff */
[----:B------:R-:W-:Y:S01]  /*6d50*/  HMMA.16816.F32 R112, R112, R190, RZ ;  /* 0x000000be7070723c */ /* 0x000fe200000018ff */
[----:B------:R-:W-:Y:S07]  /*6d60*/  LDSM.16.M88.4 R188, [R235+0x7100] ;  /* 0x00710000ebbc783b */ /* 0x000fee0000000200 */
[-C--:B------:R-:W-:Y:S08]  /*6d70*/  HMMA.16816.F32 R4, R192, R196.reuse, R4 ;  /* 0x000000c4c004723c */ /* 0x080ff00000001804 */
[C---:B------:R-:W-:Y:S08]  /*6d80*/  HMMA.16816.F32 R8, R200.reuse, R196, R8 ;  /* 0x000000c4c808723c */ /* 0x040ff00000001808 */
[-C--:B------:R-:W-:Y:S08]  /*6d90*/  HMMA.16816.F32 R12, R200, R198.reuse, R12 ;  /* 0x000000c6c80c723c */ /* 0x080ff0000000180c */
[C---:B------:R-:W-:Y:S01]  /*6da0*/  HMMA.16816.F32 R16, R192.reuse, R198, R16 ;  /* 0x000000c6c010723c */ /* 0x040fe20000001810 */
[----:B------:R-:W1:Y:S07]  /*6db0*/  LDSM.16.M88.4 R196, [R233+0x3900] ;  /* 0x00390000e9c4783b */ /* 0x000e6e0000000200 */
[-C--:B------:R-:W-:Y:S08]  /*6dc0*/  HMMA.16816.F32 R20, R192, R204.reuse, R20 ;  /* 0x000000ccc014723c */ /* 0x080ff00000001814 */
[C---:B------:R-:W-:Y:S08]  /*6dd0*/  HMMA.16816.F32 R24, R200.reuse, R204, R24 ;  /* 0x000000ccc818723c */ /* 0x040ff00000001818 */
[-C--:B------:R-:W-:Y:S08]  /*6de0*/  HMMA.16816.F32 R28, R200, R206.reuse, R28 ;  /* 0x000000cec81c723c */ /* 0x080ff0000000181c */
[C---:B------:R-:W-:Y:S01]  /*6df0*/  HMMA.16816.F32 R32, R192.reuse, R206, R32 ;  /* 0x000000cec020723c */ /* 0x040fe20000001820 */
[----:B------:R-:W2:Y:S07]  /*6e00*/  LDSM.16.M88.4 R204, [R235+0x9100] ;  /* 0x00910000ebcc783b */ /* 0x000eae0000000200 */
[-C--:B------:R-:W-:Y:S08]  /*6e10*/  HMMA.16816.F32 R36, R192, R208.reuse, R36 ;  /* 0x000000d0c024723c */ /* 0x080ff00000001824 */
[C---:B------:R-:W-:Y:S08]  /*6e20*/  HMMA.16816.F32 R40, R200.reuse, R208, R40 ;  /* 0x000000d0c828723c */ /* 0x040ff00000001828 */
[-C--:B------:R-:W-:Y:S08]  /*6e30*/  HMMA.16816.F32 R44, R200, R210.reuse, R44 ;  /* 0x000000d2c82c723c */ /* 0x080ff0000000182c */
[C---:B------:R-:W-:Y:S01]  /*6e40*/  HMMA.16816.F32 R48, R192.reuse, R210, R48 ;  /* 0x000000d2c030723c */ /* 0x040fe20000001830 */
[----:B------:R-:W3:Y:S07]  /*6e50*/  LDSM.16.M88.4 R208, [R233+0x4100] ;  /* 0x00410000e9d0783b */ /* 0x000eee0000000200 */
[-C--:B------:R-:W-:Y:S08]  /*6e60*/  HMMA.16816.F32 R52, R192, R212.reuse, R52 ;  /* 0x000000d4c034723c */ /* 0x080ff00000001834 */
[C---:B------:R-:W-:Y:S08]  /*6e70*/  HMMA.16816.F32 R56, R200.reuse, R212, R56 ;  /* 0x000000d4c838723c */ /* 0x040ff00000001838 */
[-C--:B------:R-:W-:Y:S08]  /*6e80*/  HMMA.16816.F32 R60, R200, R214.reuse, R60 ;  /* 0x000000d6c83c723c */ /* 0x080ff0000000183c */
[C---:B------:R-:W-:Y:S01]  /*6e90*/  HMMA.16816.F32 R64, R192.reuse, R214, R64 ;  /* 0x000000d6c040723c */ /* 0x040fe20000001840 */
[----:B------:R-:W4:Y:S07]  /*6ea0*/  LDSM.16.M88.4 R212, [R233+0x4900] ;  /* 0x00490000e9d4783b */ /* 0x000f2e0000000200 */
[-C--:B------:R-:W-:Y:S08]  /*6eb0*/  HMMA.16816.F32 R68, R192, R216.reuse, R68 ;  /* 0x000000d8c044723c */ /* 0x080ff00000001844 */
[C---:B------:R-:W-:Y:S08]  /*6ec0*/  HMMA.16816.F32 R72, R200.reuse, R216, R72 ;  /* 0x000000d8c848723c */ /* 0x040ff00000001848 */
[-C--:B------:R-:W-:Y:S08]  /*6ed0*/  HMMA.16816.F32 R76, R200, R218.reuse, R76 ;  /* 0x000000dac84c723c */ /* 0x080ff0000000184c */
[C---:B------:R-:W-:Y:S01]  /*6ee0*/  HMMA.16816.F32 R80, R192.reuse, R218, R80 ;  /* 0x000000dac050723c */ /* 0x040fe20000001850 */
[----:B------:R-:W-:Y:S07]  /*6ef0*/  LDSM.16.M88.4 R216, [R233+0x5900] ;  /* 0x00590000e9d8783b */ /* 0x000fee0000000200 */
[-C--:B------:R-:W-:Y:S08]  /*6f00*/  HMMA.16816.F32 R84, R192, R220.reuse, R84 ;  /* 0x000000dcc054723c */ /* 0x080ff00000001854 */
[C---:B------:R-:W-:Y:S08]  /*6f10*/  HMMA.16816.F32 R88, R200.reuse, R220, R88 ;  /* 0x000000dcc858723c */ /* 0x040ff00000001858 */
[-C--:B------:R-:W-:Y:S08]  /*6f20*/  HMMA.16816.F32 R92, R200, R222.reuse, R92 ;  /* 0x000000dec85c723c */ /* 0x080ff0000000185c */
[C---:B------:R-:W-:Y:S01]  /*6f30*/  HMMA.16816.F32 R96, R192.reuse, R222, R96 ;  /* 0x000000dec060723c */ /* 0x040fe20000001860 */
[----:B------:R-:W-:Y:S07]  /*6f40*/  LDSM.16.M88.4 R220, [R233+0x6900] ;  /* 0x00690000e9dc783b */ /* 0x000fee0000000200 */
[-C--:B------:R-:W-:Y:S08]  /*6f50*/  HMMA.16816.F32 R100, R192, R224.reuse, R100 ;  /* 0x000000e0c064723c */ /* 0x080ff00000001864 */
[C---:B------:R-:W-:Y:S08]  /*6f60*/  HMMA.16816.F32 R104, R200.reuse, R224, R104 ;  /* 0x000000e0c868723c */ /* 0x040ff00000001868 */
[-C--:B------:R-:W-:Y:S01]  /*6f70*/  HMMA.16816.F32 R108, R200, R226.reuse, R108 ;  /* 0x000000e2c86c723c */ /* 0x080fe2000000186c */
[----:B------:R-:W3:Y:S07]  /*6f80*/  LDSM.16.M88.4 R200, [R233+0x5100] ;  /* 0x00510000e9c8783b */ /* 0x000eee0000000200 */
[----:B------:R-:W-:Y:S01]  /*6f90*/  HMMA.16816.F32 R112, R192, R226, R112 ;  /* 0x000000e2c070723c */ /* 0x000fe20000001870 */
[----:B------:R-:W4:Y:S07]  /*6fa0*/  LDSM.16.M88.4 R192, [R233+0x6100] ;  /* 0x00610000e9c0783b */ /* 0x000f2e0000000200 */
[-C--:B-1----:R-:W-:Y:S08]  /*6fb0*/  HMMA.16816.F32 R4, R188, R196.reuse, R4 ;  /* 0x000000c4bc04723c */ /* 0x082ff00000001804 */
[C---:B--2---:R-:W-:Y:S08]  /*6fc0*/  HMMA.16816.F32 R8, R204.reuse, R196, R8 ;  /* 0x000000c4cc08723c */ /* 0x044ff00000001808 */
[-C--:B------:R-:W-:Y:S08]  /*6fd0*/  HMMA.16816.F32 R12, R204, R198.reuse, R12 ;  /* 0x000000c6cc0c723c */ /* 0x080ff0000000180c */
[C---:B------:R-:W-:Y:S01]  /*6fe0*/  HMMA.16816.F32 R16, R188.reuse, R198, R16 ;  /* 0x000000c6bc10723c */ /* 0x040fe20000001810 */
[----:B------:R-:W-:Y:S07]  /*6ff0*/  LDSM.16.M88.4 R196, [R232] ;  /* 0x00000000e8c4783b */ /* 0x000fee0000000200 */
[-C--:B---3--:R-:W-:Y:S08]  /*7000*/  HMMA.16816.F32 R20, R188, R208.reuse, R20 ;  /* 0x000000d0bc14723c */ /* 0x088ff00000001814 */
[C---:B------:R-:W-:Y:S08]  /*7010*/  HMMA.16816.F32 R24, R204.reuse, R208, R24 ;  /* 0x000000d0cc18723c */ /* 0x040ff00000001818 */
[-C--:B------:R-:W-:Y:S08]  /*7020*/  HMMA.16816.F32 R28, R204, R210.reuse, R28 ;  /* 0x000000d2cc1c723c */ /* 0x080ff0000000181c */
[C---:B------:R-:W-:Y:S01]  /*7030*/  HMMA.16816.F32 R32, R188.reuse, R210, R32 ;  /* 0x000000d2bc20723c */ /* 0x040fe20000001820 */
[----:B------:R-:W-:Y:S07]  /*7040*/  LDSM.16.M88.4 R208, [R232+0x800] ;  /* 0x00080000e8d0783b */ /* 0x000fee0000000200 */
[-C--:B----4-:R-:W-:Y:S08]  /*7050*/  HMMA.16816.F32 R36, R188, R212.reuse, R36 ;  /* 0x000000d4bc24723c */ /* 0x090ff00000001824 */
        /* <DEDUP_REMOVED lines=21> */
[-C--:B------:R-:W-:Y:S01]  /*71b0*/  HMMA.16816.F32 R108, R204, R222.reuse, R108 ;  /* 0x000000decc6c723c */ /* 0x080fe2000000186c */
[----:B------:R-:W2:Y:S07]  /*71c0*/  LDSM.16.M88.4 R204, [R232+0x2000] ;  /* 0x00200000e8cc783b */ /* 0x000eae0000000200 */
[----:B------:R-:W-:Y:S01]  /*71d0*/  HMMA.16816.F32 R112, R188, R222, R112 ;  /* 0x000000debc70723c */ /* 0x000fe20000001870 */
[----:B------:R-:W3:Y:S07]  /*71e0*/  LDSM.16.M88.4 R188, [R232+0x2800] ;  /* 0x00280000e8bc783b */ /* 0x000eee0000000200 */
[-C--:B-1----:R-:W-:Y:S08]  /*71f0*/  HMMA.16816.F32 R4, R192, R196.reuse, R4 ;  /* 0x000000c4c004723c */ /* 0x082ff00000001804 */
[C---:B------:R-:W-:Y:S08]  /*7200*/  HMMA.16816.F32 R8, R200.reuse, R196, R8 ;  /* 0x000000c4c808723c */ /* 0x040ff00000001808 */
[-C--:B------:R-:W-:Y:S08]  /*7210*/  HMMA.16816.F32 R12, R200, R198.reuse, R12 ;  /* 0x000000c6c80c723c */ /* 0x080ff0000000180c */
[C---:B------:R-:W-:Y:S01]  /*7220*/  HMMA.16816.F32 R16, R192.reuse, R198, R16 ;  /* 0x000000c6c010723c */ /* 0x040fe20000001810 */
[----:B------:R-:W1:Y:S01]  /*7230*/  LDSM.16.M88.4 R196, [R232+0x3000] ;  /* 0x00300000e8c4783b */ /* 0x000e620000000200 */
[----:B------:R-:W-:Y:S04]  /*7240*/  DEPBAR.LE SB0, 0x0 ;  /* 0x000080000000791a */ /* 0x000fe80000000000 */
[----:B------:R-:W-:Y:S02]  /*7250*/  FMNMX.FTZ R2, R4, R0, !PT ;  /* 0x0000000004027209 */ /* 0x000fe40007810000 */
[-C--:B------:R-:W-:Y:S01]  /*7260*/  HMMA.16816.F32 R20, R192, R208.reuse, R20 ;  /* 0x000000d0c014723c */ /* 0x080fe20000001814 */
[----:B------:R-:W-:Y:S04]  /*7270*/  BAR.SYNC.DEFER_BLOCKING 0x0 ;  /* 0x0000000000007b1d */ /* 0x000fe80000010000 */
[----:B------:R-:W-:Y:S02]  /*7280*/  FMNMX.FTZ R2, R5, R2, !PT ;  /* 0x0000000205027209 */ /* 0x000fe40007810000 */
[----:B------:R-:W-:Y:S01]  /*7290*/  FMNMX.FTZ R132, R6, R3, !PT ;  /* 0x0000000306847209 */ /* 0x000fe20007810000 */
[C---:B------:R-:W-:Y:S04]  /*72a0*/  HMMA.16816.F32 R24, R200.reuse, R208, R24 ;  /* 0x000000d0c818723c */ /* 0x040fe80000001818 */
[----:B------:R-:W-:Y:S02]  /*72b0*/  FMNMX.FTZ R132, R7, R132, !PT ;  /* 0x0000008407847209 */ /* 0x000fe40007810000 */
[----:B------:R-:W-:Y:S02]  /*72c0*/  FMNMX.FTZ R134, R8, R133, !PT ;  /* 0x0000008508867209 */ /* 0x000fe40007810000 */
[-C--:B------:R-:W-:Y:S04]  /*72d0*/  HMMA.16816.F32 R28, R200, R210.reuse, R28 ;  /* 0x000000d2c81c723c */ /* 0x080fe8000000181c */
[----:B------:R-:W-:Y:S02]  /*72e0*/  FMNMX.FTZ R2, R16, R2, !PT ;  /* 0x0000000210027209 */ /* 0x000fe40007810000 */
[----:B------:R-:W-:Y:S02]  /*72f0*/  FMNMX.FTZ R132, R18, R132, !PT ;  /* 0x0000008412847209 */ /* 0x000fe40007810000 */
        /* <DEDUP_REMOVED lines=27> */
[-C--:B--2---:R-:W-:Y:S04]  /*74b0*/  HMMA.16816.F32 R68, R192, R204.reuse, R68 ;  /* 0x000000ccc044723c */ /* 0x084fe80000001844 */
        /* <DEDUP_REMOVED lines=11> */
[-C--:B---3--:R-:W-:Y:S04]  /*7570*/  HMMA.16816.F32 R84, R192, R188.reuse, R84 ;  /* 0x000000bcc054723c */ /* 0x088fe80000001854 */
        /* <DEDUP_REMOVED lines=11> */
[-C--:B-1----:R-:W-:Y:S04]  /*7630*/  HMMA.16816.F32 R100, R192, R196.reuse, R100 ;  /* 0x000000c4c064723c */ /* 0x082fe80000001864 */
[----:B------:R-:W-:Y:S02]  /*7640*/  FMNMX.FTZ R2, R68, R2, !PT ;  /* 0x0000000244027209 */ /* 0x000fe40007810000 */
[----:B------:R-:W-:Y:S02]  /*7650*/  FMNMX.FTZ R132, R66, R132, !PT ;  /* 0x0000008442847209 */ /* 0x000fe40007810000 */
[C---:B------:R-:W-:Y:S04]  /*7660*/  HMMA.16816.F32 R104, R200.reuse, R196, R104 ;  /* 0x000000c4c868723c */ /* 0x040fe80000001868 */
[----:B------:R-:W-:Y:S02]  /*7670*/  FMNMX.FTZ R134, R45, R134, !PT ;  /* 0x000000862d867209 */ /* 0x000fe40007810000 */
[----:B------:R-:W-:Y:S02]  /*7680*/  FMNMX.FTZ R135, R69, R2, !PT ;  /* 0x0000000245877209 */ /* 0x000fe40007810000 */
[----:B------:R-:W-:Y:S01]  /*7690*/  FMNMX.FTZ R136, R56, R134, !PT ;  /* 0x0000008638887209 */ /* 0x000fe20007810000 */
[-C--:B------:R-:W-:Y:S03]  /*76a0*/  HMMA.16816.F32 R108, R200, R198.reuse, R108 ;  /* 0x000000c6c86c723c */ /* 0x080fe6000000186c */
[----:B------:R-:W-:Y:S02]  /*76b0*/  FMNMX.FTZ R134, R67, R132, !PT ;  /* 0x0000008443867209 */ /* 0x000fe40007810000 */
[----:B------:R-:W-:Y:S02]  /*76c0*/  FMNMX.FTZ R135, R80, R135, !PT ;  /* 0x0000008750877209 */ /* 0x000fe40007810000 */
[----:B------:R-:W-:Y:S01]  /*76d0*/  FMNMX.FTZ R2, R70, R134, !PT ;  /* 0x0000008646027209 */ /* 0x000fe20007810000 */
[----:B------:R-:W-:Y:S04]  /*76e0*/  HMMA.16816.F32 R112, R192, R198, R112 ;  /* 0x000000c6c070723c */ /* 0x000fe80000001870 */
[----:B------:R-:W-:Y:S02]  /*76f0*/  FMNMX.FTZ R135, R81, R135, !PT ;  /* 0x0000008751877209 */ /* 0x000fe40007810000 */
[----:B------:R-:W-:Y:S02]  /*7700*/  FMNMX.FTZ R2, R71, R2, !PT ;  /* 0x0000000247027209 */ /* 0x000fe40007810000 */
[----:B------:R-:W-:Y:S04]  /*7710*/  FMNMX.FTZ R134, R10, R138, !PT ;  /* 0x0000008a0a867209 */ /* 0x000fe80007810000 */
[----:B------:R-:W-:Y:S02]  /*7720*/  FMNMX.FTZ R135, R84, R135, !PT ;  /* 0x0000008754877209 */ /* 0x000fe40007810000 */
        /* <DEDUP_REMOVED lines=27> */
[----:B------:R-:W-:Y:S01]  /*78e0*/  FMNMX.FTZ R132, R76, R132, !PT ;  /* 0x000000844c847209 */ /* 0x000fe20007810000 */
[----:B------:R-:W1:Y:S01]  /*78f0*/  SHFL.BFLY PT, R188, R135, 0x2, 0x1f ;  /* 0x0c401f0087bc7f89 */ /* 0x000e6200000e0000 */
[----:B------:R-:W-:Y:S02]  /*7900*/  FMNMX.FTZ R134, R42, R134, !PT ;  /* 0x000000862a867209 */ /* 0x000fe40007810000 */
[----:B------:R-:W-:Y:S02]  /*7910*/  FMNMX.FTZ R2, R114, R2, !PT ;  /* 0x0000000272027209 */ /* 0x000fe40007810000 */
[----:B------:R-:W-:Y:S02]  /*7920*/  FMNMX.FTZ R132, R77, R132, !PT ;  /* 0x000000844d847209 */ /* 0x000fe40007810000 */
[----:B------:R-:W-:Y:S02]  /*7930*/  FMNMX.FTZ R134, R43, R134, !PT ;  /* 0x000000862b867209 */ /* 0x000fe40007810000 */
[----:B------:R-:W-:Y:S02]  /*7940*/  FMNMX.FTZ R2, R115, R2, !PT ;  /* 0x0000000273027209 */ /* 0x000fe40007810000 */
[----:B------:R-:W-:Y:S02]  /*7950*/  FMNMX.FTZ R132, R88, R132, !PT ;  /* 0x0000008458847209 */ /* 0x000fe40007810000 */
[----:B------:R-:W-:Y:S01]  /*7960*/  FMNMX.FTZ R134, R46, R134, !PT ;  /* 0x000000862e867209 */ /* 0x000fe20007810000 */
[----:B------:R-:W2:Y:S01]  /*7970*/  SHFL.BFLY PT, R137, R2, 0x2, 0x1f ;  /* 0x0c401f0002897f89 */ /* 0x000ea200000e0000 */
        /* <DEDUP_REMOVED lines=8> */
[----:B-1----:R-:W-:Y:S02]  /*7a00*/  FMNMX.FTZ R135, R135, R188, !PT ;  /* 0x000000bc87877209 */ /* 0x002fe40007810000 */
[----:B------:R-:W-:Y:S02]  /*7a10*/  FMNMX.FTZ R132, R105, R132, !PT ;  /* 0x0000008469847209 */ /* 0x000fe40007810000 */
[----:B------:R-:W-:Y:S01]  /*7a20*/  FMNMX.FTZ R134, R63, R134, !PT ;  /* 0x000000863f867209 */ /* 0x000fe20007810000 */
[----:B------:R-:W1:Y:S01]  /*7a30*/  SHFL.BFLY PT, R188, R135, 0x1, 0x1f ;  /* 0x0c201f0087bc7f89 */ /* 0x000e6200000e0000 */
[----:B------:R-:W-:Y:S02]  /*7a40*/  FMNMX.FTZ R132, R108, R132, !PT ;  /* 0x000000846c847209 */ /* 0x000fe40007810000 */
[----:B------:R-:W-:Y:S02]  /*7a50*/  FMNMX.FTZ R134, R74, R134, !PT ;  /* 0x000000864a867209 */ /* 0x000fe40007810000 */
[----:B------:R-:W-:Y:S02]  /*7a60*/  FMNMX.FTZ R132, R109, R132, !PT ;  /* 0x000000846d847209 */ /* 0x000fe40007810000 */
[----:B--2---:R-:W-:Y:S02]  /*7a70*/  FMNMX.FTZ R2, R2, R137, !PT ;  /* 0x0000008902027209 */ /* 0x004fe40007810000 */
[----:B------:R-:W-:Y:S01]  /*7a80*/  FMNMX.FTZ R134, R75, R134, !PT ;  /* 0x000000864b867209 */ /* 0x000fe20007810000 */
[----:B------:R-:W2:Y:S03]  /*7a90*/  SHFL.BFLY PT, R136, R132, 0x2, 0x1f ;  /* 0x0c401f0084887f89 */ /* 0x000ea600000e0000 */
[----:B------:R-:W-:Y:S04]  /*7aa0*/  FMNMX.FTZ R134, R78, R134, !PT ;  /* 0x000000864e867209 */ /* 0x000fe80007810000 */
[----:B------:R-:W-:Y:S01]  /*7ab0*/  FMNMX.FTZ R134, R79, R134, !PT ;  /* 0x000000864f867209 */ /* 0x000fe20007810000 */
[----:B------:R-:W3:Y:S03]  /*7ac0*/  SHFL.BFLY PT, R137, R2, 0x1, 0x1f ;  /* 0x0c201f0002897f89 */ /* 0x000ee600000e0000 */
[----:B------:R-:W-:Y:S02]  /*7ad0*/  FMNMX.FTZ R134, R90, R134, !PT ;  /* 0x000000865a867209 */ /* 0x000fe40007810000 */
[----:B-1----:R-:W-:Y:S02]  /*7ae0*/  FMNMX.FTZ R135, R135, R188, !PT ;  /* 0x000000bc87877209 */ /* 0x002fe40007810000 */
[----:B------:R-:W-:Y:S03]  /*7af0*/  FMNMX.FTZ R134, R91, R134, !PT ;  /* 0x000000865b867209 */ /* 0x000fe60007810000 */
[C---:B------:R-:W-:Y:S01]  /*7b00*/  FADD.FTZ R0, -R135.reuse, R0 ;  /* 0x0000000087007221 */ /* 0x040fe20000010100 */
[----:B------:R-:W-:Y:S01]  /*7b10*/  FMNMX.FTZ R134, R94, R134, !PT ;  /* 0x000000865e867209 */ /* 0x000fe20007810000 */
[----:B------:R-:W-:Y:S03]  /*7b20*/  FMUL.FTZ R192, R135, c[0x0][0x2d0] ;  /* 0x0000b40087c07a20 */ /* 0x000fe60000410000 */
[----:B------:R-:W-:Y:S01]  /*7b30*/  FMNMX.FTZ R134, R95, R134, !PT ;  /* 0x000000865f867209 */ /* 0x000fe20007810000 */
[--C-:B------:R-:W-:Y:S01]  /*7b40*/  FFMA.FTZ R20, R20, c[0x0][0x2d0], -R192.reuse ;  /* 0x0000b40014147a23 */ /* 0x100fe200000108c0 */
[----:B--2---:R-:W-:Y:S01]  /*7b50*/  FMNMX.FTZ R132, R132, R136, !PT ;  /* 0x0000008884847209 */ /* 0x004fe20007810000 */
[--C-:B------:R-:W-:Y:S01]  /*7b60*/  FFMA.FTZ R21, R21, c[0x0][0x2d0], -R192.reuse ;  /* 0x0000b40015157a23 */ /* 0x100fe200000108c0 */
[----:B------:R-:W-:Y:S01]  /*7b70*/  FMNMX.FTZ R136, R106, R134, !PT ;  /* 0x000000866a887209 */ /* 0x000fe20007810000 */
[----:B------:R-:W-:Y:S01]  /*7b80*/  MUFU.EX2 R215, R20 ;  /* 0x0000001400d77308 */ /* 0x000fe20000000800 */
[--C-:B------:R-:W-:Y:S01]  /*7b90*/  FFMA.FTZ R52, R52, c[0x0][0x2d0], -R192.reuse ;  /* 0x0000b40034347a23 */ /* 0x100fe200000108c0 */
[----:B------:R-:W1:Y:S01]  /*7ba0*/  SHFL.BFLY PT, R189, R132, 0x1, 0x1f ;  /* 0x0c201f0084bd7f89 */ /* 0x000e6200000e0000 */
[----:B---3--:R-:W-:Y:S01]  /*7bb0*/  FMNMX.FTZ R134, R2, R137, !PT ;  /* 0x0000008902867209 */ /* 0x008fe20007810000 */
[----:B------:R-:W-:Y:S01]  /*7bc0*/  FMUL.FTZ R2, R0, c[0x0][0x2d0] ;  /* 0x0000b40000027a20 */ /* 0x000fe20000410000 */
[----:B------:R-:W-:Y:S01]  /*7bd0*/  FMNMX.FTZ R0, R107, R136, !PT ;  /* 0x000000886b007209 */ /* 0x000fe20007810000 */
[--C-:B------:R-:W-:Y:S02]  /*7be0*/  FFMA.FTZ R53, R53, c[0x0][0x2d0], -R192.reuse ;  /* 0x0000b40035357a23 */ /* 0x100fe400000108c0 */
[--C-:B------:R-:W-:Y:S01]  /*7bf0*/  FFMA.FTZ R64, R64, c[0x0][0x2d0], -R192.reuse ;  /* 0x0000b40040407a23 */ /* 0x100fe200000108c0 */
[----:B------:R-:W-:Y:S01]  /*7c00*/  FMNMX.FTZ R0, R110, R0, !PT ;  /* 0x000000006e007209 */ /* 0x000fe20007810000 */
[----:B------:R2:W3:Y:S01]  /*7c10*/  MUFU.EX2 R137, R2 ;  /* 0x0000000200897308 */ /* 0x0004e20000000800 */
[--C-:B------:R-:W-:Y:S02]  /*7c20*/  FFMA.FTZ R65, R65, c[0x0][0x2d0], -R192.reuse ;  /* 0x0000b40041417a23 */ /* 0x100fe400000108c0 */
[----:B------:R-:W-:Y:S01]  /*7c30*/  FMNMX.FTZ R0, R111, R0, !PT ;  /* 0x000000006f007209 */ /* 0x000fe20007810000 */
[--C-:B------:R-:W-:Y:S02]  /*7c40*/  FFMA.FTZ R68, R68, c[0x0][0x2d0], -R192.reuse ;  /* 0x0000b40044447a23 */ /* 0x100fe400000108c0 */
[--C-:B------:R-:W-:Y:S02]  /*7c50*/  FFMA.FTZ R69, R69, c[0x0][0x2d0], -R192.reuse ;  /* 0x0000b40045457a23 */ /* 0x100fe400000108c0 */
[----:B------:R-:W-:Y:S02]  /*7c60*/  FMUL.FTZ R193, R134, c[0x0][0x2d0] ;  /* 0x0000b40086c17a20 */ /* 0x000fe40000410000 */
[----:B------:R-:W-:Y:S01]  /*7c70*/  MUFU.EX2 R213, R21 ;  /* 0x0000001500d57308 */ /* 0x000fe20000000800 */
[--C-:B------:R-:W-:Y:S02]  /*7c80*/  FFMA.FTZ R4, R4, c[0x0][0x2d0], -R192.reuse ;  /* 0x0000b40004047a23 */ /* 0x100fe400000108c0 */
[--C-:B------:R-:W-:Y:S02]  /*7c90*/  FFMA.FTZ R22, R22, c[0x0][0x2d0], -R193.reuse ;  /* 0x0000b40016167a23 */ /* 0x100fe400000108c1 */
[--C-:B------:R-:W-:Y:S01]  /*7ca0*/  FFMA.FTZ R23, R23, c[0x0][0x2d0], -R193.reuse ;  /* 0x0000b40017177a23 */ /* 0x100fe200000108c1 */
[----:B-1----:R-:W-:Y:S01]  /*7cb0*/  FMNMX.FTZ R132, R132, R189, !PT ;  /* 0x000000bd84847209 */ /* 0x002fe20007810000 */
[--C-:B------:R-:W-:Y:S02]  /*7cc0*/  FFMA.FTZ R54, R54, c[0x0][0x2d0], -R193.reuse ;  /* 0x0000b40036367a23 */ /* 0x100fe400000108c1 */
[--C-:B------:R-:W-:Y:S01]  /*7cd0*/  FFMA.FTZ R55, R55, c[0x0][0x2d0], -R193.reuse ;  /* 0x0000b40037377a23 */ /* 0x100fe200000108c1 */
[----:B------:R1:W-:Y:S01]  /*7ce0*/  MUFU.EX2 R220, R4 ;  /* 0x0000000400dc7308 */ /* 0x0003e20000000800 */
[--C-:B------:R-:W-:Y:S02]  /*7cf0*/  FFMA.FTZ R6, R6, c[0x0][0x2d0], -R193.reuse ;  /* 0x0000b40006067a23 */ /* 0x100fe400000108c1 */
[----:B------:R-:W-:Y:S02]  /*7d00*/  FFMA.FTZ R66, R66, c[0x0][0x2d0], -R193 ;  /* 0x0000b40042427a23 */ /* 0x000fe400000108c1 */
[----:B--2---:R-:W-:Y:S02]  /*7d10*/  FADD.FTZ R2, -R134, R3 ;  /* 0x0000000386027221 */ /* 0x004fe40000010100 */
[----:B------:R-:W2:Y:S01]  /*7d20*/  SHFL.BFLY PT, R3, R0, 0x2, 0x1f ;  /* 0x0c401f0000037f89 */ /* 0x000ea200000e0000 */
[--C-:B------:R-:W-:Y:S02]  /*7d30*/  FFMA.FTZ R67, R67, c[0x0][0x2d0], -R193.reuse ;  /* 0x0000b40043437a23 */ /* 0x100fe400000108c1 */
[----:B------:R4:W-:Y:S01]  /*7d40*/  MUFU.EX2 R219, R6 ;  /* 0x0000000600db7308 */ /* 0x0009e20000000800 */
[----:B------:R-:W-:Y:S02]  /*7d50*/  FMUL.FTZ R2, R2, c[0x0][0x2d0] ;  /* 0x0000b40002027a20 */ /* 0x000fe40000410000 */
[--C-:B------:R-:W-:Y:S02]  /*7d60*/  FFMA.FTZ R70, R70, c[0x0][0x2d0], -R193.reuse ;  /* 0x0000b40046467a23 */ /* 0x100fe400000108c1 */
[--C-:B------:R-:W-:Y:S02]  /*7d70*/  FFMA.FTZ R71, R71, c[0x0][0x2d0], -R193.reuse ;  /* 0x0000b40047477a23 */ /* 0x100fe400000108c1 */
[--C-:B------:R-:W-:Y:S02]  /*7d80*/  FFMA.FTZ R7, R7, c[0x0][0x2d0], -R193.reuse ;  /* 0x0000b40007077a23 */ /* 0x100fe400000108c1 */
[--C-:B------:R-:W-:Y:S01]  /*7d90*/  FFMA.FTZ R16, R16, c[0x0][0x2d0], -R192.reuse ;  /* 0x0000b40010107a23 */ /* 0x100fe200000108c0 */
[----:B------:R4:W4:Y:S01]  /*7da0*/  MUFU.EX2 R136, R2 ;  /* 0x0000000200887308 */ /* 0x0009220000000800 */
[--C-:B------:R-:W-:Y:S02]  /*7db0*/  FFMA.FTZ R5, R5, c[0x0][0x2d0], -R192.reuse ;  /* 0x0000b40005057a23 */ /* 0x100fe400000108c0 */
[----:B------:R-:W-:Y:S01]  /*7dc0*/  FFMA.FTZ R17, R17, c[0x0][0x2d0], -R192 ;  /* 0x0000b40011117a23 */ /* 0x000fe200000108c0 */
[----:B-1----:R-:W-:Y:S01]  /*7dd0*/  @P1 SHF.R.S32.HI R4, RZ, 0x1f, R246 ;  /* 0x0000001fff041819 */ /* 0x002fe200000114f6 */
[--C-:B------:R-:W-:Y:S02]  /*7de0*/  FFMA.FTZ R18, R18, c[0x0][0x2d0], -R193.reuse ;  /* 0x0000b40012127a23 */ /* 0x100fe400000108c1 */
[--C-:B------:R-:W-:Y:S02]  /*7df0*/  FFMA.FTZ R19, R19, c[0x0][0x2d0], -R193.reuse ;  /* 0x0000b40013137a23 */ /* 0x100fe400000108c1 */
[C---:B---3--:R-:W-:Y:S01]  /*7e00*/  FMUL.FTZ R120, R137.reuse, R120 ;  /* 0x0000007889787220 */ /* 0x048fe20000410000 */
[----:B------:R-:W-:Y:S01]  /*7e10*/  MUFU.EX2 R221, R7 ;  /* 0x0000000700dd7308 */ /* 0x000fe20000000800 */
[----:B--2---:R-:W-:Y:S01]  /*7e20*/  FMNMX.FTZ R0, R0, R3, !PT ;  /* 0x0000000300007209 */ /* 0x004fe20007810000 */
[----:B------:R-:W-:Y:S02]  /*7e30*/  FMUL.FTZ R121, R137, R121 ;  /* 0x0000007989797220 */ /* 0x000fe40000410000 */
[----:B------:R-:W-:Y:S02]  /*7e40*/  FFMA.FTZ R80, R80, c[0x0][0x2d0], -R192 ;  /* 0x0000b40050507a23 */ /* 0x000fe400000108c0 */
[--C-:B------:R-:W-:Y:S02]  /*7e50*/  FFMA.FTZ R83, R83, c[0x0][0x2d0], -R193.reuse ;  /* 0x0000b40053537a23 */ /* 0x100fe400000108c1 */
[--C-:B------:R-:W-:Y:S02]  /*7e60*/  FFMA.FTZ R34, R34, c[0x0][0x2d0], -R193.reuse ;  /* 0x0000b40022227a23 */ /* 0x100fe400000108c1 */
[----:B------:R1:W-:Y:S01]  /*7e70*/  MUFU.EX2 R223, R5 ;  /* 0x0000000500df7308 */ /* 0x0003e20000000800 */
[----:B----4-:R-:W-:Y:S02]  /*7e80*/  @P1 IMAD R6, R4, c[0x0][0x1e0], RZ ;  /* 0x0000780004061a24 */ /* 0x010fe400078e02ff */
[----:B------:R-:W-:Y:S02]  /*7e90*/  FFMA.FTZ R35, R35, c[0x0][0x2d0], -R193 ;  /* 0x0000b40023237a23 */ /* 0x000fe400000108c1 */
[----:B------:R-:W-:Y:S02]  /*7ea0*/  FADD.FTZ R2, -R132, R133 ;  /* 0x0000008584027221 */ /* 0x000fe40000010100 */
[----:B------:R-:W-:Y:S02]  /*7eb0*/  @P1 IMAD R6, R246, c[0x0][0x1e4], R6 ;  /* 0x00007900f6061a24 */ /* 0x000fe400078e0206 */
[----:B------:R-:W-:Y:S01]  /*7ec0*/  FMUL.FTZ R2, R2, c[0x0][0x2d0] ;  /* 0x0000b40002027a20 */ /* 0x000fe20000410000 */
[----:B------:R-:W-:Y:S01]  /*7ed0*/  MUFU.EX2 R209, R22 ;  /* 0x0000001600d17308 */ /* 0x000fe20000000800 */
[C---:B------:R-:W-:Y:S02]  /*7ee0*/  FMUL.FTZ R122, R136.reuse, R122 ;  /* 0x0000007a887a7220 */ /* 0x040fe40000410000 */
[----:B------:R-:W-:Y:S02]  /*7ef0*/  FMUL.FTZ R123, R136, R123 ;  /* 0x0000007b887b7220 */ /* 0x000fe40000410000 */
[--C-:B------:R-:W-:Y:S02]  /*7f00*/  FFMA.FTZ R36, R36, c[0x0][0x2d0], -R192.reuse ;  /* 0x0000b40024247a23 */ /* 0x100fe400000108c0 */
[--C-:B------:R-:W-:Y:S02]  /*7f10*/  FFMA.FTZ R37, R37, c[0x0][0x2d0], -R192.reuse ;  /* 0x0000b40025257a23 */ /* 0x100fe400000108c0 */
[--C-:B------:R-:W-:Y:S01]  /*7f20*/  FFMA.FTZ R38, R38, c[0x0][0x2d0], -R193.reuse ;  /* 0x0000b40026267a23 */ /* 0x100fe200000108c1 */
[----:B------:R2:W3:Y:S01]  /*7f30*/  MUFU.EX2 R133, R2 ;  /* 0x0000000200857308 */ /* 0x0004e20000000800 */
[--C-:B------:R-:W-:Y:S02]  /*7f40*/  FFMA.FTZ R39, R39, c[0x0][0x2d0], -R193.reuse ;  /* 0x0000b40027277a23 */ /* 0x100fe400000108c1 */
[--C-:B------:R-:W-:Y:S02]  /*7f50*/  FFMA.FTZ R48, R48, c[0x0][0x2d0], -R192.reuse ;  /* 0x0000b40030307a23 */ /* 0x100fe400000108c0 */
[----:B-1----:R-:W-:Y:S04]  /*7f60*/  @P1 IMAD.WIDE.U32 R4, R246, c[0x0][0x1e0], RZ ;  /* 0x00007800f6041a25 */ /* 0x002fe800078e00ff */
[--C-:B------:R-:W-:Y:S01]  /*7f70*/  FFMA.FTZ R49, R49, c[0x0][0x2d0], -R192.reuse ;  /* 0x0000b40031317a23 */ /* 0x100fe200000108c0 */
[----:B------:R-:W-:Y:S01]  /*7f80*/  MUFU.EX2 R212, R23 ;  /* 0x0000001700d47308 */ /* 0x000fe20000000800 */
[----:B------:R-:W-:Y:S01]  /*7f90*/  @P1 IADD3 R6, R5, R6, RZ ;  /* 0x0000000605061210 */ /* 0x000fe20007ffe0ff */
[--C-:B------:R-:W-:Y:S02]  /*7fa0*/  FFMA.FTZ R50, R50, c[0x0][0x2d0], -R193.reuse ;  /* 0x0000b40032327a23 */ /* 0x100fe400000108c1 */
[--C-:B------:R-:W-:Y:S02]  /*7fb0*/  FFMA.FTZ R51, R51, c[0x0][0x2d0], -R193.reuse ;  /* 0x0000b40033337a23 */ /* 0x100fe400000108c1 */
[--C-:B------:R-:W-:Y:S02]  /*7fc0*/  FFMA.FTZ R81, R81, c[0x0][0x2d0], -R192.reuse ;  /* 0x0000b40051517a23 */ /* 0x100fe400000108c0 */
[--C-:B------:R-:W-:Y:S02]  /*7fd0*/  FFMA.FTZ R113, R113, c[0x0][0x2d0], -R192.reuse ;  /* 0x0000b40071717a23 */ /* 0x100fe400000108c0 */
[----:B------:R1:W-:Y:S01]  /*7fe0*/  MUFU.EX2 R224, R16 ;  /* 0x0000001000e07308 */ /* 0x0003e20000000800 */
[--C-:B------:R-:W-:Y:S02]  /*7ff0*/  FFMA.FTZ R32, R32, c[0x0][0x2d0], -R192.reuse ;  /* 0x0000b40020207a23 */ /* 0x100fe400000108c0 */
[--C-:B------:R-:W-:Y:S01]  /*8000*/  FFMA.FTZ R33, R33, c[0x0][0x2d0], -R192.reuse ;  /* 0x0000b40021217a23 */ /* 0x100fe200000108c0 */
[----:B--2---:R-:W2:Y:S01]  /*8010*/  SHFL.BFLY PT, R2, R0, 0x1, 0x1f ;  /* 0x0c201f0000027f89 */ /* 0x004ea200000e0000 */
[C---:B---3--:R-:W-:Y:S02]  /*8020*/  FMUL.FTZ R116, R133.reuse, R116 ;  /* 0x0000007485747220 */ /* 0x048fe40000410000 */
[C---:B------:R-:W-:Y:S02]  /*8030*/  FMUL.FTZ R117, R133.reuse, R117 ;  /* 0x0000007585757220 */ /* 0x040fe40000410000 */
[C---:B------:R-:W-:Y:S01]  /*8040*/  FMUL.FTZ R124, R133.reuse, R124 ;  /* 0x0000007c857c7220 */ /* 0x040fe20000410000 */
[----:B------:R3:W-:Y:S01]  /*8050*/  MUFU.EX2 R210, R17 ;  /* 0x0000001100d27308 */ /* 0x0007e20000000800 */
[C---:B------:R-:W-:Y:S02]  /*8060*/  FMUL.FTZ R125, R133.reuse, R125 ;  /* 0x0000007d857d7220 */ /* 0x040fe40000410000 */
[C---:B------:R-:W-:Y:S02]  /*8070*/  FMUL.FTZ R128, R133.reuse, R128 ;  /* 0x0000008085807220 */ /* 0x040fe40000410000 */
[----:B------:R-:W-:Y:S02]  /*8080*/  FMUL.FTZ R129, R133, R129 ;  /* 0x0000008185817220 */ /* 0x000fe40000410000 */
[--C-:B------:R-:W-:Y:S02]  /*8090*/  FFMA.FTZ R82, R82, c[0x0][0x2d0], -R193.reuse ;  /* 0x0000b40052527a23 */ /* 0x100fe400000108c1 */
[--C-:B------:R-:W-:Y:S01]  /*80a0*/  FFMA.FTZ R86, R86, c[0x0][0x2d0], -R193.reuse ;  /* 0x0000b40056567a23 */ /* 0x100fe200000108c1 */
[----:B------:R4:W-:Y:S01]  /*80b0*/  MUFU.EX2 R225, R18 ;  /* 0x0000001200e17308 */ /* 0x0009e20000000800 */
[--C-:B------:R-:W-:Y:S02]  /*80c0*/  FFMA.FTZ R87, R87, c[0x0][0x2d0], -R193.reuse ;  /* 0x0000b40057577a23 */ /* 0x100fe400000108c1 */
[--C-:B------:R-:W-:Y:S02]  /*80d0*/  FFMA.FTZ R98, R98, c[0x0][0x2d0], -R193.reuse ;  /* 0x0000b40062627a23 */ /* 0x100fe400000108c1 */
[----:B-1----:R-:W-:Y:S02]  /*80e0*/  FMUL.FTZ R16, R137, R152 ;  /* 0x0000009889107220 */ /* 0x002fe40000410000 */
[--C-:B------:R-:W-:Y:S01]  /*80f0*/  FFMA.FTZ R99, R99, c[0x0][0x2d0], -R193.reuse ;  /* 0x0000b40063637a23 */ /* 0x100fe200000108c1 */
[----:B--2---:R-:W-:Y:S01]  /*8100*/  FMNMX.FTZ R2, R0, R2, !PT ;  /* 0x0000000200027209 */ /* 0x004fe20007810000 */
[----:B------:R-:W-:Y:S01]  /*8110*/  FFMA.FTZ R112, R112, c[0x0][0x2d0], -R192 ;  /* 0x0000b40070707a23 */ /* 0x000fe200000108c0 */
[----:B------:R1:W-:Y:S01]  /*8120*/  MUFU.EX2 R211, R19 ;  /* 0x0000001300d37308 */ /* 0x0003e20000000800 */
[----:B------:R-:W-:Y:S02]  /*8130*/  FFMA.FTZ R102, R102, c[0x0][0x2d0], -R193 ;  /* 0x0000b40066667a23 */ /* 0x000fe400000108c1 */
[----:B------:R-:W-:Y:S02]  /*8140*/  FADD.FTZ R0, -R2, R138 ;  /* 0x0000008a02007221 */ /* 0x000fe40000010100 */
[----:B------:R-:W-:Y:S02]  /*8150*/  FMUL.FTZ R138, R132, c[0x0][0x2d0] ;  /* 0x0000b400848a7a20 */ /* 0x000fe40000410000 */
[----:B------:R-:W-:Y:S02]  /*8160*/  FMUL.FTZ R3, R2, c[0x0][0x2d0] ;  /* 0x0000b40002037a20 */ /* 0x000fe40000410000 */
[--C-:B------:R-:W-:Y:S01]  /*8170*/  FFMA.FTZ R8, R8, c[0x0][0x2d0], -R138.reuse ;  /* 0x0000b40008087a23 */ /* 0x100fe2000001088a */
[----:B------:R-:W-:Y:S01]  /*8180*/  MUFU.EX2 R226, R32 ;  /* 0x0000002000e27308 */ /* 0x000fe20000000800 */
[--C-:B------:R-:W-:Y:S02]  /*8190*/  FFMA.FTZ R9, R9, c[0x0][0x2d0], -R138.reuse ;  /* 0x0000b40009097a23 */ /* 0x100fe4000001088a */
[----:B---3--:R-:W-:Y:S02]  /*81a0*/  FMUL.FTZ R17, R137, R153 ;  /* 0x0000009989117220 */ /* 0x008fe40000410000 */
[----:B----4-:R-:W-:Y:S02]  /*81b0*/  FMUL.FTZ R18, R136, R154 ;  /* 0x0000009a88127220 */ /* 0x010fe40000410000 */
[--C-:B------:R-:W-:Y:S02]  /*81c0*/  FFMA.FTZ R60, R60, c[0x0][0x2d0], -R138.reuse ;  /* 0x0000b4003c3c7a23 */ /* 0x100fe4000001088a */
[--C-:B------:R-:W-:Y:S01]  /*81d0*/  FFMA.FTZ R61, R61, c[0x0][0x2d0], -R138.reuse ;  /* 0x0000b4003d3d7a23 */ /* 0x100fe2000001088a */
[----:B------:R2:W-:Y:S01]  /*81e0*/  MUFU.EX2 R214, R8 ;  /* 0x0000000800d67308 */ /* 0x0005e20000000800 */
[--C-:B------:R-:W-:Y:S02]  /*81f0*/  FFMA.FTZ R62, R62, c[0x0][0x2d0], -R3.reuse ;  /* 0x0000b4003e3e7a23 */ /* 0x100fe40000010803 */
[--C-:B------:R-:W-:Y:S02]  /*8200*/  FFMA.FTZ R63, R63, c[0x0][0x2d0], -R3.reuse ;  /* 0x0000b4003f3f7a23 */ /* 0x100fe40000010803 */
[----:B-1----:R-:W-:Y:S02]  /*8210*/  FMUL.FTZ R19, R136, R155 ;  /* 0x0000009b88137220 */ /* 0x002fe40000410000 */
[--C-:B------:R-:W-:Y:S02]  /*8220*/  FFMA.FTZ R72, R72, c[0x0][0x2d0], -R138.reuse ;  /* 0x0000b40048487a23 */ /* 0x100fe4000001088a */
[--C-:B------:R-:W-:Y:S01]  /*8230*/  FFMA.FTZ R73, R73, c[0x0][0x2d0], -R138.reuse ;  /* 0x0000b40049497a23 */ /* 0x100fe2000001088a */
[----:B------:R1:W-:Y:S01]  /*8240*/  MUFU.EX2 R217, R9 ;  /* 0x0000000900d97308 */ /* 0x0003e20000000800 */
[--C-:B------:R-:W-:Y:S02]  /*8250*/  FFMA.FTZ R13, R13, c[0x0][0x2d0], -R138.reuse ;  /* 0x0000b4000d0d7a23 */ /* 0x100fe4000001088a */
[--C-:B------:R-:W-:Y:S02]  /*8260*/  FFMA.FTZ R74, R74, c[0x0][0x2d0], -R3.reuse ;  /* 0x0000b4004a4a7a23 */ /* 0x100fe40000010803 */
[--C-:B------:R-:W-:Y:S02]  /*8270*/  FFMA.FTZ R75, R75, c[0x0][0x2d0], -R3.reuse ;  /* 0x0000b4004b4b7a23 */ /* 0x100fe40000010803 */
[--C-:B------:R-:W-:Y:S02]  /*8280*/  FFMA.FTZ R10, R10, c[0x0][0x2d0], -R3.reuse ;  /* 0x0000b4000a0a7a23 */ /* 0x100fe40000010803 */
[--C-:B------:R-:W-:Y:S01]  /*8290*/  FFMA.FTZ R14, R14, c[0x0][0x2d0], -R3.reuse ;  /* 0x0000b4000e0e7a23 */ /* 0x100fe20000010803 */
[----:B------:R3:W-:Y:S01]  /*82a0*/  MUFU.EX2 R208, R13 ;  /* 0x0000000d00d07308 */ /* 0x0007e20000000800 */
[--C-:B------:R-:W-:Y:S02]  /*82b0*/  FFMA.FTZ R12, R12, c[0x0][0x2d0], -R138.reuse ;  /* 0x0000b4000c0c7a23 */ /* 0x100fe4000001088a */
[--C-:B------:R-:W-:Y:S01]  /*82c0*/  FFMA.FTZ R15, R15, c[0x0][0x2d0], -R3.reuse ;  /* 0x0000b4000f0f7a23 */ /* 0x100fe20000010803 */
[----:B--2---:R-:W-:Y:S01]  /*82d0*/  @P1 MOV R8, R248 ;  /* 0x000000f800081202 */ /* 0x004fe20000000f00 */
[--C-:B------:R-:W-:Y:S01]  /*82e0*/  FFMA.FTZ R11, R11, c[0x0][0x2d0], -R3.reuse ;  /* 0x0000b4000b0b7a23 */ /* 0x100fe20000010803 */
[----:B------:R-:W-:Y:S01]  /*82f0*/  MOV R248, c[0x0][0x1e4] ;  /* 0x0000790000f87a02 */ /* 0x000fe20000000f00 */
[--C-:B------:R-:W-:Y:S02]  /*8300*/  FFMA.FTZ R77, R77, c[0x0][0x2d0], -R138.reuse ;  /* 0x0000b4004d4d7a23 */ /* 0x100fe4000001088a */
[----:B------:R-:W-:Y:S01]  /*8310*/  FMUL.FTZ R0, R0, c[0x0][0x2d0] ;  /* 0x0000b40000007a20 */ /* 0x000fe20000410000 */
[----:B------:R2:W-:Y:S01]  /*8320*/  MUFU.EX2 R222, R12 ;  /* 0x0000000c00de7308 */ /* 0x0005e20000000800 */
[--C-:B------:R-:W-:Y:S02]  /*8330*/  FFMA.FTZ R24, R24, c[0x0][0x2d0], -R138.reuse ;  /* 0x0000b40018187a23 */ /* 0x100fe4000001088a */
[--C-:B------:R-:W-:Y:S01]  /*8340*/  FFMA.FTZ R40, R40, c[0x0][0x2d0], -R138.reuse ;  /* 0x0000b40028287a23 */ /* 0x100fe2000001088a */
[----:B-1----:R-:W-:Y:S01]  /*8350*/  @P1 MOV R9, R251 ;  /* 0x000000fb00091202 */ /* 0x002fe20000000f00 */
[----:B------:R-:W-:Y:S02]  /*8360*/  FFMA.FTZ R41, R41, c[0x0][0x2d0], -R138 ;  /* 0x0000b40029297a23 */ /* 0x000fe4000001088a */
[----:B------:R-:W-:Y:S02]  /*8370*/  FFMA.FTZ R42, R42, c[0x0][0x2d0], -R3 ;  /* 0x0000b4002a2a7a23 */ /* 0x000fe40000010803 */
[----:B------:R-:W-:Y:S01]  /*8380*/  @P1 IMAD.WIDE.U32 R8, R4, 0x70, R8 ;  /* 0x0000007004081825 */ /* 0x000fe200078e0008 */
[----:B------:R-:W1:Y:S03]  /*8390*/  MUFU.EX2 R0, R0 ;  /* 0x0000000000007308 */ /* 0x000e660000000800 */
[----:B------:R-:W-:Y:S01]  /*83a0*/  @P1 IMAD R4, R6, 0x70, RZ ;  /* 0x0000007006041824 */ /* 0x000fe200078e02ff */
[----:B------:R-:W-:Y:S01]  /*83b0*/  @P1 LEA R6, P3, R8, c[0x0][0x1c8], 0x1 ;  /* 0x0000720008061a11 */ /* 0x000fe200078608ff */
[--C-:B------:R-:W-:Y:S01]  /*83c0*/  FFMA.FTZ R45, R45, c[0x0][0x2d0], -R138.reuse ;  /* 0x0000b4002d2d7a23 */ /* 0x100fe2000001088a */
[----:B---3--:R-:W-:Y:S01]  /*83d0*/  @P1 SHF.L.U32 R13, R247, 0x5, RZ ;  /* 0x00000005f70d1819 */ /* 0x008fe200000006ff */
[--C-:B------:R-:W-:Y:S01]  /*83e0*/  FFMA.FTZ R46, R46, c[0x0][0x2d0], -R3.reuse ;  /* 0x0000b4002e2e7a23 */ /* 0x100fe20000010803 */
[----:B------:R-:W-:Y:S01]  /*83f0*/  @P1 IADD3 R5, R9, R4, RZ ;  /* 0x0000000409051210 */ /* 0x000fe20007ffe0ff */
[----:B------:R-:W-:Y:S01]  /*8400*/  FFMA.FTZ R47, R47, c[0x0][0x2d0], -R3 ;  /* 0x0000b4002f2f7a23 */ /* 0x000fe20000010803 */
[----:B------:R3:W-:Y:S01]  /*8410*/  MUFU.EX2 R194, R10 ;  /* 0x0000000a00c27308 */ /* 0x0007e20000000800 */
[----:B------:R-:W-:Y:S01]  /*8420*/  @P1 IADD3 R4, P2, R6, R13, RZ ;  /* 0x0000000d06041210 */ /* 0x000fe20007f5e0ff */
[--C-:B------:R-:W-:Y:S01]  /*8430*/  FFMA.FTZ R56, R56, c[0x0][0x2d0], -R138.reuse ;  /* 0x0000b40038387a23 */ /* 0x100fe2000001088a */
[----:B------:R-:W-:Y:S01]  /*8440*/  @P1 LEA.HI.X R7, R8, c[0x0][0x1cc], R5, 0x1, P3 ;  /* 0x0000730008071a11 */ /* 0x000fe200018f0c05 */
[----:B------:R-:W-:Y:S01]  /*8450*/  FFMA.FTZ R57, R57, c[0x0][0x2d0], -R138 ;  /* 0x0000b40039397a23 */ /* 0x000fe2000001088a */
[----:B--2---:R-:W-:Y:S01]  /*8460*/  @P1 SHF.L.U64.HI R12, R247, 0x5, R248 ;  /* 0x00000005f70c1819 */ /* 0x004fe200000102f8 */
[--C-:B------:R-:W-:Y:S02]  /*8470*/  FFMA.FTZ R58, R58, c[0x0][0x2d0], -R3.reuse ;  /* 0x0000b4003a3a7a23 */ /* 0x100fe40000010803 */
[----:B------:R2:W-:Y:S01]  /*8480*/  @P1 LDGSTS.E.BYPASS.LTC128B.128 [R245+0x3900], [R6.64], !P0 ;  /* 0x0390000006f51fae */ /* 0x0005e2000c101d48 */
[----:B------:R-:W-:Y:S01]  /*8490*/  @P1 IADD3.X R5, R7, R12, RZ, P2, !PT ;  /* 0x0000000c07051210 */ /* 0x000fe200017fe4ff */
[----:B------:R4:W-:Y:S01]  /*84a0*/  MUFU.EX2 R200, R14 ;  /* 0x0000000e00c87308 */ /* 0x0009e20000000800 */
[--C-:B------:R-:W-:Y:S02]  /*84b0*/  FFMA.FTZ R59, R59, c[0x0][0x2d0], -R3.reuse ;  /* 0x0000b4003b3b7a23 */ /* 0x100fe40000010803 */
[--C-:B------:R-:W-:Y:S02]  /*84c0*/  FFMA.FTZ R92, R92, c[0x0][0x2d0], -R138.reuse ;  /* 0x0000b4005c5c7a23 */ /* 0x100fe4000001088a */
[C---:B-1----:R-:W-:Y:S01]  /*84d0*/  FMUL.FTZ R118, R0.reuse, R118 ;  /* 0x0000007600767220 */ /* 0x042fe20000410000 */
[----:B------:R1:W-:Y:S01]  /*84e0*/  @P1 LDGSTS.E.BYPASS.LTC128B.128 [R245+0x4100], [R4.64], !P0 ;  /* 0x0410000004f51fae */ /* 0x0003e2000c101d48 */
[C---:B------:R-:W-:Y:S02]  /*84f0*/  FMUL.FTZ R119, R0.reuse, R119 ;  /* 0x0000007700777220 */ /* 0x040fe40000410000 */
[C---:B------:R-:W-:Y:S01]  /*8500*/  FMUL.FTZ R126, R0.reuse, R126 ;  /* 0x0000007e007e7220 */ /* 0x040fe20000410000 */
[----:B------:R1:W1:Y:S01]  /*8510*/  MUFU.EX2 R195, R11 ;  /* 0x0000000b00c37308 */ /* 0x0002620000000800 */
[C---:B------:R-:W-:Y:S02]  /*8520*/  FMUL.FTZ R127, R0.reuse, R127 ;  /* 0x0000007f007f7220 */ /* 0x040fe40000410000 */
[----:B------:R-:W-:Y:S01]  /*8530*/  FMUL.FTZ R130, R0, R130 ;  /* 0x0000008200827220 */ /* 0x000fe20000410000 */
[----:B---3--:R-:W-:Y:S01]  /*8540*/  @P1 IADD3 R10, P4, R4, R13, RZ ;  /* 0x0000000d040a1210 */ /* 0x008fe20007f9e0ff */
[----:B------:R-:W-:Y:S02]  /*8550*/  FMUL.FTZ R131, R0, R131 ;  /* 0x0000008300837220 */ /* 0x000fe40000410000 */
[--C-:B------:R-:W-:Y:S01]  /*8560*/  FFMA.FTZ R93, R93, c[0x0][0x2d0], -R138.reuse ;  /* 0x0000b4005d5d7a23 */ /* 0x100fe2000001088a */
[-C--:B------:R-:W-:Y:S01]  /*8570*/  @P1 IADD3 R8, P3, R10, R13.reuse, RZ ;  /* 0x0000000d0a081210 */ /* 0x080fe20007f7e0ff */
[--C-:B------:R-:W-:Y:S01]  /*8580*/  FFMA.FTZ R90, R90, c[0x0][0x2d0], -R3.reuse ;  /* 0x0000b4005a5a7a23 */ /* 0x100fe20000010803 */
[----:B------:R3:W3:Y:S01]  /*8590*/  MUFU.EX2 R201, R15 ;  /* 0x0000000f00c97308 */ /* 0x0006e20000000800 */
[--C-:B------:R-:W-:Y:S02]  /*85a0*/  FFMA.FTZ R25, R25, c[0x0][0x2d0], -R138.reuse ;  /* 0x0000b40019197a23 */ /* 0x100fe4000001088a */
[--C-:B------:R-:W-:Y:S01]  /*85b0*/  FFMA.FTZ R26, R26, c[0x0][0x2d0], -R3.reuse ;  /* 0x0000b4001a1a7a23 */ /* 0x100fe20000010803 */
[-C--:B--2---:R-:W-:Y:S01]  /*85c0*/  @P1 IADD3 R6, P2, R8, R13.reuse, RZ ;  /* 0x0000000d08061210 */ /* 0x084fe20007f5e0ff */
[----:B----4-:R-:W-:Y:S02]  /*85d0*/  FMUL.FTZ R14, R0, R150 ;  /* 0x00000096000e7220 */ /* 0x010fe40000410000 */
[--C-:B------:R-:W-:Y:S03]  /*85e0*/  FFMA.FTZ R27, R27, c[0x0][0x2d0], -R3.reuse ;  /* 0x0000b4001b1b7a23 */ /* 0x100fe60000010803 */
[----:B------:R2:W-:Y:S01]  /*85f0*/  MUFU.EX2 R202, R24 ;  /* 0x0000001800ca7308 */ /* 0x0005e20000000800 */
[--C-:B------:R-:W-:Y:S02]  /*8600*/  FFMA.FTZ R91, R91, c[0x0][0x2d0], -R3.reuse ;  /* 0x0000b4005b5b7a23 */ /* 0x100fe40000010803 */
[--C-:B------:R-:W-:Y:S01]  /*8610*/  FFMA.FTZ R94, R94, c[0x0][0x2d0], -R3.reuse ;  /* 0x0000b4005e5e7a23 */ /* 0x100fe20000010803 */
[-C--:B-1----:R-:W-:Y:S01]  /*8620*/  @P1 IADD3.X R11, R5, R12.reuse, RZ, P4, !PT ;  /* 0x0000000c050b1210 */ /* 0x082fe200027fe4ff */
[--C-:B------:R-:W-:Y:S02]  /*8630*/  FFMA.FTZ R95, R95, c[0x0][0x2d0], -R3.reuse ;  /* 0x0000b4005f5f7a23 */ /* 0x100fe40000010803 */
[--C-:B------:R-:W-:Y:S01]  /*8640*/  FFMA.FTZ R31, R31, c[0x0][0x2d0], -R3.reuse ;  /* 0x0000b4001f1f7a23 */ /* 0x100fe20000010803 */
[-C--:B------:R-:W-:Y:S01]  /*8650*/  @P1 IADD3.X R9, R11, R12.reuse, RZ, P3, !PT ;  /* 0x0000000c0b091210 */ /* 0x080fe20001ffe4ff */
[----:B------:R1:W-:Y:S01]  /*8660*/  @P1 LDGSTS.E.BYPASS.LTC128B.128 [R245+0x4900], [R10.64], !P0 ;  /* 0x049000000af51fae */ /* 0x0003e2000c101d48 */
[----:B------:R4:W-:Y:S01]  /*8670*/  MUFU.EX2 R203, R25 ;  /* 0x0000001900cb7308 */ /* 0x0009e20000000800 */
[----:B------:R-:W-:Y:S01]  /*8680*/  @P1 IADD3 R4, P3, R6, R13, RZ ;  /* 0x0000000d06041210 */ /* 0x000fe20007f7e0ff */
[--C-:B------:R-:W-:Y:S01]  /*8690*/  FFMA.FTZ R28, R28, c[0x0][0x2d0], -R138.reuse ;  /* 0x0000b4001c1c7a23 */ /* 0x100fe2000001088a */
[-C--:B------:R-:W-:Y:S01]  /*86a0*/  @P1 IADD3.X R7, R9, R12.reuse, RZ, P2, !PT ;  /* 0x0000000c09071210 */ /* 0x080fe200017fe4ff */
[----:B---3--:R-:W-:Y:S02]  /*86b0*/  FMUL.FTZ R15, R0, R151 ;  /* 0x00000097000f7220 */ /* 0x008fe40000410000 */
[--C-:B------:R-:W-:Y:S01]  /*86c0*/  FFMA.FTZ R29, R29, c[0x0][0x2d0], -R138.reuse ;  /* 0x0000b4001d1d7a23 */ /* 0x100fe2000001088a */
[----:B------:R3:W-:Y:S01]  /*86d0*/  @P1 LDGSTS.E.BYPASS.LTC128B.128 [R245+0x5100], [R8.64], !P0 ;  /* 0x0510000008f51fae */ /* 0x0007e2000c101d48 */
[----:B------:R-:W-:Y:S01]  /*86e0*/  @P1 IADD3.X R5, R7, R12, RZ, P3, !PT ;  /* 0x0000000c07051210 */ /* 0x000fe20001ffe4ff */
[--C-:B------:R-:W-:Y:S01]  /*86f0*/  FFMA.FTZ R30, R30, c[0x0][0x2d0], -R3.reuse ;  /* 0x0000b4001e1e7a23 */ /* 0x100fe20000010803 */
[----:B------:R3:W-:Y:S01]  /*8700*/  MUFU.EX2 R197, R26 ;  /* 0x0000001a00c57308 */ /* 0x0007e20000000800 */
[--C-:B------:R-:W-:Y:S02]  /*8710*/  FFMA.FTZ R44, R44, c[0x0][0x2d0], -R138.reuse ;  /* 0x0000b4002c2c7a23 */ /* 0x100fe4000001088a */
[--C-:B------:R-:W-:Y:S02]  /*8720*/  FFMA.FTZ R78, R78, c[0x0][0x2d0], -R3.reuse ;  /* 0x0000b4004e4e7a23 */ /* 0x100fe40000010803 */
[----:B------:R3:W-:Y:S01]  /*8730*/  @P1 LDGSTS.E.BYPASS.LTC128B.128 [R245+0x5900], [R6.64], !P0 ;  /* 0x0590000006f51fae */ /* 0x0007e2000c101d48 */
[----:B--2---:R-:W-:Y:S02]  /*8740*/  FMUL.FTZ R24, R133, R160 ;  /* 0x000000a085187220 */ /* 0x004fe40000410000 */
[----:B------:R-:W-:Y:S02]  /*8750*/  FFMA.FTZ R79, R79, c[0x0][0x2d0], -R3 ;  /* 0x0000b4004f4f7a23 */ /* 0x000fe40000010803 */
[----:B------:R2:W-:Y:S01]  /*8760*/  MUFU.EX2 R196, R27 ;  /* 0x0000001b00c47308 */ /* 0x0005e20000000800 */
[--C-:B------:R-:W-:Y:S02]  /*8770*/  FFMA.FTZ R76, R76, c[0x0][0x2d0], -R138.reuse ;  /* 0x0000b4004c4c7a23 */ /* 0x100fe4000001088a */
[----:B------:R2:W-:Y:S01]  /*8780*/  @P1 LDGSTS.E.BYPASS.LTC128B.128 [R245+0x6100], [R4.64], !P0 ;  /* 0x0610000004f51fae */ /* 0x0005e2000c101d48 */
[C---:B----4-:R-:W-:Y:S01]  /*8790*/  FMUL.FTZ R25, R133.reuse, R161 ;  /* 0x000000a185197220 */ /* 0x050fe20000410000 */
[----:B-1----:R-:W-:Y:S01]  /*87a0*/  @P1 IADD3 R10, P2, R4, R13, RZ ;  /* 0x0000000d040a1210 */ /* 0x002fe20007f5e0ff */
[----:B------:R-:W-:Y:S02]  /*87b0*/  FMUL.FTZ R13, R133, R149 ;  /* 0x00000095850d7220 */ /* 0x000fe40000410000 */
[--C-:B------:R-:W-:Y:S01]  /*87c0*/  FFMA.FTZ R88, R88, c[0x0][0x2d0], -R138.reuse ;  /* 0x0000b40058587a23 */ /* 0x100fe2000001088a */
[----:B------:R-:W-:Y:S01]  /*87d0*/  @P1 IADD3.X R11, R5, R12, RZ, P2, !PT ;  /* 0x0000000c050b1210 */ /* 0x000fe200017fe4ff */
[----:B------:R-:W-:Y:S01]  /*87e0*/  FMUL.FTZ R12, R133, R148 ;  /* 0x00000094850c7220 */ /* 0x000fe20000410000 */
[----:B------:R1:W-:Y:S01]  /*87f0*/  MUFU.EX2 R199, R31 ;  /* 0x0000001f00c77308 */ /* 0x0003e20000000800 */
[--C-:B------:R-:W-:Y:S02]  /*8800*/  FFMA.FTZ R89, R89, c[0x0][0x2d0], -R138.reuse ;  /* 0x0000b40059597a23 */ /* 0x100fe4000001088a */
[----:B------:R4:W-:Y:S01]  /*8810*/  @P1 LDGSTS.E.BYPASS.LTC128B.128 [R245+0x6900], [R10.64], !P0 ;  /* 0x069000000af51fae */ /* 0x0009e2000c101d48 */
[----:B---3--:R-:W-:Y:S01]  /*8820*/  FMUL.FTZ R8, R133, R140 ;  /* 0x0000008c85087220 */ /* 0x008fe20000410000 */
[----:B------:R-:W-:Y:S01]  /*8830*/  F2FP.PACK_AB R140, R217, R214 ;  /* 0x000000d6d98c723e */ /* 0x000fe200000000ff */
[----:B------:R-:W-:Y:S01]  /*8840*/  FMUL.FTZ R9, R133, R141 ;  /* 0x0000008d85097220 */ /* 0x000fe20000410000 */
[----:B------:R-:W-:Y:S01]  /*8850*/  F2FP.PACK_AB R141, R195, R194 ;  /* 0x000000c2c38d723e */ /* 0x000fe200000000ff */
[----:B------:R-:W-:Y:S02]  /*8860*/  FMUL.FTZ R26, R0, R162 ;  /* 0x000000a2001a7220 */ /* 0x000fe40000410000 */
[----:B------:R-:W-:Y:S01]  /*8870*/  FMUL.FTZ R6, R136, R146 ;  /* 0x0000009288067220 */ /* 0x000fe20000410000 */
[----:B------:R-:W3:Y:S01]  /*8880*/  LDSM.16.MT88.4 R20, [R228+0x100] ;  /* 0x00010000e414783b */ /* 0x000ee20000004200 */
[----:B------:R-:W-:Y:S01]  /*8890*/  F2FP.PACK_AB R146, R210, R224 ;  /* 0x000000e0d292723e */ /* 0x000fe200000000ff */
[----:B------:R-:W-:Y:S01]  /*88a0*/  FMUL.FTZ R7, R136, R147 ;  /* 0x0000009388077220 */ /* 0x000fe20000410000 */
[----:B------:R-:W-:Y:S01]  /*88b0*/  F2FP.PACK_AB R147, R211, R225 ;  /* 0x000000e1d393723e */ /* 0x000fe200000000ff */
[----:B------:R-:W4:Y:S01]  /*88c0*/  MUFU.EX2 R218, R33 ;  /* 0x0000002100da7308 */ /* 0x000f220000000800 */
[C---:B--2---:R-:W-:Y:S02]  /*88d0*/  FMUL.FTZ R27, R0.reuse, R163 ;  /* 0x000000a3001b7220 */ /* 0x044fe40000410000 */
[----:B------:R-:W-:Y:S01]  /*88e0*/  FMUL.FTZ R4, R137, R144 ;  /* 0x0000009089047220 */ /* 0x000fe20000410000 */
[----:B------:R-:W-:Y:S01]  /*88f0*/  F2FP.PACK_AB R144, R223, R220 ;  /* 0x000000dcdf90723e */ /* 0x000fe200000000ff */
[----:B------:R-:W-:Y:S01]  /*8900*/  FMUL.FTZ R5, R137, R145 ;  /* 0x0000009189057220 */ /* 0x000fe20000410000 */
[----:B------:R-:W-:Y:S01]  /*8910*/  F2FP.PACK_AB R145, R221, R219 ;  /* 0x000000dbdd91723e */ /* 0x000fe200000000ff */
[----:B------:R-:W2:Y:S01]  /*8920*/  LDSM.16.MT88.4 R188, [R231+0x100] ;  /* 0x00010000e7bc783b */ /* 0x000ea20000004200 */
[--C-:B------:R-:W-:Y:S02]  /*8930*/  FFMA.FTZ R103, R103, c[0x0][0x2d0], -R193.reuse ;  /* 0x0000b40067677a23 */ /* 0x100fe400000108c1 */
[----:B------:R-:W-:Y:S01]  /*8940*/  MUFU.EX2 R207, R67 ;  /* 0x0000004300cf7308 */ /* 0x000fe20000000800 */
[----:B-1----:R-:W-:Y:S01]  /*8950*/  FMUL.FTZ R31, R0, R167 ;  /* 0x000000a7001f7220 */ /* 0x002fe20000410000 */
[----:B------:R-:W-:Y:S01]  /*8960*/  MOV R167, R226 ;  /* 0x000000e200a77202 */ /* 0x000fe20000000f00 */
[--C-:B------:R-:W-:Y:S02]  /*8970*/  FFMA.FTZ R114, R114, c[0x0][0x2d0], -R193.reuse ;  /* 0x0000b40072727a23 */ /* 0x100fe400000108c1 */
[----:B------:R-:W1:Y:S01]  /*8980*/  LDSM.16.MT88.4 R148, [R229+0x100] ;  /* 0x00010000e594783b */ /* 0x000e620000004200 */
[----:B----4-:R-:W-:Y:S01]  /*8990*/  FMUL.FTZ R10, R0, R142 ;  /* 0x0000008e000a7220 */ /* 0x010fe20000410000 */
[----:B------:R-:W-:Y:S01]  /*89a0*/  F2FP.PACK_AB R142, R208, R222 ;  /* 0x000000ded08e723e */ /* 0x000fe200000000ff */
[----:B------:R-:W-:Y:S01]  /*89b0*/  FMUL.FTZ R11, R0, R143 ;  /* 0x0000008f000b7220 */ /* 0x000fe20000410000 */
[----:B------:R-:W-:Y:S01]  /*89c0*/  F2FP.PACK_AB R143, R201, R200 ;  /* 0x000000c8c98f723e */ /* 0x000fe200000000ff */
[----:B------:R-:W-:Y:S01]  /*89d0*/  MUFU.EX2 R206, R60 ;  /* 0x0000003c00ce7308 */ /* 0x000fe20000000800 */
[----:B------:R-:W-:Y:S02]  /*89e0*/  FFMA.FTZ R193, R115, c[0x0][0x2d0], -R193 ;  /* 0x0000b40073c17a23 */ /* 0x000fe400000108c1 */
[----:B------:R-:W4:Y:S01]  /*89f0*/  LDSM.16.MT88.4 R152, [R230+0x100] ;  /* 0x00010000e698783b */ /* 0x000f220000004200 */
[----:B------:R-:W-:Y:S01]  /*8a00*/  MOV R161, R218 ;  /* 0x000000da00a17202 */ /* 0x000fe20000000f00 */
[--C-:B------:R-:W-:Y:S02]  /*8a10*/  FFMA.FTZ R104, R104, c[0x0][0x2d0], -R138.reuse ;  /* 0x0000b40068687a23 */ /* 0x100fe4000001088a */
[--C-:B------:R-:W-:Y:S02]  /*8a20*/  FFMA.FTZ R105, R105, c[0x0][0x2d0], -R138.reuse ;  /* 0x0000b40069697a23 */ /* 0x100fe4000001088a */
[--C-:B------:R-:W-:Y:S01]  /*8a30*/  FFMA.FTZ R108, R108, c[0x0][0x2d0], -R138.reuse ;  /* 0x0000b4006c6c7a23 */ /* 0x100fe2000001088a */
[----:B------:R-:W-:Y:S01]  /*8a40*/  MUFU.EX2 R204, R69 ;  /* 0x0000004500cc7308 */ /* 0x000fe20000000800 */
[----:B------:R-:W0:Y:S01]  /*8a50*/  LDGDEPBAR ;  /* 0x00000000000079af */ /* 0x000e220000000000 */
[----:B------:R-:W-:Y:S02]  /*8a60*/  FFMA.FTZ R138, R109, c[0x0][0x2d0], -R138 ;  /* 0x0000b4006d8a7a23 */ /* 0x000fe4000001088a */
[--C-:B------:R-:W-:Y:S01]  /*8a70*/  FFMA.FTZ R106, R106, c[0x0][0x2d0], -R3.reuse ;  /* 0x0000b4006a6a7a23 */ /* 0x100fe20000010803 */
[-C--:B---3--:R-:W-:Y:S05]  /*8a80*/  HMMA.16816.F32 R4, R144, R20.reuse, R4 ;  /* 0x000000149004723c */ /* 0x088fea0000001804 */
[----:B------:R3:W1:Y:S01]  /*8a90*/  MUFU.EX2 R205, R35 ;  /* 0x0000002300cd7308 */ /* 0x0006620000000800 */
[--C-:B------:R-:W-:Y:S02]  /*8aa0*/  FFMA.FTZ R107, R107, c[0x0][0x2d0], -R3.reuse ;  /* 0x0000b4006b6b7a23 */ /* 0x100fe40000010803 */
[--C-:B------:R-:W-:Y:S01]  /*8ab0*/  FFMA.FTZ R110, R110, c[0x0][0x2d0], -R3.reuse ;  /* 0x0000b4006e6e7a23 */ /* 0x100fe20000010803 */
[C---:B------:R-:W-:Y:S04]  /*8ac0*/  HMMA.16816.F32 R8, R140.reuse, R20, R8 ;  /* 0x000000148c08723c */ /* 0x040fe80000001808 */
[--C-:B------:R-:W-:Y:S02]  /*8ad0*/  FFMA.FTZ R84, R84, c[0x0][0x2d0], -R192.reuse ;  /* 0x0000b40054547a23 */ /* 0x100fe400000108c0 */
[----:B------:R2:W-:Y:S01]  /*8ae0*/  MUFU.EX2 R252, R37 ;  /* 0x0000002500fc7308 */ /* 0x0005e20000000800 */
[C---:B------:R-:W-:Y:S01]  /*8af0*/  FMUL.FTZ R20, R137.reuse, R156 ;  /* 0x0000009c89147220 */ /* 0x040fe20000410000 */
[-C--:B------:R-:W-:Y:S04]  /*8b00*/  HMMA.16816.F32 R12, R140, R22.reuse, R12 ;  /* 0x000000168c0c723c */ /* 0x080fe8000000180c */
[----:B------:R-:W-:Y:S02]  /*8b10*/  FMUL.FTZ R21, R137, R157 ;  /* 0x0000009d89157220 */ /* 0x000fe40000410000 */
[--C-:B------:R-:W-:Y:S02]  /*8b20*/  FFMA.FTZ R85, R85, c[0x0][0x2d0], -R192.reuse ;  /* 0x0000b40055557a23 */ /* 0x100fe400000108c0 */
[C---:B------:R-:W-:Y:S01]  /*8b30*/  HMMA.16816.F32 R16, R144.reuse, R22, R16 ;  /* 0x000000169010723c */ /* 0x040fe20000001810 */
[----:B------:R-:W4:Y:S03]  /*8b40*/  MUFU.EX2 R32, R28 ;  /* 0x0000001c00207308 */ /* 0x000f260000000800 */
[----:B---3--:R-:W-:Y:S01]  /*8b50*/  FMUL.FTZ R35, R136, R171 ;  /* 0x000000ab88237220 */ /* 0x008fe20000410000 */
[----:B------:R-:W-:Y:S01]  /*8b60*/  MOV R171, R215 ;  /* 0x000000d700ab7202 */ /* 0x000fe20000000f00 */
[--C-:B------:R-:W-:Y:S01]  /*8b70*/  FFMA.FTZ R96, R96, c[0x0][0x2d0], -R192.reuse ;  /* 0x0000b40060607a23 */ /* 0x100fe200000108c0 */
[----:B-1----:R-:W-:Y:S01]  /*8b80*/  MOV R160, R205 ;  /* 0x000000cd00a07202 */ /* 0x002fe20000000f00 */
[C---:B------:R-:W-:Y:S03]  /*8b90*/  FMUL.FTZ R22, R136.reuse, R158 ;  /* 0x0000009e88167220 */ /* 0x040fe60000410000 */
[----:B------:R1:W3:Y:S01]  /*8ba0*/  MUFU.EX2 R33, R29 ;  /* 0x0000001d00217308 */ /* 0x0002e20000000800 */
[----:B------:R-:W-:Y:S02]  /*8bb0*/  FMUL.FTZ R23, R136, R159 ;  /* 0x0000009f88177220 */ /* 0x000fe40000410000 */
[----:B------:R-:W-:Y:S01]  /*8bc0*/  LDSM.16.MT88.4 R156, [R229+0x900] ;  /* 0x00090000e59c783b */ /* 0x000fe20000004200 */
[----:B--2---:R-:W-:Y:S02]  /*8bd0*/  FMUL.FTZ R37, R137, R173 ;  /* 0x000000ad89257220 */ /* 0x004fe40000410000 */
[--C-:B------:R-:W-:Y:S02]  /*8be0*/  FFMA.FTZ R97, R97, c[0x0][0x2d0], -R192.reuse ;  /* 0x0000b40061617a23 */ /* 0x100fe400000108c0 */
[-C--:B------:R-:W-:Y:S02]  /*8bf0*/  HMMA.16816.F32 R20, R144, R188.reuse, R20 ;  /* 0x000000bc9014723c */ /* 0x080fe40000001814 */
[----:B------:R2:W-:Y:S01]  /*8c00*/  MUFU.EX2 R198, R30 ;  /* 0x0000001e00c67308 */ /* 0x0005e20000000800 */
[--C-:B------:R-:W-:Y:S02]  /*8c10*/  FFMA.FTZ R100, R100, c[0x0][0x2d0], -R192.reuse ;  /* 0x0000b40064647a23 */ /* 0x100fe400000108c0 */
[----:B------:R-:W-:Y:S01]  /*8c20*/  FFMA.FTZ R101, R101, c[0x0][0x2d0], -R192 ;  /* 0x0000b40065657a23 */ /* 0x000fe200000108c0 */
[----:B----4-:R-:W-:Y:S01]  /*8c30*/  MOV R162, R32 ;  /* 0x0000002000a27202 */ /* 0x010fe20000000f00 */
[----:B------:R-:W-:Y:S01]  /*8c40*/  FMUL.FTZ R32, R137, R168 ;  /* 0x000000a889207220 */ /* 0x000fe20000410000 */
[C---:B------:R-:W-:Y:S04]  /*8c50*/  HMMA.16816.F32 R24, R140.reuse, R188, R24 ;  /* 0x000000bc8c18723c */ /* 0x040fe80000001818 */
[----:B------:R4:W4:Y:S01]  /*8c60*/  MUFU.EX2 R216, R34 ;  /* 0x0000002200d87308 */ /* 0x0009220000000800 */
[C---:B------:R-:W-:Y:S01]  /*8c70*/  FMUL.FTZ R28, R133.reuse, R164 ;  /* 0x000000a4851c7220 */ /* 0x040fe20000410000 */
[----:B------:R-:W-:Y:S01]  /*8c80*/  MOV R168, R210 ;  /* 0x000000d200a87202 */ /* 0x000fe20000000f00 */
[----:B-1----:R-:W-:Y:S07]  /*8c90*/  FMUL.FTZ R29, R133, R165 ;  /* 0x000000a5851d7220 */ /* 0x002fee0000410000 */
[----:B------:R1:W-:Y:S01]  /*8ca0*/  MUFU.EX2 R247, R39 ;  /* 0x0000002700f77308 */ /* 0x0003e20000000800 */
[----:B--2---:R-:W-:Y:S01]  /*8cb0*/  FMUL.FTZ R30, R0, R166 ;  /* 0x000000a6001e7220 */ /* 0x004fe20000410000 */
[----:B---3--:R-:W-:Y:S01]  /*8cc0*/  MOV R166, R33 ;  /* 0x0000002100a67202 */ /* 0x008fe20000000f00 */
[C---:B------:R-:W-:Y:S01]  /*8cd0*/  FMUL.FTZ R33, R137.reuse, R169 ;  /* 0x000000a989217220 */ /* 0x040fe20000410000 */
[----:B------:R-:W-:Y:S06]  /*8ce0*/  MOV R169, R211 ;  /* 0x000000d300a97202 */ /* 0x000fec0000000f00 */
[----:B------:R2:W3:Y:S01]  /*8cf0*/  MUFU.EX2 R251, R36 ;  /* 0x0000002400fb7308 */ /* 0x0004e20000000800 */
[-C--:B------:R-:W-:Y:S03]  /*8d00*/  HMMA.16816.F32 R28, R140, R190.reuse, R28 ;  /* 0x000000be8c1c723c */ /* 0x080fe6000000181c */
[C---:B----4-:R-:W-:Y:S01]  /*8d10*/  FMUL.FTZ R34, R136.reuse, R170 ;  /* 0x000000aa88227220 */ /* 0x050fe20000410000 */
[----:B------:R-:W-:Y:S02]  /*8d20*/  MOV R170, R208 ;  /* 0x000000d000aa7202 */ /* 0x000fe40000000f00 */
[----:B------:R-:W-:Y:S03]  /*8d30*/  MOV R163, R216 ;  /* 0x000000d800a37202 */ /* 0x000fe60000000f00 */
[----:B------:R4:W3:Y:S01]  /*8d40*/  MUFU.EX2 R248, R38 ;  /* 0x0000002600f87308 */ /* 0x0008e20000000800 */
[C---:B------:R-:W-:Y:S04]  /*8d50*/  HMMA.16816.F32 R32, R144.reuse, R190, R32 ;  /* 0x000000be9020723c */ /* 0x040fe80000001820 */
[C---:B-1----:R-:W-:Y:S05]  /*8d60*/  FMUL.FTZ R39, R136.reuse, R175 ;  /* 0x000000af88277220 */ /* 0x042fea0000410000 */
[----:B------:R1:W-:Y:S03]  /*8d70*/  MUFU.EX2 R250, R48 ;  /* 0x0000003000fa7308 */ /* 0x0003e60000000800 */
[----:B--2---:R-:W-:Y:S07]  /*8d80*/  FMUL.FTZ R36, R137, R172 ;  /* 0x000000ac89247220 */ /* 0x004fee0000410000 */
[----:B------:R2:W-:Y:S01]  /*8d90*/  MUFU.EX2 R227, R50 ;  /* 0x0000003200e37308 */ /* 0x0005e20000000800 */
[----:B----4-:R-:W-:Y:S09]  /*8da0*/  FMUL.FTZ R38, R136, R174 ;  /* 0x000000ae88267220 */ /* 0x010ff20000410000 */
[----:B------:R4:W3:Y:S01]  /*8db0*/  MUFU.EX2 R249, R49 ;  /* 0x0000003100f97308 */ /* 0x0008e20000000800 */
[-C--:B------:R-:W-:Y:S03]  /*8dc0*/  HMMA.16816.F32 R36, R144, R148.reuse, R36 ;  /* 0x000000949024723c */ /* 0x080fe60000001824 */
[C---:B-1----:R-:W-:Y:S06]  /*8dd0*/  FMUL.FTZ R48, R133.reuse, R176 ;  /* 0x000000b085307220 */ /* 0x042fec0000410000 */
[----:B------:R1:W1:Y:S03]  /*8de0*/  MUFU.EX2 R226, R51 ;  /* 0x0000003300e27308 */ /* 0x0002660000000800 */
[C---:B--2---:R-:W-:Y:S07]  /*8df0*/  FMUL.FTZ R50, R0.reuse, R178 ;  /* 0x000000b200327220 */ /* 0x044fee0000410000 */
[----:B------:R2:W-:Y:S01]  /*8e00*/  MUFU.EX2 R216, R44 ;  /* 0x0000002c00d87308 */ /* 0x0005e20000000800 */
[----:B----4-:R-:W-:Y:S09]  /*8e10*/  FMUL.FTZ R49, R133, R177 ;  /* 0x000000b185317220 */ /* 0x010ff20000410000 */
[----:B------:R4:W-:Y:S01]  /*8e20*/  MUFU.EX2 R165, R40 ;  /* 0x0000002800a57308 */ /* 0x0009e20000000800 */
[----:B-1----:R-:W-:Y:S09]  /*8e30*/  FMUL.FTZ R51, R0, R179 ;  /* 0x000000b300337220 */ /* 0x002ff20000410000 */
[----:B------:R1:W1:Y:S01]  /*8e40*/  MUFU.EX2 R218, R41 ;  /* 0x0000002900da7308 */ /* 0x0002620000000800 */
[C---:B------:R-:W-:Y:S04]  /*8e50*/  HMMA.16816.F32 R48, R140.reuse, R148, R48 ;  /* 0x000000948c30723c */ /* 0x040fe80000001830 */
[--C-:B--2---:R-:W-:Y:S02]  /*8e60*/  FFMA.FTZ R44, R43, c[0x0][0x2d0], -R3.reuse ;  /* 0x0000b4002b2c7a23 */ /* 0x104fe40000010803 */
[C---:B------:R-:W-:Y:S02]  /*8e70*/  FMUL.FTZ R43, R136.reuse, R183 ;  /* 0x000000b7882b7220 */ /* 0x040fe40000410000 */
[-C--:B------:R-:W-:Y:S01]  /*8e80*/  HMMA.16816.F32 R116, R140, R150.reuse, R116 ;  /* 0x000000968c74723c */ /* 0x080fe20000001874 */
[----:B------:R2:W-:Y:S03]  /*8e90*/  MUFU.EX2 R164, R42 ;  /* 0x0000002a00a47308 */ /* 0x0005e60000000800 */
[----:B------:R-:W-:Y:S02]  /*8ea0*/  FFMA.FTZ R3, R111, c[0x0][0x2d0], -R3 ;  /* 0x0000b4006f037a23 */ /* 0x000fe40000010803 */
[C---:B----4-:R-:W-:Y:S02]  /*8eb0*/  FMUL.FTZ R40, R137.reuse, R180 ;  /* 0x000000b489287220 */ /* 0x050fe40000410000 */
[C---:B------:R-:W-:Y:S01]  /*8ec0*/  HMMA.16816.F32 R120, R144.reuse, R150, R120 ;  /* 0x000000969078723c */ /* 0x040fe20000001878 */
[----:B------:R-:W4:Y:S02]  /*8ed0*/  LDSM.16.MT88.4 R148, [R228+0x900] ;  /* 0x00090000e494783b */ /* 0x000f240000004200 */
[----:B------:R3:W3:Y:S01]  /*8ee0*/  MUFU.EX2 R174, R44 ;  /* 0x0000002c00ae7308 */ /* 0x0006e20000000800 */
[C---:B-1----:R-:W-:Y:S09]  /*8ef0*/  FMUL.FTZ R41, R137.reuse, R181 ;  /* 0x000000b589297220 */ /* 0x042ff20000410000 */
[----:B------:R1:W1:Y:S01]  /*8f00*/  MUFU.EX2 R215, R45 ;  /* 0x0000002d00d77308 */ /* 0x0002620000000800 */
[C---:B--2---:R-:W-:Y:S09]  /*8f10*/  FMUL.FTZ R42, R136.reuse, R182 ;  /* 0x000000b6882a7220 */ /* 0x044ff20000410000 */
[----:B------:R2:W-:Y:S01]  /*8f20*/  MUFU.EX2 R173, R46 ;  /* 0x0000002e00ad7308 */ /* 0x0005e20000000800 */
[-C--:B------:R-:W-:Y:S03]  /*8f30*/  HMMA.16816.F32 R40, R144, R152.reuse, R40 ;  /* 0x000000989028723c */ /* 0x080fe60000001828 */
[C---:B---3--:R-:W-:Y:S01]  /*8f40*/  FMUL.FTZ R44, R137.reuse, R184 ;  /* 0x000000b8892c7220 */ /* 0x048fe20000410000 */
[----:B------:R-:W-:Y:S04]  /*8f50*/  MOV R184, R203 ;  /* 0x000000cb00b87202 */ /* 0x000fe80000000f00 */
[C---:B------:R-:W-:Y:S01]  /*8f60*/  HMMA.16816.F32 R124, R140.reuse, R152, R124 ;  /* 0x000000988c7c723c */ /* 0x040fe2000000187c */
[----:B------:R3:W3:Y:S03]  /*8f70*/  MUFU.EX2 R172, R47 ;  /* 0x0000002f00ac7308 */ /* 0x0006e60000000800 */
[----:B-1----:R-:W-:Y:S01]  /*8f80*/  FMUL.FTZ R45, R137, R185 ;  /* 0x000000b9892d7220 */ /* 0x002fe20000410000 */
[----:B------:R-:W-:Y:S03]  /*8f90*/  MOV R185, R212 ;  /* 0x000000d400b97202 */ /* 0x000fe60000000f00 */
[-C--:B------:R-:W-:Y:S03]  /*8fa0*/  HMMA.16816.F32 R128, R140, R154.reuse, R128 ;  /* 0x0000009a8c80723c */ /* 0x080fe60000001880 */
[----:B------:R-:W-:Y:S01]  /*8fb0*/  MUFU.EX2 R212, R53 ;  /* 0x0000003500d47308 */ /* 0x000fe20000000800 */
[----:B--2---:R-:W-:Y:S01]  /*8fc0*/  FMUL.FTZ R46, R136, R186 ;  /* 0x000000ba882e7220 */ /* 0x004fe20000410000 */
[----:B------:R-:W-:Y:S04]  /*8fd0*/  MOV R186, R213 ;  /* 0x000000d500ba7202 */ /* 0x000fe80000000f00 */
[----:B------:R-:W-:Y:S04]  /*8fe0*/  F2FP.PACK_AB R140, R186, R171 ;  /* 0x000000abba8c723e */ /* 0x000fe800000000ff */
[----:B------:R-:W-:Y:S01]  /*8ff0*/  MUFU.EX2 R213, R52 ;  /* 0x0000003400d57308 */ /* 0x000fe20000000800 */
[----:B------:R-:W-:Y:S02]  /*9000*/  F2FP.PACK_AB R142, R161, R167 ;  /* 0x000000a7a18e723e */ /* 0x000fe400000000ff */
[----:B------:R-:W-:Y:S01]  /*9010*/  F2FP.PACK_AB R141, R185, R209 ;  /* 0x000000d1b98d723e */ /* 0x000fe200000000ff */
[----:B---3--:R-:W-:Y:S01]  /*9020*/  FMUL.FTZ R47, R136, R187 ;  /* 0x000000bb882f7220 */ /* 0x008fe20000410000 */
[----:B------:R-:W-:Y:S02]  /*9030*/  F2FP.PACK_AB R143, R160, R163 ;  /* 0x000000a3a08f723e */ /* 0x000fe400000000ff */
[----:B------:R-:W-:Y:S03]  /*9040*/  MOV R187, R202 ;  /* 0x000000ca00bb7202 */ /* 0x000fe60000000f00 */
[----:B------:R-:W-:Y:S01]  /*9050*/  MUFU.EX2 R208, R55 ;  /* 0x0000003700d07308 */ /* 0x000fe20000000800 */
[----:B------:R-:W-:Y:S01]  /*9060*/  HMMA.16816.F32 R44, R144, R154, R44 ;  /* 0x0000009a902c723c */ /* 0x000fe2000000182c */
[----:B------:R-:W1:Y:S06]  /*9070*/  LDSM.16.MT88.4 R152, [R231+0x900] ;  /* 0x00090000e798783b */ /* 0x000e6c0000004200 */
[----:B------:R-:W-:Y:S01]  /*9080*/  F2FP.PACK_AB R144, R184, R187 ;  /* 0x000000bbb890723e */ /* 0x000fe200000000ff */
[-C--:B----4-:R-:W-:Y:S01]  /*9090*/  HMMA.16816.F32 R4, R140, R148.reuse, R4 ;  /* 0x000000948c04723c */ /* 0x090fe20000001804 */
[----:B------:R-:W-:Y:S04]  /*90a0*/  MUFU.EX2 R211, R64 ;  /* 0x0000004000d37308 */ /* 0x000fe80000000800 */
[----:B------:R-:W-:Y:S02]  /*90b0*/  F2FP.PACK_AB R146, R166, R162 ;  /* 0x000000a2a692723e */ /* 0x000fe400000000ff */
[----:B------:R-:W-:Y:S02]  /*90c0*/  F2FP.PACK_AB R145, R196, R197 ;  /* 0x000000c5c491723e */ /* 0x000fe400000000ff */
[----:B------:R-:W-:Y:S02]  /*90d0*/  F2FP.PACK_AB R147, R199, R198 ;  /* 0x000000c6c793723e */ /* 0x000fe400000000ff */
[----:B------:R-:W-:Y:S05]  /*90e0*/  MUFU.EX2 R210, R65 ;  /* 0x0000004100d27308 */ /* 0x000fea0000000800 */
[C---:B------:R-:W-:Y:S01]  /*90f0*/  HMMA.16816.F32 R8, R144.reuse, R148, R8 ;  /* 0x000000949008723c */ /* 0x040fe20000001808 */
[----:B------:R-:W2:Y:S04]  /*9100*/  LDL.LU R148, [R1+0xc] ;  /* 0x00000c0001947983 */ /* 0x000ea80000300800 */
[----:B------:R3:W-:Y:S02]  /*9110*/  MUFU.EX2 R179, R66 ;  /* 0x0000004200b37308 */ /* 0x0007e40000000800 */
[----:B------:R-:W-:Y:S01]  /*9120*/  MOV R149, R209 ;  /* 0x000000d100957202 */ /* 0x000fe20000000f00 */
[-C--:B------:R-:W-:Y:S07]  /*9130*/  HMMA.16816.F32 R12, R144, R150.reuse, R12 ;  /* 0x00000096900c723c */ /* 0x080fee000000180c */
[----:B------:R4:W-:Y:S01]  /*9140*/  MUFU.EX2 R209, R54 ;  /* 0x0000003600d17308 */ /* 0x0009e20000000800 */
[C---:B------:R-:W-:Y:S01]  /*9150*/  HMMA.16816.F32 R16, R140.reuse, R150, R16 ;  /* 0x000000968c10723c */ /* 0x040fe20000001810 */
[----:B------:R-:W2:Y:S04]  /*9160*/  LDL.LU R150, [R1] ;  /* 0x0000000001967983 */ /* 0x000ea80000300800 */
[----:B------:R-:W2:Y:S03]  /*9170*/  LDL.LU R151, [R1+0x8] ;  /* 0x0000080001977983 */ /* 0x000ea60000300800 */
[-C--:B-1----:R-:W-:Y:S01]  /*9180*/  HMMA.16816.F32 R20, R140, R152.reuse, R20 ;  /* 0x000000988c14723c */ /* 0x082fe20000001814 */
[----:B------:R-:W-:Y:S01]  /*9190*/  MUFU.EX2 R205, R61 ;  /* 0x0000003d00cd7308 */ /* 0x000fe20000000800 */
[----:B---3--:R-:W-:Y:S06]  /*91a0*/  LDSM.16.MT88.4 R64, [R228+0x1100] ;  /* 0x00110000e440783b */ /* 0x008fec0000004200 */
[C---:B------:R-:W-:Y:S03]  /*91b0*/  HMMA.16816.F32 R24, R144.reuse, R152, R24 ;  /* 0x000000989018723c */ /* 0x040fe60000001818 */
[----:B------:R-:W-:Y:S01]  /*91c0*/  MUFU.EX2 R181, R62 ;  /* 0x0000003e00b57308 */ /* 0x000fe20000000800 */
[----:B------:R-:W3:Y:S04]  /*91d0*/  LDL.LU R153, [R1+0x4] ;  /* 0x0000040001997983 */ /* 0x000ee80000300800 */
[-C--:B------:R-:W-:Y:S01]  /*91e0*/  HMMA.16816.F32 R28, R144, R154.reuse, R28 ;  /* 0x0000009a901c723c */ /* 0x080fe2000000181c */
[----:B----4-:R-:W1:Y:S04]  /*91f0*/  LDSM.16.MT88.4 R52, [R230+0x900] ;  /* 0x00090000e634783b */ /* 0x010e680000004200 */
[----:B------:R4:W-:Y:S03]  /*9200*/  MUFU.EX2 R180, R63 ;  /* 0x0000003f00b47308 */ /* 0x0009e60000000800 */
[C---:B------:R-:W-:Y:S07]  /*9210*/  HMMA.16816.F32 R32, R140.reuse, R154, R32 ;  /* 0x0000009a8c20723c */ /* 0x040fee0000001820 */
[----:B------:R-:W-:Y:S01]  /*9220*/  MUFU.EX2 R202, R68 ;  /* 0x0000004400ca7308 */ /* 0x000fe20000000800 */
[-C--:B------:R-:W-:Y:S08]  /*9230*/  HMMA.16816.F32 R36, R140, R156.reuse, R36 ;  /* 0x0000009c8c24723c */ /* 0x080ff00000001824 */
[C---:B------:R-:W-:Y:S01]  /*9240*/  HMMA.16816.F32 R48, R144.reuse, R156, R48 ;  /* 0x0000009c9030723c */ /* 0x040fe20000001830 */
[----:B------:R-:W-:Y:S01]  /*9250*/  MUFU.EX2 R190, R70 ;  /* 0x0000004600be7308 */ /* 0x000fe20000000800 */
[----:B----4-:R-:W4:Y:S05]  /*9260*/  LDSM.16.MT88.4 R60, [R231+0x1100] ;  /* 0x00110000e73c783b */ /* 0x010f2a0000004200 */
[----:B------:R-:W-:Y:S01]  /*9270*/  MOV R157, R168 ;  /* 0x000000a8009d7202 */ /* 0x000fe20000000f00 */
[-C--:B------:R-:W-:Y:S03]  /*9280*/  HMMA.16816.F32 R116, R144, R158.reuse, R116 ;  /* 0x0000009e9074723c */ /* 0x080fe60000001874 */
[----:B------:R4:W-:Y:S05]  /*9290*/  MUFU.EX2 R189, R71 ;  /* 0x0000004700bd7308 */ /* 0x0009ea0000000800 */
[C---:B------:R-:W-:Y:S05]  /*92a0*/  HMMA.16816.F32 R120, R140.reuse, R158, R120 ;  /* 0x0000009e8c78723c */ /* 0x040fea0000001878 */
[----:B------:R-:W-:Y:S03]  /*92b0*/  MUFU.EX2 R182, R72 ;  /* 0x0000004800b67308 */ /* 0x000fe60000000800 */
[-C--:B-1----:R-:W-:Y:S07]  /*92c0*/  HMMA.16816.F32 R40, R140, R52.reuse, R40 ;  /* 0x000000348c28723c */ /* 0x082fee0000001828 */
[----:B------:R-:W-:Y:S01]  /*92d0*/  MUFU.EX2 R203, R80 ;  /* 0x0000005000cb7308 */ /* 0x000fe20000000800 */
[C---:B------:R-:W-:Y:S01]  /*92e0*/  HMMA.16816.F32 R124, R144.reuse, R52, R124 ;  /* 0x00000034907c723c */ /* 0x040fe2000000187c */
[----:B----4-:R-:W-:Y:S06]  /*92f0*/  LDSM.16.MT88.4 R68, [R231+0x1900] ;  /* 0x00190000e744783b */ /* 0x010fec0000004200 */
[----:B------:R-:W-:Y:S01]  /*9300*/  F2FP.PACK_AB R52, R252, R251 ;  /* 0x000000fbfc34723e */ /* 0x000fe200000000ff */
[-C--:B------:R-:W-:Y:S01]  /*9310*/  HMMA.16816.F32 R128, R144, R54.reuse, R128 ;  /* 0x000000369080723c */ /* 0x080fe20000001880 */
[----:B------:R1:W-:Y:S03]  /*9320*/  MUFU.EX2 R175, R56 ;  /* 0x0000003800af7308 */ /* 0x0003e60000000800 */
[----:B------:R-:W-:Y:S04]  /*9330*/  F2FP.PACK_AB R53, R247, R248 ;  /* 0x000000f8f735723e */ /* 0x000fe800000000ff */
[----:B------:R-:W-:Y:S01]  /*9340*/  HMMA.16816.F32 R44, R140, R54, R44 ;  /* 0x000000368c2c723c */ /* 0x000fe2000000182c */
[----:B------:R-:W4:Y:S02]  /*9350*/  LDSM.16.MT88.4 R140, [R229+0x1100] ;  /* 0x00110000e58c783b */ /* 0x000f240000004200 */
[----:B------:R1:W1:Y:S04]  /*9360*/  MUFU.EX2 R178, R57 ;  /* 0x0000003900b27308 */ /* 0x0002680000000800 */
[----:B------:R-:W-:Y:S02]  /*9370*/  F2FP.PACK_AB R54, R249, R250 ;  /* 0x000000faf936723e */ /* 0x000fe400000000ff */
[----:B------:R-:W-:Y:S04]  /*9380*/  F2FP.PACK_AB R55, R226, R227 ;  /* 0x000000e3e237723e */ /* 0x000fe800000000ff */
[----:B------:R4:W-:Y:S03]  /*9390*/  MUFU.EX2 R177, R58 ;  /* 0x0000003a00b17308 */ /* 0x0009e60000000800 */
[-C--:B------:R-:W-:Y:S05]  /*93a0*/  HMMA.16816.F32 R4, R52, R64.reuse, R4 ;  /* 0x000000403404723c */ /* 0x080fea0000001804 */
[----:B-1----:R-:W-:Y:S02]  /*93b0*/  F2FP.PACK_AB R56, R218, R165 ;  /* 0x000000a5da38723e */ /* 0x002fe400000000ff */
[----:B------:R1:W1:Y:S01]  /*93c0*/  MUFU.EX2 R176, R59 ;  /* 0x0000003b00b07308 */ /* 0x0002620000000800 */
[----:B------:R-:W-:Y:S09]  /*93d0*/  F2FP.PACK_AB R57, R174, R164 ;  /* 0x000000a4ae39723e */ /* 0x000ff200000000ff */
[----:B------:R-:W-:Y:S01]  /*93e0*/  MUFU.EX2 R80, R74 ;  /* 0x0000004a00507308 */ /* 0x000fe20000000800 */
[----:B----4-:R-:W-:Y:S09]  /*93f0*/  F2FP.PACK_AB R58, R215, R216 ;  /* 0x000000d8d73a723e */ /* 0x010ff200000000ff */
[----:B------:R-:W-:Y:S01]  /*9400*/  MUFU.EX2 R183, R83 ;  /* 0x0000005300b77308 */ /* 0x000fe20000000800 */
[----:B-1----:R-:W-:Y:S09]  /*9410*/  F2FP.PACK_AB R59, R172, R173 ;  /* 0x000000adac3b723e */ /* 0x002ff200000000ff */
[----:B------:R-:W1:Y:S01]  /*9420*/  MUFU.EX2 R83, R73 ;  /* 0x0000004900537308 */ /* 0x000e620000000800 */
[C---:B------:R-:W-:Y:S08]  /*9430*/  HMMA.16816.F32 R8, R56.reuse, R64, R8 ;  /* 0x000000403808723c */ /* 0x040ff00000001808 */
[-C--:B------:R-:W-:Y:S01]  /*9440*/  HMMA.16816.F32 R12, R56, R66.reuse, R12 ;  /* 0x00000042380c723c */ /* 0x080fe2000000180c */
[----:B------:R-:W-:Y:S07]  /*9450*/  MUFU.EX2 R92, R92 ;  /* 0x0000005c005c7308 */ /* 0x000fee0000000800 */
[C---:B------:R-:W-:Y:S01]  /*9460*/  HMMA.16816.F32 R16, R52.reuse, R66, R16 ;  /* 0x000000423410723c */ /* 0x040fe20000001810 */
[----:B------:R-:W4:Y:S02]  /*9470*/  LDSM.16.MT88.4 R64, [R230+0x1100] ;  /* 0x00110000e640783b */ /* 0x000f240000004200 */
[----:B------:R-:W-:Y:S05]  /*9480*/  MUFU.EX2 R93, R93 ;  /* 0x0000005d005d7308 */ /* 0x000fea0000000800 */
[-C--:B------:R-:W-:Y:S05]  /*9490*/  HMMA.16816.F32 R20, R52, R60.reuse, R20 ;  /* 0x0000003c3414723c */ /* 0x080fea0000001814 */
[----:B------:R-:W-:Y:S03]  /*94a0*/  MUFU.EX2 R90, R90 ;  /* 0x0000005a005a7308 */ /* 0x000fe60000000800 */
[C---:B------:R-:W-:Y:S07]  /*94b0*/  HMMA.16816.F32 R24, R56.reuse, R60, R24 ;  /* 0x0000003c3818723c */ /* 0x040fee0000001818 */
[----:B------:R-:W-:Y:S01]  /*94c0*/  MUFU.EX2 R91, R91 ;  /* 0x0000005b005b7308 */ /* 0x000fe20000000800 */
[-C--:B------:R-:W-:Y:S08]  /*94d0*/  HMMA.16816.F32 R28, R56, R62.reuse, R28 ;  /* 0x0000003e381c723c */ /* 0x080ff0000000181c */
[C---:B------:R-:W-:Y:S01]  /*94e0*/  HMMA.16816.F32 R32, R52.reuse, R62, R32 ;  /* 0x0000003e3420723c */ /* 0x040fe20000001820 */
[----:B------:R-:W1:Y:S01]  /*94f0*/  LDSM.16.MT88.4 R60, [R228+0x1900] ;  /* 0x00190000e43c783b */ /* 0x000e620000004200 */
[----:B------:R-:W-:Y:S06]  /*9500*/  MUFU.EX2 R94, R94 ;  /* 0x0000005e005e7308 */ /* 0x000fec0000000800 */
[-C--:B------:R-:W-:Y:S04]  /*9510*/  HMMA.16816.F32 R36, R52, R140.reuse, R36 ;  /* 0x0000008c3424723c */ /* 0x080fe80000001824 */
[----:B------:R-:W-:Y:S04]  /*9520*/  MUFU.EX2 R95, R95 ;  /* 0x0000005f005f7308 */ /* 0x000fe80000000800 */
[C---:B------:R-:W-:Y:S06]  /*9530*/  HMMA.16816.F32 R48, R56.reuse, R140, R48 ;  /* 0x0000008c3830723c */ /* 0x040fec0000001830 */
[----:B------:R-:W-:Y:S02]  /*9540*/  MUFU.EX2 R113, R113 ;  /* 0x0000007100717308 */ /* 0x000fe40000000800 */
[-C--:B------:R-:W-:Y:S08]  /*9550*/  HMMA.16816.F32 R116, R56, R142.reuse, R116 ;  /* 0x0000008e3874723c */ /* 0x080ff00000001874 */
[C---:B------:R-:W-:Y:S01]  /*9560*/  HMMA.16816.F32 R120, R52.reuse, R142, R120 ;  /* 0x0000008e3478723c */ /* 0x040fe20000001878 */
[----:B------:R-:W-:Y:S07]  /*9570*/  MUFU.EX2 R193, R193 ;  /* 0x000000c100c17308 */ /* 0x000fee0000000800 */
[-C--:B----4-:R-:W-:Y:S03]  /*9580*/  HMMA.16816.F32 R40, R52, R64.reuse, R40 ;  /* 0x000000403428723c */ /* 0x090fe60000001828 */
[----:B------:R-:W-:Y:S05]  /*9590*/  MUFU.EX2 R138, R138 ;  /* 0x0000008a008a7308 */ /* 0x000fea0000000800 */
[C---:B------:R-:W-:Y:S05]  /*95a0*/  HMMA.16816.F32 R124, R56.reuse, R64, R124 ;  /* 0x00000040387c723c */ /* 0x040fea000000187c */
[----:B------:R-:W-:Y:S03]  /*95b0*/  MUFU.EX2 R191, R81 ;  /* 0x0000005100bf7308 */ /* 0x000fe60000000800 */
[-C--:B------:R-:W-:Y:S07]  /*95c0*/  HMMA.16816.F32 R128, R56, R66.reuse, R128 ;  /* 0x000000423880723c */ /* 0x080fee0000001880 */
[----:B------:R-:W-:Y:S01]  /*95d0*/  F2FP.PACK_AB R56, R178, R175 ;  /* 0x000000afb238723e */ /* 0x000fe200000000ff */
[----:B------:R-:W-:Y:S01]  /*95e0*/  HMMA.16816.F32 R44, R52, R66, R44 ;  /* 0x00000042342c723c */ /* 0x000fe2000000182c */
[----:B------:R-:W4:Y:S01]  /*95f0*/  LDSM.16.MT88.4 R64, [R229+0x1900] ;  /* 0x00190000e540783b */ /* 0x000f220000004200 */
[----:B------:R-:W-:Y:S02]  /*9600*/  MUFU.EX2 R81, R77 ;  /* 0x0000004d00517308 */ /* 0x000fe40000000800 */
[----:B------:R-:W-:Y:S02]  /*9610*/  F2FP.PACK_AB R58, R205, R206 ;  /* 0x000000cecd3a723e */ /* 0x000fe400000000ff */
[----:B------:R-:W-:Y:S02]  /*9620*/  F2FP.PACK_AB R57, R176, R177 ;  /* 0x000000b1b039723e */ /* 0x000fe400000000ff */
[----:B------:R-:W-:Y:S04]  /*9630*/  F2FP.PACK_AB R52, R212, R213 ;  /* 0x000000d5d434723e */ /* 0x000fe800000000ff */
[----:B------:R-:W-:Y:S01]  /*9640*/  F2FP.PACK_AB R54, R210, R211 ;  /* 0x000000d3d236723e */ /* 0x000fe200000000ff */
[----:B------:R2:W-:Y:S01]  /*9650*/  MUFU.EX2 R77, R75 ;  /* 0x0000004b004d7308 */ /* 0x0005e20000000800 */
[----:B------:R-:W-:Y:S02]  /*9660*/  F2FP.PACK_AB R53, R208, R209 ;  /* 0x000000d1d035723e */ /* 0x000fe400000000ff */
[----:B------:R-:W-:Y:S02]  /*9670*/  F2FP.PACK_AB R55, R207, R179 ;  /* 0x000000b3cf37723e */ /* 0x000fe400000000ff */
[----:B------:R-:W-:Y:S05]  /*9680*/  F2FP.PACK_AB R59, R180, R181 ;  /* 0x000000b5b43b723e */ /* 0x000fea00000000ff */
[-C--:B-1----:R-:W-:Y:S01]  /*9690*/  HMMA.16816.F32 R4, R52, R60.reuse, R4 ;  /* 0x0000003c3404723c */ /* 0x082fe20000001804 */
[----:B------:R-:W-:Y:S02]  /*96a0*/  MUFU.EX2 R188, R82 ;  /* 0x0000005200bc7308 */ /* 0x000fe40000000800 */
[----:B--2---:R-:W-:Y:S01]  /*96b0*/  FFMA.FTZ R0, R0, R148, R194 ;  /* 0x0000009400007223 */ /* 0x004fe200000100c2 */
[----:B------:R-:W-:Y:S04]  /*96c0*/  MOV R148, R171 ;  /* 0x000000ab00947202 */ /* 0x000fe80000000f00 */
[C---:B------:R-:W-:Y:S03]  /*96d0*/  HMMA.16816.F32 R8, R56.reuse, R60, R8 ;  /* 0x0000003c3808723c */ /* 0x040fe60000001808 */
[----:B------:R1:W2:Y:S01]  /*96e0*/  MUFU.EX2 R82, R76 ;  /* 0x0000004c00527308 */ /* 0x0002a20000000800 */
[----:B------:R-:W-:Y:S04]  /*96f0*/  LDSM.16.MT88.4 R72, [R229+0x2100] ;  /* 0x00210000e548783b */ /* 0x000fe80000004200 */
[-C--:B------:R-:W-:Y:S04]  /*9700*/  HMMA.16816.F32 R12, R56, R62.reuse, R12 ;  /* 0x0000003e380c723c */ /* 0x080fe8000000180c */
[----:B------:R-:W-:Y:S01]  /*9710*/  FFMA.FTZ R136, R136, R150, R219 ;  /* 0x0000009688887223 */ /* 0x000fe200000100db */
[----:B------:R-:W-:Y:S01]  /*9720*/  MOV R150, R169 ;  /* 0x000000a900967202 */ /* 0x000fe20000000f00 */
[----:B------:R-:W-:Y:S01]  /*9730*/  FFMA.FTZ R133, R133, R151, R214 ;  /* 0x0000009785857223 */ /* 0x000fe200000100d6 */
[----:B------:R-:W-:Y:S01]  /*9740*/  MOV R151, R170 ;  /* 0x000000aa00977202 */ /* 0x000fe20000000f00 */
[C---:B------:R-:W-:Y:S01]  /*9750*/  HMMA.16816.F32 R16, R52.reuse, R62, R16 ;  /* 0x0000003e3410723c */ /* 0x040fe20000001810 */
[----:B------:R-:W2:Y:S01]  /*9760*/  LDSM.16.MT88.4 R60, [R230+0x1900] ;  /* 0x00190000e63c783b */ /* 0x000ea20000004200 */
[----:B------:R-:W-:Y:S02]  /*9770*/  MUFU.EX2 R78, R78 ;  /* 0x0000004e004e7308 */ /* 0x000fe40000000800 */
[----:B------:R-:W-:Y:S02]  /*9780*/  FADD.FTZ R136, R221, R136 ;  /* 0x00000088dd887221 */ /* 0x000fe40000010000 */
[----:B------:R-:W-:Y:S02]  /*9790*/  FADD.FTZ R133, R217, R133 ;  /* 0x00000085d9857221 */ /* 0x000fe40000010000 */
[-C--:B------:R-:W-:Y:S01]  /*97a0*/  HMMA.16816.F32 R20, R52, R68.reuse, R20 ;  /* 0x000000443414723c */ /* 0x080fe20000001814 */
[----:B------:R-:W-:Y:S03]  /*97b0*/  LDSM.16.MT88.4 R168, [R231+0x3100] ;  /* 0x00310000e7a8783b */ /* 0x000fe60000004200 */
[----:B---3--:R-:W-:Y:S01]  /*97c0*/  FFMA.FTZ R137, R137, R153, R220 ;  /* 0x0000009989897223 */ /* 0x008fe200000100dc */
[----:B------:R-:W3:Y:S01]  /*97d0*/  MUFU.EX2 R79, R79 ;  /* 0x0000004f004f7308 */ /* 0x000ee20000000800 */
[----:B------:R-:W-:Y:S02]  /*97e0*/  FADD.FTZ R133, R222, R133 ;  /* 0x00000085de857221 */ /* 0x000fe40000010000 */
[C---:B------:R-:W-:Y:S01]  /*97f0*/  HMMA.16816.F32 R24, R56.reuse, R68, R24 ;  /* 0x000000443818723c */ /* 0x040fe20000001818 */
[----:B------:R-:W-:Y:S03]  /*9800*/  LDSM.16.MT88.4 R152, [R228+0x3100] ;  /* 0x00310000e498783b */ /* 0x000fe60000004200 */
[----:B------:R-:W-:Y:S02]  /*9810*/  FADD.FTZ R137, R223, R137 ;  /* 0x00000089df897221 */ /* 0x000fe40000010000 */
[----:B-1----:R-:W-:Y:S01]  /*9820*/  FADD.FTZ R76, R195, R0 ;  /* 0x00000000c34c7221 */ /* 0x002fe20000010000 */
[----:B------:R-:W-:Y:S01]  /*9830*/  MUFU.EX2 R88, R88 ;  /* 0x0000005800587308 */ /* 0x000fe20000000800 */
[-C--:B------:R-:W-:Y:S04]  /*9840*/  HMMA.16816.F32 R28, R56, R70.reuse, R28 ;  /* 0x00000046381c723c */ /* 0x080fe8000000181c */
[----:B------:R-:W-:Y:S02]  /*9850*/  FADD.FTZ R137, R224, R137 ;  /* 0x00000089e0897221 */ /* 0x000fe40000010000 */
[----:B------:R-:W-:Y:S02]  /*9860*/  FADD.FTZ R0, R225, R136 ;  /* 0x00000088e1007221 */ /* 0x000fe40000010000 */
[C---:B------:R-:W-:Y:S01]  /*9870*/  HMMA.16816.F32 R32, R52.reuse, R70, R32 ;  /* 0x000000463420723c */ /* 0x040fe20000001820 */
[----:B------:R-:W-:Y:S01]  /*9880*/  LDSM.16.MT88.4 R68, [R231+0x2100] ;  /* 0x00210000e744783b */ /* 0x000fe20000004200 */
[----:B------:R-:W-:Y:S02]  /*9890*/  MUFU.EX2 R89, R89 ;  /* 0x0000005900597308 */ /* 0x000fe40000000800 */
[----:B------:R-:W-:Y:S04]  /*98a0*/  FADD.FTZ R0, R150, R0 ;  /* 0x0000000096007221 */ /* 0x000fe80000010000 */
[-C--:B----4-:R-:W-:Y:S04]  /*98b0*/  HMMA.16816.F32 R36, R52, R64.reuse, R36 ;  /* 0x000000403424723c */ /* 0x090fe80000001824 */
[----:B------:R-:W-:Y:S04]  /*98c0*/  MUFU.EX2 R112, R112 ;  /* 0x0000007000707308 */ /* 0x000fe80000000800 */
[C---:B------:R-:W-:Y:S06]  /*98d0*/  HMMA.16816.F32 R48, R56.reuse, R64, R48 ;  /* 0x000000403830723c */ /* 0x040fec0000001830 */
[----:B------:R-:W-:Y:S02]  /*98e0*/  MUFU.EX2 R114, R114 ;  /* 0x0000007200727308 */ /* 0x000fe40000000800 */
[-C--:B------:R-:W-:Y:S08]  /*98f0*/  HMMA.16816.F32 R116, R56, R66.reuse, R116 ;  /* 0x000000423874723c */ /* 0x080ff00000001874 */
[C---:B------:R-:W-:Y:S01]  /*9900*/  HMMA.16816.F32 R120, R52.reuse, R66, R120 ;  /* 0x000000423478723c */ /* 0x040fe20000001878 */
[----:B------:R-:W1:Y:S01]  /*9910*/  LDSM.16.MT88.4 R64, [R228+0x2100] ;  /* 0x00210000e440783b */ /* 0x000e620000004200 */
[----:B------:R-:W-:Y:S06]  /*9920*/  MUFU.EX2 R105, R105 ;  /* 0x0000006900697308 */ /* 0x000fec0000000800 */
[-C--:B--2---:R-:W-:Y:S04]  /*9930*/  HMMA.16816.F32 R40, R52, R60.reuse, R40 ;  /* 0x0000003c3428723c */ /* 0x084fe80000001828 */
[----:B------:R-:W-:Y:S04]  /*9940*/  MUFU.EX2 R108, R108 ;  /* 0x0000006c006c7308 */ /* 0x000fe80000000800 */
[C---:B------:R-:W-:Y:S06]  /*9950*/  HMMA.16816.F32 R124, R56.reuse, R60, R124 ;  /* 0x0000003c387c723c */ /* 0x040fec000000187c */
[----:B------:R-:W-:Y:S02]  /*9960*/  MUFU.EX2 R84, R84 ;  /* 0x0000005400547308 */ /* 0x000fe40000000800 */
[-C--:B------:R-:W-:Y:S07]  /*9970*/  HMMA.16816.F32 R128, R56, R62.reuse, R128 ;  /* 0x0000003e3880723c */ /* 0x080fee0000001880 */
[----:B------:R-:W-:Y:S01]  /*9980*/  F2FP.PACK_AB R56, R83, R182 ;  /* 0x000000b65338723e */ /* 0x000fe200000000ff */
[----:B------:R-:W-:Y:S01]  /*9990*/  HMMA.16816.F32 R44, R52, R62, R44 ;  /* 0x0000003e342c723c */ /* 0x000fe2000000182c */
[----:B------:R-:W2:Y:S01]  /*99a0*/  LDSM.16.MT88.4 R60, [R230+0x2100] ;  /* 0x00210000e63c783b */ /* 0x000ea20000004200 */
[----:B------:R-:W4:Y:S02]  /*99b0*/  MUFU.EX2 R85, R85 ;  /* 0x0000005500557308 */ /* 0x000f240000000800 */
[----:B------:R-:W-:Y:S02]  /*99c0*/  F2FP.PACK_AB R58, R81, R82 ;  /* 0x00000052513a723e */ /* 0x000fe400000000ff */
[----:B------:R-:W-:Y:S02]  /*99d0*/  F2FP.PACK_AB R57, R77, R80 ;  /* 0x000000504d39723e */ /* 0x000fe400000000ff */
[----:B------:R-:W-:Y:S04]  /*99e0*/  F2FP.PACK_AB R52, R204, R202 ;  /* 0x000000cacc34723e */ /* 0x000fe800000000ff */
[----:B------:R-:W-:Y:S01]  /*99f0*/  F2FP.PACK_AB R54, R191, R203 ;  /* 0x000000cbbf36723e */ /* 0x000fe200000000ff */
[----:B------:R-:W-:Y:S01]  /*9a00*/  MUFU.EX2 R96, R96 ;  /* 0x0000006000607308 */ /* 0x000fe20000000800 */
[----:B------:R-:W-:Y:S02]  /*9a10*/  F2FP.PACK_AB R53, R189, R190 ;  /* 0x000000bebd35723e */ /* 0x000fe400000000ff */
[----:B------:R-:W-:Y:S02]  /*9a20*/  F2FP.PACK_AB R55, R183, R188 ;  /* 0x000000bcb737723e */ /* 0x000fe400000000ff */
[----:B---3--:R-:W-:Y:S05]  /*9a30*/  F2FP.PACK_AB R59, R79, R78 ;  /* 0x0000004e4f3b723e */ /* 0x008fea00000000ff */
[-C--:B-1----:R-:W-:Y:S01]  /*9a40*/  HMMA.16816.F32 R4, R52, R64.reuse, R4 ;  /* 0x000000403404723c */ /* 0x082fe20000001804 */
[----:B------:R-:W1:Y:S07]  /*9a50*/  MUFU.EX2 R97, R97 ;  /* 0x0000006100617308 */ /* 0x000e6e0000000800 */
[C---:B------:R-:W-:Y:S03]  /*9a60*/  HMMA.16816.F32 R8, R56.reuse, R64, R8 ;  /* 0x000000403808723c */ /* 0x040fe60000001808 */
[----:B------:R-:W-:Y:S05]  /*9a70*/  MUFU.EX2 R86, R86 ;  /* 0x0000005600567308 */ /* 0x000fea0000000800 */
[-C--:B------:R-:W-:Y:S05]  /*9a80*/  HMMA.16816.F32 R12, R56, R66.reuse, R12 ;  /* 0x00000042380c723c */ /* 0x080fea000000180c */
[----:B------:R-:W3:Y:S03]  /*9a90*/  MUFU.EX2 R87, R87 ;  /* 0x0000005700577308 */ /* 0x000ee60000000800 */
[C---:B------:R-:W-:Y:S01]  /*9aa0*/  HMMA.16816.F32 R16, R52.reuse, R66, R16 ;  /* 0x000000423410723c */ /* 0x040fe20000001810 */
[----:B------:R-:W1:Y:S06]  /*9ab0*/  LDSM.16.MT88.4 R64, [R228+0x2900] ;  /* 0x00290000e440783b */ /* 0x000e6c0000004200 */
[----:B------:R-:W-:Y:S01]  /*9ac0*/  MUFU.EX2 R98, R98 ;  /* 0x0000006200627308 */ /* 0x000fe20000000800 */
[-C--:B------:R-:W-:Y:S08]  /*9ad0*/  HMMA.16816.F32 R20, R52, R68.reuse, R20 ;  /* 0x000000443414723c */ /* 0x080ff00000001814 */
[C---:B------:R-:W-:Y:S01]  /*9ae0*/  HMMA.16816.F32 R24, R56.reuse, R68, R24 ;  /* 0x000000443818723c */ /* 0x040fe20000001818 */
[----:B------:R-:W1:Y:S07]  /*9af0*/  MUFU.EX2 R99, R99 ;  /* 0x0000006300637308 */ /* 0x000e6e0000000800 */
[-C--:B------:R-:W-:Y:S03]  /*9b00*/  HMMA.16816.F32 R28, R56, R70.reuse, R28 ;  /* 0x00000046381c723c */ /* 0x080fe6000000181c */
[----:B------:R-:W-:Y:S05]  /*9b10*/  MUFU.EX2 R100, R100 ;  /* 0x0000006400647308 */ /* 0x000fea0000000800 */
[C---:B------:R-:W-:Y:S01]  /*9b20*/  HMMA.16816.F32 R32, R52.reuse, R70, R32 ;  /* 0x000000463420723c */ /* 0x040fe20000001820 */
[----:B------:R-:W1:Y:S04]  /*9b30*/  LDSM.16.MT88.4 R68, [R231+0x2900] ;  /* 0x00290000e744783b */ /* 0x000e680000004200 */
[----:B------:R-:W-:Y:S03]  /*9b40*/  MUFU.EX2 R101, R101 ;  /* 0x0000006500657308 */ /* 0x000fe60000000800 */
[-C--:B------:R-:W-:Y:S07]  /*9b50*/  HMMA.16816.F32 R36, R52, R72.reuse, R36 ;  /* 0x000000483424723c */ /* 0x080fee0000001824 */
[----:B------:R-:W-:Y:S01]  /*9b60*/  MUFU.EX2 R102, R102 ;  /* 0x0000006600667308 */ /* 0x000fe20000000800 */
[C---:B------:R-:W-:Y:S08]  /*9b70*/  HMMA.16816.F32 R48, R56.reuse, R72, R48 ;  /* 0x000000483830723c */ /* 0x040ff00000001830 */
[-C--:B------:R-:W-:Y:S01]  /*9b80*/  HMMA.16816.F32 R116, R56, R74.reuse, R116 ;  /* 0x0000004a3874723c */ /* 0x080fe20000001874 */
[----:B------:R-:W1:Y:S07]  /*9b90*/  MUFU.EX2 R103, R103 ;  /* 0x0000006700677308 */ /* 0x000e6e0000000800 */
[C---:B------:R-:W-:Y:S01]  /*9ba0*/  HMMA.16816.F32 R120, R52.reuse, R74, R120 ;  /* 0x0000004a3478723c */ /* 0x040fe20000001878 */
[----:B------:R-:W1:Y:S02]  /*9bb0*/  LDSM.16.MT88.4 R72, [R229+0x2900] ;  /* 0x00290000e548783b */ /* 0x000e640000004200 */
[----:B------:R-:W1:Y:S05]  /*9bc0*/  MUFU.EX2 R104, R104 ;  /* 0x0000006800687308 */ /* 0x000e6a0000000800 */
[-C--:B--2---:R-:W-:Y:S05]  /*9bd0*/  HMMA.16816.F32 R40, R52, R60.reuse, R40 ;  /* 0x0000003c3428723c */ /* 0x084fea0000001828 */
[----:B------:R-:W-:Y:S03]  /*9be0*/  MUFU.EX2 R106, R106 ;  /* 0x0000006a006a7308 */ /* 0x000fe60000000800 */
[C---:B------:R-:W-:Y:S07]  /*9bf0*/  HMMA.16816.F32 R124, R56.reuse, R60, R124 ;  /* 0x0000003c387c723c */ /* 0x040fee000000187c */
[----:B------:R-:W2:Y:S01]  /*9c00*/  MUFU.EX2 R107, R107 ;  /* 0x0000006b006b7308 */ /* 0x000ea20000000800 */
[-C--:B------:R-:W-:Y:S07]  /*9c10*/  HMMA.16816.F32 R128, R56, R62.reuse, R128 ;  /* 0x0000003e3880723c */ /* 0x080fee0000001880 */
[----:B------:R-:W-:Y:S01]  /*9c20*/  F2FP.PACK_AB R58, R93, R92 ;  /* 0x0000005c5d3a723e */ /* 0x000fe200000000ff */
[----:B------:R-:W-:Y:S01]  /*9c30*/  HMMA.16816.F32 R44, R52, R62, R44 ;  /* 0x0000003e342c723c */ /* 0x000fe2000000182c */
[----:B------:R-:W2:Y:S03]  /*9c40*/  LDSM.16.MT88.4 R60, [R230+0x2900] ;  /* 0x00290000e63c783b */ /* 0x000ea60000004200 */
[----:B------:R-:W-:Y:S02]  /*9c50*/  F2FP.PACK_AB R57, R91, R90 ;  /* 0x0000005a5b39723e */ /* 0x000fe400000000ff */
[----:B------:R-:W-:Y:S02]  /*9c60*/  F2FP.PACK_AB R59, R95, R94 ;  /* 0x0000005e5f3b723e */ /* 0x000fe400000000ff */
[----:B----4-:R-:W-:Y:S04]  /*9c70*/  F2FP.PACK_AB R52, R85, R84 ;  /* 0x000000545534723e */ /* 0x010fe800000000ff */
[----:B-1----:R-:W-:Y:S02]  /*9c80*/  F2FP.PACK_AB R54, R97, R96 ;  /* 0x000000606136723e */ /* 0x002fe400000000ff */
[----:B---3--:R-:W-:Y:S02]  /*9c90*/  F2FP.PACK_AB R53, R87, R86 ;  /* 0x000000565735723e */ /* 0x008fe400000000ff */
[----:B------:R-:W-:Y:S02]  /*9ca0*/  F2FP.PACK_AB R55, R99, R98 ;  /* 0x000000626337723e */ /* 0x000fe400000000ff */
[----:B------:R-:W-:Y:S05]  /*9cb0*/  F2FP.PACK_AB R56, R89, R88 ;  /* 0x000000585938723e */ /* 0x000fea00000000ff */
[-C--:B------:R-:W-:Y:S08]  /*9cc0*/  HMMA.16816.F32 R4, R52, R64.reuse, R4 ;  /* 0x000000403404723c */ /* 0x080ff00000001804 */
[C---:B------:R-:W-:Y:S07]  /*9cd0*/  HMMA.16816.F32 R8, R56.reuse, R64, R8 ;  /* 0x000000403808723c */ /* 0x040fee0000001808 */
[----:B------:R-:W-:Y:S01]  /*9ce0*/  FADD.FTZ R65, R151, R133 ;  /* 0x0000008597417221 */ /* 0x000fe20000010000 */
[-C--:B------:R-:W-:Y:S04]  /*9cf0*/  HMMA.16816.F32 R12, R56, R66.reuse, R12 ;  /* 0x00000042380c723c */ /* 0x080fe8000000180c */
[----:B------:R-:W-:Y:S01]  /*9d00*/  FADD.FTZ R64, R200, R76 ;  /* 0x0000004cc8407221 */ /* 0x000fe20000010000 */
[----:B------:R-:W-:Y:S03]  /*9d10*/  MOV R133, R132 ;  /* 0x0000008400857202 */ /* 0x000fe60000000f00 */
[C---:B------:R-:W-:Y:S01]  /*9d20*/  HMMA.16816.F32 R16, R52.reuse, R66, R16 ;  /* 0x000000423410723c */ /* 0x040fe20000001810 */
[----:B------:R1:W-:Y:S07]  /*9d30*/  MUFU.EX2 R66, R3 ;  /* 0x0000000300427308 */ /* 0x0003ee0000000800 */
[-C--:B------:R-:W-:Y:S03]  /*9d40*/  HMMA.16816.F32 R20, R52, R68.reuse, R20 ;  /* 0x000000443414723c */ /* 0x080fe60000001814 */
[----:B------:R-:W3:Y:S05]  /*9d50*/  MUFU.EX2 R67, R110 ;  /* 0x0000006e00437308 */ /* 0x000eea0000000800 */
[C---:B------:R-:W-:Y:S08]  /*9d60*/  HMMA.16816.F32 R24, R56.reuse, R68, R24 ;  /* 0x000000443818723c */ /* 0x040ff00000001818 */
[-C--:B------:R-:W-:Y:S04]  /*9d70*/  HMMA.16816.F32 R28, R56, R70.reuse, R28 ;  /* 0x00000046381c723c */ /* 0x080fe8000000181c */
[----:B-1----:R-:W-:Y:S04]  /*9d80*/  FADD.FTZ R3, R201, R64 ;  /* 0x00000040c9037221 */ /* 0x002fe80000010000 */
[C---:B------:R-:W-:Y:S04]  /*9d90*/  HMMA.16816.F32 R32, R52.reuse, R70, R32 ;  /* 0x000000463420723c */ /* 0x040fe80000001820 */
[----:B------:R-:W-:Y:S04]  /*9da0*/  FADD.FTZ R3, R197, R3 ;  /* 0x00000003c5037221 */ /* 0x000fe80000010000 */
[-C--:B------:R-:W-:Y:S04]  /*9db0*/  HMMA.16816.F32 R36, R52, R72.reuse, R36 ;  /* 0x000000483424723c */ /* 0x080fe80000001824 */
[----:B------:R-:W-:Y:S04]  /*9dc0*/  FADD.FTZ R3, R196, R3 ;  /* 0x00000003c4037221 */ /* 0x000fe80000010000 */
[----:B------:R-:W-:Y:S01]  /*9dd0*/  FADD.FTZ R3, R198, R3 ;  /* 0x00000003c6037221 */ /* 0x000fe20000010000 */
[C---:B------:R-:W-:Y:S04]  /*9de0*/  HMMA.16816.F32 R48, R56.reuse, R72, R48 ;  /* 0x000000483830723c */ /* 0x040fe80000001830 */
[----:B------:R-:W-:Y:S04]  /*9df0*/  FADD.FTZ R3, R199, R3 ;  /* 0x00000003c7037221 */ /* 0x000fe80000010000 */
[-C--:B------:R-:W-:Y:S08]  /*9e00*/  HMMA.16816.F32 R116, R56, R74.reuse, R116 ;  /* 0x0000004a3874723c */ /* 0x080ff00000001874 */
[C---:B------:R-:W-:Y:S08]  /*9e10*/  HMMA.16816.F32 R120, R52.reuse, R74, R120 ;  /* 0x0000004a3478723c */ /* 0x040ff00000001878 */
[-C--:B--2---:R-:W-:Y:S08]  /*9e20*/  HMMA.16816.F32 R40, R52, R60.reuse, R40 ;  /* 0x0000003c3428723c */ /* 0x084ff00000001828 */
[C---:B------:R-:W-:Y:S07]  /*9e30*/  HMMA.16816.F32 R124, R56.reuse, R60, R124 ;  /* 0x0000003c387c723c */ /* 0x040fee000000187c */
[----:B------:R-:W-:Y:S01]  /*9e40*/  FADD.FTZ R60, R157, R137 ;  /* 0x000000899d3c7221 */ /* 0x000fe20000010000 */
[-C--:B------:R-:W-:Y:S04]  /*9e50*/  HMMA.16816.F32 R128, R56, R62.reuse, R128 ;  /* 0x0000003e3880723c */ /* 0x080fe80000001880 */
[----:B------:R-:W-:Y:S02]  /*9e60*/  FADD.FTZ R61, R148, R60 ;  /* 0x0000003c943d7221 */ /* 0x000fe40000010000 */
[----:B------:R-:W-:Y:S02]  /*9e70*/  FADD.FTZ R60, R149, R0 ;  /* 0x00000000953c7221 */ /* 0x000fe40000010000 */
[----:B------:R-:W-:Y:S01]  /*9e80*/  FADD.FTZ R56, R187, R65 ;  /* 0x00000041bb387221 */ /* 0x000fe20000010000 */
[----:B------:R-:W-:Y:S04]  /*9e90*/  HMMA.16816.F32 R44, R52, R62, R44 ;  /* 0x0000003e342c723c */ /* 0x000fe8000000182c */
[----:B------:R-:W-:Y:S01]  /*9ea0*/  FADD.FTZ R0, R186, R61 ;  /* 0x0000003dba007221 */ /* 0x000fe20000010000 */
[----:B------:R-:W-:Y:S01]  /*9eb0*/  F2FP.PACK_AB R186, R113, R112 ;  /* 0x0000007071ba723e */ /* 0x000fe200000000ff */
[----:B------:R-:W-:Y:S01]  /*9ec0*/  FADD.FTZ R60, R185, R60 ;  /* 0x0000003cb93c7221 */ /* 0x000fe20000010000 */
[----:B------:R-:W-:Y:S01]  /*9ed0*/  F2FP.PACK_AB R185, R103, R102 ;  /* 0x0000006667b9723e */ /* 0x000fe200000000ff */
[----:B------:R-:W-:Y:S01]  /*9ee0*/  FADD.FTZ R56, R184, R56 ;  /* 0x00000038b8387221 */ /* 0x000fe20000010000 */
[----:B------:R-:W-:Y:S03]  /*9ef0*/  F2FP.PACK_AB R184, R101, R100 ;  /* 0x0000006465b8723e */ /* 0x000fe600000000ff */
[----:B------:R-:W-:Y:S01]  /*9f00*/  FADD.FTZ R61, R162, R56 ;  /* 0x00000038a23d7221 */ /* 0x000fe20000010000 */
[----:B------:R-:W-:Y:S01]  /*9f10*/  F2FP.PACK_AB R187, R193, R114 ;  /* 0x00000072c1bb723e */ /* 0x000fe200000000ff */
[----:B------:R-:W-:Y:S01]  /*9f20*/  FADD.FTZ R0, R167, R0 ;  /* 0x00000000a7007221 */ /* 0x000fe20000010000 */
[----:B------:R-:W-:Y:S01]  /*9f30*/  F2FP.PACK_AB R52, R105, R104 ;  /* 0x000000686934723e */ /* 0x000fe200000000ff */
[----:B------:R-:W-:Y:S01]  /*9f40*/  FADD.FTZ R60, R163, R60 ;  /* 0x0000003ca33c7221 */ /* 0x000fe20000010000 */
[----:B------:R-:W-:Y:S01]  /*9f50*/  F2FP.PACK_AB R54, R138, R108 ;  /* 0x0000006c8a36723e */ /* 0x000fe200000000ff */
[----:B------:R-:W-:Y:S01]  /*9f60*/  FADD.FTZ R0, R161, R0 ;  /* 0x00000000a1007221 */ /* 0x000fe20000010000 */
[----:B------:R-:W-:Y:S01]  /*9f70*/  F2FP.PACK_AB R53, R107, R106 ;  /* 0x0000006a6b35723e */ /* 0x000fe200000000ff */
[-C--:B------:R-:W-:Y:S01]  /*9f80*/  HMMA.16816.F32 R144, R184, R152.reuse, R4 ;  /* 0x00000098b890723c */ /* 0x080fe20000001804 */
[----:B------:R-:W1:Y:S04]  /*9f90*/  LDSM.16.MT88.4 R56, [R229+0x3100] ;  /* 0x00310000e538783b */ /* 0x000e680000004200 */
[----:B------:R-:W-:Y:S01]  /*9fa0*/  FADD.FTZ R0, R251, R0 ;  /* 0x00000000fb007221 */ /* 0x000fe20000010000 */
[----:B---3--:R-:W-:Y:S01]  /*9fb0*/  F2FP.PACK_AB R55, R66, R67 ;  /* 0x000000434237723e */ /* 0x008fe200000000ff */
[----:B------:R-:W-:Y:S02]  /*9fc0*/  FADD.FTZ R4, R166, R61 ;  /* 0x0000003da6047221 */ /* 0x000fe40000010000 */
[----:B------:R-:W-:Y:S03]  /*9fd0*/  FADD.FTZ R6, R164, R3 ;  /* 0x00000003a4067221 */ /* 0x000fe60000010000 */
[----:B------:R-:W-:Y:S01]  /*9fe0*/  FADD.FTZ R7, R165, R4 ;  /* 0x00000004a5077221 */ /* 0x000fe20000010000 */
[C---:B------:R-:W-:Y:S04]  /*9ff0*/  HMMA.16816.F32 R140, R52.reuse, R152, R8 ;  /* 0x00000098348c723c */ /* 0x040fe80000001808 */
[----:B------:R-:W-:Y:S02]  /*a000*/  FADD.FTZ R5, R252, R0 ;  /* 0x00000000fc057221 */ /* 0x000fe40000010000 */
[----:B------:R-:W-:Y:S02]  /*a010*/  FADD.FTZ R3, R218, R7 ;  /* 0x00000007da037221 */ /* 0x000fe40000010000 */
[----:B------:R-:W-:Y:S01]  /*a020*/  FADD.FTZ R8, R160, R60 ;  /* 0x0000003ca0087221 */ /* 0x000fe20000010000 */
[-C--:B------:R-:W-:Y:S03]  /*a030*/  HMMA.16816.F32 R148, R52, R154.reuse, R12 ;  /* 0x0000009a3494723c */ /* 0x080fe6000000180c */
[----:B------:R-:W-:Y:S02]  /*a040*/  FADD.FTZ R8, R248, R8 ;  /* 0x00000008f8087221 */ /* 0x000fe40000010000 */
[----:B------:R-:W-:Y:S02]  /*a050*/  FADD.FTZ R0, R174, R6 ;  /* 0x00000006ae007221 */ /* 0x000fe40000010000 */
[----:B------:R-:W-:Y:S01]  /*a060*/  FADD.FTZ R4, R247, R8 ;  /* 0x00000008f7047221 */ /* 0x000fe20000010000 */
[C---:B------:R-:W-:Y:S04]  /*a070*/  HMMA.16816.F32 R152, R184.reuse, R154, R16 ;  /* 0x0000009ab898723c */ /* 0x040fe80000001810 */
[----:B------:R-:W-:Y:S02]  /*a080*/  FADD.FTZ R8, R250, R5 ;  /* 0x00000005fa087221 */ /* 0x000fe40000010000 */
[----:B------:R-:W-:Y:S02]  /*a090*/  FADD.FTZ R11, R227, R4 ;  /* 0x00000004e30b7221 */ /* 0x000fe40000010000 */
[----:B------:R-:W-:Y:S01]  /*a0a0*/  FADD.FTZ R10, R216, R3 ;  /* 0x00000003d80a7221 */ /* 0x000fe20000010000 */
[-C--:B------:R-:W-:Y:S01]  /*a0b0*/  HMMA.16816.F32 R156, R184, R168.reuse, R20 ;  /* 0x000000a8b89c723c */ /* 0x080fe20000001814 */
[----:B------:R-:W2:Y:S02]  /*a0c0*/  LDSM.16.MT88.4 R4, [R230+0x3100] ;  /* 0x00310000e604783b */ /* 0x000ea40000004200 */
[----:B------:R-:W-:Y:S02]  /*a0d0*/  FADD.FTZ R9, R173, R0 ;  /* 0x00000000ad097221 */ /* 0x000fe40000010000 */
[----:B------:R-:W-:Y:S02]  /*a0e0*/  FADD.FTZ R3, R226, R11 ;  /* 0x0000000be2037221 */ /* 0x000fe40000010000 */
        /* <DEDUP_REMOVED lines=13> */
[-C--:B-1----:R-:W-:Y:S03]  /*a1c0*/  HMMA.16816.F32 R172, R184, R56.reuse, R36 ;  /* 0x00000038b8ac723c */ /* 0x082fe60000001824 */
        /* <DEDUP_REMOVED lines=14> */
[----:B------:R-:W-:Y:S04]  /*a2b0*/  FADD.FTZ R11, R189, R8 ;  /* 0x00000008bd0b7221 */ /* 0x000fe80000010000 */
[----:B------:R-:W-:Y:S02]  /*a2c0*/  FADD.FTZ R9, R202, R0 ;  /* 0x00000000ca097221 */ /* 0x000fe40000010000 */
[----:B------:R-:W-:Y:S02]  /*a2d0*/  FADD.FTZ R0, R80, R10 ;  /* 0x0000000a50007221 */ /* 0x000fe40000010000 */
[----:B------:R-:W-:Y:S02]  /*a2e0*/  FADD.FTZ R10, R83, R3 ;  /* 0x00000003530a7221 */ /* 0x000fe40000010000 */
[----:B------:R-:W-:Y:S02]  /*a2f0*/  FADD.FTZ R3, R188, R11 ;  /* 0x0000000bbc037221 */ /* 0x000fe40000010000 */
[----:B------:R-:W-:Y:S02]  /*a300*/  FADD.FTZ R12, R204, R9 ;  /* 0x00000009cc0c7221 */ /* 0x000fe40000010000 */
[----:B------:R-:W-:Y:S02]  /*a310*/  FADD.FTZ R9, R77, R0 ;  /* 0x000000004d097221 */ /* 0x000fe40000010000 */
[----:B------:R-:W-:Y:S02]  /*a320*/  FADD.FTZ R0, R82, R10 ;  /* 0x0000000a52007221 */ /* 0x000fe40000010000 */
[----:B------:R-:W-:Y:S02]  /*a330*/  FADD.FTZ R10, R183, R3 ;  /* 0x00000003b70a7221 */ /* 0x000fe40000010000 */
[----:B------:R-:W-:Y:S01]  /*a340*/  FADD.FTZ R8, R203, R12 ;  /* 0x0000000ccb087221 */ /* 0x000fe20000010000 */
[-C--:B--2---:R-:W-:Y:S03]  /*a350*/  HMMA.16816.F32 R180, R184, R4.reuse, R40 ;  /* 0x00000004b8b4723c */ /* 0x084fe60000001828 */
        /* <DEDUP_REMOVED lines=11> */
[----:B------:R-:W-:Y:S04]  /*a410*/  HMMA.16816.F32 R184, R184, R6, R44 ;  /* 0x00000006b8b8723c */ /* 0x000fe8000000182c */
        /* <DEDUP_REMOVED lines=23> */
[----:B------:R-:W-:Y:S01]  /*a590*/  STL [R1+0x4], R5 ;  /* 0x0000040501007387 */ /* 0x000fe20000100800 */
[----:B------:R-:W-:Y:S01]  /*a5a0*/  FADD.FTZ R3, R138, R3 ;  /* 0x000000038a037221 */ /* 0x000fe20000010000 */
[----:B------:R-:W-:Y:S01]  /*a5b0*/  MOV R138, R2 ;  /* 0x00000002008a7202 */ /* 0x000fe20000000f00 */
[----:B------:R-:W-:Y:S02]  /*a5c0*/  FADD.FTZ R4, R193, R4 ;  /* 0x00000004c1047221 */ /* 0x000fe40000010000 */
[----:B------:R-:W-:Y:S03]  /*a5d0*/  FADD.FTZ R0, R67, R7 ;  /* 0x0000000743007221 */ /* 0x000fe60000010000 */
[----:B------:R-:W-:Y:S01]  /*a5e0*/  STL [R1], R4 ;  /* 0x0000000401007387 */ /* 0x000fe20000100800 */
[----:B------:R-:W-:Y:S03]  /*a5f0*/  FADD.FTZ R0, R66, R0 ;  /* 0x0000000042007221 */ /* 0x000fe60000010000 */
[----:B------:R1:W-:Y:S04]  /*a600*/  STL [R1+0x8], R3 ;  /* 0x0000080301007387 */ /* 0x0003e80000100800 */
[----:B------:R2:W-:Y:S01]  /*a610*/  STL [R1+0xc], R0 ;  /* 0x00000c0001007387 */ /* 0x0005e20000100800 */
[----:B-1----:R-:W-:Y:S02]  /*a620*/  MOV R3, R134 ;  /* 0x0000008600037202 */ /* 0x002fe40000000f00 */
[----:B--2---:R-:W-:Y:S01]  /*a630*/  MOV R0, R135 ;  /* 0x0000008700007202 */ /* 0x004fe20000000f00 */
[----:B------:R-:W-:-:S05]  /*a640*/  @P1 BRA `(.L_x_3) ;  /* 0xffffc1a000001947 */ /* 0x000fca000383ffff */
.L_x_2:
[----:B----4-:R-:W2:Y:S04]  /*a650*/  LDL.LU R10, [R1+0x4] ;  /* 0x00000400010a7983 */ /* 0x010ea80000300800 */
[----:B------:R-:W3:Y:S04]  /*a660*/  LDL.LU R8, [R1] ;  /* 0x0000000001087983 */ /* 0x000ee80000300800 */
[----:B------:R-:W4:Y:S04]  /*a670*/  LDL.LU R5, [R1+0x8] ;  /* 0x0000080001057983 */ /* 0x000f280000300800 */
[----:B------:R-:W4:Y:S04]  /*a680*/  LDL.LU R4, [R1+0xc] ;  /* 0x00000c0001047983 */ /* 0x000f280000300800 */
[----:B------:R-:W4:Y:S01]  /*a690*/  LDL.LU R13, [R1+0x50] ;  /* 0x00005000010d7983 */ /* 0x000f220000300800 */
[----:B------:R-:W-:-:S03]  /*a6a0*/  MOV R56, c[0x0][0x4e8] ;  /* 0x00013a0000387a02 */ /* 0x000fc60000000f00 */
[----:B------:R-:W4:Y:S01]  /*a6b0*/  LDL.LU R57, [R1+0x54] ;  /* 0x0000540001397983 */ /* 0x000f220000300800 */
[----:B------:R-:W-:Y:S01]  /*a6c0*/  ISETP.NE.AND P0, PT, R56, 0x1, PT ;  /* 0x000000013800780c */ /* 0x000fe20003f05270 */
[----:B------:R-:W-:Y:S01]  /*a6d0*/  IMAD.MOV.U32 R49, RZ, RZ, -0x800000 ;  /* 0xff800000ff317424 */ /* 0x000fe200078e00ff */
[----:B------:R-:W-:Y:S01]  /*a6e0*/  MOV R50, 0xff800000 ;  /* 0xff80000000327802 */ /* 0x000fe20000000f00 */
[----:B------:R-:W1:Y:S01]  /*a6f0*/  S2R R55, SR_CTAID.X ;  /* 0x0000000000377919 */ /* 0x000e620000002500 */
[----:B------:R-:W-:Y:S01]  /*a700*/  MOV R52, 0xff800000 ;  /* 0xff80000000347802 */ /* 0x000fe20000000f00 */
[----:B------:R-:W-:Y:S02]  /*a710*/  IMAD.MOV.U32 R51, RZ, RZ, -0x800000 ;  /* 0xff800000ff337424 */ /* 0x000fe400078e00ff */
[----:B------:R-:W-:Y:S06]  /*a720*/  BAR.SYNC.DEFER_BLOCKING 0x1, 0x80 ;  /* 0x0042000000007b1d */ /* 0x000fec0000010000 */
[----:B--2---:R-:W2:Y:S04]  /*a730*/  SHFL.BFLY PT, R12, R10, 0x2, 0x1f ;  /* 0x0c401f000a0c7f89 */ /* 0x004ea800000e0000 */
[----:B---3--:R-:W3:Y:S04]  /*a740*/  SHFL.BFLY PT, R9, R8, 0x2, 0x1f ;  /* 0x0c401f0008097f89 */ /* 0x008ee800000e0000 */
[----:B----4-:R-:W4:Y:S04]  /*a750*/  SHFL.BFLY PT, R7, R5, 0x2, 0x1f ;  /* 0x0c401f0005077f89 */ /* 0x010f2800000e0000 */
[----:B------:R-:W1:Y:S01]  /*a760*/  SHFL.BFLY PT, R6, R4, 0x2, 0x1f ;  /* 0x0c401f0004067f89 */ /* 0x000e6200000e0000 */
[----:B------:R-:W-:-:S02]  /*a770*/  IMAD.MOV.U32 R17, RZ, RZ, R13 ;  /* 0x000000ffff117224 */ /* 0x000fc400078e000d */
[----:B--2---:R-:W-:Y:S02]  /*a780*/  FADD.FTZ R12, R12, R10 ;  /* 0x0000000a0c0c7221 */ /* 0x004fe40000010000 */
[----:B------:R-:W2:Y:S01]  /*a790*/  S2R R10, SR_CTAID.Y ;  /* 0x00000000000a7919 */ /* 0x000ea20000002600 */
[----:B---3--:R-:W-:-:S03]  /*a7a0*/  FADD.FTZ R9, R9, R8 ;  /* 0x0000000809097221 */ /* 0x008fc60000010000 */
[----:B------:R-:W3:Y:S01]  /*a7b0*/  SHFL.BFLY PT, R0, R12, 0x1, 0x1f ;  /* 0x0c201f000c007f89 */ /* 0x000ee200000e0000 */
[----:B----4-:R-:W-:-:S03]  /*a7c0*/  FADD.FTZ R7, R7, R5 ;  /* 0x0000000507077221 */ /* 0x010fc60000010000 */
[----:B------:R-:W4:Y:S01]  /*a7d0*/  S2R R8, SR_TID.X ;  /* 0x0000000000087919 */ /* 0x000f220000002100 */
[----:B-1----:R-:W-:-:S03]  /*a7e0*/  FADD.FTZ R6, R6, R4 ;  /* 0x0000000406067221 */ /* 0x002fc60000010000 */
[----:B------:R-:W1:Y:S04]  /*a7f0*/  SHFL.BFLY PT, R3, R9, 0x1, 0x1f ;  /* 0x0c201f0009037f89 */ /* 0x000e6800000e0000 */
[----:B------:R-:W1:Y:S04]  /*a800*/  SHFL.BFLY PT, R4, R7, 0x1, 0x1f ;  /* 0x0c201f0007047f89 */ /* 0x000e6800000e0000 */
[----:B------:R-:W1:Y:S01]  /*a810*/  SHFL.BFLY PT, R5, R6, 0x1, 0x1f ;  /* 0x0c201f0006057f89 */ /* 0x000e6200000e0000 */
[----:B--2---:R-:W-:-:S04]  /*a820*/  IMAD.WIDE.U32 R20, R10, c[0x0][0x490], RZ ;  /* 0x000124000a147a25 */ /* 0x004fc800078e00ff */
[----:B---3--:R-:W-:Y:S02]  /*a830*/  FADD.FTZ R12, R12, R0 ;  /* 0x000000000c0c7221 */ /* 0x008fe40000010000 */
[----:B------:R-:W-:Y:S01]  /*a840*/  @P0 IMAD.HI.U32 R0, R13, c[0x0][0x4ec], RZ ;  /* 0x00013b000d000a27 */ /* 0x000fe200078e00ff */
[----:B----4-:R-:W-:Y:S02]  /*a850*/  SHF.R.S32.HI R54, RZ, 0x1f, R8 ;  /* 0x0000001fff367819 */ /* 0x010fe40000011408 */
[----:B------:R-:W-:Y:S01]  /*a860*/  FSETP.NE.FTZ.AND P5, PT, R12, RZ, PT ;  /* 0x000000ff0c00720b */ /* 0x000fe20003fb5000 */
[----:B-1----:R-:W-:Y:S01]  /*a870*/  FADD.FTZ R9, R9, R3 ;  /* 0x0000000309097221 */ /* 0x002fe20000010000 */
[----:B------:R-:W-:Y:S02]  /*a880*/  SHF.R.S32.HI R3, RZ, 0x1f, R10 ;  /* 0x0000001fff037819 */ /* 0x000fe4000001140a */
[-C--:B------:R-:W-:Y:S01]  /*a890*/  LEA.HI R38, R54, R8.reuse, RZ, 0x5 ;  /* 0x0000000836267211 */ /* 0x080fe200078f28ff */
[----:B------:R-:W-:Y:S01]  /*a8a0*/  FADD.FTZ R7, R7, R4 ;  /* 0x0000000407077221 */ /* 0x000fe20000010000 */
[----:B------:R-:W-:Y:S01]  /*a8b0*/  @P0 SHF.R.U32.HI R17, RZ, c[0x0][0x4f0], R0 ;  /* 0x00013c00ff110a19 */ /* 0x000fe20000011600 */
[C---:B------:R-:W-:Y:S01]  /*a8c0*/  IMAD R18, R3.reuse, c[0x0][0x490], RZ ;  /* 0x0001240003127a24 */ /* 0x040fe200078e02ff */
[----:B------:R-:W-:Y:S01]  /*a8d0*/  MOV R0, RZ ;  /* 0x000000ff00007202 */ /* 0x000fe20000000f00 */
[----:B------:R-:W-:Y:S01]  /*a8e0*/  FADD.FTZ R6, R6, R5 ;  /* 0x0000000506067221 */ /* 0x000fe20000010000 */
[-C--:B------:R-:W-:Y:S01]  /*a8f0*/  LEA.HI R5, R54, R8.reuse, RZ, 0x2 ;  /* 0x0000000836057211 */ /* 0x080fe200078f10ff */
[----:B------:R-:W-:Y:S01]  /*a900*/  IMAD R14, R3, c[0x0][0x3e8], RZ ;  /* 0x0000fa00030e7a24 */ /* 0x000fe200078e02ff */
[----:B------:R-:W-:Y:S01]  /*a910*/  LOP3.LUT R3, R38, 0xffffffe0, RZ, 0xc0, !PT ;  /* 0xffffffe026037812 */ /* 0x000fe200078ec0ff */
[----:B------:R-:W-:Y:S01]  /*a920*/  IMAD.MOV.U32 R4, RZ, RZ, RZ ;  /* 0x000000ffff047224 */ /* 0x000fe200078e00ff */
[----:B------:R-:W-:Y:S01]  /*a930*/  LOP3.LUT R24, R5, 0xfffffffc, RZ, 0xc0, !PT ;  /* 0xfffffffc05187812 */ /* 0x000fe200078ec0ff */
[----:B------:R-:W1:Y:S01]  /*a940*/  @P5 MUFU.RCP R0, R12 ;  /* 0x0000000c00005308 */ /* 0x000e620000001000 */
[----:B------:R-:W-:Y:S01]  /*a950*/  FSETP.NE.FTZ.AND P4, PT, R9, RZ, PT ;  /* 0x000000ff0900720b */ /* 0x000fe20003f95000 */
[----:B------:R-:W-:Y:S01]  /*a960*/  IMAD.IADD R3, R8, 0x1, -R3 ;  /* 0x0000000108037824 */ /* 0x000fe200078e0a03 */
[----:B------:R-:W-:Y:S01]  /*a970*/  FSETP.NE.FTZ.AND P2, PT, R7, RZ, PT ;  /* 0x000000ff0700720b */ /* 0x000fe20003f55000 */
[----:B------:R-:W-:Y:S01]  /*a980*/  IMAD R18, R10, c[0x0][0x494], R18 ;  /* 0x000125000a127a24 */ /* 0x000fe200078e0212 */
[-C--:B------:R-:W-:Y:S01]  /*a990*/  LEA.HI R54, R54, R8.reuse, RZ, 0x3 ;  /* 0x0000000836367211 */ /* 0x080fe200078f18ff */
[----:B------:R-:W-:Y:S01]  /*a9a0*/  IMAD R14, R10, c[0x0][0x3ec], R14 ;  /* 0x0000fb000a0e7a24 */ /* 0x000fe200078e020e */
[----:B------:R-:W-:Y:S01]  /*a9b0*/  IADD3 R24, -R24, R8, RZ ;  /* 0x0000000818187210 */ /* 0x000fe20007ffe1ff */
[----:B------:R-:W-:Y:S01]  /*a9c0*/  IMAD.MOV R8, RZ, RZ, -R17 ;  /* 0x000000ffff087224 */ /* 0x000fe200078e0a11 */
[----:B------:R-:W-:Y:S01]  /*a9d0*/  LOP3.LUT P3, RZ, R3, 0x3, RZ, 0xc0, !PT ;  /* 0x0000000303ff7812 */ /* 0x000fe2000786c0ff */
[----:B------:R-:W-:-:S02]  /*a9e0*/  IMAD.MOV.U32 R3, RZ, RZ, RZ ;  /* 0x000000ffff037224 */ /* 0x000fc400078e00ff */
[----:B------:R-:W-:Y:S02]  /*a9f0*/  IMAD R48, R8, c[0x0][0x4e8], R13 ;  /* 0x00013a0008307a24 */ /* 0x000fe400078e020d */
[----:B------:R-:W2:Y:S01]  /*aa00*/  S2R R8, SR_CTAID.Z ;  /* 0x0000000000087919 */ /* 0x000ea20000002700 */
[----:B------:R-:W3:Y:S01]  /*aa10*/  @P4 MUFU.RCP R4, R9 ;  /* 0x0000000900044308 */ /* 0x000ee20000001000 */
[----:B------:R-:W-:Y:S01]  /*aa20*/  FSETP.NE.FTZ.AND P1, PT, R6, RZ, PT ;  /* 0x000000ff0600720b */ /* 0x000fe20003f35000 */
[C---:B-1----:R-:W-:Y:S02]  /*aa30*/  FMUL.FTZ R145, R0.reuse, R145 ;  /* 0x0000009100917220 */ /* 0x042fe40000410000 */
[C---:B------:R-:W-:Y:S02]  /*aa40*/  FMUL.FTZ R144, R0.reuse, R144 ;  /* 0x0000009000907220 */ /* 0x040fe40000410000 */
[C---:B------:R-:W-:Y:S02]  /*aa50*/  FMUL.FTZ R153, R0.reuse, R153 ;  /* 0x0000009900997220 */ /* 0x040fe40000410000 */
[----:B------:R-:W1:Y:S01]  /*aa60*/  @P2 MUFU.RCP R3, R7 ;  /* 0x0000000700032308 */ /* 0x000e620000001000 */
[----:B------:R-:W-:-:S02]  /*aa70*/  FMUL.FTZ R13, R0, R152 ;  /* 0x00000098000d7220 */ /* 0x000fc40000410000 */
[C---:B------:R-:W-:Y:S02]  /*aa80*/  FMUL.FTZ R157, R0.reuse, R157 ;  /* 0x0000009d009d7220 */ /* 0x040fe40000410000 */
[C---:B------:R-:W-:Y:S02]  /*aa90*/  FMUL.FTZ R22, R0.reuse, R156 ;  /* 0x0000009c00167220 */ /* 0x040fe40000410000 */
[C---:B------:R-:W-:Y:S02]  /*aaa0*/  FMUL.FTZ R169, R0.reuse, R169 ;  /* 0x000000a900a97220 */ /* 0x040fe40000410000 */
[C---:B------:R-:W-:Y:S02]  /*aab0*/  FMUL.FTZ R25, R0.reuse, R168 ;  /* 0x000000a800197220 */ /* 0x040fe40000410000 */
[C---:B------:R-:W-:Y:S02]  /*aac0*/  FMUL.FTZ R173, R0.reuse, R173 ;  /* 0x000000ad00ad7220 */ /* 0x040fe40000410000 */
[----:B------:R-:W-:-:S02]  /*aad0*/  FMUL.FTZ R32, R0, R172 ;  /* 0x000000ac00207220 */ /* 0x000fc40000410000 */
[C---:B------:R-:W-:Y:S02]  /*aae0*/  FMUL.FTZ R121, R0.reuse, R121 ;  /* 0x0000007900797220 */ /* 0x040fe40000410000 */
[C---:B------:R-:W-:Y:S02]  /*aaf0*/  FMUL.FTZ R44, R0.reuse, R120 ;  /* 0x00000078002c7220 */ /* 0x040fe40000410000 */
[C---:B------:R-:W-:Y:S02]  /*ab00*/  FMUL.FTZ R181, R0.reuse, R181 ;  /* 0x000000b500b57220 */ /* 0x040fe40000410000 */
[C---:B------:R-:W-:Y:S02]  /*ab10*/  FMUL.FTZ R42, R0.reuse, R180 ;  /* 0x000000b4002a7220 */ /* 0x040fe40000410000 */
[C---:B------:R-:W-:Y:S02]  /*ab20*/  FMUL.FTZ R185, R0.reuse, R185 ;  /* 0x000000b900b97220 */ /* 0x040fe40000410000 */
[----:B------:R-:W-:Y:S01]  /*ab30*/  FMUL.FTZ R184, R0, R184 ;  /* 0x000000b800b87220 */ /* 0x000fe20000410000 */
[----:B------:R-:W-:Y:S01]  /*ab40*/  MOV R0, RZ ;  /* 0x000000ff00007202 */ /* 0x000fe20000000f00 */
[----:B------:R-:W-:Y:S01]  /*ab50*/  IMAD.IADD R19, R21, 0x1, R18 ;  /* 0x0000000115137824 */ /* 0x000fe200078e0212 */
[----:B------:R-:W-:Y:S01]  /*ab60*/  MOV R18, R20 ;  /* 0x0000001400127202 */ /* 0x000fe20000000f00 */
[----:B---3--:R-:W-:-:S02]  /*ab70*/  FMUL.FTZ R147, R4, R147 ;  /* 0x0000009304937220 */ /* 0x008fc40000410000 */
[----:B------:R-:W-:Y:S01]  /*ab80*/  IMAD.WIDE.U32 R10, R10, c[0x0][0x3e8], RZ ;  /* 0x0000fa000a0a7a25 */ /* 0x000fe200078e00ff */
[----:B------:R-:W3:Y:S03]  /*ab90*/  @P1 MUFU.RCP R0, R6 ;  /* 0x0000000600001308 */ /* 0x000ee60000001000 */
[C---:B------:R-:W-:Y:S01]  /*aba0*/  FMUL.FTZ R146, R4.reuse, R146 ;  /* 0x0000009204927220 */ /* 0x040fe20000410000 */
[----:B------:R-:W-:Y:S01]  /*abb0*/  IADD3 R15, R11, R14, RZ ;  /* 0x0000000e0b0f7210 */ /* 0x000fe20007ffe0ff */
[C---:B------:R-:W-:Y:S01]  /*abc0*/  FMUL.FTZ R155, R4.reuse, R155 ;  /* 0x0000009b049b7220 */ /* 0x040fe20000410000 */
[----:B------:R-:W-:Y:S01]  /*abd0*/  MOV R14, R10 ;  /* 0x0000000a000e7202 */ /* 0x000fe20000000f00 */
[C---:B------:R-:W-:Y:S02]  /*abe0*/  FMUL.FTZ R16, R4.reuse, R154 ;  /* 0x0000009a04107220 */ /* 0x040fe40000410000 */
        /* <DEDUP_REMOVED lines=11> */
[----:B------:R-:W-:Y:S01]  /*aca0*/  FMUL.FTZ R37, R4, R186 ;  /* 0x000000ba04257220 */ /* 0x000fe20000410000 */
[----:B------:R-:W-:Y:S01]  /*acb0*/  SHF.R.S32.HI R4, RZ, 0x2, R5 ;  /* 0x00000002ff047819 */ /* 0x000fe20000011405 */
[----:B-1----:R-:W-:-:S02]  /*acc0*/  FMUL.FTZ R141, R3, R141 ;  /* 0x0000008d038d7220 */ /* 0x002fc40000410000 */
        /* <DEDUP_REMOVED lines=14> */
[----:B------:R-:W-:Y:S01]  /*adb0*/  FMUL.FTZ R36, R3, R128 ;  /* 0x0000008003247220 */ /* 0x000fe20000410000 */
[----:B------:R-:W-:Y:S01]  /*adc0*/  SHF.R.S32.HI R3, RZ, 0x1f, R5 ;  /* 0x0000001fff037819 */ /* 0x000fe20000011405 */
[----:B------:R-:W1:Y:S01]  /*add0*/  @P1 MUFU.LG2 R6, R6 ;  /* 0x0000000600061308 */ /* 0x000e620000000c00 */
[----:B--2---:R-:W-:Y:S02]  /*ade0*/  SHF.R.S32.HI R5, RZ, 0x1f, R8 ;  /* 0x0000001fff057819 */ /* 0x004fe40000011408 */
[----:B------:R-:W-:-:S04]  /*adf0*/  LEA.HI R3, R3, R4, RZ, 0x3 ;  /* 0x0000000403037211 */ /* 0x000fc800078f18ff */
[----:B------:R-:W-:Y:S01]  /*ae00*/  LOP3.LUT R3, R3, 0xfffffff8, RZ, 0xc0, !PT ;  /* 0xfffffff803037812 */ /* 0x000fe200078ec0ff */
[C---:B------:R-:W-:Y:S02]  /*ae10*/  IMAD R53, R5.reuse, c[0x0][0x498], RZ ;  /* 0x0001260005357a24 */ /* 0x040fe400078e02ff */
[----:B------:R-:W-:Y:S02]  /*ae20*/  IMAD R47, R5, c[0x0][0x3f0], RZ ;  /* 0x0000fc00052f7a24 */ /* 0x000fe400078e02ff */
[C---:B---3--:R-:W-:Y:S02]  /*ae30*/  FMUL.FTZ R143, R0.reuse, R143 ;  /* 0x0000008f008f7220 */ /* 0x048fe40000410000 */
        /* <DEDUP_REMOVED lines=15> */
[----:B------:R-:W-:Y:S01]  /*af30*/  @P2 MOV R0, 0x3f317218 ;  /* 0x3f31721800002802 */ /* 0x000fe20000000f00 */
[----:B------:R-:W-:Y:S01]  /*af40*/  IMAD.IADD R11, R4, 0x1, -R3 ;  /* 0x00000001040b7824 */ /* 0x000fe200078e0a03 */
[----:B------:R-:W-:Y:S01]  /*af50*/  @P5 MOV R4, 0x3f317218 ;  /* 0x3f31721800045802 */ /* 0x000fe20000000f00 */
[----:B------:R-:W-:-:S02]  /*af60*/  IMAD R53, R8, c[0x0][0x49c], R53 ;  /* 0x0001270008357a24 */ /* 0x000fc400078e0235 */
[C---:B------:R-:W-:Y:S02]  /*af70*/  IMAD R47, R8.reuse, c[0x0][0x3f4], R47 ;  /* 0x0000fd00082f7a24 */ /* 0x040fe400078e022f */
[C---:B------:R-:W-:Y:S01]  /*af80*/  IMAD.WIDE.U32 R34, R8.reuse, c[0x0][0x498], R18 ;  /* 0x0001260008227a25 */ /* 0x040fe200078e0012 */
[----:B------:R-:W2:Y:S03]  /*af90*/  @P2 MUFU.LG2 R7, R7 ;  /* 0x0000000700072308 */ /* 0x000ea60000000c00 */
[----:B------:R-:W-:Y:S01]  /*afa0*/  IMAD.WIDE.U32 R14, R8, c[0x0][0x3f0], R14 ;  /* 0x0000fc00080e7a25 */ /* 0x000fe200078e000e */
[----:B------:R-:W-:-:S03]  /*afb0*/  @P1 MOV R8, 0x3f317218 ;  /* 0x3f31721800081802 */ /* 0x000fc60000000f00 */
[----:B------:R-:W-:Y:S02]  /*afc0*/  @P4 IMAD.MOV.U32 R3, RZ, RZ, 0x3f317218 ;  /* 0x3f317218ff034424 */ /* 0x000fe400078e00ff */
[----:B------:R-:W-:Y:S02]  /*afd0*/  @P5 FMUL.FTZ R10, R4, c[0x0][0x2d0] ;  /* 0x0000b400040a5a20 */ /* 0x000fe40000410000 */
[----:B------:R-:W-:Y:S02]  /*afe0*/  @P4 FMUL.FTZ R5, R3, c[0x0][0x2d0] ;  /* 0x0000b40003054a20 */ /* 0x000fe40000410000 */
[----:B------:R-:W-:Y:S02]  /*aff0*/  @P2 FMUL.FTZ R3, R0, c[0x0][0x2d0] ;  /* 0x0000b40000032a20 */ /* 0x000fe40000410000 */
[----:B-1----:R-:W-:Y:S02]  /*b000*/  @P1 FMUL.FTZ R4, R6, 0.69314718246459960938 ;  /* 0x3f31721806041820 */ /* 0x002fe40000410000 */
[----:B------:R-:W-:-:S04]  /*b010*/  @P1 FMUL.FTZ R0, R8, c[0x0][0x2d0] ;  /* 0x0000b40008001a20 */ /* 0x000fc80000410000 */
[----:B------:R-:W-:Y:S01]  /*b020*/  @P1 FFMA.FTZ R49, R0, R2, R4 ;  /* 0x0000000200311223 */ /* 0x000fe20000010004 */
[----:B------:R-:W-:Y:S01]  /*b030*/  SHF.R.S32.HI R0, RZ, 0x5, R38 ;  /* 0x00000005ff007819 */ /* 0x000fe20000011426 */
[----:B--2---:R-:W-:-:S03]  /*b040*/  @P2 FMUL.FTZ R7, R7, 0.69314718246459960938 ;  /* 0x3f31721807072820 */ /* 0x004fc60000410000 */
[----:B------:R-:W-:Y:S02]  /*b050*/  SHF.R.S32.HI R2, RZ, 0x1f, R0 ;  /* 0x0000001fff027819 */ /* 0x000fe40000011400 */
[----:B------:R-:W-:Y:S02]  /*b060*/  LEA.HI R4, R24, R24, RZ, 0x1 ;  /* 0x0000001818047211 */ /* 0x000fe400078f08ff */
[----:B------:R-:W-:Y:S01]  /*b070*/  LEA.HI R2, R2, R0, RZ, 0x2 ;  /* 0x0000000002027211 */ /* 0x000fe200078f10ff */
[----:B------:R-:W-:-:S03]  /*b080*/  @P2 FFMA.FTZ R50, R3, R132, R7 ;  /* 0x0000008403322223 */ /* 0x000fc60000010007 */
[----:B------:R-:W-:Y:S02]  /*b090*/  LOP3.LUT R3, R2, 0xffffffc, RZ, 0xc0, !PT ;  /* 0x0ffffffc02037812 */ /* 0x000fe400078ec0ff */
[----:B------:R-:W-:-:S04]  /*b0a0*/  LOP3.LUT R2, R4, 0x1ffffffe, RZ, 0xc0, !PT ;  /* 0x1ffffffe04027812 */ /* 0x000fc800078ec0ff */
[----:B------:R-:W-:Y:S02]  /*b0b0*/  IADD3 R7, R24, -R2, RZ ;  /* 0x8000000218077210 */ /* 0x000fe40007ffe0ff */
[----:B------:R-:W-:Y:S02]  /*b0c0*/  SHF.R.S32.HI R2, RZ, 0x2, R57 ;  /* 0x00000002ff027819 */ /* 0x000fe40000011439 */
[----:B------:R-:W2:Y:S04]  /*b0d0*/  LDL.LU R57, [R1+0x10] ;  /* 0x0000100001397983 */ /* 0x000ea80000300800 */
[----:B------:R-:W3:Y:S01]  /*b0e0*/  LDL.64 R58, [R1+0x18] ;  /* 0x00001800013a7983 */ /* 0x000ee20000100a00 */
[----:B------:R-:W1:Y:S08]  /*b0f0*/  @P5 MUFU.LG2 R12, R12 ;  /* 0x0000000c000c5308 */ /* 0x000e700000000c00 */
[----:B------:R-:W4:Y:S01]  /*b100*/  @P4 MUFU.LG2 R9, R9 ;  /* 0x0000000900094308 */ /* 0x000f220000000c00 */
[----:B------:R-:W-:Y:S01]  /*b110*/  SHF.R.S32.HI R6, RZ, 0x1f, R17 ;  /* 0x0000001fff067819 */ /* 0x000fe20000011411 */
[----:B-1----:R-:W-:-:S04]  /*b120*/  @P5 FMUL.FTZ R12, R12, 0.69314718246459960938 ;  /* 0x3f3172180c0c5820 */ /* 0x002fc80000410000 */
[----:B------:R-:W-:Y:S02]  /*b130*/  @P5 FFMA.FTZ R52, R10, R135, R12 ;  /* 0x000000870a345223 */ /* 0x000fe4000001000c */
[----:B----4-:R-:W-:Y:S01]  /*b140*/  @P4 FMUL.FTZ R9, R9, 0.69314718246459960938 ;  /* 0x3f31721809094820 */ /* 0x010fe20000410000 */
[----:B------:R-:W-:-:S03]  /*b150*/  LEA R10, R0, R24, 0x9 ;  /* 0x00000018000a7211 */ /* 0x000fc600078e48ff */
[----:B------:R-:W-:Y:S02]  /*b160*/  @P4 FFMA.FTZ R51, R5, R134, R9 ;  /* 0x0000008605334223 */ /* 0x000fe40000010009 */
[----:B------:R-:W-:Y:S02]  /*b170*/  IMAD.IADD R5, R0, 0x1, -R3 ;  /* 0x0000000100057824 */ /* 0x000fe400078e0a03 */
[----:B------:R-:W-:-:S03]  /*b180*/  IMAD.SHL.U32 R0, R4, 0x20, RZ ;  /* 0x0000002004007824 */ /* 0x000fc600078e00ff */
[----:B------:R-:W-:Y:S01]  /*b190*/  LEA R4, R5, R2, 0x4 ;  /* 0x0000000205047211 */ /* 0x000fe200078e20ff */
[C---:B------:R-:W-:Y:S01]  /*b1a0*/  IMAD.SHL.U32 R5, R11.reuse, 0x40, RZ ;  /* 0x000000400b057824 */ /* 0x040fe200078e00ff */
[----:B------:R-:W-:Y:S01]  /*b1b0*/  LOP3.LUT R2, R0, 0xffffffc0, RZ, 0xc0, !PT ;  /* 0xffffffc000027812 */ /* 0x000fe200078ec0ff */
[----:B------:R-:W-:Y:S01]  /*b1c0*/  IMAD R0, R6, c[0x0][0x3e0], RZ ;  /* 0x0000f80006007a24 */ /* 0x000fe200078e02ff */
[----:B------:R-:W-:Y:S02]  /*b1d0*/  LOP3.LUT R3, R11, 0x1, RZ, 0xc0, !PT ;  /* 0x000000010b037812 */ /* 0x000fe400078ec0ff */
[----:B------:R-:W-:Y:S01]  /*b1e0*/  LEA R7, R7, R2, 0x3 ;  /* 0x0000000207077211 */ /* 0x000fe200078e18ff */
[----:B------:R-:W-:Y:S01]  /*b1f0*/  IMAD R8, R17, c[0x0][0x3e4], R0 ;  /* 0x0000f90011087a24 */ /* 0x000fe200078e0200 */
[----:B------:R-:W-:Y:S02]  /*b200*/  LOP3.LUT R5, R5, 0x1c0, RZ, 0xc0, !PT ;  /* 0x000001c005057812 */ /* 0x000fe400078ec0ff */
[----:B------:R-:W-:Y:S01]  /*b210*/  LEA R0, R55, R4, 0x7 ;  /* 0x0000000437007211 */ /* 0x000fe200078e38ff */
[----:B------:R-:W-:Y:S01]  /*b220*/  IMAD.IADD R7, R4, 0x1, R7 ;  /* 0x0000000104077824 */ /* 0x000fe200078e0207 */
[----:B------:R-:W-:Y:S01]  /*b230*/  ISETP.NE.U32.AND P4, PT, R3, 0x1, PT ;  /* 0x000000010300780c */ /* 0x000fe20003f85070 */
[----:B------:R-:W-:Y:S01]  /*b240*/  IMAD R56, R56, c[0x0][0x388], RZ ;  /* 0x0000e20038387a24 */ /* 0x000fe200078e02ff */
[----:B------:R-:W-:-:S02]  /*b250*/  LEA.HI R6, R5, R5, RZ, 0x1d ;  /* 0x0000000505067211 */ /* 0x000fc400078fe8ff */
[----:B------:R-:W-:Y:S02]  /*b260*/  SHF.R.S32.HI R4, RZ, 0x3, R54 ;  /* 0x00000003ff047819 */ /* 0x000fe40000011436 */
[----:B------:R-:W-:Y:S02]  /*b270*/  IADD3 R5, R0, 0x8, RZ ;  /* 0x0000000800057810 */ /* 0x000fe40007ffe0ff */
[----:B------:R-:W-:Y:S02]  /*b280*/  R2P PR, R11, 0x6 ;  /* 0x000000060b007804 */ /* 0x000fe40000000000 */
[----:B------:R-:W-:Y:S01]  /*b290*/  LEA R6, R10, R6, 0x1 ;  /* 0x000000060a067211 */ /* 0x000fe200078e08ff */
[----:B------:R-:W-:Y:S01]  /*b2a0*/  IMAD R24, R55, 0x80, R4 ;  /* 0x0000008037187824 */ /* 0x000fe200078e0204 */
[----:B------:R-:W-:Y:S02]  /*b2b0*/  IADD3 R3, R15, R47, RZ ;  /* 0x0000002f0f037210 */ /* 0x000fe40007ffe0ff */
[----:B------:R-:W-:-:S02]  /*b2c0*/  MOV R2, R14 ;  /* 0x0000000e00027202 */ /* 0x000fc40000000f00 */
[----:B------:R-:W-:Y:S02]  /*b2d0*/  LEA R10, R55, R7, 0x7 ;  /* 0x00000007370a7211 */ /* 0x000fe400078e38ff */
[----:B------:R-:W-:Y:S02]  /*b2e0*/  ISETP.GE.OR P5, PT, R5, R56, P3 ;  /* 0x000000380500720c */ /* 0x000fe40001fa6670 */
[----:B------:R-:W-:Y:S02]  /*b2f0*/  MOV R11, 0xfffffff0 ;  /* 0xfffffff0000b7802 */ /* 0x000fe40000000f00 */
[C---:B------:R-:W-:Y:S02]  /*b300*/  IADD3 R5, R0.reuse, 0x40, RZ ;  /* 0x0000004000057810 */ /* 0x040fe40007ffe0ff */
[----:B------:R-:W-:Y:S01]  /*b310*/  IADD3 R4, R0, 0x48, RZ ;  /* 0x0000004800047810 */ /* 0x000fe20007ffe0ff */
[----:B------:R-:W-:Y:S01]  /*b320*/  IMAD.WIDE.U32 R2, R17, c[0x0][0x3e0], R2 ;  /* 0x0000f80011027a25 */ /* 0x000fe200078e0002 */
[----:B------:R-:W-:-:S02]  /*b330*/  SEL R11, R11, 0x10, !P4 ;  /* 0x000000100b0b7807 */ /* 0x000fc40006000000 */
[-C--:B------:R-:W-:Y:S01]  /*b340*/  ISETP.GE.OR P6, PT, R0, R56.reuse, P3 ;  /* 0x000000380000720c */ /* 0x080fe20001fc6670 */
[----:B------:R-:W-:Y:S01]  /*b350*/  @P0 IMAD.HI.U32 R7, R10, c[0x0][0x4ec], RZ ;  /* 0x00013b000a070a27 */ /* 0x000fe200078e00ff */
[-C--:B------:R-:W-:Y:S02]  /*b360*/  ISETP.GE.OR P4, PT, R5, R56.reuse, P3 ;  /* 0x000000380500720c */ /* 0x080fe40001f86670 */
[----:B------:R-:W-:Y:S02]  /*b370*/  ISETP.GE.OR P3, PT, R4, R56, P3 ;  /* 0x000000380400720c */ /* 0x000fe40001f66670 */
[----:B------:R-:W-:Y:S01]  /*b380*/  SHF.R.S32.HI R4, RZ, 0x1f, R48 ;  /* 0x0000001fff047819 */ /* 0x000fe20000011430 */
[----:B------:R-:W-:Y:S01]  /*b390*/  IMAD.IADD R3, R3, 0x1, R8 ;  /* 0x0000000103037824 */ /* 0x000fe200078e0208 */
[----:B------:R-:W-:Y:S02]  /*b3a0*/  MOV R5, R10 ;  /* 0x0000000a00057202 */ /* 0x000fe40000000f00 */
[----:B------:R-:W-:-:S02]  /*b3b0*/  SHF.L.U32 R0, R6, 0x1, RZ ;  /* 0x0000000106007819 */ /* 0x000fc400000006ff */
[----:B------:R-:W-:Y:S01]  /*b3c0*/  @P0 SHF.R.U32.HI R5, RZ, c[0x0][0x4f0], R7 ;  /* 0x00013c00ff050a19 */ /* 0x000fe20000011607 */
[----:B------:R-:W-:Y:S01]  /*b3d0*/  IMAD R6, R4, c[0x0][0x3d8], RZ ;  /* 0x0000f60004067a24 */ /* 0x000fe200078e02ff */
[----:B------:R-:W-:Y:S01]  /*b3e0*/  F2FP.PACK_AB R12, R147, R146 ;  /* 0x00000092930c723e */ /* 0x000fe200000000ff */
[----:B------:R-:W-:Y:S01]  /*b3f0*/  IMAD.WIDE.U32 R14, R48, c[0x0][0x3d8], R2 ;  /* 0x0000f600300e7a25 */ /* 0x000fe200078e0002 */
[----:B------:R-:W-:Y:S02]  /*b400*/  IADD3 R7, R0, 0x80, RZ ;  /* 0x0000008000077810 */ /* 0x000fe40007ffe0ff */
[----:B------:R-:W-:Y:S01]  /*b410*/  IADD3 R2, -R5, RZ, RZ ;  /* 0x000000ff05027210 */ /* 0x000fe20007ffe1ff */
[----:B------:R-:W-:Y:S01]  /*b420*/  IMAD R17, R48, c[0x0][0x3dc], R6 ;  /* 0x0000f70030117a24 */ /* 0x000fe200078e0206 */
[----:B------:R-:W-:Y:S01]  /*b430*/  F2FP.PACK_AB R9, R145, R144 ;  /* 0x000000909109723e */ /* 0x000fe200000000ff */
[C---:B------:R-:W-:Y:S01]  /*b440*/  IMAD.IADD R4, R0.reuse, 0x1, R11 ;  /* 0x0000000100047824 */ /* 0x040fe200078e020b */
[----:B------:R-:W-:Y:S01]  /*b450*/  IADD3 R6, R0, 0xc0, RZ ;  /* 0x000000c000067810 */ /* 0x000fe20007ffe0ff */
[----:B------:R1:W-:Y:S01]  /*b460*/  STS [R0+0x480], R12 ;  /* 0x0004800c00007388 */ /* 0x0003e20000000800 */
[----:B------:R-:W-:-:S02]  /*b470*/  F2FP.PACK_AB R16, R155, R16 ;  /* 0x000000109b10723e */ /* 0x000fc400000000ff */
[----:B------:R-:W-:Y:S01]  /*b480*/  @P2 IADD3 R6, R7, -0x40, RZ ;  /* 0xffffffc007062810 */ /* 0x000fe20007ffe0ff */
[----:B------:R-:W-:Y:S01]  /*b490*/  IMAD R7, R2, c[0x0][0x4e8], R10 ;  /* 0x00013a0002077a24 */ /* 0x000fe200078e020a */
[----:B------:R-:W-:Y:S01]  /*b4a0*/  F2FP.PACK_AB R13, R153, R13 ;  /* 0x0000000d990d723e */ /* 0x000fe200000000ff */
[----:B------:R4:W-:Y:S01]  /*b4b0*/  STS [R0+0x80], R9 ;  /* 0x0000800900007388 */ /* 0x0009e20000000800 */
[----:B------:R-:W-:Y:S02]  /*b4c0*/  F2FP.PACK_AB R19, R141, R140 ;  /* 0x0000008c8d13723e */ /* 0x000fe400000000ff */
[----:B------:R-:W-:Y:S01]  /*b4d0*/  F2FP.PACK_AB R18, R143, R142 ;  /* 0x0000008e8f12723e */ /* 0x000fe200000000ff */
[----:B------:R4:W-:Y:S01]  /*b4e0*/  STS [R4+0x480], R16 ;  /* 0x0004801004007388 */ /* 0x0009e20000000800 */
[----:B------:R-:W-:Y:S02]  /*b4f0*/  F2FP.PACK_AB R20, R149, R20 ;  /* 0x000000149514723e */ /* 0x000fe400000000ff */
[----:B------:R-:W-:-:S02]  /*b500*/  F2FP.PACK_AB R23, R151, R23 ;  /* 0x000000179717723e */ /* 0x000fc400000000ff */
[----:B------:R-:W-:Y:S02]  /*b510*/  SHF.R.S32.HI R3, RZ, 0x1f, R5 ;  /* 0x0000001fff037819 */ /* 0x000fe40000011405 */
[----:B------:R-:W-:Y:S02]  /*b520*/  IADD3 R8, P0, R5, R34, RZ ;  /* 0x0000002205087210 */ /* 0x000fe40007f1e0ff */
[----:B------:R-:W-:Y:S02]  /*b530*/  SHF.R.S32.HI R2, RZ, 0x1f, R7 ;  /* 0x0000001fff027819 */ /* 0x000fe40000011407 */
[----:B-1----:R-:W-:Y:S01]  /*b540*/  MOV R12, 0x20 ;  /* 0x00000020000c7802 */ /* 0x002fe20000000f00 */
[----:B------:R-:W-:Y:S01]  /*b550*/  STS [R4+0x80], R13 ;  /* 0x0000800d04007388 */ /* 0x000fe20000000800 */
[----:B------:R-:W-:-:S03]  /*b560*/  F2FP.PACK_AB R22, R157, R22 ;  /* 0x000000169d16723e */ /* 0x000fc600000000ff */
[----:B------:R-:W-:Y:S01]  /*b570*/  STS [R0+0x2080], R19 ;  /* 0x0020801300007388 */ /* 0x000fe20000000800 */
[----:B----4-:R-:W-:Y:S02]  /*b580*/  IADD3.X R9, R3, R35, R53, P0, !PT ;  /* 0x0000002303097210 */ /* 0x010fe400007fe435 */
[----:B------:R-:W-:Y:S01]  /*b590*/  SEL R16, R12, 0xffffffe0, !P1 ;  /* 0xffffffe00c107807 */ /* 0x000fe20004800000 */
[----:B------:R1:W-:Y:S01]  /*b5a0*/  STS [R0+0x2480], R18 ;  /* 0x0024801200007388 */ /* 0x0003e20000000800 */
[----:B------:R-:W-:Y:S02]  /*b5b0*/  F2FP.PACK_AB R21, R159, R21 ;  /* 0x000000159f15723e */ /* 0x000fe400000000ff */
[----:B------:R-:W-:Y:S01]  /*b5c0*/  IADD3 R5, R16, R4, RZ ;  /* 0x0000000410057210 */ /* 0x000fe20007ffe0ff */
[----:B------:R-:W-:Y:S01]  /*b5d0*/  STS [R4+0x2080], R20 ;  /* 0x0020801404007388 */ /* 0x000fe20000000800 */
[----:B------:R-:W-:-:S03]  /*b5e0*/  F2FP.PACK_AB R25, R169, R25 ;  /* 0x00000019a919723e */ /* 0x000fc600000000ff */
[----:B------:R4:W-:Y:S01]  /*b5f0*/  STS [R4+0x2480], R23 ;  /* 0x0024801704007388 */ /* 0x0009e20000000800 */
[----:B------:R-:W-:Y:S02]  /*b600*/  F2FP.PACK_AB R26, R171, R26 ;  /* 0x0000001aab1a723e */ /* 0x000fe400000000ff */
[----:B------:R-:W-:Y:S02]  /*b610*/  F2FP.PACK_AB R28, R161, R28 ;  /* 0x0000001ca11c723e */ /* 0x000fe400000000ff */
[----:B------:R-:W-:Y:S01]  /*b620*/  F2FP.PACK_AB R27, R163, R27 ;  /* 0x0000001ba31b723e */ /* 0x000fe200000000ff */
[----:B-1----:R-:W-:Y:S02]  /*b630*/  IMAD.IADD R0, R0, 0x1, R16 ;  /* 0x0000000100007824 */ /* 0x002fe400078e0210 */
[----:B----4-:R-:W-:Y:S02]  /*b640*/  IMAD R4, R2, c[0x0][0x488], RZ ;  /* 0x0001220002047a24 */ /* 0x010fe400078e02ff */
[C---:B------:R-:W-:Y:S01]  /*b650*/  IMAD.WIDE.U32 R2, R7.reuse, c[0x0][0x488], R8 ;  /* 0x0001220007027a25 */ /* 0x040fe200078e0008 */
[----:B------:R-:W-:Y:S03]  /*b660*/  STS [R0+0x80], R22 ;  /* 0x0000801600007388 */ /* 0x000fe60000000800 */
[----:B------:R-:W-:Y:S01]  /*b670*/  IMAD R7, R7, c[0x0][0x48c], R4 ;  /* 0x0001230007077a24 */ /* 0x000fe200078e0204 */
[----:B------:R-:W-:Y:S01]  /*b680*/  STS [R0+0x480], R21 ;  /* 0x0004801500007388 */ /* 0x000fe20000000800 */
[----:B------:R-:W-:-:S03]  /*b690*/  LEA R4, P0, R2, c[0x0][0x450], 0x2 ;  /* 0x0001140002047a11 */ /* 0x000fc600078010ff */
[----:B------:R-:W-:Y:S04]  /*b6a0*/  STS [R5+0x80], R25 ;  /* 0x0000801905007388 */ /* 0x000fe80000000800 */
[----:B------:R-:W-:Y:S04]  /*b6b0*/  STS [R5+0x480], R26 ;  /* 0x0004801a05007388 */ /* 0x000fe80000000800 */
[----:B------:R-:W-:Y:S04]  /*b6c0*/  STS [R0+0x2080], R28 ;  /* 0x0020801c00007388 */ /* 0x000fe80000000800 */
[----:B------:R1:W-:Y:S01]  /*b6d0*/  STS [R0+0x2480], R27 ;  /* 0x0024801b00007388 */ /* 0x0003e20000000800 */
[----:B------:R-:W-:-:S02]  /*b6e0*/  F2FP.PACK_AB R30, R165, R30 ;  /* 0x0000001ea51e723e */ /* 0x000fc400000000ff */
[----:B------:R-:W-:Y:S02]  /*b6f0*/  F2FP.PACK_AB R29, R167, R29 ;  /* 0x0000001da71d723e */ /* 0x000fe400000000ff */
[----:B------:R-:W-:Y:S02]  /*b700*/  F2FP.PACK_AB R32, R173, R32 ;  /* 0x00000020ad20723e */ /* 0x000fe400000000ff */
[----:B------:R-:W-:Y:S01]  /*b710*/  F2FP.PACK_AB R31, R175, R31 ;  /* 0x0000001faf1f723e */ /* 0x000fe200000000ff */
[----:B------:R-:W-:Y:S01]  /*b720*/  STS [R5+0x2080], R30 ;  /* 0x0020801e05007388 */ /* 0x000fe20000000800 */
[----:B------:R-:W-:Y:S02]  /*b730*/  F2FP.PACK_AB R44, R121, R44 ;  /* 0x0000002c792c723e */ /* 0x000fe400000000ff */
[----:B------:R-:W-:Y:S01]  /*b740*/  F2FP.PACK_AB R43, R123, R43 ;  /* 0x0000002b7b2b723e */ /* 0x000fe200000000ff */
[----:B------:R-:W-:Y:S01]  /*b750*/  STS [R5+0x2480], R29 ;  /* 0x0024801d05007388 */ /* 0x000fe20000000800 */
[----:B------:R-:W-:-:S02]  /*b760*/  F2FP.PACK_AB R46, R177, R46 ;  /* 0x0000002eb12e723e */ /* 0x000fc400000000ff */
[----:B------:R-:W-:Y:S02]  /*b770*/  F2FP.PACK_AB R178, R179, R178 ;  /* 0x000000b2b3b2723e */ /* 0x000fe400000000ff */
[----:B-1----:R-:W-:Y:S02]  /*b780*/  IADD3 R0, R3, R7, RZ ;  /* 0x0000000703007210 */ /* 0x002fe40007ffe0ff */
[----:B------:R-:W-:Y:S02]  /*b790*/  IADD3 R3, R16, 0x400, R6 ;  /* 0x0000040010037810 */ /* 0x000fe40007ffe006 */
[----:B------:R-:W-:Y:S02]  /*b7a0*/  LEA.HI.X R2, R2, c[0x0][0x454], R0, 0x2, P0 ;  /* 0x0001150002027a11 */ /* 0x000fe400000f1400 */
[C---:B------:R-:W-:Y:S01]  /*b7b0*/  IADD3 R0, R11.reuse, R6, RZ ;  /* 0x000000060b007210 */ /* 0x040fe20007ffe0ff */
[----:B------:R-:W-:Y:S01]  /*b7c0*/  IMAD.IADD R7, R11, 0x1, R3 ;  /* 0x000000010b077824 */ /* 0x000fe200078e0203 */
[----:B------:R-:W-:Y:S01]  /*b7d0*/  F2FP.PACK_AB R45, R117, R45 ;  /* 0x0000002d752d723e */ /* 0x000fe200000000ff */
[----:B------:R-:W-:Y:S01]  /*b7e0*/  SHFL.IDX PT, R13, R2, RZ, 0x1c1f ;  /* 0x001c1fff020d7589 */ /* 0x000fe200000e0000 */
[----:B------:R-:W-:Y:S01]  /*b7f0*/  F2FP.PACK_AB R118, R119, R118 ;  /* 0x000000767776723e */ /* 0x000fe200000000ff */
[----:B------:R-:W-:Y:S01]  /*b800*/  IMAD.IADD R3, R16, 0x1, R0 ;  /* 0x0000000110037824 */ /* 0x000fe200078e0200 */
[----:B------:R-:W-:Y:S01]  /*b810*/  F2FP.PACK_AB R42, R181, R42 ;  /* 0x0000002ab52a723e */ /* 0x000fe200000000ff */
[----:B------:R-:W-:Y:S01]  /*b820*/  SHFL.IDX PT, R11, R2, 0x1, 0x1c1f ;  /* 0x003c1f00020b7f89 */ /* 0x000fe200000e0000 */
[----:B------:R-:W-:-:S03]  /*b830*/  F2FP.PACK_AB R41, R183, R41 ;  /* 0x00000029b729723e */ /* 0x000fc600000000ff */
[----:B------:R-:W-:Y:S01]  /*b840*/  SHFL.IDX PT, R9, R2, 0x2, 0x1c1f ;  /* 0x005c1f0002097f89 */ /* 0x000fe200000e0000 */
[----:B------:R-:W-:-:S03]  /*b850*/  F2FP.PACK_AB R38, R185, R184 ;  /* 0x000000b8b926723e */ /* 0x000fc600000000ff */
[----:B------:R1:W-:Y:S01]  /*b860*/  SHFL.IDX PT, R5, R2, 0x3, 0x1c1f ;  /* 0x007c1f0002057f89 */ /* 0x0003e200000e0000 */
[----:B------:R-:W-:-:S03]  /*b870*/  F2FP.PACK_AB R37, R187, R37 ;  /* 0x00000025bb25723e */ /* 0x000fc600000000ff */
[----:B------:R2:W-:Y:S01]  /*b880*/  STS [R6], R32 ;  /* 0x0000002006007388 */ /* 0x0005e20000000800 */
[----:B------:R-:W-:-:S03]  /*b890*/  F2FP.PACK_AB R40, R125, R40 ;  /* 0x000000287d28723e */ /* 0x000fc600000000ff */
[----:B------:R-:W-:Y:S01]  /*b8a0*/  STS [R6+0x400], R31 ;  /* 0x0004001f06007388 */ /* 0x000fe20000000800 */
[----:B------:R-:W-:-:S03]  /*b8b0*/  F2FP.PACK_AB R39, R127, R39 ;  /* 0x000000277f27723e */ /* 0x000fc600000000ff */
[----:B------:R-:W-:Y:S01]  /*b8c0*/  STS [R0], R44 ;  /* 0x0000002c00007388 */ /* 0x000fe20000000800 */
[----:B------:R-:W-:-:S03]  /*b8d0*/  F2FP.PACK_AB R36, R129, R36 ;  /* 0x000000248124723e */ /* 0x000fc600000000ff */
[----:B------:R-:W-:Y:S01]  /*b8e0*/  STS [R0+0x400], R43 ;  /* 0x0004002b00007388 */ /* 0x000fe20000000800 */
[----:B------:R-:W-:-:S03]  /*b8f0*/  F2FP.PACK_AB R33, R131, R33 ;  /* 0x000000218321723e */ /* 0x000fc600000000ff */
[----:B------:R-:W-:Y:S01]  /*b900*/  STS [R6+0x2000], R46 ;  /* 0x0020002e06007388 */ /* 0x000fe20000000800 */
[----:B-1----:R-:W-:-:S03]  /*b910*/  IADD3 R2, R16, R6, RZ ;  /* 0x0000000610027210 */ /* 0x002fc60007ffe0ff */
[----:B------:R-:W-:Y:S04]  /*b920*/  STS [R6+0x2400], R178 ;  /* 0x002400b206007388 */ /* 0x000fe80000000800 */
[----:B------:R-:W-:Y:S04]  /*b930*/  STS [R0+0x2000], R45 ;  /* 0x0020002d00007388 */ /* 0x000fe80000000800 */
[----:B------:R1:W-:Y:S04]  /*b940*/  STS [R0+0x2400], R118 ;  /* 0x0024007600007388 */ /* 0x0003e80000000800 */
[----:B------:R-:W-:Y:S04]  /*b950*/  STS [R2], R42 ;  /* 0x0000002a02007388 */ /* 0x000fe80000000800 */
[----:B------:R-:W-:Y:S04]  /*b960*/  STS [R2+0x400], R41 ;  /* 0x0004002902007388 */ /* 0x000fe80000000800 */
[----:B------:R-:W-:Y:S04]  /*b970*/  STS [R3], R38 ;  /* 0x0000002603007388 */ /* 0x000fe80000000800 */
[----:B------:R-:W-:Y:S04]  /*b980*/  STS [R7], R37 ;  /* 0x0000002507007388 */ /* 0x000fe80000000800 */
[----:B------:R-:W-:Y:S04]  /*b990*/  STS [R2+0x2000], R40 ;  /* 0x0020002802007388 */ /* 0x000fe80000000800 */
[----:B------:R-:W-:Y:S04]  /*b9a0*/  STS [R2+0x2400], R39 ;  /* 0x0024002702007388 */ /* 0x000fe80000000800 */
[----:B------:R-:W-:Y:S04]  /*b9b0*/  STS [R3+0x2000], R36 ;  /* 0x0020002403007388 */ /* 0x000fe80000000800 */
[----:B------:R-:W-:Y:S04]  /*b9c0*/  STS [R7+0x2000], R33 ;  /* 0x0020002107007388 */ /* 0x000fe80000000800 */
[----:B------:R-:W4:Y:S04]  /*b9d0*/  SHFL.IDX PT, R12, R4, RZ, 0x1c1f ;  /* 0x001c1fff040c7589 */ /* 0x000f2800000e0000 */
[----:B------:R-:W-:Y:S06]  /*b9e0*/  BAR.SYNC.DEFER_BLOCKING 0x1, 0x80 ;  /* 0x0042000000007b1d */ /* 0x000fec0000010000 */
[----:B------:R-:W3:Y:S04]  /*b9f0*/  SHFL.IDX PT, R10, R4, 0x1, 0x1c1f ;  /* 0x003c1f00040a7f89 */ /* 0x000ee800000e0000 */
[----:B------:R-:W3:Y:S04]  /*ba00*/  SHFL.IDX PT, R8, R4, 0x2, 0x1c1f ;  /* 0x005c1f0004087f89 */ /* 0x000ee800000e0000 */
[----:B------:R-:W3:Y:S01]  /*ba10*/  SHFL.IDX PT, R4, R4, 0x3, 0x1c1f ;  /* 0x007c1f0004047f89 */ /* 0x000ee200000e0000 */
[----:B--2---:R-:W-:-:S02]  /*ba20*/  SHF.L.U32 R32, R57, 0x1, RZ ;  /* 0x0000000139207819 */ /* 0x004fc400000006ff */
[----:B-1----:R-:W-:Y:S01]  /*ba30*/  IADD3 R0, R15, R17, RZ ;  /* 0x000000110f007210 */ /* 0x002fe20007ffe0ff */
[----:B----4-:R-:W-:Y:S01]  /*ba40*/  @!P6 ST.E [R12.64], R52 ;  /* 0x000000340c00e985 */ /* 0x010fe2000c101908 */
[----:B------:R-:W-:-:S03]  /*ba50*/  LEA R2, P0, R14, c[0x0][0x380], 0x1 ;  /* 0x0000e0000e027a11 */ /* 0x000fc600078008ff */
[----:B---3--:R-:W-:Y:S04]  /*ba60*/  @!P5 ST.E [R10.64], R51 ;  /* 0x000000330a00d985 */ /* 0x008fe8000c101908 */
[----:B------:R-:W-:Y:S04]  /*ba70*/  @!P4 ST.E [R8.64], R50 ;  /* 0x000000320800c985 */ /* 0x000fe8000c101908 */
[----:B------:R-:W-:Y:S04]  /*ba80*/  @!P3 ST.E [R4.64], R49 ;  /* 0x000000310400b985 */ /* 0x000fe8000c101908 */
[----:B------:R-:W-:Y:S01]  /*ba90*/  LDS.128 R28, [R32+0x80] ;  /* 0x00008000201c7984 */ /* 0x000fe20000000c00 */
[----:B------:R-:W-:-:S03]  /*baa0*/  LEA.HI.X R0, R14, c[0x0][0x384], R0, 0x1, P0 ;  /* 0x0000e1000e007a11 */ /* 0x000fc600000f0c00 */
[----:B------:R-:W-:Y:S04]  /*bab0*/  LDS.128 R20, [R32+0x880] ;  /* 0x0008800020147984 */ /* 0x000fe80000000c00 */
[----:B------:R-:W-:Y:S04]  /*bac0*/  SHFL.IDX PT, R10, R2, RZ, 0x181f ;  /* 0x00181fff020a7589 */ /* 0x000fe800000e0000 */
[----:B------:R-:W1:Y:S01]  /*bad0*/  SHFL.IDX PT, R11, R0, RZ, 0x181f ;  /* 0x00181fff000b7589 */ /* 0x000e6200000e0000 */
[----:B------:R-:W-:-:S03]  /*bae0*/  ISETP.GE.AND P6, PT, R58, c[0x0][0x3c8], PT ;  /* 0x0000f2003a007a0c */ /* 0x000fc60003fc6270 */
[----:B------:R-:W-:Y:S04]  /*baf0*/  LDS.128 R52, [R32+0x1080] ;  /* 0x0010800020347984 */ /* 0x000fe80000000c00 */
[----:B------:R-:W-:Y:S04]  /*bb00*/  LDS.128 R48, [R32+0x1880] ;  /* 0x0018800020307984 */ /* 0x000fe80000000c00 */
[----:B------:R-:W-:Y:S04]  /*bb10*/  LDS.128 R44, [R32+0x2080] ;  /* 0x00208000202c7984 */ /* 0x000fe80000000c00 */
[----:B------:R-:W-:Y:S01]  /*bb20*/  LDS.128 R40, [R32+0x2880] ;  /* 0x0028800020287984 */ /* 0x000fe20000000c00 */
[----:B------:R-:W-:-:S03]  /*bb30*/  ISETP.GE.OR P0, PT, R24, R56, P6 ;  /* 0x000000381800720c */ /* 0x000fc60003706670 */
[----:B------:R-:W-:Y:S04]  /*bb40*/  LDS.128 R36, [R32+0x3080] ;  /* 0x0030800020247984 */ /* 0x000fe80000000c00 */
[----:B------:R-:W-:Y:S04]  /*bb50*/  SHFL.IDX PT, R8, R2, 0x1, 0x181f ;  /* 0x00381f0002087f89 */ /* 0x000fe800000e0000 */
[----:B------:R-:W2:Y:S01]  /*bb60*/  SHFL.IDX PT, R9, R0, 0x1, 0x181f ;  /* 0x00381f0000097f89 */ /* 0x000ea200000e0000 */
[----:B------:R-:W-:-:S03]  /*bb70*/  IADD3 R3, R24, 0x10, RZ ;  /* 0x0000001018037810 */ /* 0x000fc60007ffe0ff */
[----:B------:R-:W-:Y:S04]  /*bb80*/  SHFL.IDX PT, R6, R2, 0x2, 0x181f ;  /* 0x00581f0002067f89 */ /* 0x000fe800000e0000 */
[----:B------:R-:W3:Y:S01]  /*bb90*/  SHFL.IDX PT, R7, R0, 0x2, 0x181f ;  /* 0x00581f0000077f89 */ /* 0x000ee200000e0000 */
[----:B------:R-:W-:-:S03]  /*bba0*/  ISETP.GE.OR P5, PT, R3, R56, P6 ;  /* 0x000000380300720c */ /* 0x000fc600037a6670 */
[----:B------:R-:W-:Y:S04]  /*bbb0*/  SHFL.IDX PT, R4, R2, 0x3, 0x181f ;  /* 0x00781f0002047f89 */ /* 0x000fe800000e0000 */
[----:B------:R-:W-:Y:S01]  /*bbc0*/  SHFL.IDX PT, R5, R0, 0x3, 0x181f ;  /* 0x00781f0000057f89 */ /* 0x000fe200000e0000 */
[----:B------:R-:W-:-:S03]  /*bbd0*/  IADD3 R3, R24, 0x40, RZ ;  /* 0x0000004018037810 */ /* 0x000fc60007ffe0ff */
[----:B------:R-:W-:Y:S04]  /*bbe0*/  SHFL.IDX PT, R12, R2, 0x4, 0x181f ;  /* 0x00981f00020c7f89 */ /* 0x000fe800000e0000 */
[----:B------:R-:W4:Y:S01]  /*bbf0*/  SHFL.IDX PT, R13, R0, 0x4, 0x181f ;  /* 0x00981f00000d7f89 */ /* 0x000f2200000e0000 */
[----:B------:R-:W-:-:S03]  /*bc00*/  IADD3 R14, R24, 0x30, RZ ;  /* 0x00000030180e7810 */ /* 0x000fc60007ffe0ff */
[----:B------:R-:W-:Y:S04]  /*bc10*/  SHFL.IDX PT, R16, R2, 0x5, 0x181f ;  /* 0x00b81f0002107f89 */ /* 0x000fe800000e0000 */
[----:B------:R-:W-:Y:S01]  /*bc20*/  SHFL.IDX PT, R17, R0, 0x5, 0x181f ;  /* 0x00b81f0000117f89 */ /* 0x000fe200000e0000 */
[----:B------:R-:W-:-:S03]  /*bc30*/  IADD3 R15, R24, 0x20, RZ ;  /* 0x00000020180f7810 */ /* 0x000fc60007ffe0ff */
[----:B------:R-:W-:Y:S04]  /*bc40*/  SHFL.IDX PT, R18, R2, 0x6, 0x181f ;  /* 0x00d81f0002127f89 */ /* 0x000fe800000e0000 */
[----:B------:R-:W4:Y:S01]  /*bc50*/  SHFL.IDX PT, R19, R0, 0x6, 0x181f ;  /* 0x00d81f0000137f89 */ /* 0x000f2200000e0000 */
[-C--:B------:R-:W-:Y:S01]  /*bc60*/  ISETP.GE.OR P2, PT, R3, R56.reuse, P6 ;  /* 0x000000380300720c */ /* 0x080fe20003746670 */
[----:B-1----:R-:W-:Y:S01]  /*bc70*/  @!P0 IMAD.WIDE R10, R58, 0x2, R10 ;  /* 0x000000023a0a8825 */ /* 0x002fe200078e020a */
[-C--:B------:R-:W-:Y:S01]  /*bc80*/  ISETP.GE.OR P3, PT, R14, R56.reuse, P6 ;  /* 0x000000380e00720c */ /* 0x080fe20003766670 */
[----:B------:R-:W1:Y:S01]  /*bc90*/  LDS.128 R32, [R32+0x3880] ;  /* 0x0038800020207984 */ /* 0x000e620000000c00 */
[----:B------:R-:W-:Y:S02]  /*bca0*/  IADD3 R3, R24, 0x50, RZ ;  /* 0x0000005018037810 */ /* 0x000fe40007ffe0ff */
[----:B------:R-:W-:-:S02]  /*bcb0*/  ISETP.GE.OR P4, PT, R15, R56, P6 ;  /* 0x000000380f00720c */ /* 0x000fc40003786670 */
[----:B------:R-:W-:Y:S01]  /*bcc0*/  IADD3 R14, R24, 0x60, RZ ;  /* 0x00000060180e7810 */ /* 0x000fe20007ffe0ff */
[----:B------:R-:W-:Y:S01]  /*bcd0*/  @!P0 ST.E.128 [R10.64], R28 ;  /* 0x0000001c0a008985 */ /* 0x000fe2000c101d08 */
[-C--:B------:R-:W-:Y:S02]  /*bce0*/  ISETP.GE.OR P1, PT, R3, R56.reuse, P6 ;  /* 0x000000380300720c */ /* 0x080fe40003726670 */
[----:B------:R-:W-:Y:S01]  /*bcf0*/  ISETP.GE.OR P0, PT, R14, R56, P6 ;  /* 0x000000380e00720c */ /* 0x000fe20003706670 */
[----:B------:R1:W1:Y:S01]  /*bd00*/  SHFL.IDX PT, R11, R0, 0x7, 0x181f ;  /* 0x00f81f00000b7f89 */ /* 0x00026200000e0000 */
[----:B--2---:R-:W-:-:S05]  /*bd10*/  @!P5 IMAD.WIDE R8, R58, 0x2, R8 ;  /* 0x000000023a08d825 */ /* 0x004fca00078e0208 */
[----:B------:R-:W-:Y:S01]  /*bd20*/  @!P5 ST.E.128 [R8.64], R20 ;  /* 0x000000140800d985 */ /* 0x000fe2000c101d08 */
[----:B---3--:R-:W-:-:S03]  /*bd30*/  @!P4 IMAD.WIDE R14, R58, 0x2, R6 ;  /* 0x000000023a0ec825 */ /* 0x008fc600078e0206 */
[----:B------:R2:W3:Y:S01]  /*bd40*/  SHFL.IDX PT, R10, R2, 0x7, 0x181f ;  /* 0x00f81f00020a7f89 */ /* 0x0004e200000e0000 */
[----:B----4-:R-:W-:Y:S01]  /*bd50*/  @!P2 IMAD.WIDE R6, R58, 0x2, R12 ;  /* 0x000000023a06a825 */ /* 0x010fe200078e020c */
[----:B-1----:R-:W-:-:S04]  /*bd60*/  IADD3 R0, R24, 0x70, RZ ;  /* 0x0000007018007810 */ /* 0x002fc80007ffe0ff */
[----:B------:R-:W-:Y:S01]  /*bd70*/  ISETP.GE.OR P6, PT, R0, R56, P6 ;  /* 0x000000380000720c */ /* 0x000fe200037c6670 */
[----:B------:R1:W-:Y:S01]  /*bd80*/  @!P4 ST.E.128 [R14.64], R52 ;  /* 0x000000340e00c985 */ /* 0x0003e2000c101d08 */
[----:B--2---:R-:W-:-:S04]  /*bd90*/  @!P0 IMAD.WIDE R2, R58, 0x2, R18 ;  /* 0x000000023a028825 */ /* 0x004fc800078e0212 */
[----:B------:R-:W-:-:S04]  /*bda0*/  @!P3 IMAD.WIDE R8, R58, 0x2, R4 ;  /* 0x000000023a08b825 */ /* 0x000fc800078e0204 */
[----:B------:R-:W-:Y:S01]  /*bdb0*/  @!P1 IMAD.WIDE R4, R58, 0x2, R16 ;  /* 0x000000023a049825 */ /* 0x000fe200078e0210 */
[----:B------:R1:W-:Y:S04]  /*bdc0*/  @!P3 ST.E.128 [R8.64], R48 ;  /* 0x000000300800b985 */ /* 0x0003e8000c101d08 */
[----:B------:R1:W-:Y:S04]  /*bdd0*/  @!P2 ST.E.128 [R6.64], R44 ;  /* 0x0000002c0600a985 */ /* 0x0003e8000c101d08 */
[----:B------:R1:W-:Y:S04]  /*bde0*/  @!P1 ST.E.128 [R4.64], R40 ;  /* 0x0000002804009985 */ /* 0x0003e8000c101d08 */
[----:B------:R1:W-:Y:S01]  /*bdf0*/  @!P0 ST.E.128 [R2.64], R36 ;  /* 0x0000002402008985 */ /* 0x0003e2000c101d08 */
[----:B------:R-:W-:Y:S05]  /*be00*/  @P6 EXIT ;  /* 0x000000000000694d */ /* 0x000fea0003800000 */
[----:B-1-3--:R-:W-:-:S05]  /*be10*/  IMAD.WIDE R2, R58, 0x2, R10 ;  /* 0x000000023a027825 */ /* 0x00afca00078e020a */
[----:B------:R-:W-:Y:S01]  /*be20*/  ST.E.128 [R2.64], R32 ;  /* 0x0000002002007985 */ /* 0x000fe2000c101d08 */
[----:B------:R-:W-:Y:S05]  /*be30*/  EXIT ;  /* 0x000000000000794d */ /* 0x000fea0003800000 */
.L_x_4:
[----:B------:R-:W-:-:S00]  /*be40*/  BRA `(.L_x_4) ;  /* 0xfffffff000007947 */ /* 0x000fc0000383ffff */
[----:B------:R-:W-:-:S00]  /*be50*/  NOP ;  /* 0x0000000000007918 */ /* 0x000fc00000000000 */
        /* <DEDUP_REMOVED lines=10> */
.L_x_735:


//--------------------- .text._ZN7cutlass13device_kernelIN5flash19enable_sm80_to_sm89INS1_16FlashAttnFwdSm80INS1_25CollectiveMainloopFwdSm80ILi4ELi1ELb0EN4cute5tupleIJNS5_1CILi128EEENS7_ILi112EEENS7_ILi64EEEEEELi64ENS_6half_tEfNS_4arch4Sm80ELb0ELb0ELb0ELb1ELb0ELb0ELb1ELb0EEENS1_21CollectiveEpilogueFwdINS6_IJS8_SA_S9_EEENS6_IJNS7_ILi1EEESI_SI_EEESC_SE_Li128ELb1ELb1ELb0ELb0EEENS1_19SingleTileSchedulerILb1ELb0ELb1ELi128EEEEEEEEEvNT_6ParamsE --------------------------
	.section	.text._ZN7cutlass13device_kernelIN5flash19enable_sm80_to_sm89INS1_16FlashAttnFwdSm80INS1_25CollectiveMainloopFwdSm80ILi4ELi1ELb0EN4cute5tupleIJNS5_1CILi128EEENS7_ILi112EEENS7_ILi64EEEEEELi64ENS_6half_tEfNS_4arch4Sm80ELb0ELb0ELb0ELb1ELb0ELb0ELb1ELb0EEENS1_21CollectiveEpilogueFwdINS6_IJS8_SA_S9_EEENS6_IJNS7_ILi1EEESI_SI_EEESC_SE_Li128ELb1ELb1ELb0ELb0EEENS1_19SingleTileSchedulerILb1ELb0ELb1ELi128EEEEEEEEEvNT_6ParamsE,"ax",@progbits
	.sectioninfo	@"SHI_REGISTERS=255"
	.align	128
.text._ZN7cutlass13device_kernelIN5flash19enable_sm80_to_sm89INS1_16FlashAttnFwdSm80INS1_25CollectiveMainloopFwdSm80ILi4ELi1ELb0EN4cute5tupleIJNS5_1CILi128EEENS7_ILi112EEENS7_ILi64EEEEEELi64ENS_6half_tEfNS_4arch4Sm80ELb0ELb0ELb0ELb1ELb0ELb0ELb1ELb0EEENS1_21CollectiveEpilogueFwdINS6_IJS8_SA_S9_EEENS6_IJNS7_ILi1EEESI_SI_EEESC_SE_Li128ELb1ELb1ELb0ELb0EEENS1_19SingleTileSchedulerILb1ELb0ELb1ELi128EEEEEEEEEvNT_6ParamsE:
        .type           _ZN7cutlass13device_kernelIN5flash19enable_sm80_to_sm89INS1_16FlashAttnFwdSm80INS1_25CollectiveMainloopFwdSm80ILi4ELi1ELb0EN4cute5tupleIJNS5_1CILi128EEENS7_ILi112EEENS7_ILi64EEEEEELi64ENS_6half_tEfNS_4arch4Sm80ELb0ELb0ELb0ELb1ELb0ELb0ELb1ELb0EEENS1_21CollectiveEpilogueFwdINS6_IJS8_SA_S9_EEENS6_IJNS7_ILi1EEESI_SI_EEESC_SE_Li128ELb1ELb1ELb0ELb0EEENS1_19SingleTileSchedulerILb1ELb0ELb1ELi128EEEEEEEEEvNT_6ParamsE,@function
        .size           _ZN7cutlass13device_kernelIN5flash19enable_sm80_to_sm89INS1_16FlashAttnFwdSm80INS1_25CollectiveMainloopFwdSm80ILi4ELi1ELb0EN4cute5tupleIJNS5_1CILi128EEENS7_ILi112EEENS7_ILi64EEEEEELi64ENS_6half_tEfNS_4arch4Sm80ELb0ELb0ELb0ELb1ELb0ELb0ELb1ELb0EEENS1_21CollectiveEpilogueFwdINS6_IJS8_SA_S9_EEENS6_IJNS7_ILi1EEESI_SI_EEESC_SE_Li128ELb1ELb1ELb0ELb0EEENS1_19SingleTileSchedulerILb1ELb0ELb1ELi128EEEEEEEEEvNT_6ParamsE,(.L_x_736 - _ZN7cutlass13device_kernelIN5flash19enable_sm80_to_sm89INS1_16FlashAttnFwdSm80INS1_25CollectiveMainloopFwdSm80ILi4ELi1ELb0EN4cute5tupleIJNS5_1CILi128EEENS7_ILi112EEENS7_ILi64EEEEEELi64ENS_6half_tEfNS_4arch4Sm80ELb0ELb0ELb0ELb1ELb0ELb0ELb1ELb0EEENS1_21CollectiveEpilogueFwdINS6_IJS8_SA_S9_EEENS6_IJNS7_ILi1EEESI_SI_EEESC_SE_Li128ELb1ELb1ELb0ELb0EEENS1_19SingleTileSchedulerILb1ELb0ELb1ELi128EEEEEEEEEvNT_6ParamsE)
        .other          _ZN7cutlass13device_kernelIN5flash19enable_sm80_to_sm89INS1_16FlashAttnFwdSm80INS1_25CollectiveMainloopFwdSm80ILi4ELi1ELb0EN4cute5tupleIJNS5_1CILi128EEENS7_ILi112EEENS7_ILi64EEEEEELi64ENS_6half_tEfNS_4arch4Sm80ELb0ELb0ELb0ELb1ELb0ELb0ELb1ELb0EEENS1_21CollectiveEpilogueFwdINS6_IJS8_SA_S9_EEENS6_IJNS7_ILi1EEESI_SI_EEESC_SE_Li128ELb1ELb1ELb0ELb0EEENS1_19SingleTileSchedulerILb1ELb0ELb1ELi128EEEEEEEEEvNT_6ParamsE,@"STO_CUDA_ENTRY STV_DEFAULT"
_ZN7cutlass13device_kernelIN5flash19enable_sm80_to_sm89INS1_16FlashAttnFwdSm80INS1_25CollectiveMainloopFwdSm80ILi4ELi1ELb0EN4cute5tupleIJNS5_1CILi128EEENS7_ILi112EEENS7_ILi64EEEEEELi64ENS_6half_tEfNS_4arch4Sm80ELb0ELb0ELb0ELb1ELb0ELb0ELb1ELb0EEENS1_21CollectiveEpilogueFwdINS6_IJS8_SA_S9_EEENS6_IJNS7_ILi1EEESI_SI_EEESC_SE_Li128ELb1ELb1ELb0ELb0EEENS1_19SingleTileSchedulerILb1ELb0ELb1ELi128EEEEEEEEEvNT_6ParamsE:
[----:B------:R-:W-:Y:S02]  /*0000*/  MOV R1, c[0x0][0x28] ;  /* 0x00000a0000017a02 */ /* 0x000fe40000000f00 */
[----:B------:R-:W1:Y:S01]  /*0010*/  S2R R230, SR_TID.X ;  /* 0x0000000000e67919 */ /* 0x000e620000002100 */
[----:B------:R-:W-:Y:S01]  /*0020*/  IMAD.MOV.U32 R18, RZ, RZ, 0x4 ;  /* 0x00000004ff127424 */ /* 0x000fe200078e00ff */
[----:B------:R-:W-:Y:S01]  /*0030*/  ULDC.64 UR8, c[0x0][0x118] ;  /* 0x0000460000087ab9 */ /* 0x000fe20000000a00 */
[----:B------:R-:W-:Y:S01]  /*0040*/  IADD3 R1, R1, -0x48, RZ ;  /* 0xffffffb801017810 */ /* 0x000fe20007ffe0ff */
[----:B------:R-:W2:Y:S04]  /*0050*/  S2R R5, SR_CTAID.Z ;  /* 0x0000000000057919 */ /* 0x000ea80000002700 */
[----:B------:R-:W3:Y:S01]  /*0060*/  S2R R35, SR_CTAID.X ;  /* 0x0000000000237919 */ /* 0x000ee20000002500 */
[----:B-1----:R-:W-:Y:S01]  /*0070*/  SHF.R.U32.HI R0, RZ, 0x5, R230 ;  /* 0x00000005ff007819 */ /* 0x002fe200000116e6 */
[----:B--2---:R-:W-:-:S05]  /*0080*/  IMAD.WIDE R2, R5, R18, c[0x0][0x568] ;  /* 0x00015a0005027625 */ /* 0x004fca00078e0212 */
[----:B------:R-:W1:Y:S02]  /*0090*/  SHFL.IDX PT, R0, R0, RZ, 0x1f ;  /* 0x00001fff00007589 */ /* 0x000e6400000e0000 */
[----:B-1----:R-:W-:-:S13]  /*00a0*/  ISETP.NE.AND P0, PT, R0, RZ, PT ;  /* 0x000000ff0000720c */ /* 0x002fda0003f05270 */
[----:B------:R-:W-:Y:S05]  /*00b0*/  @!P0 BRA `(.L_x_5) ;  /* 0x0000014000008947 */ /* 0x000fea0003800000 */
[----:B---3--:R-:W-:-:S04]  /*00c0*/  ISETP.NE.U32.AND P0, PT, RZ, c[0x0][0x568], PT ;  /* 0x00015a00ff007a0c */ /* 0x008fc80003f05070 */
[----:B------:R-:W-:-:S13]  /*00d0*/  ISETP.NE.AND.EX P0, PT, RZ, c[0x0][0x56c], PT, P0 ;  /* 0x00015b00ff007a0c */ /* 0x000fda0003f05300 */
[----:B------:R-:W-:Y:S05]  /*00e0*/  @!P0 BRA `(.L_x_6) ;  /* 0x0000002000008947 */ /* 0x000fea0003800000 */
[----:B------:R1:W5:Y:S01]  /*00f0*/  LDG.E R0, [R2.64] ;  /* 0x0000000802007981 */ /* 0x000362000c1e1900 */
[----:B------:R-:W-:Y:S05]  /*0100*/  BRA `(.L_x_7) ;  /* 0x0000009000007947 */ /* 0x000fea0003800000 */
.L_x_6:
[----:B------:R-:W-:-:S04]  /*0110*/  ISETP.NE.U32.AND P0, PT, RZ, c[0x0][0x560], PT ;  /* 0x00015800ff007a0c */ /* 0x000fc80003f05070 */
[----:B------:R-:W-:-:S13]  /*0120*/  ISETP.NE.AND.EX P0, PT, RZ, c[0x0][0x564], PT, P0 ;  /* 0x00015900ff007a0c */ /* 0x000fda0003f05300 */
[----:B------:R-:W-:Y:S05]  /*0130*/  @!P0 BRA `(.L_x_8) ;  /* 0x0000005000008947 */ /* 0x000fea0003800000 */
[----:B------:R-:W-:-:S05]  /*0140*/  IMAD.WIDE R2, R5, R18, c[0x0][0x560] ;  /* 0x0001580005027625 */ /* 0x000fca00078e0212 */
[----:B------:R-:W2:Y:S04]  /*0150*/  LDG.E R4, [R2.64] ;  /* 0x0000000802047981 */ /* 0x000ea8000c1e1900 */
[----:B------:R-:W2:Y:S02]  /*0160*/  LDG.E R0, [R2.64+0x4] ;  /* 0x0000040802007981 */ /* 0x000ea4000c1e1900 */
[----:B--2---:R-:W-:Y:S01]  /*0170*/  IADD3 R0, -R4, R0, RZ ;  /* 0x0000000004007210 */ /* 0x004fe20007ffe1ff */
[----:B------:R-:W-:Y:S05]  /*0180*/  BRA `(.L_x_7) ;  /* 0x0000001000007947 */ /* 0x000fea0003800000 */
.L_x_8:
[----:B------:R-:W-:-:S05]  /*0190*/  MOV R0, c[0x0][0x54c] ;  /* 0x0001530000007a02 */ /* 0x000fca0000000f00 */
.L_x_7:
[----:B-----5:R-:W-:Y:S01]  /*01a0*/  IMAD R0, R0, c[0x0][0x548], RZ ;  /* 0x0001520000007a24 */ /* 0x020fe200078e02ff */
[----:B-1----:R-:W-:-:S04]  /*01b0*/  SHF.L.U32 R2, R35, 0x7, RZ ;  /* 0x0000000723027819 */ /* 0x002fc800000006ff */
[----:B------:R-:W-:-:S04]  /*01c0*/  ISETP.GE.AND P0, PT, R2, R0, PT ;  /* 0x000000000200720c */ /* 0x000fc80003f06270 */
[----:B------:R-:W-:-:S05]  /*01d0*/  SEL R0, R5, 0xffffffff, !P0 ;  /* 0xffffffff05007807 */ /* 0x000fca0004000000 */
[----:B------:R1:W-:Y:S01]  /*01e0*/  STL [R1+0x10], R0 ;  /* 0x0000100001007387 */ /* 0x0003e20000100800 */
[----:B------:R-:W-:Y:S05]  /*01f0*/  BRA `(.L_x_9) ;  /* 0x0000013000007947 */ /* 0x000fea0003800000 */
.L_x_5:
[----:B---3--:R-:W-:-:S04]  /*0200*/  ISETP.NE.U32.AND P0, PT, RZ, c[0x0][0x568], PT ;  /* 0x00015a00ff007a0c */ /* 0x008fc80003f05070 */
[----:B------:R-:W-:-:S13]  /*0210*/  ISETP.NE.AND.EX P0, PT, RZ, c[0x0][0x56c], PT, P0 ;  /* 0x00015b00ff007a0c */ /* 0x000fda0003f05300 */
[----:B------:R-:W-:Y:S05]  /*0220*/  @!P0 BRA `(.L_x_10) ;  /* 0x0000002000008947 */ /* 0x000fea0003800000 */
[----:B------:R1:W5:Y:S01]  /*0230*/  LDG.E R0, [R2.64] ;  /* 0x0000000802007981 */ /* 0x000362000c1e1900 */
[----:B------:R-:W-:Y:S05]  /*0240*/  BRA `(.L_x_11) ;  /* 0x0000009000007947 */ /* 0x000fea0003800000 */
.L_x_10:
        /* <DEDUP_REMOVED lines=8> */
.L_x_12:
[----:B------:R-:W-:-:S05]  /*02d0*/  MOV R0, c[0x0][0x54c] ;  /* 0x0001530000007a02 */ /* 0x000fca0000000f00 */
.L_x_11:
[----:B-----5:R-:W-:Y:S01]  /*02e0*/  IMAD R0, R0, c[0x0][0x548], RZ ;  /* 0x0001520000007a24 */ /* 0x020fe200078e02ff */
[----:B-1----:R-:W-:-:S04]  /*02f0*/  SHF.L.U32 R2, R35, 0x7, RZ ;  /* 0x0000000723027819 */ /* 0x002fc800000006ff */
[----:B------:R-:W-:-:S04]  /*0300*/  ISETP.GE.AND P0, PT, R2, R0, PT ;  /* 0x000000000200720c */ /* 0x000fc80003f06270 */
[----:B------:R-:W-:-:S05]  /*0310*/  SEL R0, R5, 0xffffffff, !P0 ;  /* 0xffffffff05007807 */ /* 0x000fca0004000000 */
[----:B------:R1:W-:Y:S04]  /*0320*/  STL [R1+0x10], R0 ;  /* 0x0000100001007387 */ /* 0x0003e80000100800 */
.L_x_9:
[----:B------:R-:W2:Y:S02]  /*0330*/  LDL R36, [R1+0x10] ;  /* 0x0000100001247983 */ /* 0x000ea40000100800 */
[----:B--2---:R-:W-:-:S13]  /*0340*/  ISETP.GE.AND P0, PT, R36, RZ, PT ;  /* 0x000000ff2400720c */ /* 0x004fda0003f06270 */
[----:B------:R-:W-:Y:S05]  /*0350*/  @!P0 EXIT ;  /* 0x000000000000894d */ /* 0x000fea0003800000 */
[----:B------:R-:W-:Y:S01]  /*0360*/  ISETP.NE.U32.AND P3, PT, RZ, c[0x0][0x370], PT ;  /* 0x0000dc00ff007a0c */ /* 0x000fe20003f65070 */
[----:B------:R-:W-:Y:S01]  /*0370*/  CS2R R10, SRZ ;  /* 0x00000000000a7805 */ /* 0x000fe2000001ff00 */
[----:B------:R-:W-:Y:S01]  /*0380*/  ISETP.NE.U32.AND P2, PT, RZ, c[0x0][0x360], PT ;  /* 0x0000d800ff007a0c */ /* 0x000fe20003f45070 */
[----:B------:R-:W-:Y:S01]  /*0390*/  IMAD.MOV.U32 R17, RZ, RZ, c[0x0][0x168] ;  /* 0x00005a00ff117624 */ /* 0x000fe200078e00ff */
[----:B------:R-:W-:Y:S01]  /*03a0*/  ISETP.NE.AND.EX P3, PT, RZ, c[0x0][0x374], PT, P3 ;  /* 0x0000dd00ff007a0c */ /* 0x000fe20003f65330 */
[----:B------:R-:W-:Y:S01]  /*03b0*/  IMAD.MOV.U32 R12, RZ, RZ, RZ ;  /* 0x000000ffff0c7224 */ /* 0x000fe200078e00ff */
[----:B------:R-:W-:Y:S01]  /*03c0*/  ISETP.NE.AND.EX P2, PT, RZ, c[0x0][0x364], PT, P2 ;  /* 0x0000d900ff007a0c */ /* 0x000fe20003f45320 */
[CC--:B------:R-:W-:Y:S01]  /*03d0*/  IMAD.WIDE R4, R36.reuse, R18.reuse, c[0x0][0x348] ;  /* 0x0000d20024047625 */ /* 0x0c0fe200078e0212 */
[----:B------:R-:W-:Y:S02]  /*03e0*/  ISETP.NE.U32.AND P1, PT, RZ, c[0x0][0x348], PT ;  /* 0x0000d200ff007a0c */ /* 0x000fe40003f25070 */
[----:B------:R-:W-:Y:S01]  /*03f0*/  ISETP.NE.U32.AND P0, PT, RZ, c[0x0][0x350], PT ;  /* 0x0000d400ff007a0c */ /* 0x000fe20003f05070 */
[----:B------:R-:W-:Y:S01]  /*0400*/  IMAD.WIDE R2, R36, R18, c[0x0][0x350] ;  /* 0x0000d40024027625 */ /* 0x000fe200078e0212 */
[----:B------:R-:W-:-:S02]  /*0410*/  ISETP.NE.AND.EX P1, PT, RZ, c[0x0][0x34c], PT, P1 ;  /* 0x0000d300ff007a0c */ /* 0x000fc40003f25310 */
[----:B------:R-:W-:-:S03]  /*0420*/  ISETP.NE.AND.EX P0, PT, RZ, c[0x0][0x354], PT, P0 ;  /* 0x0000d500ff007a0c */ /* 0x000fc60003f05300 */
[----:B------:R-:W-:-:S04]  /*0430*/  @P3 IMAD.WIDE R8, R36, R18, c[0x0][0x370] ;  /* 0x0000dc0024083625 */ /* 0x000fc800078e0212 */
[----:B------:R-:W-:Y:S01]  /*0440*/  @P2 IMAD.WIDE R6, R36, R18, c[0x0][0x360] ;  /* 0x0000d80024062625 */ /* 0x000fe200078e0212 */
[----:B------:R2:W5:Y:S04]  /*0450*/  @P3 LDG.E R10, [R8.64] ;  /* 0x00000008080a3981 */ /* 0x000568000c1e1900 */
[----:B------:R2:W5:Y:S04]  /*0460*/  @P2 LDG.E R17, [R6.64] ;  /* 0x0000000806112981 */ /* 0x000568000c1e1900 */
[----:B------:R2:W5:Y:S04]  /*0470*/  @P1 LDG.E R11, [R4.64] ;  /* 0x00000008040b1981 */ /* 0x000568000c1e1900 */
[----:B------:R2:W5:Y:S01]  /*0480*/  @P0 LDG.E R12, [R2.64] ;  /* 0x00000008020c0981 */ /* 0x000562000c1e1900 */
[----:B-1----:R-:W-:Y:S01]  /*0490*/  IMAD.MOV.U32 R0, RZ, RZ, c[0x0][0x1d0] ;  /* 0x00007400ff007624 */ /* 0x002fe200078e00ff */
[----:B------:R-:W-:Y:S05]  /*04a0*/  @P2 BRA `(.L_x_13) ;  /* 0x0000004000002947 */ /* 0x000fea0003800000 */
[----:B------:R-:W-:Y:S05]  /*04b0*/  @!P1 BRA `(.L_x_13) ;  /* 0x0000003000009947 */ /* 0x000fea0003800000 */
[----:B--2---:R1:W2:Y:S04]  /*04c0*/  LDG.E R6, [R4.64] ;  /* 0x0000000804067981 */ /* 0x0042a8000c1e1900 */
[----:B-1----:R-:W2:Y:S02]  /*04d0*/  LDG.E R4, [R4.64+0x4] ;  /* 0x0000040804047981 */ /* 0x002ea4000c1e1900 */
[----:B--2--5:R-:W-:-:S02]  /*04e0*/  IADD3 R17, -R6, R4, RZ ;  /* 0x0000000406117210 */ /* 0x024fc40007ffe1ff */
.L_x_13:
[----:B------:R-:W-:-:S04]  /*04f0*/  ISETP.NE.U32.AND P2, PT, RZ, c[0x0][0x368], PT ;  /* 0x0000da00ff007a0c */ /* 0x000fc80003f45070 */
[----:B------:R-:W-:-:S13]  /*0500*/  ISETP.NE.AND.EX P2, PT, RZ, c[0x0][0x36c], PT, P2 ;  /* 0x0000db00ff007a0c */ /* 0x000fda0003f45320 */
[----:B------:R-:W-:Y:S05]  /*0510*/  @!P2 BRA `(.L_x_14) ;  /* 0x000000300000a947 */ /* 0x000fea0003800000 */
[----:B--2---:R-:W-:-:S05]  /*0520*/  IMAD.WIDE R2, R36, R18, c[0x0][0x368] ;  /* 0x0000da0024027625 */ /* 0x004fca00078e0212 */
[----:B------:R1:W5:Y:S01]  /*0530*/  LDG.E R0, [R2.64] ;  /* 0x0000000802007981 */ /* 0x000362000c1e1900 */
[----:B------:R-:W-:Y:S05]  /*0540*/  BRA `(.L_x_15) ;  /* 0x0000004000007947 */ /* 0x000fea0003800000 */
.L_x_14:
[----:B------:R-:W-:Y:S05]  /*0550*/  @!P0 BRA `(.L_x_15) ;  /* 0x0000003000008947 */ /* 0x000fea0003800000 */
[----:B------:R1:W3:Y:S04]  /*0560*/  LDG.E R0, [R2.64] ;  /* 0x0000000802007981 */ /* 0x0002e8000c1e1900 */
[----:B-12---:R-:W3:Y:S02]  /*0570*/  LDG.E R2, [R2.64+0x4] ;  /* 0x0000040802027981 */ /* 0x006ee4000c1e1900 */
[----:B---3--:R-:W-:-:S05]  /*0580*/  IADD3 R0, -R0, R2, RZ ;  /* 0x0000000200007210 */ /* 0x008fca0007ffe1ff */
.L_x_15:
[----:B-----5:R-:W-:Y:S01]  /*0590*/  IMAD.IADD R140, R0, 0x1, -R10 ;  /* 0x00000001008c7824 */ /* 0x020fe200078e0a0a */
[----:B------:R-:W-:Y:S01]  /*05a0*/  IADD3 R10, R12, R10, RZ ;  /* 0x0000000a0c0a7210 */ /* 0x000fe20007ffe0ff */
[----:B-12---:R-:W-:Y:S01]  /*05b0*/  IMAD.MOV.U32 R2, RZ, RZ, RZ ;  /* 0x000000ffff027224 */ /* 0x006fe200078e00ff */
[----:B------:R-:W-:Y:S01]  /*05c0*/  PLOP3.LUT P4, PT, PT, PT, PT, 0x80, 0x0 ;  /* 0x000000000000781c */ /* 0x000fe20003f8f070 */
[----:B------:R-:W-:Y:S01]  /*05d0*/  CS2R R134, SRZ ;  /* 0x0000000000867805 */ /* 0x000fe2000001ff00 */
[C---:B------:R-:W-:Y:S01]  /*05e0*/  IADD3 R3, R140.reuse, 0x6f, RZ ;  /* 0x0000006f8c037810 */ /* 0x040fe20007ffe0ff */
[----:B------:R-:W-:Y:S01]  /*05f0*/  CS2R R132, SRZ ;  /* 0x0000000000847805 */ /* 0x000fe2000001ff00 */
[----:B------:R-:W-:Y:S01]  /*0600*/  ISETP.GE.AND P2, PT, R140, 0x1, PT ;  /* 0x000000018c00780c */ /* 0x000fe20003f46270 */
[----:B------:R-:W-:Y:S01]  /*0610*/  CS2R R186, SRZ ;  /* 0x0000000000ba7805 */ /* 0x000fe2000001ff00 */
[----:B------:R-:W-:Y:S01]  /*0620*/  CS2R R12, SRZ ;  /* 0x00000000000c7805 */ /* 0x000fe2000001ff00 */
[----:B------:R-:W-:Y:S01]  /*0630*/  IMAD.HI R2, R3, -0x6db6db6d, R2 ;  /* 0x9249249303027827 */ /* 0x000fe200078e0202 */
[----:B------:R-:W-:Y:S01]  /*0640*/  CS2R R14, SRZ ;  /* 0x00000000000e7805 */ /* 0x000fe2000001ff00 */
[----:B------:R-:W-:Y:S01]  /*0650*/  MOV R130, RZ ;  /* 0x000000ff00827202 */ /* 0x000fe20000000f00 */
[----:B------:R-:W-:Y:S01]  /*0660*/  CS2R R26, SRZ ;  /* 0x00000000001a7805 */ /* 0x000fe2000001ff00 */
[----:B------:R-:W-:Y:S01]  /*0670*/  IMAD.MOV.U32 R184, RZ, RZ, RZ ;  /* 0x000000ffffb87224 */ /* 0x000fe200078e00ff */
[----:B------:R-:W-:Y:S01]  /*0680*/  SHF.R.U32.HI R0, RZ, 0x1f, R2 ;  /* 0x0000001fff007819 */ /* 0x000fe20000011602 */
[----:B------:R-:W-:Y:S01]  /*0690*/  IMAD.MOV.U32 R128, RZ, RZ, RZ ;  /* 0x000000ffff807224 */ /* 0x000fe200078e00ff */
[----:B------:R-:W-:Y:S01]  /*06a0*/  MOV R16, RZ ;  /* 0x000000ff00107202 */ /* 0x000fe20000000f00 */
[----:B------:R-:W-:Y:S01]  /*06b0*/  IMAD.MOV.U32 R126, RZ, RZ, RZ ;  /* 0x000000ffff7e7224 */ /* 0x000fe200078e00ff */
[----:B------:R-:W-:Y:S01]  /*06c0*/  LEA.HI.SX32 R247, R2, R0, 0x1a ;  /* 0x0000000002f77211 */ /* 0x000fe200078fd2ff */
[----:B------:R-:W-:Y:S01]  /*06d0*/  IMAD.MOV.U32 R124, RZ, RZ, RZ ;  /* 0x000000ffff7c7224 */ /* 0x000fe200078e00ff */
[----:B------:R-:W-:Y:S01]  /*06e0*/  MOV R19, RZ ;  /* 0x000000ff00137202 */ /* 0x000fe20000000f00 */
[----:B------:R-:W-:Y:S01]  /*06f0*/  CS2R R20, SRZ ;  /* 0x0000000000147805 */ /* 0x000fe2000001ff00 */
[----:B------:R-:W-:Y:S01]  /*0700*/  MOV R118, RZ ;  /* 0x000000ff00767202 */ /* 0x000fe20000000f00 */
[----:B------:R1:W-:Y:S01]  /*0710*/  STL [R1+0x38], R247 ;  /* 0x000038f701007387 */ /* 0x0003e20000100800 */
[----:B------:R-:W-:Y:S01]  /*0720*/  IMAD.MOV.U32 R116, RZ, RZ, RZ ;  /* 0x000000ffff747224 */ /* 0x000fe200078e00ff */
[----:B------:R-:W-:Y:S01]  /*0730*/  CS2R R122, SRZ ;  /* 0x00000000007a7805 */ /* 0x000fe2000001ff00 */
[----:B------:R-:W-:Y:S01]  /*0740*/  MOV R120, RZ ;  /* 0x000000ff00787202 */ /* 0x000fe20000000f00 */
[----:B------:R-:W-:Y:S01]  /*0750*/  CS2R R22, SRZ ;  /* 0x0000000000167805 */ /* 0x000fe2000001ff00 */
[----:B------:R-:W-:Y:S01]  /*0760*/  IMAD.MOV.U32 R182, RZ, RZ, RZ ;  /* 0x000000ffffb67224 */ /* 0x000fe200078e00ff */
[----:B------:R-:W-:Y:S01]  /*0770*/  MOV R180, RZ ;  /* 0x000000ff00b47202 */ /* 0x000fe20000000f00 */
[----:B------:R-:W-:Y:S01]  /*0780*/  CS2R R24, SRZ ;  /* 0x0000000000187805 */ /* 0x000fe2000001ff00 */
[----:B------:R-:W-:Y:S01]  /*0790*/  IMAD.MOV.U32 R178, RZ, RZ, RZ ;  /* 0x000000ffffb27224 */ /* 0x000fe200078e00ff */
[----:B------:R-:W-:Y:S01]  /*07a0*/  MOV R176, RZ ;  /* 0x000000ff00b07202 */ /* 0x000fe20000000f00 */
[----:B------:R-:W-:Y:S01]  /*07b0*/  CS2R R170, SRZ ;  /* 0x0000000000aa7805 */ /* 0x000fe2000001ff00 */
[----:B------:R-:W-:Y:S01]  /*07c0*/  CS2R R30, SRZ ;  /* 0x00000000001e7805 */ /* 0x000fe2000001ff00 */
[----:B------:R-:W-:Y:S01]  /*07d0*/  IMAD.MOV.U32 R168, RZ, RZ, RZ ;  /* 0x000000ffffa87224 */ /* 0x000fe200078e00ff */
[----:B------:R-:W-:Y:S01]  /*07e0*/  MOV R174, RZ ;  /* 0x000000ff00ae7202 */ /* 0x000fe20000000f00 */
[----:B------:R-:W-:Y:S01]  /*07f0*/  IMAD.MOV.U32 R172, RZ, RZ, RZ ;  /* 0x000000ffffac7224 */ /* 0x000fe200078e00ff */
[----:B------:R-:W-:Y:S01]  /*0800*/  CS2R R166, SRZ ;  /* 0x0000000000a67805 */ /* 0x000fe2000001ff00 */
        /* <DEDUP_REMOVED lines=12> */
[----:B------:R-:W-:Y:S01]  /*08d0*/  CS2R R150, SRZ ;  /* 0x0000000000967805 */ /* 0x000fe2000001ff00 */
[----:B------:R-:W-:Y:S01]  /*08e0*/  CS2R R148, SRZ ;  /* 0x0000000000947805 */ /* 0x000fe2000001ff00 */
[----:B------:R-:W-:Y:S01]  /*08f0*/  IMAD.MOV.U32 R40, RZ, RZ, RZ ;  /* 0x000000ffff287224 */ /* 0x000fe200078e00ff */
[----:B------:R-:W-:Y:S01]  /*0900*/  CS2R R38, SRZ ;  /* 0x0000000000267805 */ /* 0x000fe2000001ff00 */
[----:B------:R-:W-:Y:S01]  /*0910*/  MOV R37, RZ ;  /* 0x000000ff00257202 */ /* 0x000fe20000000f00 */
[----:B------:R-:W-:Y:S05]  /*0920*/  @!P2 BRA `(.L_x_16) ;  /* 0x0000a1100000a947 */ /* 0x000fea0003800000 */
[----:B-1----:R-:W-:-:S04]  /*0930*/  ISETP.NE.U32.AND P4, PT, RZ, c[0x0][0x340], PT ;  /* 0x0000d000ff007a0c */ /* 0x002fc80003f85070 */
[----:B------:R-:W-:-:S13]  /*0940*/  ISETP.NE.AND.EX P4, PT, RZ, c[0x0][0x344], PT, P4 ;  /* 0x0000d100ff007a0c */ /* 0x000fda0003f85340 */
[----:B------:R-:W-:-:S05]  /*0950*/  @P4 IMAD.WIDE R2, R36, R18, c[0x0][0x340] ;  /* 0x0000d00024024625 */ /* 0x000fca00078e0212 */
[----:B------:R1:W2:Y:S01]  /*0960*/  @P4 LDG.E R16, [R2.64] ;  /* 0x0000000802104981 */ /* 0x0002a2000c1e1900 */
[----:B------:R-:W-:Y:S01]  /*0970*/  SHF.R.S32.HI R26, RZ, 0x1f, R230 ;  /* 0x0000001fff1a7819 */ /* 0x000fe200000114e6 */
[----:B------:R-:W-:Y:S01]  /*0980*/  IMAD.MOV.U32 R6, RZ, RZ, c[0x0][0x2c4] ;  /* 0x0000b100ff067624 */ /* 0x000fe200078e00ff */
[----:B------:R-:W-:Y:S01]  /*0990*/  SHF.R.S32.HI R0, RZ, 0x1f, R11 ;  /* 0x0000001fff007819 */ /* 0x000fe2000001140b */
[----:B------:R-:W3:Y:S01]  /*09a0*/  S2R R22, SR_CTAID.Y ;  /* 0x0000000000167919 */ /* 0x000ee20000002600 */
[-C--:B------:R-:W-:Y:S01]  /*09b0*/  LEA.HI R4, R26, R230.reuse, RZ, 0x3 ;  /* 0x000000e61a047211 */ /* 0x080fe200078f18ff */
[----:B------:R-:W-:Y:S01]  /*09c0*/  BSSY B0, `(.L_x_17) ;  /* 0x000006f000007945 */ /* 0x000fe20003800000 */
[----:B------:R-:W-:Y:S01]  /*09d0*/  ISETP.NE.AND P3, PT, R6, 0x1, PT ;  /* 0x000000010600780c */ /* 0x000fe20003f65270 */
[----:B------:R-:W-:Y:S01]  /*09e0*/  IMAD R0, R0, c[0x0][0x178], RZ ;  /* 0x00005e0000007a24 */ /* 0x000fe200078e02ff */
[----:B------:R-:W-:Y:S02]  /*09f0*/  SHF.R.S32.HI R19, RZ, 0x3, R4 ;  /* 0x00000003ff137819 */ /* 0x000fe40000011404 */
[----:B------:R-:W-:Y:S01]  /*0a00*/  LOP3.LUT R4, R4, 0xfffffff8, RZ, 0xc0, !PT ;  /* 0xfffffff804047812 */ /* 0x000fe200078ec0ff */
[----:B------:R-:W-:Y:S01]  /*0a10*/  IMAD R5, R11, c[0x0][0x17c], R0 ;  /* 0x00005f000b057a24 */ /* 0x000fe200078e0200 */
[----:B------:R-:W-:Y:S01]  /*0a20*/  SHF.R.S32.HI R7, RZ, 0x1f, R10 ;  /* 0x0000001fff077819 */ /* 0x000fe2000001140a */
[----:B------:R-:W-:Y:S01]  /*0a30*/  IMAD.SHL.U32 R0, R19, 0x40, RZ ;  /* 0x0000004013007824 */ /* 0x000fe200078e00ff */
[----:B------:R-:W-:-:S02]  /*0a40*/  IADD3 R68, -R4, R230, RZ ;  /* 0x000000e604447210 */ /* 0x000fc40007ffe1ff */
[----:B------:R-:W-:Y:S02]  /*0a50*/  IADD3 R4, P2, R10, R19, RZ ;  /* 0x000000130a047210 */ /* 0x000fe40007f5e0ff */
[----:B------:R-:W-:Y:S01]  /*0a60*/  LOP3.LUT R0, R0, 0x1c0, RZ, 0xc0, !PT ;  /* 0x000001c000007812 */ /* 0x000fe200078ec0ff */
[----:B------:R-:W-:Y:S01]  /*0a70*/  IMAD.SHL.U32 R20, R68, 0x8, RZ ;  /* 0x0000000844147824 */ /* 0x000fe200078e00ff */
[----:B------:R-:W-:Y:S02]  /*0a80*/  SHF.R.S32.HI R15, RZ, 0x1f, R36 ;  /* 0x0000001fff0f7819 */ /* 0x000fe40000011424 */
[----:B------:R-:W-:Y:S01]  /*0a90*/  LEA.HI R25, R26, R230, RZ, 0x4 ;  /* 0x000000e61a197211 */ /* 0x000fe200078f20ff */
[----:B-1----:R-:W-:Y:S01]  /*0aa0*/  IMAD.WIDE.U32 R2, R11, c[0x0][0x178], RZ ;  /* 0x00005e000b027a25 */ /* 0x002fe200078e00ff */
[----:B------:R-:W-:Y:S02]  /*0ab0*/  LOP3.LUT R6, R0, 0x38, R20, 0xf8, !PT ;  /* 0x0000003800067812 */ /* 0x000fe400078ef814 */
[----:B---3--:R-:W-:-:S02]  /*0ac0*/  SHF.R.S32.HI R14, RZ, 0x1f, R22 ;  /* 0x0000001fff0e7819 */ /* 0x008fc40000011416 */
[----:B------:R-:W-:Y:S02]  /*0ad0*/  IADD3 R3, R3, R5, RZ ;  /* 0x0000000503037210 */ /* 0x000fe40007ffe0ff */
[----:B------:R-:W-:Y:S01]  /*0ae0*/  SHF.R.U32.HI R5, RZ, 0x3, R0 ;  /* 0x00000003ff057819 */ /* 0x000fe20000011600 */
[----:B------:R-:W-:Y:S01]  /*0af0*/  IMAD R8, R14, c[0x0][0x1b8], RZ ;  /* 0x00006e000e087a24 */ /* 0x000fe200078e02ff */
[----:B------:R-:W-:Y:S01]  /*0b00*/  LEA.HI.X.SX32 R0, R19, R7, 0x1, P2 ;  /* 0x0000000713007211 */ /* 0x000fe200010f0eff */
[----:B------:R-:W-:Y:S01]  /*0b10*/  IMAD.WIDE.U32 R2, R22, c[0x0][0x1b8], R2 ;  /* 0x00006e0016027a25 */ /* 0x000fe200078e0002 */
[----:B------:R-:W-:Y:S02]  /*0b20*/  LOP3.LUT R18, R6, R5, RZ, 0x3c, !PT ;  /* 0x0000000506127212 */ /* 0x000fe400078e3cff */
[----:B------:R-:W-:Y:S01]  /*0b30*/  SEL R10, R15, RZ, !P1 ;  /* 0x000000ff0f0a7207 */ /* 0x000fe20004800000 */
[----:B------:R-:W-:Y:S01]  /*0b40*/  IMAD R5, R68, 0x10, R19 ;  /* 0x0000001044057824 */ /* 0x000fe200078e0213 */
[----:B------:R-:W-:Y:S01]  /*0b50*/  SHF.R.S32.HI R21, RZ, 0x1f, R20 ;  /* 0x0000001fff157819 */ /* 0x000fe20000011414 */
[----:B------:R-:W-:-:S02]  /*0b60*/  IMAD R6, R0, c[0x0][0x1e0], RZ ;  /* 0x0000780000067a24 */ /* 0x000fc400078e02ff */
[----:B------:R-:W-:Y:S01]  /*0b70*/  IMAD R8, R22, c[0x0][0x1bc], R8 ;  /* 0x00006f0016087a24 */ /* 0x000fe200078e0208 */
[----:B------:R-:W-:Y:S01]  /*0b80*/  LEA R9, R35, R5, 0x7 ;  /* 0x0000000523097211 */ /* 0x000fe200078e38ff */
[----:B------:R-:W-:Y:S02]  /*0b90*/  IMAD R0, R0, c[0x0][0x208], RZ ;  /* 0x0000820000007a24 */ /* 0x000fe400078e02ff */
[----:B------:R-:W-:Y:S01]  /*0ba0*/  IMAD.IADD R3, R3, 0x1, R8 ;  /* 0x0000000103037824 */ /* 0x000fe200078e0208 */
[----:B------:R-:W-:Y:S01]  /*0bb0*/  SEL R8, R36, RZ, !P1 ;  /* 0x000000ff24087207 */ /* 0x000fe20004800000 */
[----:B------:R-:W-:-:S04]  /*0bc0*/  @P3 IMAD.HI.U32 R11, R9, c[0x0][0x2c8], RZ ;  /* 0x0000b200090b3a27 */ /* 0x000fc800078e00ff */
[----:B------:R-:W-:Y:S01]  /*0bd0*/  IMAD R13, R4, c[0x0][0x20c], R0 ;  /* 0x00008300040d7a24 */ /* 0x000fe200078e0200 */
[----:B------:R-:W-:Y:S01]  /*0be0*/  MOV R0, R9 ;  /* 0x0000000900007202 */ /* 0x000fe20000000f00 */
[----:B------:R-:W-:Y:S01]  /*0bf0*/  IMAD R10, R10, c[0x0][0x1c0], RZ ;  /* 0x000070000a0a7a24 */ /* 0x000fe200078e02ff */
[----:B------:R-:W-:Y:S01]  /*0c00*/  @P3 SHF.R.U32.HI R0, RZ, c[0x0][0x2cc], R11 ;  /* 0x0000b300ff003a19 */ /* 0x000fe2000001160b */
[----:B------:R-:W-:Y:S01]  /*0c10*/  IMAD.WIDE.U32 R2, R8, c[0x0][0x1c0], R2 ;  /* 0x0000700008027a25 */ /* 0x000fe200078e0002 */
[----:B------:R-:W-:-:S03]  /*0c20*/  ISETP.GE.AND P3, PT, R20, c[0x0][0x198], PT ;  /* 0x0000660014007a0c */ /* 0x000fc60003f66270 */
[----:B------:R-:W-:Y:S01]  /*0c30*/  IMAD R11, R8, c[0x0][0x1c4], R10 ;  /* 0x00007100080b7a24 */ /* 0x000fe200078e020a */
[--C-:B------:R-:W-:Y:S01]  /*0c40*/  SHF.R.S32.HI R8, RZ, 0x1f, R0.reuse ;  /* 0x0000001fff087819 */ /* 0x100fe20000011400 */
[----:B------:R-:W-:Y:S02]  /*0c50*/  IMAD.MOV R10, RZ, RZ, -R0 ;  /* 0x000000ffff0a7224 */ /* 0x000fe400078e0a00 */
[----:B------:R-:W-:Y:S01]  /*0c60*/  IMAD R12, R4, c[0x0][0x1e4], R6 ;  /* 0x00007900040c7a24 */ /* 0x000fe200078e0206 */
[----:B------:R-:W-:Y:S01]  /*0c70*/  IADD3 R3, R3, R11, RZ ;  /* 0x0000000b03037210 */ /* 0x000fe20007ffe0ff */
[----:B------:R-:W-:Y:S01]  /*0c80*/  IMAD R10, R10, c[0x0][0x2c4], R9 ;  /* 0x0000b1000a0a7a24 */ /* 0x000fe200078e0209 */
[----:B------:R-:W-:Y:S01]  /*0c90*/  LOP3.LUT R9, R25, 0xfffffff0, RZ, 0xc0, !PT ;  /* 0xfffffff019097812 */ /* 0x000fe200078ec0ff */
[----:B------:R-:W-:Y:S02]  /*0ca0*/  IMAD R8, R8, c[0x0][0x1b0], RZ ;  /* 0x00006c0008087a24 */ /* 0x000fe400078e02ff */
[----:B------:R-:W-:Y:S01]  /*0cb0*/  IMAD.WIDE.U32 R6, R4, c[0x0][0x1e0], R20 ;  /* 0x0000780004067a25 */ /* 0x000fe200078e0014 */
[----:B------:R-:W-:-:S03]  /*0cc0*/  SHF.R.S32.HI R11, RZ, 0x1f, R10 ;  /* 0x0000001fff0b7819 */ /* 0x000fc6000001140a */
[----:B------:R-:W-:-:S04]  /*0cd0*/  IMAD.WIDE.U32 R4, R4, c[0x0][0x208], R20 ;  /* 0x0000820004047a25 */ /* 0x000fc800078e0014 */
[C---:B------:R-:W-:Y:S01]  /*0ce0*/  IMAD R8, R0.reuse, c[0x0][0x1b4], R8 ;  /* 0x00006d0000087a24 */ /* 0x040fe200078e0208 */
[----:B------:R-:W-:Y:S01]  /*0cf0*/  IADD3 R5, R5, R13, RZ ;  /* 0x0000000d05057210 */ /* 0x000fe20007ffe0ff */
[----:B------:R-:W-:-:S04]  /*0d00*/  IMAD.WIDE.U32 R2, R0, c[0x0][0x1b0], R2 ;  /* 0x00006c0000027a25 */ /* 0x000fc800078e0002 */
[----:B------:R-:W-:Y:S01]  /*0d10*/  IMAD.IADD R0, R230, 0x1, -R9 ;  /* 0x00000001e6007824 */ /* 0x000fe200078e0a09 */
[----:B------:R-:W-:Y:S01]  /*0d20*/  IADD3 R3, R3, R8, RZ ;  /* 0x0000000803037210 */ /* 0x000fe20007ffe0ff */
[----:B------:R-:W-:Y:S02]  /*0d30*/  IMAD.IADD R7, R7, 0x1, R12 ;  /* 0x0000000107077824 */ /* 0x000fe400078e020c */
[C---:B------:R-:W-:Y:S02]  /*0d40*/  IMAD R12, R14.reuse, c[0x0][0x1e8], RZ ;  /* 0x00007a000e0c7a24 */ /* 0x040fe400078e02ff */
[----:B------:R-:W-:Y:S01]  /*0d50*/  IMAD R13, R14, c[0x0][0x210], RZ ;  /* 0x000084000e0d7a24 */ /* 0x000fe200078e02ff */
[----:B------:R-:W-:Y:S01]  /*0d60*/  SHF.R.S32.HI R14, RZ, 0x1f, R0 ;  /* 0x0000001fff0e7819 */ /* 0x000fe20000011400 */
[----:B------:R-:W-:-:S03]  /*0d70*/  IMAD.WIDE.U32 R8, R22, c[0x0][0x1e8], R6 ;  /* 0x00007a0016087a25 */ /* 0x000fc600078e0006 */
[----:B------:R-:W-:Y:S01]  /*0d80*/  LEA.HI R24, R14, R0, RZ, 0x3 ;  /* 0x000000000e187211 */ /* 0x000fe200078f18ff */
[----:B------:R-:W-:-:S04]  /*0d90*/  IMAD.WIDE.U32 R6, R22, c[0x0][0x210], R4 ;  /* 0x0000840016067a25 */ /* 0x000fc800078e0004 */
[----:B------:R-:W-:Y:S01]  /*0da0*/  IMAD.WIDE.U32 R4, R10, c[0x0][0x1a8], R2 ;  /* 0x00006a000a047a25 */ /* 0x000fe200078e0002 */
[----:B------:R-:W-:-:S03]  /*0db0*/  LOP3.LUT R2, R24, 0xfffffff8, RZ, 0xc0, !PT ;  /* 0xfffffff818027812 */ /* 0x000fc600078ec0ff */
[----:B------:R-:W-:Y:S01]  /*0dc0*/  IMAD R13, R22, c[0x0][0x214], R13 ;  /* 0x00008500160d7a24 */ /* 0x000fe200078e020d */
[----:B------:R-:W-:Y:S01]  /*0dd0*/  IADD3 R23, R0, -R2, RZ ;  /* 0x8000000200177210 */ /* 0x000fe20007ffe0ff */
[----:B------:R-:W-:Y:S02]  /*0de0*/  IMAD R12, R22, c[0x0][0x1ec], R12 ;  /* 0x00007b00160c7a24 */ /* 0x000fe400078e020c */
[----:B------:R-:W-:Y:S01]  /*0df0*/  IMAD R11, R11, c[0x0][0x1a8], RZ ;  /* 0x00006a000b0b7a24 */ /* 0x000fe200078e02ff */
[----:B------:R-:W-:Y:S01]  /*0e00*/  IADD3 R7, R7, R13, RZ ;  /* 0x0000000d07077210 */ /* 0x000fe20007ffe0ff */
[----:B------:R-:W-:Y:S02]  /*0e10*/  IMAD.IADD R9, R9, 0x1, R12 ;  /* 0x0000000109097824 */ /* 0x000fe400078e020c */
[----:B------:R-:W-:-:S04]  /*0e20*/  IMAD R11, R10, c[0x0][0x1ac], R11 ;  /* 0x00006b000a0b7a24 */ /* 0x000fc800078e020b */
[----:B------:R-:W-:Y:S01]  /*0e30*/  IMAD.IADD R10, R5, 0x1, R11 ;  /* 0x00000001050a7824 */ /* 0x000fe200078e020b */
[C---:B------:R-:W-:Y:S01]  /*0e40*/  LEA R11, P1, R4.reuse, c[0x0][0x160], 0x1 ;  /* 0x00005800040b7a11 */ /* 0x040fe200078208ff */
[----:B------:R-:W-:Y:S01]  /*0e50*/  IMAD R5, R17, c[0x0][0x2c4], RZ ;  /* 0x0000b10011057a24 */ /* 0x000fe200078e02ff */
[----:B------:R-:W-:Y:S02]  /*0e60*/  MOV R17, 0x20 ;  /* 0x0000002000117802 */ /* 0x000fe40000000f00 */
[----:B------:R-:W-:Y:S01]  /*0e70*/  LEA.HI.X R10, R4, c[0x0][0x164], R10, 0x1, P1 ;  /* 0x00005900040a7a11 */ /* 0x000fe200008f0c0a */
[----:B------:R1:W3:Y:S01]  /*0e80*/  SHFL.IDX PT, R13, R11, RZ, 0x181f ;  /* 0x00181fff0b0d7589 */ /* 0x0002e200000e0000 */
[----:B------:R-:W-:-:S03]  /*0e90*/  LEA.HI R4, R26, R230, RZ, 0x6 ;  /* 0x000000e61a047211 */ /* 0x000fc600078f30ff */
[----:B------:R1:W4:Y:S02]  /*0ea0*/  SHFL.IDX PT, R14, R10, RZ, 0x181f ;  /* 0x00181fff0a0e7589 */ /* 0x00032400000e0000 */
[----:B------:R-:W-:Y:S01]  /*0eb0*/  IMAD.SHL.U32 R4, R4, 0x8, RZ ;  /* 0x0000000804047824 */ /* 0x000fe200078e00ff */
[--C-:B--2---:R-:W-:Y:S01]  /*0ec0*/  @P4 SHF.R.S32.HI R3, RZ, 0x1f, R16.reuse ;  /* 0x0000001fff034819 */ /* 0x104fe20000011410 */
[----:B------:R-:W-:Y:S01]  /*0ed0*/  @P4 IMAD.MOV.U32 R2, RZ, RZ, R16 ;  /* 0x000000ffff024224 */ /* 0x000fe200078e0010 */
[----:B------:R-:W-:Y:S01]  /*0ee0*/  @!P4 MOV R2, R36 ;  /* 0x000000240002c202 */ /* 0x000fe20000000f00 */
[----:B------:R-:W-:Y:S01]  /*0ef0*/  @!P4 IMAD.MOV.U32 R3, RZ, RZ, R15 ;  /* 0x000000ffff03c224 */ /* 0x000fe200078e000f */
[----:B------:R-:W-:Y:S01]  /*0f00*/  LEA R15, R35, R19, 0x7 ;  /* 0x00000013230f7211 */ /* 0x000fe200078e38ff */
[----:B------:R-:W-:Y:S01]  /*0f10*/  IMAD.MOV.U32 R16, RZ, RZ, 0x10 ;  /* 0x00000010ff107424 */ /* 0x000fe200078e00ff */
[----:B------:R-:W-:Y:S02]  /*0f20*/  SEL R0, R2, RZ, !P0 ;  /* 0x000000ff02007207 */ /* 0x000fe40004000000 */
[----:B------:R-:W-:-:S02]  /*0f30*/  SEL R2, R3, RZ, !P0 ;  /* 0x000000ff03027207 */ /* 0x000fc40004000000 */
[----:B------:R-:W-:Y:S01]  /*0f40*/  ISETP.GE.AND P0, PT, R15, R5, PT ;  /* 0x000000050f00720c */ /* 0x000fe20003f06270 */
[----:B------:R-:W-:-:S03]  /*0f50*/  IMAD.WIDE.U32 R30, R0, c[0x0][0x1f0], R8 ;  /* 0x00007c00001e7a25 */ /* 0x000fc600078e0008 */
[----:B------:R-:W-:Y:S01]  /*0f60*/  R2P PR, R23, 0x6 ;  /* 0x0000000617007804 */ /* 0x000fe20000000000 */
[C---:B------:R-:W-:Y:S01]  /*0f70*/  IMAD R3, R2.reuse, c[0x0][0x1f0], RZ ;  /* 0x00007c0002037a24 */ /* 0x040fe200078e02ff */
[----:B------:R1:W-:Y:S01]  /*0f80*/  STL.64 [R1+0x28], R30 ;  /* 0x0000281e01007387 */ /* 0x0003e20000100a00 */
[----:B------:R-:W-:Y:S02]  /*0f90*/  IMAD R2, R2, c[0x0][0x218], RZ ;  /* 0x0000860002027a24 */ /* 0x000fe400078e02ff */
[----:B------:R-:W-:Y:S01]  /*0fa0*/  IMAD R12, R0, c[0x0][0x1f4], R3 ;  /* 0x00007d00000c7a24 */ /* 0x000fe200078e0203 */
[----:B------:R-:W-:Y:S01]  /*0fb0*/  SEL R3, R16, 0xfffffff0, !P1 ;  /* 0xfffffff010037807 */ /* 0x000fe20004800000 */
[C---:B------:R-:W-:Y:S02]  /*0fc0*/  IMAD R2, R0.reuse, c[0x0][0x21c], R2 ;  /* 0x0000870000027a24 */ /* 0x040fe400078e0202 */
[----:B------:R-:W-:Y:S01]  /*0fd0*/  IMAD.WIDE.U32 R92, R0, c[0x0][0x218], R6 ;  /* 0x00008600005c7a25 */ /* 0x000fe200078e0006 */
[----:B------:R-:W-:-:S02]  /*0fe0*/  IADD3 R33, R31, R12, RZ ;  /* 0x0000000c1f217210 */ /* 0x000fc40007ffe0ff */
[----:B------:R-:W-:Y:S01]  /*0ff0*/  LOP3.LUT R0, R18, 0xfffffe00, R4, 0xf8, !PT ;  /* 0xfffffe0012007812 */ /* 0x000fe200078ef804 */
[----:B------:R-:W-:Y:S01]  /*1000*/  IMAD.IADD R29, R93, 0x1, R2 ;  /* 0x000000015d1d7824 */ /* 0x000fe200078e0202 */
[----:B------:R1:W-:Y:S01]  /*1010*/  STL.64 [R1+0x40], R92 ;  /* 0x0000405c01007387 */ /* 0x0003e20000100a00 */
[----:B------:R-:W-:-:S03]  /*1020*/  SEL R4, R17, 0xffffffe0, !P2 ;  /* 0xffffffe011047807 */ /* 0x000fc60005000000 */
[----:B------:R1:W-:Y:S04]  /*1030*/  STL [R1+0x34], R29 ;  /* 0x0000341d01007387 */ /* 0x0003e80000100800 */
[----:B------:R1:W-:Y:S01]  /*1040*/  STL [R1+0x24], R33 ;  /* 0x0000242101007387 */ /* 0x0003e20000100800 */
[----:B------:R-:W-:Y:S05]  /*1050*/  @P0 BRA `(.L_x_18) ;  /* 0x0000005000000947 */ /* 0x000fea0003800000 */
[----:B---34-:R-:W-:Y:S01]  /*1060*/  LEA R6, P0, R20, R13, 0x1 ;  /* 0x0000000d14067211 */ /* 0x018fe200078008ff */
[----:B------:R-:W-:-:S03]  /*1070*/  IMAD.SHL.U32 R2, R0, 0x2, RZ ;  /* 0x0000000200027824 */ /* 0x000fc600078e00ff */
[----:B------:R-:W-:-:S05]  /*1080*/  LEA.HI.X R7, R20, R14, R21, 0x1, P0 ;  /* 0x0000000e14077211 */ /* 0x000fca00000f0c15 */
[----:B------:R-:W-:Y:S01]  /*1090*/  @!PT LDS RZ, [RZ] ;  /* 0x00000000fffff984 */ /* 0x000fe20000000800 */
[----:B------:R2:W-:Y:S04]  /*10a0*/  LDGSTS.E.BYPASS.LTC128B.128 [R2+0x7100], [R6.64], !P3 ;  /* 0x0710000006027fae */ /* 0x0005e8000d901d48 */
.L_x_18:
[----:B---34-:R-:W-:Y:S05]  /*10b0*/  BSYNC B0 ;  /* 0x0000000000007941 */ /* 0x018fea0003800000 */
.L_x_17:
[----:B--2---:R-:W-:Y:S01]  /*10c0*/  IADD3 R7, R15, 0x10, RZ ;  /* 0x000000100f077810 */ /* 0x004fe20007ffe0ff */
[----:B------:R2:W3:Y:S01]  /*10d0*/  SHFL.IDX PT, R2, R10, 0x1, 0x181f ;  /* 0x00381f000a027f89 */ /* 0x0004e200000e0000 */
[----:B------:R-:W-:Y:S02]  /*10e0*/  BSSY B0, `(.L_x_19) ;  /* 0x0000009000007945 */ /* 0x000fe40003800000 */
[----:B------:R-:W-:Y:S01]  /*10f0*/  ISETP.GE.AND P0, PT, R7, R5, PT ;  /* 0x000000050700720c */ /* 0x000fe20003f06270 */
[----:B------:R2:W4:-:S12]  /*1100*/  SHFL.IDX PT, R6, R11, 0x1, 0x181f ;  /* 0x00381f000b067f89 */ /* 0x00051800000e0000 */
[----:B------:R-:W-:Y:S05]  /*1110*/  @P0 BRA `(.L_x_20) ;  /* 0x0000005000000947 */ /* 0x000fea0003800000 */
[----:B----4-:R-:W-:-:S04]  /*1120*/  LEA R6, P0, R20, R6, 0x1 ;  /* 0x0000000614067211 */ /* 0x010fc800078008ff */
[----:B---3--:R-:W-:Y:S01]  /*1130*/  LEA.HI.X R7, R20, R2, R21, 0x1, P0 ;  /* 0x0000000214077211 */ /* 0x008fe200000f0c15 */
[----:B------:R-:W-:-:S05]  /*1140*/  IMAD.SHL.U32 R2, R0, 0x2, RZ ;  /* 0x0000000200027824 */ /* 0x000fca00078e00ff */
[----:B------:R-:W-:Y:S01]  /*1150*/  @!PT LDS RZ, [RZ] ;  /* 0x00000000fffff984 */ /* 0x000fe20000000800 */
[----:B------:R3:W-:Y:S03]  /*1160*/  LDGSTS.E.BYPASS.LTC128B.128 [R2+0x7900], [R6.64], !P3 ;  /* 0x0790000006027fae */ /* 0x0007e6000d901d48 */
.L_x_20:
[----:B------:R-:W-:Y:S05]  /*1170*/  BSYNC B0 ;  /* 0x0000000000007941 */ /* 0x000fea0003800000 */
.L_x_19:
[----:B---3--:R-:W-:Y:S01]  /*1180*/  IADD3 R7, R15, 0x20, RZ ;  /* 0x000000200f077810 */ /* 0x008fe20007ffe0ff */
[----:B------:R3:W1:Y:S01]  /*1190*/  SHFL.IDX PT, R2, R10, 0x2, 0x181f ;  /* 0x00581f000a027f89 */ /* 0x00066200000e0000 */
[----:B------:R-:W-:Y:S02]  /*11a0*/  BSSY B0, `(.L_x_21) ;  /* 0x0000009000007945 */ /* 0x000fe40003800000 */
[----:B------:R-:W-:Y:S01]  /*11b0*/  ISETP.GE.AND P0, PT, R7, R5, PT ;  /* 0x000000050700720c */ /* 0x000fe20003f06270 */
[----:B----4-:R3:W4:-:S12]  /*11c0*/  SHFL.IDX PT, R6, R11, 0x2, 0x181f ;  /* 0x00581f000b067f89 */ /* 0x01071800000e0000 */
[----:B------:R-:W-:Y:S05]  /*11d0*/  @P0 BRA `(.L_x_22) ;  /* 0x0000005000000947 */ /* 0x000fea0003800000 */
[----:B----4-:R-:W-:-:S04]  /*11e0*/  LEA R6, P0, R20, R6, 0x1 ;  /* 0x0000000614067211 */ /* 0x010fc800078008ff */
[----:B-1----:R-:W-:Y:S01]  /*11f0*/  LEA.HI.X R7, R20, R2, R21, 0x1, P0 ;  /* 0x0000000214077211 */ /* 0x002fe200000f0c15 */
[----:B------:R-:W-:-:S05]  /*1200*/  IMAD.SHL.U32 R2, R0, 0x2, RZ ;  /* 0x0000000200027824 */ /* 0x000fca00078e00ff */
[----:B------:R-:W-:Y:S01]  /*1210*/  @!PT LDS RZ, [RZ] ;  /* 0x00000000fffff984 */ /* 0x000fe20000000800 */
[----:B------:R1:W-:Y:S03]  /*1220*/  LDGSTS.E.BYPASS.LTC128B.128 [R2+0x8100], [R6.64], !P3 ;  /* 0x0810000006027fae */ /* 0x0003e6000d901d48 */
.L_x_22:
[----:B------:R-:W-:Y:S05]  /*1230*/  BSYNC B0 ;  /* 0x0000000000007941 */ /* 0x000fea0003800000 */
.L_x_21:
[----:B-1----:R-:W-:Y:S01]  /*1240*/  IADD3 R7, R15, 0x30, RZ ;  /* 0x000000300f077810 */ /* 0x002fe20007ffe0ff */
[----:B------:R1:W2:Y:S01]  /*1250*/  SHFL.IDX PT, R2, R10, 0x3, 0x181f ;  /* 0x00781f000a027f89 */ /* 0x0002a200000e0000 */
[----:B------:R-:W-:Y:S02]  /*1260*/  BSSY B0, `(.L_x_23) ;  /* 0x0000009000007945 */ /* 0x000fe40003800000 */
[----:B------:R-:W-:Y:S01]  /*1270*/  ISETP.GE.AND P0, PT, R7, R5, PT ;  /* 0x000000050700720c */ /* 0x000fe20003f06270 */
[----:B----4-:R1:W4:-:S12]  /*1280*/  SHFL.IDX PT, R6, R11, 0x3, 0x181f ;  /* 0x00781f000b067f89 */ /* 0x01031800000e0000 */
[----:B------:R-:W-:Y:S05]  /*1290*/  @P0 BRA `(.L_x_24) ;  /* 0x0000005000000947 */ /* 0x000fea0003800000 */
[----:B----4-:R-:W-:-:S04]  /*12a0*/  LEA R6, P0, R20, R6, 0x1 ;  /* 0x0000000614067211 */ /* 0x010fc800078008ff */
[----:B--2---:R-:W-:Y:S01]  /*12b0*/  LEA.HI.X R7, R20, R2, R21, 0x1, P0 ;  /* 0x0000000214077211 */ /* 0x004fe200000f0c15 */
[----:B------:R-:W-:-:S05]  /*12c0*/  IMAD.SHL.U32 R2, R0, 0x2, RZ ;  /* 0x0000000200027824 */ /* 0x000fca00078e00ff */
[----:B------:R-:W-:Y:S01]  /*12d0*/  @!PT LDS RZ, [RZ] ;  /* 0x00000000fffff984 */ /* 0x000fe20000000800 */
[----:B------:R2:W-:Y:S03]  /*12e0*/  LDGSTS.E.BYPASS.LTC128B.128 [R2+0x8900], [R6.64], !P3 ;  /* 0x0890000006027fae */ /* 0x0005e6000d901d48 */
.L_x_24:
[----:B------:R-:W-:Y:S05]  /*12f0*/  BSYNC B0 ;  /* 0x0000000000007941 */ /* 0x000fea0003800000 */
.L_x_23:
[----:B--2---:R-:W-:Y:S01]  /*1300*/  IADD3 R7, R15, 0x40, RZ ;  /* 0x000000400f077810 */ /* 0x004fe20007ffe0ff */
        /* <DEDUP_REMOVED lines=10> */
.L_x_26:
[----:B------:R-:W-:Y:S05]  /*13b0*/  BSYNC B0 ;  /* 0x0000000000007941 */ /* 0x000fea0003800000 */
.L_x_25:
        /* <DEDUP_REMOVED lines=11> */
.L_x_28:
[----:B------:R-:W-:Y:S05]  /*1470*/  BSYNC B0 ;  /* 0x0000000000007941 */ /* 0x000fea0003800000 */
.L_x_27:
        /* <DEDUP_REMOVED lines=11> */
.L_x_30:
[----:B------:R-:W-:Y:S05]  /*1530*/  BSYNC B0 ;  /* 0x0000000000007941 */ /* 0x000fea0003800000 */
.L_x_29:
[----:B------:R-:W5:Y:S01]  /*1540*/  SHFL.IDX PT, R8, R11, 0x7, 0x181f ;  /* 0x00f81f000b087f89 */ /* 0x000f6200000e0000 */
[----:B-1--4-:R-:W-:Y:S01]  /*1550*/  IADD3 R6, R15, 0x70, RZ ;  /* 0x000000700f067810 */ /* 0x012fe20007ffe0ff */
[----:B------:R-:W-:Y:S01]  /*1560*/  IMAD.SHL.U32 R245, R0, 0x2, RZ ;  /* 0x0000000200f57824 */ /* 0x000fe200078e00ff */
[----:B------:R-:W-:Y:S01]  /*1570*/  ISETP.GE.AND P2, PT, R20, c[0x0][0x1d4], PT ;  /* 0x0000750014007a0c */ /* 0x000fe20003f46270 */
[----:B------:R-:W1:Y:S01]  /*1580*/  SHFL.IDX PT, R2, R10, 0x7, 0x181f ;  /* 0x00f81f000a027f89 */ /* 0x000e6200000e0000 */
[----:B------:R-:W-:Y:S01]  /*1590*/  ISETP.GE.AND P1, PT, R6, R5, PT ;  /* 0x000000050600720c */ /* 0x000fe20003f26270 */
[----:B------:R-:W-:Y:S01]  /*15a0*/  IMAD.MOV.U32 R5, RZ, RZ, 0x70 ;  /* 0x00000070ff057424 */ /* 0x000fe200078e00ff */
[----:B------:R-:W-:Y:S01]  /*15b0*/  SHF.R.S32.HI R18, RZ, 0x4, R25 ;  /* 0x00000004ff127819 */ /* 0x000fe20000011419 */
[----:B------:R-:W-:Y:S01]  /*15c0*/  IMAD.MOV.U32 R250, RZ, RZ, R32 ;  /* 0x000000fffffa7224 */ /* 0x000fe200078e0020 */
[----:B------:R-:W-:Y:S01]  /*15d0*/  LEA.HI R228, R26, R230, RZ, 0x5 ;  /* 0x000000e61ae47211 */ /* 0x000fe200078f28ff */
[----:B------:R-:W-:Y:S01]  /*15e0*/  IMAD R142, R247, -0x70, R5 ;  /* 0xffffff90f78e7824 */ /* 0x000fe200078e0205 */
[----:B------:R-:W-:Y:S01]  /*15f0*/  ULDC.64 UR4, c[0x0][0x208] ;  /* 0x0000820000047ab9 */ /* 0x000fe20000000a00 */
[C---:B------:R-:W-:Y:S01]  /*1600*/  IMAD R6, R5.reuse, c[0x0][0x1e4], RZ ;  /* 0x0000790005067a24 */ /* 0x040fe200078e02ff */
[----:B------:R-:W-:Y:S01]  /*1610*/  USHF.L.U32 UR7, UR4, 0x5, URZ ;  /* 0x0000000504077899 */ /* 0x000fe2000800063f */
[----:B------:R-:W-:Y:S01]  /*1620*/  IMAD.WIDE.U32 R248, R5, c[0x0][0x1e0], RZ ;  /* 0x0000780005f87a25 */ /* 0x000fe200078e00ff */
[----:B------:R-:W-:Y:S01]  /*1630*/  IADD3 R22, R142, R140, -R19 ;  /* 0x0000008c8e167210 */ /* 0x000fe20007ffe813 */
[----:B------:R-:W-:-:S02]  /*1640*/  UMOV UR6, 0x5 ;  /* 0x0000000500067882 */ /* 0x000fc40000000000 */
[----:B------:R-:W-:Y:S01]  /*1650*/  IMAD.IADD R229, R249, 0x1, R6 ;  /* 0x00000001f9e57824 */ /* 0x000fe200078e0206 */
[C---:B------:R-:W-:Y:S01]  /*1660*/  ISETP.GE.AND P6, PT, R22.reuse, 0x21, PT ;  /* 0x000000211600780c */ /* 0x040fe20003fc6270 */
[----:B------:R-:W-:Y:S01]  /*1670*/  IMAD.MOV.U32 R251, RZ, RZ, R33 ;  /* 0x000000fffffb7224 */ /* 0x000fe200078e0021 */
[----:B------:R-:W-:Y:S01]  /*1680*/  ISETP.GE.AND P4, PT, R22, 0x1, PT ;  /* 0x000000011600780c */ /* 0x000fe20003f86270 */
[----:B------:R-:W-:Y:S01]  /*1690*/  IMAD.MOV.U32 R250, RZ, RZ, R30 ;  /* 0x000000fffffa7224 */ /* 0x000fe200078e001e */
[----:B------:R-:W-:Y:S01]  /*16a0*/  USHF.L.U64.HI UR5, UR4, UR6, UR5 ;  /* 0x0000000604057299 */ /* 0x000fe20008010205 */
[C---:B-----5:R-:W-:Y:S01]  /*16b0*/  @!P1 LEA R8, P0, R20.reuse, R8, 0x1 ;  /* 0x0000000814089211 */ /* 0x060fe200078008ff */
[----:B------:R-:W-:Y:S02]  /*16c0*/  IMAD.MOV.U32 R231, RZ, RZ, c[0x0][0x1e0] ;  /* 0x00007800ffe77624 */ /* 0x000fe400078e00ff */
[----:B------:R-:W-:Y:S01]  /*16d0*/  IMAD.MOV.U32 R246, RZ, RZ, c[0x0][0x1e4] ;  /* 0x00007900fff67624 */ /* 0x000fe200078e00ff */
[----:B-1----:R-:W-:Y:S01]  /*16e0*/  @!P1 LEA.HI.X R9, R20, R2, R21, 0x1, P0 ;  /* 0x0000000214099211 */ /* 0x002fe200000f0c15 */
[----:B------:R-:W-:Y:S01]  /*16f0*/  IMAD.MOV.U32 R70, RZ, RZ, R28 ;  /* 0x000000ffff467224 */ /* 0x000fe200078e001c */
[----:B------:R-:W-:Y:S01]  /*1700*/  IADD3 R21, R247, -0x1, RZ ;  /* 0xfffffffff7157810 */ /* 0x000fe20007ffe0ff */
[----:B------:R-:W-:Y:S01]  /*1710*/  IMAD.SHL.U32 R12, R246, 0x20, RZ ;  /* 0x00000020f60c7824 */ /* 0x000fe200078e00ff */
[----:B------:R-:W-:Y:S01]  /*1720*/  ISETP.GE.AND P0, PT, R22, 0x11, PT ;  /* 0x000000111600780c */ /* 0x000fe20003f06270 */
[----:B------:R-:W-:Y:S01]  /*1730*/  @!PT LDS RZ, [RZ] ;  /* 0x00000000fffff984 */ /* 0x000fe20000000800 */
[----:B------:R1:W-:Y:S01]  /*1740*/  @!P1 LDGSTS.E.BYPASS.LTC128B.128 [R245+0xa900], [R8.64], !P3 ;  /* 0x0a90000008f59fae */ /* 0x0003e2000d901d48 */
[----:B------:R-:W-:Y:S01]  /*1750*/  SHF.R.S32.HI R69, RZ, 0x1f, R21 ;  /* 0x0000001fff457819 */ /* 0x000fe20000011415 */
[----:B------:R-:W-:-:S02]  /*1760*/  IMAD R0, R229, R21, RZ ;  /* 0x00000015e5007224 */ /* 0x000fc400078e02ff */
[----:B------:R-:W0:Y:S01]  /*1770*/  LDGDEPBAR ;  /* 0x00000000000079af */ /* 0x000e220000000000 */
[----:B------:R-:W-:-:S03]  /*1780*/  IMAD.WIDE.U32 R6, R21, R248, R250 ;  /* 0x000000f815067225 */ /* 0x000fc600078e00fa */
[----:B------:R-:W-:Y:S01]  /*1790*/  STL.64 [R1+0x20], R250 ;  /* 0x000020fa01007387 */ /* 0x000fe20000100a00 */
[----:B------:R-:W-:Y:S02]  /*17a0*/  IMAD R0, R69, R248, R0 ;  /* 0x000000f845007224 */ /* 0x000fe400078e0200 */
[----:B------:R-:W-:Y:S01]  /*17b0*/  IMAD.MOV.U32 R71, RZ, RZ, R29 ;  /* 0x000000ffff477224 */ /* 0x000fe200078e001d */
[----:B------:R-:W-:Y:S01]  /*17c0*/  BAR.SYNC.DEFER_BLOCKING 0x0 ;  /* 0x0000000000007b1d */ /* 0x000fe20000010000 */
[----:B------:R-:W-:Y:S01]  /*17d0*/  IMAD.IADD R7, R7, 0x1, R0 ;  /* 0x0000000107077824 */ /* 0x000fe200078e0200 */
[----:B------:R-:W-:Y:S01]  /*17e0*/  @P0 LEA R2, P1, R231, R6, 0x4 ;  /* 0x00000006e7020211 */ /* 0x000fe200078220ff */
[----:B------:R-:W-:-:S03]  /*17f0*/  IMAD.MOV.U32 R70, RZ, RZ, R92 ;  /* 0x000000ffff467224 */ /* 0x000fc600078e005c */
[C---:B--23--:R-:W-:Y:S02]  /*1800*/  @P0 LEA R10, P5, R2.reuse, c[0x0][0x1c8], 0x1 ;  /* 0x00007200020a0a11 */ /* 0x04cfe400078a08ff */
[C---:B------:R-:W-:Y:S01]  /*1810*/  @P0 LEA.HI.X R5, R231.reuse, R7, R246, 0x4, P1 ;  /* 0x00000007e7050211 */ /* 0x040fe200008f24f6 */
[----:B------:R-:W-:Y:S03]  /*1820*/  STL.64 [R1+0x30], R70 ;  /* 0x0000304601007387 */ /* 0x000fe60000100a00 */
[----:B------:R-:W-:Y:S02]  /*1830*/  @P0 LEA.HI.X R11, R2, c[0x0][0x1cc], R5, 0x1, P5 ;  /* 0x00007300020b0a11 */ /* 0x000fe400028f0c05 */
[----:B------:R-:W-:Y:S01]  /*1840*/  ISETP.GE.AND P5, PT, R22, 0x31, PT ;  /* 0x000000311600780c */ /* 0x000fe20003fa6270 */
[----:B-1----:R-:W-:-:S05]  /*1850*/  IMAD.WIDE.U32 R8, R231, 0x20, RZ ;  /* 0x00000020e7087825 */ /* 0x002fca00078e00ff */
[C---:B------:R-:W-:Y:S02]  /*1860*/  @P6 IADD3 R0, P1, R6.reuse, R8, RZ ;  /* 0x0000000806006210 */ /* 0x040fe40007f3e0ff */
[C---:B------:R-:W-:Y:S02]  /*1870*/  @P4 LEA R8, P3, R6.reuse, c[0x0][0x1c8], 0x1 ;  /* 0x0000720006084a11 */ /* 0x040fe400078608ff */
[----:B------:R-:W-:Y:S02]  /*1880*/  @P6 IADD3.X R2, R7, R9, R12, P1, !PT ;  /* 0x0000000907026210 */ /* 0x000fe40000ffe40c */
[----:B------:R-:W-:Y:S02]  /*1890*/  @P4 LEA.HI.X R9, R6, c[0x0][0x1cc], R7, 0x1, P3 ;  /* 0x0000730006094a11 */ /* 0x000fe400018f0c07 */
[----:B------:R-:W-:Y:S02]  /*18a0*/  @P6 LEA R16, P1, R0, c[0x0][0x1c8], 0x1 ;  /* 0x0000720000106a11 */ /* 0x000fe400078208ff */
[C---:B------:R-:W-:Y:S01]  /*18b0*/  ISETP.GE.AND P3, PT, R22.reuse, 0x51, PT ;  /* 0x000000511600780c */ /* 0x040fe20003f66270 */
[----:B------:R-:W-:Y:S01]  /*18c0*/  @!PT LDS RZ, [RZ] ;  /* 0x00000000fffff984 */ /* 0x000fe20000000800 */
[----:B------:R-:W-:Y:S01]  /*18d0*/  @!PT LDS RZ, [RZ] ;  /* 0x00000000fffff984 */ /* 0x000fe20000000800 */
[----:B------:R-:W-:Y:S01]  /*18e0*/  @!PT LDS RZ, [RZ] ;  /* 0x00000000fffff984 */ /* 0x000fe20000000800 */
[----:B------:R1:W-:Y:S01]  /*18f0*/  @P4 LDGSTS.E.BYPASS.LTC128B.128 [R245+0x3900], [R8.64], !P2 ;  /* 0x0390000008f54fae */ /* 0x0003e2000d101d48 */
[----:B------:R-:W-:-:S02]  /*1900*/  ISETP.GE.AND P4, PT, R22, 0x41, PT ;  /* 0x000000411600780c */ /* 0x000fc40003f86270 */
[----:B------:R-:W-:Y:S01]  /*1910*/  @P6 LEA.HI.X R17, R0, c[0x0][0x1cc], R2, 0x1, P1 ;  /* 0x0000730000116a11 */ /* 0x000fe200008f0c02 */
[----:B------:R-:W-:Y:S01]  /*1920*/  @P5 IMAD R0, R246, 0x30, RZ ;  /* 0x00000030f6005824 */ /* 0x000fe200078e02ff */
[----:B------:R2:W-:Y:S01]  /*1930*/  @P0 LDGSTS.E.BYPASS.LTC128B.128 [R245+0x4100], [R10.64], !P2 ;  /* 0x041000000af50fae */ /* 0x0005e2000d101d48 */
[----:B------:R-:W-:-:S03]  /*1940*/  ISETP.GE.AND P1, PT, R22, 0x61, PT ;  /* 0x000000611600780c */ /* 0x000fc60003f26270 */
[----:B------:R3:W-:Y:S10]  /*1950*/  @P6 LDGSTS.E.BYPASS.LTC128B.128 [R245+0x4900], [R16.64], !P2 ;  /* 0x0490000010f56fae */ /* 0x0007f4000d101d48 */
[----:B------:R-:W-:-:S02]  /*1960*/  @P1 IMAD R5, R246, 0x60, RZ ;  /* 0x00000060f6051824 */ /* 0x000fc400078e02ff */
[----:B-1----:R-:W-:-:S04]  /*1970*/  @P5 IMAD.WIDE.U32 R8, R231, 0x30, R6 ;  /* 0x00000030e7085825 */ /* 0x002fc800078e0006 */
[----:B------:R-:W-:Y:S01]  /*1980*/  @P5 IMAD.IADD R0, R9, 0x1, R0 ;  /* 0x0000000109005824 */ /* 0x000fe200078e0200 */
[----:B------:R-:W-:Y:S01]  /*1990*/  @P5 LEA R14, P0, R8, c[0x0][0x1c8], 0x1 ;  /* 0x00007200080e5a11 */ /* 0x000fe200078008ff */
[----:B--2---:R-:W-:-:S03]  /*19a0*/  @P3 IMAD R10, R246, 0x50, RZ ;  /* 0x00000050f60a3824 */ /* 0x004fc600078e02ff */
[----:B------:R-:W-:Y:S01]  /*19b0*/  @P5 LEA.HI.X R15, R8, c[0x0][0x1cc], R0, 0x1, P0 ;  /* 0x00007300080f5a11 */ /* 0x000fe200000f0c00 */
[C---:B------:R-:W-:Y:S01]  /*19c0*/  @P3 IMAD.WIDE.U32 R8, R231.reuse, 0x50, R6 ;  /* 0x00000050e7083825 */ /* 0x040fe200078e0006 */
[----:B------:R-:W-:-:S03]  /*19d0*/  @P4 LEA R0, P0, R231, R6, 0x6 ;  /* 0x00000006e7004211 */ /* 0x000fc600078030ff */
[----:B------:R1:W-:Y:S01]  /*19e0*/  @P5 LDGSTS.E.BYPASS.LTC128B.128 [R245+0x5100], [R14.64], !P2 ;  /* 0x051000000ef55fae */ /* 0x0003e2000d101d48 */
[C---:B------:R-:W-:Y:S01]  /*19f0*/  @P4 LEA.HI.X R2, R231.reuse, R7, R246, 0x6, P0 ;  /* 0x00000007e7024211 */ /* 0x040fe200000f34f6 */
[----:B------:R-:W-:Y:S01]  /*1a00*/  @P1 IMAD.WIDE.U32 R6, R231, 0x60, R6 ;  /* 0x00000060e7061825 */ /* 0x000fe200078e0006 */
[----:B------:R-:W-:-:S04]  /*1a10*/  @P4 LEA R12, P0, R0, c[0x0][0x1c8], 0x1 ;  /* 0x00007200000c4a11 */ /* 0x000fc800078008ff */
[----:B------:R-:W-:Y:S01]  /*1a20*/  @P4 LEA.HI.X R13, R0, c[0x0][0x1cc], R2, 0x1, P0 ;  /* 0x00007300000d4a11 */ /* 0x000fe200000f0c02 */
[----:B------:R-:W-:Y:S01]  /*1a30*/  @P3 IMAD.IADD R0, R9, 0x1, R10 ;  /* 0x0000000109003824 */ /* 0x000fe200078e020a */
[C---:B------:R-:W-:Y:S02]  /*1a40*/  @P3 LEA R10, P0, R8.reuse, c[0x0][0x1c8], 0x1 ;  /* 0x00007200080a3a11 */ /* 0x040fe400078008ff */
[----:B------:R-:W-:Y:S01]  /*1a50*/  LEA.HI R2, R25, R18, RZ, 0x1 ;  /* 0x0000001219027211 */ /* 0x000fe200078f08ff */
[----:B------:R1:W-:Y:S01]  /*1a60*/  @P4 LDGSTS.E.BYPASS.LTC128B.128 [R245+0x5900], [R12.64], !P2 ;  /* 0x059000000cf54fae */ /* 0x0003e2000d101d48 */
[----:B------:R-:W-:Y:S01]  /*1a70*/  @P3 LEA.HI.X R11, R8, c[0x0][0x1cc], R0, 0x1, P0 ;  /* 0x00007300080b3a11 */ /* 0x000fe200000f0c00 */
[----:B------:R-:W-:Y:S01]  /*1a80*/  @P1 IMAD.IADD R0, R7, 0x1, R5 ;  /* 0x0000000107001824 */ /* 0x000fe200078e0205 */
[----:B------:R-:W-:Y:S02]  /*1a90*/  @P1 LEA R8, P0, R6, c[0x0][0x1c8], 0x1 ;  /* 0x0000720006081a11 */ /* 0x000fe400078008ff */
[----:B------:R-:W-:Y:S01]  /*1aa0*/  LOP3.LUT R2, R2, 0xfffffffe, RZ, 0xc0, !PT ;  /* 0xfffffffe02027812 */ /* 0x000fe200078ec0ff */
[----:B------:R2:W-:Y:S01]  /*1ab0*/  @P3 LDGSTS.E.BYPASS.LTC128B.128 [R245+0x6100], [R10.64], !P2 ;  /* 0x061000000af53fae */ /* 0x0005e2000d101d48 */
[----:B------:R-:W-:Y:S01]  /*1ac0*/  @P1 LEA.HI.X R9, R6, c[0x0][0x1cc], R0, 0x1, P0 ;  /* 0x0000730006091a11 */ /* 0x000fe200000f0c00 */
[C---:B------:R-:W-:Y:S01]  /*1ad0*/  IMAD.SHL.U32 R0, R68.reuse, 0x40, RZ ;  /* 0x0000004044007824 */ /* 0x040fe200078e00ff */
[----:B------:R-:W-:Y:S01]  /*1ae0*/  LOP3.LUT P0, RZ, R68, 0x2, RZ, 0xc0, !PT ;  /* 0x0000000244ff7812 */ /* 0x000fe2000780c0ff */
[----:B------:R-:W-:Y:S01]  /*1af0*/  IMAD.IADD R18, R18, 0x1, -R2 ;  /* 0x0000000112127824 */ /* 0x000fe200078e0a02 */
[----:B------:R-:W-:Y:S01]  /*1b00*/  ISETP.GE.AND P3, PT, R20, c[0x0][0x1d4], PT ;  /* 0x0000750014007a0c */ /* 0x000fe20003f66270 */
[----:B------:R4:W-:Y:S01]  /*1b10*/  @P1 LDGSTS.E.BYPASS.LTC128B.128 [R245+0x6900], [R8.64], !P2 ;  /* 0x0690000008f51fae */ /* 0x0009e2000d101d48 */
[----:B------:R-:W-:Y:S01]  /*1b20*/  IMAD.SHL.U32 R2, R23, 0x40, RZ ;  /* 0x0000004017027824 */ /* 0x000fe200078e00ff */
[----:B------:R-:W-:Y:S01]  /*1b30*/  LOP3.LUT R0, R0, 0x1c0, RZ, 0xc0, !PT ;  /* 0x000001c000007812 */ /* 0x000fe200078ec0ff */
[----:B------:R-:W-:Y:S01]  /*1b40*/  IMAD.SHL.U32 R5, R18, 0x8, RZ ;  /* 0x0000000812057824 */ /* 0x000fe200078e00ff */
[----:B------:R-:W0:Y:S01]  /*1b50*/  LDGDEPBAR ;  /* 0x00000000000079af */ /* 0x000e220000000000 */
[----:B------:R-:W-:-:S02]  /*1b60*/  ISETP.LT.OR P6, PT, R22, 0x1, P3 ;  /* 0x000000011600780c */ /* 0x000fc40001fc1670 */
[----:B------:R-:W-:Y:S02]  /*1b70*/  LOP3.LUT R2, R2, 0x1c0, RZ, 0xc0, !PT ;  /* 0x000001c002027812 */ /* 0x000fe400078ec0ff */
[----:B------:R-:W-:Y:S02]  /*1b80*/  SHF.R.U32.HI R6, RZ, 0x3, R0 ;  /* 0x00000003ff067819 */ /* 0x000fe40000011600 */
[----:B------:R-:W-:Y:S01]  /*1b90*/  LOP3.LUT R7, R2, 0x8, R5, 0xf8, !PT ;  /* 0x0000000802077812 */ /* 0x000fe200078ef805 */
[----:B------:R-:W-:Y:S01]  /*1ba0*/  IMAD.SHL.U32 R5, R24, 0x40, RZ ;  /* 0x0000004018057824 */ /* 0x000fe200078e00ff */
[----:B------:R-:W-:Y:S02]  /*1bb0*/  SHF.R.U32.HI R2, RZ, 0x3, R2 ;  /* 0x00000003ff027819 */ /* 0x000fe40000011602 */
[----:B------:R-:W-:Y:S02]  /*1bc0*/  ISETP.LT.OR P5, PT, R22, 0x11, P3 ;  /* 0x000000111600780c */ /* 0x000fe40001fa1670 */
[----:B------:R-:W-:-:S02]  /*1bd0*/  LOP3.LUT R141, R7, R2, RZ, 0x3c, !PT ;  /* 0x00000002078d7212 */ /* 0x000fc400078e3cff */
[----:B------:R-:W-:Y:S01]  /*1be0*/  LOP3.LUT R5, R5, 0xfffffe00, RZ, 0xc0, !PT ;  /* 0xfffffe0005057812 */ /* 0x000fe200078ec0ff */
[----:B----4-:R-:W-:Y:S01]  /*1bf0*/  IMAD.SHL.U32 R8, R19, 0x8, RZ ;  /* 0x0000000813087824 */ /* 0x010fe200078e00ff */
[----:B------:R-:W-:-:S04]  /*1c00*/  DEPBAR.LE SB0, 0x1 ;  /* 0x000080400000791a */ /* 0x000fc80000000000 */
[----:B------:R-:W-:-:S04]  /*1c10*/  DEPBAR.LE SB0, 0x0 ;  /* 0x000080000000791a */ /* 0x000fc80000000000 */
[----:B------:R-:W-:Y:S01]  /*1c20*/  LOP3.LUT R8, R0, 0x8, R8, 0xf8, !PT ;  /* 0x0000000800087812 */ /* 0x000fe200078ef808 */
[----:B------:R-:W-:-:S03]  /*1c30*/  IMAD.SHL.U32 R0, R228, 0x20, RZ ;  /* 0x00000020e4007824 */ /* 0x000fc600078e00ff */
[----:B------:R-:W-:Y:S02]  /*1c40*/  LOP3.LUT R6, R8, R6, RZ, 0x3c, !PT ;  /* 0x0000000608067212 */ /* 0x000fe400078e3cff */
[----:B------:R-:W-:-:S03]  /*1c50*/  LOP3.LUT R2, R0, 0x7ffffc00, RZ, 0xc0, !PT ;  /* 0x7ffffc0000027812 */ /* 0x000fc600078ec0ff */
[----:B------:R-:W-:Y:S01]  /*1c60*/  IMAD R0, R18, 0x200, R6 ;  /* 0x0000020012007824 */ /* 0x000fe200078e0206 */
[----:B------:R-:W-:Y:S01]  /*1c70*/  IADD3 R2, R141, R5, R2 ;  /* 0x000000058d027210 */ /* 0x000fe20007ffe002 */
[----:B------:R-:W-:-:S04]  /*1c80*/  IMAD.WIDE.U32 R6, R21, c[0x0][0x208], RZ ;  /* 0x0000820015067a25 */ /* 0x000fc800078e00ff */
[----:B------:R-:W-:Y:S01]  /*1c90*/  IMAD.SHL.U32 R143, R0, 0x2, RZ ;  /* 0x00000002008f7824 */ /* 0x000fe200078e00ff */
[----:B------:R-:W-:Y:S01]  /*1ca0*/  BAR.SYNC.DEFER_BLOCKING 0x0 ;  /* 0x0000000000007b1d */ /* 0x000fe20000010000 */
[----:B------:R-:W-:-:S03]  /*1cb0*/  IMAD.SHL.U32 R234, R2, 0x2, RZ ;  /* 0x0000000202ea7824 */ /* 0x000fc600078e00ff */
[----:B------:R-:W-:Y:S01]  /*1cc0*/  IADD3 R0, R143, 0x3900, RZ ;  /* 0x000039008f007810 */ /* 0x000fe20007ffe0ff */
[--C-:B------:R-:W-:Y:S01]  /*1cd0*/  IMAD R237, R3, 0x2, R234.reuse ;  /* 0x0000000203ed7824 */ /* 0x100fe200078e02ea */
[----:B------:R-:W-:Y:S01]  /*1ce0*/  IADD3 R238, R143, 0x3920, RZ ;  /* 0x000039208fee7810 */ /* 0x000fe20007ffe0ff */
[----:B------:R-:W-:Y:S01]  /*1cf0*/  IMAD R235, R4, 0x2, R234 ;  /* 0x0000000204eb7824 */ /* 0x000fe200078e02ea */
[----:B------:R-:W-:Y:S01]  /*1d00*/  @P0 IADD3 R238, R0, -0x20, RZ ;  /* 0xffffffe000ee0810 */ /* 0x000fe20007ffe0ff */
[----:B------:R-:W-:Y:S02]  /*1d10*/  IMAD R0, R69, c[0x0][0x208], RZ ;  /* 0x0000820045007a24 */ /* 0x000fe400078e02ff */
[----:B------:R-:W-:Y:S01]  /*1d20*/  IMAD R236, R3, 0x2, R235 ;  /* 0x0000000203ec7824 */ /* 0x000fe200078e02eb */
[C---:B------:R-:W-:Y:S01]  /*1d30*/  IADD3 R244, R238.reuse, 0x800, RZ ;  /* 0x00000800eef47810 */ /* 0x040fe20007ffe0ff */
[----:B------:R-:W-:Y:S01]  /*1d40*/  IMAD R0, R21, c[0x0][0x20c], R0 ;  /* 0x0000830015007a24 */ /* 0x000fe200078e0200 */
[----:B------:R-:W-:-:S02]  /*1d50*/  IADD3 R243, R238, 0x1000, RZ ;  /* 0x00001000eef37810 */ /* 0x000fc40007ffe0ff */
[C---:B------:R-:W-:Y:S01]  /*1d60*/  IADD3 R242, R238.reuse, 0x1800, RZ ;  /* 0x00001800eef27810 */ /* 0x040fe20007ffe0ff */
[----:B------:R-:W-:Y:S01]  /*1d70*/  IMAD.IADD R0, R7, 0x1, R0 ;  /* 0x0000000107007824 */ /* 0x000fe200078e0200 */
[C---:B------:R-:W-:Y:S02]  /*1d80*/  IADD3 R241, R238.reuse, 0x2000, RZ ;  /* 0x00002000eef17810 */ /* 0x040fe40007ffe0ff */
[----:B------:R-:W-:Y:S01]  /*1d90*/  IADD3 R240, R238, 0x2800, RZ ;  /* 0x00002800eef07810 */ /* 0x000fe20007ffe0ff */
[----:B------:R-:W-:Y:S01]  /*1da0*/  IMAD R0, R0, 0x70, RZ ;  /* 0x0000007000007824 */ /* 0x000fe200078e02ff */
[----:B------:R-:W-:Y:S01]  /*1db0*/  IADD3 R239, R238, 0x3000, RZ ;  /* 0x00003000eeef7810 */ /* 0x000fe20007ffe0ff */
[----:B--2---:R-:W-:Y:S04]  /*1dc0*/  LDSM.16.M88.4 R8, [R234+0x9100] ;  /* 0x00910000ea08783b */ /* 0x004fe80000000200 */
[----:B------:R-:W2:Y:S04]  /*1dd0*/  LDSM.16.M88.4 R28, [R143+0x3900] ;  /* 0x003900008f1c783b */ /* 0x000ea80000000200 */
[----:B------:R-:W4:Y:S04]  /*1de0*/  LDSM.16.M88.4 R24, [R143+0x4100] ;  /* 0x004100008f18783b */ /* 0x000f280000000200 */
[----:B---3--:R-:W3:Y:S04]  /*1df0*/  LDSM.16.M88.4 R16, [R143+0x4900] ;  /* 0x004900008f10783b */ /* 0x008ee80000000200 */
[----:B------:R-:W5:Y:S04]  /*1e00*/  LDSM.16.M88.4 R32, [R143+0x5100] ;  /* 0x005100008f20783b */ /* 0x000f680000000200 */
[----:B------:R-:W3:Y:S04]  /*1e10*/  LDSM.16.M88.4 R36, [R143+0x5900] ;  /* 0x005900008f24783b */ /* 0x000ee80000000200 */
[----:B------:R-:W5:Y:S04]  /*1e20*/  LDSM.16.M88.4 R44, [R143+0x6100] ;  /* 0x006100008f2c783b */ /* 0x000f680000000200 */
[----:B------:R-:W5:Y:S04]  /*1e30*/  LDSM.16.M88.4 R40, [R143+0x6900] ;  /* 0x006900008f28783b */ /* 0x000f680000000200 */
[----:B-1----:R-:W1:Y:S04]  /*1e40*/  LDSM.16.M88.4 R12, [R234+0x7100] ;  /* 0x00710000ea0c783b */ /* 0x002e680000000200 */
[----:B------:R-:W-:Y:S04]  /*1e50*/  LDSM.16.M88.4 R52, [R238+0x800] ;  /* 0x00080000ee34783b */ /* 0x000fe80000000200 */
[----:B------:R-:W-:Y:S01]  /*1e60*/  LDSM.16.M88.4 R48, [R238+0x1000] ;  /* 0x00100000ee30783b */ /* 0x000fe20000000200 */
[C---:B--2---:R-:W-:Y:S03]  /*1e70*/  HMMA.16816.F32 R60, R8.reuse, R28, RZ ;  /* 0x0000001c083c723c */ /* 0x044fe600000018ff */
[----:B------:R-:W-:Y:S05]  /*1e80*/  LDSM.16.M88.4 R56, [R238] ;  /* 0x00000000ee38783b */ /* 0x000fea0000000200 */
[C---:B----4-:R-:W-:Y:S08]  /*1e90*/  HMMA.16816.F32 R64, R8.reuse, R24, RZ ;  /* 0x000000180840723c */ /* 0x050ff000000018ff */
[C---:B---3--:R-:W-:Y:S08]  /*1ea0*/  HMMA.16816.F32 R72, R8.reuse, R16, RZ ;  /* 0x000000100848723c */ /* 0x048ff000000018ff */
[C---:B-----5:R-:W-:Y:S08]  /*1eb0*/  HMMA.16816.F32 R76, R8.reuse, R32, RZ ;  /* 0x00000020084c723c */ /* 0x060ff000000018ff */
        /* <DEDUP_REMOVED lines=9> */
[----:B------:R-:W-:Y:S07]  /*1f50*/  HMMA.16816.F32 R188, R8, R42, RZ ;  /* 0x0000002a08bc723c */ /* 0x000fee00000018ff */
[----:B------:R-:W-:Y:S01]  /*1f60*/  IMAD.WIDE.U32 R8, R6, 0x70, R70 ;  /* 0x0000007006087825 */ /* 0x000fe200078e0046 */
[----:B-1----:R-:W-:Y:S03]  /*1f70*/  HMMA.16816.F32 R184, R12, R28, RZ ;  /* 0x0000001c0cb8723c */ /* 0x002fe600000018ff */
[----:B------:R-:W-:Y:S01]  /*1f80*/  IMAD.IADD R0, R9, 0x1, R0 ;  /* 0x0000000109007824 */ /* 0x000fe200078e0200 */
[----:B------:R-:W-:-:S04]  /*1f90*/  LEA R6, P1, R8, c[0x0][0x1f8], 0x1 ;  /* 0x00007e0008067a11 */ /* 0x000fc800078208ff */
[C---:B------:R-:W-:Y:S01]  /*1fa0*/  HMMA.16816.F32 R180, R12.reuse, R30, RZ ;  /* 0x0000001e0cb4723c */ /* 0x040fe200000018ff */
[----:B------:R-:W-:Y:S01]  /*1fb0*/  LDSM.16.M88.4 R28, [R238+0x2800] ;  /* 0x00280000ee1c783b */ /* 0x000fe20000000200 */
[----:B------:R-:W-:Y:S02]  /*1fc0*/  IADD3 R20, P0, R6, UR7, RZ ;  /* 0x0000000706147c10 */ /* 0x000fe4000ff1e0ff */
[----:B------:R-:W-:Y:S01]  /*1fd0*/  LEA.HI.X R7, R8, c[0x0][0x1fc], R0, 0x1, P1 ;  /* 0x00007f0008077a11 */ /* 0x000fe200008f0c00 */
[----:B------:R-:W-:Y:S01]  /*1fe0*/  IMAD.MOV.U32 R0, RZ, RZ, 0x40 ;  /* 0x00000040ff007424 */ /* 0x000fe200078e00ff */
[----:B------:R-:W-:Y:S01]  /*1ff0*/  LDSM.16.M88.4 R8, [R237+0x7100] ;  /* 0x00710000ed08783b */ /* 0x000fe20000000200 */
[----:B------:R-:W-:Y:S01]  /*2000*/  LOP3.LUT P1, RZ, R68, 0x4, RZ, 0xc0, !PT ;  /* 0x0000000444ff7812 */ /* 0x000fe2000782c0ff */
[----:B------:R-:W-:Y:S01]  /*2010*/  HMMA.16816.F32 R148, R12, R16, RZ ;  /* 0x000000100c94723c */ /* 0x000fe200000018ff */
[----:B------:R-:W-:Y:S02]  /*2020*/  IADD3.X R21, R7, UR5, RZ, P0, !PT ;  /* 0x0000000507157c10 */ /* 0x000fe400087fe4ff */
[----:B------:R-:W-:-:S02]  /*2030*/  ISETP.LT.OR P0, PT, R22, 0x21, P3 ;  /* 0x000000211600780c */ /* 0x000fc40001f01670 */
[----:B------:R-:W-:-:S03]  /*2040*/  SEL R0, R0, 0xffffffc0, !P1 ;  /* 0xffffffc000007807 */ /* 0x000fc60004800000 */
[----:B------:R-:W-:Y:S01]  /*2050*/  HMMA.16816.F32 R172, R12, R18, RZ ;  /* 0x000000120cac723c */ /* 0x000fe200000018ff */
[----:B------:R-:W1:Y:S01]  /*2060*/  LDSM.16.M88.4 R16, [R237+0x9100] ;  /* 0x00910000ed10783b */ /* 0x000e620000000200 */
[----:B------:R-:W-:Y:S02]  /*2070*/  IMAD.IADD R233, R143, 0x1, R0 ;  /* 0x000000018fe97824 */ /* 0x000fe400078e0200 */
[----:B------:R-:W-:Y:S01]  /*2080*/  IMAD.IADD R232, R0, 0x1, R238 ;  /* 0x0000000100e87824 */ /* 0x000fe200078e02ee */
[----:B------:R-:W-:-:S03]  /*2090*/  LOP3.LUT R0, R141, R5, RZ, 0xfc, !PT ;  /* 0x000000058d007212 */ /* 0x000fc600078efcff */
[C---:B------:R-:W-:Y:S08]  /*20a0*/  HMMA.16816.F32 R144, R12.reuse, R32, RZ ;  /* 0x000000200c90723c */ /* 0x040ff000000018ff */
[C---:B------:R-:W-:Y:S01]  /*20b0*/  HMMA.16816.F32 R168, R12.reuse, R34, RZ ;  /* 0x000000220ca8723c */ /* 0x040fe200000018ff */
[----:B------:R-:W2:Y:S07]  /*20c0*/  LDSM.16.M88.4 R32, [R238+0x2000] ;  /* 0x00200000ee20783b */ /* 0x000eae0000000200 */
[C---:B------:R-:W-:Y:S08]  /*20d0*/  HMMA.16816.F32 R156, R12.reuse, R24, RZ ;  /* 0x000000180c9c723c */ /* 0x040ff000000018ff */
[C---:B------:R-:W-:Y:S01]  /*20e0*/  HMMA.16816.F32 R176, R12.reuse, R26, RZ ;  /* 0x0000001a0cb0723c */ /* 0x040fe200000018ff */
[----:B------:R-:W-:Y:S07]  /*20f0*/  LDSM.16.M88.4 R24, [R238+0x3000] ;  /* 0x00300000ee18783b */ /* 0x000fee0000000200 */
[C---:B------:R-:W-:Y:S08]  /*2100*/  HMMA.16816.F32 R136, R12.reuse, R36, RZ ;  /* 0x000000240c88723c */ /* 0x040ff000000018ff */
[----:B------:R-:W-:Y:S01]  /*2110*/  HMMA.16816.F32 R160, R12, R38, RZ ;  /* 0x000000260ca0723c */ /* 0x000fe200000018ff */
[----:B------:R-:W3:Y:S04]  /*2120*/  LDSM.16.M88.4 R36, [R238+0x1800] ;  /* 0x00180000ee24783b */ /* 0x000ee80000000200 */
[----:B------:R-:W-:Y:S01]  /*2130*/  @!PT LDS RZ, [RZ] ;  /* 0x00000000fffff984 */ /* 0x000fe20000000800 */
[----:B------:R-:W-:Y:S01]  /*2140*/  @!PT LDS RZ, [RZ] ;  /* 0x00000000fffff984 */ /* 0x000fe20000000800 */
[----:B------:R-:W-:Y:S01]  /*2150*/  @!PT LDS RZ, [RZ] ;  /* 0x00000000fffff984 */ /* 0x000fe20000000800 */
[----:B------:R4:W-:Y:S01]  /*2160*/  LDGSTS.E.BYPASS.LTC128B.128 [R245+0x100], [R6.64], !P6 ;  /* 0x0010000006f57fae */ /* 0x0009e2000f101d48 */
[----:B------:R-:W-:-:S02]  /*2170*/  ISETP.LT.OR P6, PT, R22, 0x31, P3 ;  /* 0x000000311600780c */ /* 0x000fc40001fc1670 */
[----:B------:R-:W-:Y:S01]  /*2180*/  HMMA.16816.F32 R128, R12, R44, RZ ;  /* 0x0000002c0c80723c */ /* 0x000fe200000018ff */
[----:B------:R5:W-:Y:S01]  /*2190*/  LDGSTS.E.BYPASS.LTC128B.128 [R245+0x900], [R20.64], !P5 ;  /* 0x0090000014f57fae */ /* 0x000be2000e901d48 */
[----:B------:R-:W-:-:S06]  /*21a0*/  ISETP.LT.OR P5, PT, R22, 0x41, P3 ;  /* 0x000000411600780c */ /* 0x000fcc0001fa1670 */
[C---:B------:R-:W-:Y:S08]  /*21b0*/  HMMA.16816.F32 R152, R12.reuse, R46, RZ ;  /* 0x0000002e0c98723c */ /* 0x040ff000000018ff */
[C---:B------:R-:W-:Y:S08]  /*21c0*/  HMMA.16816.F32 R124, R12.reuse, R40, RZ ;  /* 0x000000280c7c723c */ /* 0x040ff000000018ff */
[----:B------:R-:W-:Y:S07]  /*21d0*/  HMMA.16816.F32 R132, R12, R42, RZ ;  /* 0x0000002a0c84723c */ /* 0x000fee00000018ff */
[----:B------:R-:W-:Y:S01]  /*21e0*/  IADD3 R12, P4, R20, UR7, RZ ;  /* 0x00000007140c7c10 */ /* 0x000fe2000ff9e0ff */
[----:B-1----:R-:W-:Y:S03]  /*21f0*/  HMMA.16816.F32 R44, R16, R28, R84 ;  /* 0x0000001c102c723c */ /* 0x002fe60000001854 */
[----:B------:R-:W-:-:S02]  /*2200*/  IADD3.X R13, R21, UR5, RZ, P4, !PT ;  /* 0x00000005150d7c10 */ /* 0x000fc4000a7fe4ff */
[----:B------:R-:W-:-:S03]  /*2210*/  IADD3 R14, P4, R12, UR7, RZ ;  /* 0x000000070c0e7c10 */ /* 0x000fc6000ff9e0ff */
[----:B------:R1:W-:Y:S01]  /*2220*/  LDGSTS.E.BYPASS.LTC128B.128 [R245+0x1100], [R12.64], !P0 ;  /* 0x011000000cf57fae */ /* 0x0003e2000c101d48 */
[----:B------:R-:W-:Y:S01]  /*2230*/  IADD3.X R15, R13, UR5, RZ, P4, !PT ;  /* 0x000000050d0f7c10 */ /* 0x000fe2000a7fe4ff */
[----:B--2---:R-:W-:Y:S01]  /*2240*/  HMMA.16816.F32 R40, R16, R32, R80 ;  /* 0x000000201028723c */ /* 0x004fe20000001850 */
[----:B----4-:R-:W-:-:S03]  /*2250*/  IADD3 R6, P4, R14, UR7, RZ ;  /* 0x000000070e067c10 */ /* 0x010fc6000ff9e0ff */
[----:B------:R2:W-:Y:S01]  /*2260*/  LDGSTS.E.BYPASS.LTC128B.128 [R245+0x1900], [R14.64], !P6 ;  /* 0x019000000ef57fae */ /* 0x0005e2000f101d48 */
[----:B------:R-:W-:Y:S02]  /*2270*/  IADD3.X R7, R15, UR5, RZ, P4, !PT ;  /* 0x000000050f077c10 */ /* 0x000fe4000a7fe4ff */
[C---:B------:R-:W-:Y:S01]  /*2280*/  ISETP.LT.OR P4, PT, R22.reuse, 0x51, P3 ;  /* 0x000000511600780c */ /* 0x040fe20001f81670 */
[C---:B------:R-:W-:Y:S01]  /*2290*/  HMMA.16816.F32 R100, R16.reuse, R48, R72 ;  /* 0x000000301064723c */ /* 0x040fe20000001848 */
[----:B------:R-:W-:Y:S01]  /*22a0*/  ISETP.LT.OR P3, PT, R22, 0x61, P3 ;  /* 0x000000611600780c */ /* 0x000fe20001f61670 */
[----:B------:R4:W-:Y:S06]  /*22b0*/  LDGSTS.E.BYPASS.LTC128B.128 [R245+0x2100], [R6.64], !P5 ;  /* 0x0210000006f57fae */ /* 0x0009ec000e901d48 */
[C---:B---3--:R-:W-:Y:S08]  /*22c0*/  HMMA.16816.F32 R92, R16.reuse, R36, R76 ;  /* 0x00000024105c723c */ /* 0x048ff0000000184c */
[----:B------:R-:W-:Y:S01]  /*22d0*/  HMMA.16816.F32 R220, R16, R54, R108 ;  /* 0x0000003610dc723c */ /* 0x000fe2000000186c */
[----:B-1----:R-:W-:-:S04]  /*22e0*/  IADD3 R12, P0, R6, UR7, RZ ;  /* 0x00000007060c7c10 */ /* 0x002fc8000ff1e0ff */
[----:B------:R-:W-:Y:S02]  /*22f0*/  IADD3.X R13, R7, UR5, RZ, P0, !PT ;  /* 0x00000005070d7c10 */ /* 0x000fe400087fe4ff */
[----:B--2---:R-:W-:Y:S01]  /*2300*/  IADD3 R14, P0, R12, UR7, RZ ;  /* 0x000000070c0e7c10 */ /* 0x004fe2000ff1e0ff */
[----:B------:R-:W-:Y:S02]  /*2310*/  HMMA.16816.F32 R116, R16, R56, R60 ;  /* 0x000000381074723c */ /* 0x000fe4000000183c */
[----:B------:R1:W-:Y:S01]  /*2320*/  LDGSTS.E.BYPASS.LTC128B.128 [R245+0x2900], [R12.64], !P4 ;  /* 0x029000000cf57fae */ /* 0x0003e2000e101d48 */
[----:B------:R-:W-:Y:S02]  /*2330*/  IADD3.X R15, R13, UR5, RZ, P0, !PT ;  /* 0x000000050d0f7c10 */ /* 0x000fe400087fe4ff */
[----:B------:R-:W-:-:S03]  /*2340*/  ISETP.GE.AND P0, PT, R140, 0x71, PT ;  /* 0x000000718c00780c */ /* 0x000fc60003f06270 */
[----:B------:R1:W-:Y:S01]  /*2350*/  LDGSTS.E.BYPASS.LTC128B.128 [R245+0x3100], [R14.64], !P3 ;  /* 0x031000000ef57fae */ /* 0x0003e2000d901d48 */
[C---:B------:R-:W-:Y:S03]  /*2360*/  HMMA.16816.F32 R104, R16.reuse, R52, R64 ;  /* 0x000000341068723c */ /* 0x040fe60000001840 */
[----:B-----5:R-:W-:Y:S04]  /*2370*/  LDSM.16.M88.4 R20, [R235+0x9100] ;  /* 0x00910000eb14783b */ /* 0x020fe80000000200 */
[----:B------:R-:W2:Y:S01]  /*2380*/  LDSM.16.M88.4 R84, [R233+0x5900] ;  /* 0x00590000e954783b */ /* 0x000ea20000000200 */
[C---:B------:R-:W-:Y:S03]  /*2390*/  HMMA.16816.F32 R88, R16.reuse, R24, R88 ;  /* 0x000000181058723c */ /* 0x040fe60000001858 */
[----:B------:R-:W3:Y:S04]  /*23a0*/  LDSM.16.M88.4 R80, [R233+0x6100] ;  /* 0x00610000e950783b */ /* 0x000ee80000000200 */
[----:B------:R-:W5:Y:S01]  /*23b0*/  LDSM.16.M88.4 R72, [R233+0x5100] ;  /* 0x00510000e948783b */ /* 0x000f620000000200 */
[C---:B------:R-:W-:Y:S03]  /*23c0*/  HMMA.16816.F32 R96, R16.reuse, R58, R96 ;  /* 0x0000003a1060723c */ /* 0x040fe60000001860 */
[----:B------:R-:W2:Y:S04]  /*23d0*/  LDSM.16.M88.4 R76, [R233+0x6900] ;  /* 0x00690000e94c783b */ /* 0x000ea80000000200 */
[----:B------:R-:W2:Y:S01]  /*23e0*/  LDSM.16.M88.4 R64, [R233+0x3900] ;  /* 0x00390000e940783b */ /* 0x000ea20000000200 */
[C---:B------:R-:W-:Y:S03]  /*23f0*/  HMMA.16816.F32 R112, R16.reuse, R50, R112 ;  /* 0x000000321070723c */ /* 0x040fe60000001870 */
[----:B------:R-:W2:Y:S04]  /*2400*/  LDSM.16.M88.4 R60, [R233+0x4100] ;  /* 0x00410000e93c783b */ /* 0x000ea80000000200 */
[----:B------:R-:W2:Y:S01]  /*2410*/  LDSM.16.M88.4 R68, [R233+0x4900] ;  /* 0x00490000e944783b */ /* 0x000ea20000000200 */
[C---:B------:R-:W-:Y:S03]  /*2420*/  HMMA.16816.F32 R108, R16.reuse, R38, R120 ;  /* 0x00000026106c723c */ /* 0x040fe60000001878 */
[----:B-1----:R-:W-:Y:S04]  /*2430*/  LDSM.16.M88.4 R12, [R236+0x7100] ;  /* 0x00710000ec0c783b */ /* 0x002fe80000000200 */
[----:B------:R-:W0:Y:S01]  /*2440*/  LDGDEPBAR ;  /* 0x00000000000079af */ /* 0x000e220000000000 */
[C---:B------:R-:W-:Y:S08]  /*2450*/  HMMA.16816.F32 R204, R16.reuse, R34, R164 ;  /* 0x0000002210cc723c */ /* 0x040ff000000018a4 */
[C---:B------:R-:W-:Y:S08]  /*2460*/  HMMA.16816.F32 R200, R16.reuse, R30, R192 ;  /* 0x0000001e10c8723c */ /* 0x040ff000000018c0 */
[----:B------:R-:W-:Y:S01]  /*2470*/  HMMA.16816.F32 R188, R16, R26, R188 ;  /* 0x0000001a10bc723c */ /* 0x000fe200000018bc */
[----:B------:R-:W1:Y:S07]  /*2480*/  LDSM.16.M88.4 R16, [R235+0x7100] ;  /* 0x00710000eb10783b */ /* 0x000e6e0000000200 */
        /* <DEDUP_REMOVED lines=8> */
[C---:B------:R-:W-:Y:S01]  /*2510*/  HMMA.16816.F32 R128, R8.reuse, R50, R172 ;  /* 0x000000320880723c */ /* 0x040fe200000018ac */
[----:B------:R-:W-:Y:S07]  /*2520*/  LDSM.16.M88.4 R48, [R232] ;  /* 0x00000000e830783b */ /* 0x000fee0000000200 */
[C---:B------:R-:W-:Y:S01]  /*2530*/  HMMA.16816.F32 R136, R8.reuse, R38, R168 ;  /* 0x000000260888723c */ /* 0x040fe200000018a8 */
[----:B------:R-:W-:Y:S07]  /*2540*/  LDSM.16.M88.4 R36, [R232+0x1800] ;  /* 0x00180000e824783b */ /* 0x000fee0000000200 */
[C---:B------:R-:W-:Y:S08]  /*2550*/  HMMA.16816.F32 R224, R8.reuse, R24, R124 ;  /* 0x0000001808e0723c */ /* 0x040ff0000000187c */
[C---:B------:R-:W-:Y:S01]  /*2560*/  HMMA.16816.F32 R168, R8.reuse, R34, R160 ;  /* 0x0000002208a8723c */ /* 0x040fe200000018a0 */
[----:B------:R-:W-:Y:S07]  /*2570*/  LDSM.16.M88.4 R32, [R232+0x2000] ;  /* 0x00200000e820783b */ /* 0x000fee0000000200 */
[C---:B------:R-:W-:Y:S01]  /*2580*/  HMMA.16816.F32 R172, R8.reuse, R30, R152 ;  /* 0x0000001e08ac723c */ /* 0x040fe20000001898 */
[----:B------:R-:W-:Y:S07]  /*2590*/  LDSM.16.M88.4 R28, [R232+0x2800] ;  /* 0x00280000e81c783b */ /* 0x000fee0000000200 */
[----:B------:R-:W-:Y:S01]  /*25a0*/  HMMA.16816.F32 R164, R8, R26, R132 ;  /* 0x0000001a08a4723c */ /* 0x000fe20000001884 */
[----:B------:R-:W1:Y:S04]  /*25b0*/  LDSM.16.M88.4 R8, [R236+0x9100] ;  /* 0x00910000ec08783b */ /* 0x000e680000000200 */
[----:B------:R-:W-:Y:S03]  /*25c0*/  LDSM.16.M88.4 R24, [R232+0x3000] ;  /* 0x00300000e818783b */ /* 0x000fe60000000200 */
[C---:B--2---:R-:W-:Y:S01]  /*25d0*/  HMMA.16816.F32 R144, R20.reuse, R84, R40 ;  /* 0x000000541490723c */ /* 0x044fe20000001828 */
[----:B------:R-:W2:Y:S07]  /*25e0*/  LDSM.16.M88.4 R40, [R232+0x1000] ;  /* 0x00100000e828783b */ /* 0x000eae0000000200 */
[----:B---3--:R-:W-:Y:S01]  /*25f0*/  HMMA.16816.F32 R132, R20, R80, R44 ;  /* 0x000000501484723c */ /* 0x008fe2000000182c */
[----:B------:R-:W3:Y:S01]  /*2600*/  LDSM.16.M88.4 R44, [R232+0x800] ;  /* 0x00080000e82c783b */ /* 0x000ee20000000200 */
[----:B------:R-:W-:-:S06]  /*2610*/  DEPBAR.LE SB0, 0x0 ;  /* 0x000080000000791a */ /* 0x000fcc0000000000 */
[C---:B-----5:R-:W-:Y:S08]  /*2620*/  HMMA.16816.F32 R148, R20.reuse, R72, R92 ;  /* 0x000000481494723c */ /* 0x060ff0000000185c */
[C---:B------:R-:W-:Y:S08]  /*2630*/  HMMA.16816.F32 R124, R20.reuse, R76, R88 ;  /* 0x0000004c147c723c */ /* 0x040ff00000001858 */
[C---:B------:R-:W-:Y:S08]  /*2640*/  HMMA.16816.F32 R160, R20.reuse, R64, R116 ;  /* 0x0000004014a0723c */ /* 0x040ff00000001874 */
[C---:B------:R-:W-:Y:S08]  /*2650*/  HMMA.16816.F32 R156, R20.reuse, R60, R104 ;  /* 0x0000003c149c723c */ /* 0x040ff00000001868 */
[C---:B------:R-:W-:Y:S08]  /*2660*/  HMMA.16816.F32 R152, R20.reuse, R68, R100 ;  /* 0x000000441498723c */ /* 0x040ff00000001864 */
[----:B------:R-:W-:Y:S08]  /*2670*/  HMMA.16816.F32 R120, R20, R66, R96 ;  /* 0x000000421478723c */ /* 0x000ff00000001860 */
[C---:B-1----:R-:W-:Y:S08]  /*2680*/  HMMA.16816.F32 R92, R16.reuse, R64, R184 ;  /* 0x00000040105c723c */ /* 0x042ff000000018b8 */
        /* <DEDUP_REMOVED lines=23> */
[C---:B--2---:R-:W-:Y:S08]  /*2800*/  HMMA.16816.F32 R152, R8.reuse, R40, R152 ;  /* 0x000000280898723c */ /* 0x044ff00000001898 */
        /* <DEDUP_REMOVED lines=8> */
[----:B------:R-:W-:Y:S08]  /*2890*/  HMMA.16816.F32 R16, R12, R32, R68 ;  /* 0x000000200c10723c */ /* 0x000ff00000001844 */
[C---:B---3--:R-:W-:Y:S08]  /*28a0*/  HMMA.16816.F32 R156, R8.reuse, R44, R156 ;  /* 0x0000002c089c723c */ /* 0x048ff0000000189c */
        /* <DEDUP_REMOVED lines=15> */
[----:B----4-:R-:W-:Y:S01]  /*29a0*/  IADD3 R2, R247, -0x2, RZ ;  /* 0xfffffffef7027810 */ /* 0x010fe20007ffe0ff */
        /* <DEDUP_REMOVED lines=9> */
[----:B------:R-:W-:Y:S02]  /*2a40*/  LEA.HI.X R7, R8, c[0x0][0x1cc], R2, 0x1, P1 ;  /* 0x0000730008077a11 */ /* 0x000fe400008f0c02 */
[----:B------:R-:W-:-:S03]  /*2a50*/  IADD3 R12, P1, R14, R24, RZ ;  /* 0x000000180e0c7210 */ /* 0x000fc60007f3e0ff */
[----:B------:R-:W-:Y:S01]  /*2a60*/  IMAD.X R15, R5, 0x1, R7, P3 ;  /* 0x00000001050f7824 */ /* 0x000fe200018e0607 */
[-C--:B------:R-:W-:Y:S01]  /*2a70*/  IADD3 R10, P3, R12, R24.reuse, RZ ;  /* 0x000000180c0a7210 */ /* 0x080fe20007f7e0ff */
[----:B------:R-:W-:Y:S01]  /*2a80*/  @!PT LDS RZ, [RZ] ;  /* 0x00000000fffff984 */ /* 0x000fe20000000800 */
[----:B------:R-:W-:Y:S01]  /*2a90*/  @!PT LDS RZ, [RZ] ;  /* 0x00000000fffff984 */ /* 0x000fe20000000800 */
[----:B------:R-:W-:Y:S01]  /*2aa0*/  @!PT LDS RZ, [RZ] ;  /* 0x00000000fffff984 */ /* 0x000fe20000000800 */
[----:B------:R1:W-:Y:S02]  /*2ab0*/  LDGSTS.E.BYPASS.LTC128B.128 [R245+0x3900], [R6.64], !P2 ;  /* 0x0390000006f57fae */ /* 0x0003e4000d101d48 */
[--C-:B------:R-:W-:Y:S01]  /*2ac0*/  IMAD.X R13, R15, 0x1, R5.reuse, P1 ;  /* 0x000000010f0d7824 */ /* 0x100fe200008e0605 */
[----:B------:R-:W-:Y:S01]  /*2ad0*/  IADD3 R8, P1, R10, R24, RZ ;  /* 0x000000180a087210 */ /* 0x000fe20007f3e0ff */
[----:B------:R2:W-:Y:S02]  /*2ae0*/  LDGSTS.E.BYPASS.LTC128B.128 [R245+0x4100], [R14.64], !P2 ;  /* 0x041000000ef57fae */ /* 0x0005e4000d101d48 */
[--C-:B------:R-:W-:Y:S02]  /*2af0*/  IMAD.X R11, R13, 0x1, R5.reuse, P3 ;  /* 0x000000010d0b7824 */ /* 0x100fe400018e0605 */
[----:B------:R3:W-:Y:S02]  /*2b00*/  LDGSTS.E.BYPASS.LTC128B.128 [R245+0x4900], [R12.64], !P2 ;  /* 0x049000000cf57fae */ /* 0x0007e4000d101d48 */
[----:B------:R-:W-:-:S02]  /*2b10*/  IMAD.X R9, R11, 0x1, R5, P1 ;  /* 0x000000010b097824 */ /* 0x000fc400008e0605 */
[----:B------:R3:W-:Y:S04]  /*2b20*/  LDGSTS.E.BYPASS.LTC128B.128 [R245+0x5100], [R10.64], !P2 ;  /* 0x051000000af57fae */ /* 0x0007e8000d101d48 */
[----:B------:R3:W-:Y:S01]  /*2b30*/  LDGSTS.E.BYPASS.LTC128B.128 [R245+0x5900], [R8.64], !P2 ;  /* 0x0590000008f57fae */ /* 0x0007e2000d101d48 */
[----:B-1----:R-:W-:-:S04]  /*2b40*/  IADD3 R6, P3, R8, R24, RZ ;  /* 0x0000001808067210 */ /* 0x002fc80007f7e0ff */
[----:B--2---:R-:W-:Y:S01]  /*2b50*/  IADD3 R14, P1, R6, R24, RZ ;  /* 0x00000018060e7210 */ /* 0x004fe20007f3e0ff */
[----:B------:R-:W-:-:S04]  /*2b60*/  IMAD.X R7, R9, 0x1, R5, P3 ;  /* 0x0000000109077824 */ /* 0x000fc800018e0605 */
[----:B------:R-:W-:Y:S01]  /*2b70*/  IMAD.X R15, R7, 0x1, R5, P1 ;  /* 0x00000001070f7824 */ /* 0x000fe200008e0605 */
[----:B------:R3:W-:Y:S04]  /*2b80*/  LDGSTS.E.BYPASS.LTC128B.128 [R245+0x6100], [R6.64], !P2 ;  /* 0x0610000006f57fae */ /* 0x0007e8000d101d48 */
[----:B------:R3:W-:Y:S03]  /*2b90*/  LDGSTS.E.BYPASS.LTC128B.128 [R245+0x6900], [R14.64], !P2 ;  /* 0x069000000ef57fae */ /* 0x0007e6000d101d48 */
.L_x_31:
[----:B----4-:R-:W-:Y:S01]  /*2ba0*/  LOP3.LUT R2, R228, 0xffffffe0, RZ, 0xc0, !PT ;  /* 0xffffffe0e4027812 */ /* 0x010fe200078ec0ff */
[----:B---3--:R-:W-:Y:S01]  /*2bb0*/  IMAD.IADD R6, R140, 0x1, R142 ;  /* 0x000000018c067824 */ /* 0x008fe200078e028e */
[----:B------:R-:W0:Y:S01]  /*2bc0*/  LDGDEPBAR ;  /* 0x00000000000079af */ /* 0x000e220000000000 */
[----:B------:R-:W-:Y:S02]  /*2bd0*/  IMAD.SHL.U32 R228, R0, 0x2, RZ ;  /* 0x0000000200e47824 */ /* 0x000fe400078e00ff */
[----:B------:R-:W-:-:S02]  /*2be0*/  IMAD.IADD R2, R230, 0x1, -R2 ;  /* 0x00000001e6027824 */ /* 0x000fc400078e0a02 */
[--C-:B------:R-:W-:Y:S02]  /*2bf0*/  IMAD R229, R4, 0x2, R228.reuse ;  /* 0x0000000204e57824 */ /* 0x100fe400078e02e4 */
[C---:B------:R-:W-:Y:S01]  /*2c00*/  IMAD R231, R3.reuse, 0x2, R228 ;  /* 0x0000000203e77824 */ /* 0x040fe200078e02e4 */
[----:B------:R-:W-:Y:S01]  /*2c10*/  SHF.R.S32.HI R5, RZ, 0x1f, R2 ;  /* 0x0000001fff057819 */ /* 0x000fe20000011402 */
[----:B------:R-:W-:-:S03]  /*2c20*/  IMAD R230, R3, 0x2, R229 ;  /* 0x0000000203e67824 */ /* 0x000fc600078e02e5 */
[----:B------:R-:W-:-:S04]  /*2c30*/  LEA.HI R5, R5, R2, RZ, 0x2 ;  /* 0x0000000205057211 */ /* 0x000fc800078f10ff */
[----:B------:R-:W-:-:S05]  /*2c40*/  LOP3.LUT R5, R5, 0x7ffffffc, RZ, 0xc0, !PT ;  /* 0x7ffffffc05057812 */ /* 0x000fca00078ec0ff */
[----:B------:R-:W-:-:S04]  /*2c50*/  IMAD.IADD R2, R2, 0x1, -R5 ;  /* 0x0000000102027824 */ /* 0x000fc800078e0a05 */
        /* <DEDUP_REMOVED lines=42> */
[----:B------:R-:W-:-:S02]  /*2f00*/  FSEL R92, R118, -INF , P5 ;  /* 0xff800000765c7808 */ /* 0x000fc40002800000 */
[----:B------:R-:W-:Y:S02]  /*2f10*/  ISETP.GT.AND P1, PT, R2, 0x21, PT ;  /* 0x000000210200780c */ /* 0x000fe40003f24270 */
[----:B------:R-:W-:Y:S02]  /*2f20*/  FSEL R118, R56, -INF , P3 ;  /* 0xff80000038767808 */ /* 0x000fe40001800000 */
[----:B------:R-:W-:Y:S02]  /*2f30*/  FMNMX.FTZ R5, R45, R5, !PT ;  /* 0x000000052d057209 */ /* 0x000fe40007810000 */
[----:B------:R-:W-:Y:S02]  /*2f40*/  FSEL R84, R116, -INF , P5 ;  /* 0xff80000074547808 */ /* 0x000fe40002800000 */
[----:B------:R-:W-:Y:S02]  /*2f50*/  FSEL R93, R119, -INF , P4 ;  /* 0xff800000775d7808 */ /* 0x000fe40002000000 */
[----:B------:R-:W-:-:S02]  /*2f60*/  FSEL R85, R117, -INF , P4 ;  /* 0xff80000075557808 */ /* 0x000fc40002000000 */
[----:B------:R-:W-:Y:S02]  /*2f70*/  FSEL R101, R63, -INF , P4 ;  /* 0xff8000003f657808 */ /* 0x000fe40002000000 */
[----:B------:R-:W-:Y:S02]  /*2f80*/  ISETP.GT.AND P4, PT, R2, 0x28, PT ;  /* 0x000000280200780c */ /* 0x000fe40003f84270 */
[----:B------:R-:W-:Y:S02]  /*2f90*/  FSEL R116, R57, -INF , P1 ;  /* 0xff80000039747808 */ /* 0x000fe40000800000 */
[----:B------:R-:W-:Y:S02]  /*2fa0*/  FMNMX.FTZ R5, R118, R5, !PT ;  /* 0x0000000576057209 */ /* 0x000fe40007810000 */
        /* <DEDUP_REMOVED lines=33> */
[----:B------:R-:W-:Y:S01]  /*31c0*/  ISETP.GT.AND P4, PT, R2, 0x40, PT ;  /* 0x000000400200780c */ /* 0x000fe20003f84270 */
[----:B------:R-:W-:Y:S01]  /*31d0*/  LDSM.16.MT88.4 R20, [R228+0x900] ;  /* 0x00090000e414783b */ /* 0x000fe20000004200 */
[----:B------:R-:W-:Y:S02]  /*31e0*/  FSEL R141, R37, -INF , P1 ;  /* 0xff800000258d7808 */ /* 0x000fe40000800000 */
[----:B------:R-:W-:Y:S02]  /*31f0*/  FMNMX.FTZ R5, R142, R5, !PT ;  /* 0x000000058e057209 */ /* 0x000fe40007810000 */
[----:B------:R-:W-:Y:S02]  /*3200*/  FSEL R126, R148, -INF , P3 ;  /* 0xff800000947e7808 */ /* 0x000fe40001800000 */
[----:B------:R-:W-:-:S02]  /*3210*/  FSEL R139, R151, -INF , P1 ;  /* 0xff800000978b7808 */ /* 0x000fc40000800000 */
[----:B------:R-:W-:Y:S02]  /*3220*/  FSEL R128, R149, -INF , P1 ;  /* 0xff80000095807808 */ /* 0x000fe40000800000 */
[----:B------:R-:W-:Y:S02]  /*3230*/  FSEL R157, R39, -INF , P1 ;  /* 0xff800000279d7808 */ /* 0x000fe40000800000 */
[----:B------:R-:W-:Y:S02]  /*3240*/  ISETP.GT.AND P1, PT, R2, 0x41, PT ;  /* 0x000000410200780c */ /* 0x000fe40003f24270 */
[----:B------:R-:W-:Y:S02]  /*3250*/  FSEL R148, R16, -INF , P4 ;  /* 0xff80000010947808 */ /* 0x000fe40002000000 */
[----:B------:R-:W-:Y:S02]  /*3260*/  FMNMX.FTZ R5, R141, R5, !PT ;  /* 0x000000058d057209 */ /* 0x000fe40007810000 */
        /* <DEDUP_REMOVED lines=15> */
[----:B------:R-:W-:Y:S02]  /*3360*/  FSEL R203, R18, -INF , P4 ;  /* 0xff80000012cb7808 */ /* 0x000fe40002000000 */
[----:B------:R-:W-:Y:S01]  /*3370*/  ISETP.GT.AND P4, PT, R2, 0x50, PT ;  /* 0x000000500200780c */ /* 0x000fe20003f84270 */
[----:B------:R-:W-:Y:S01]  /*3380*/  LDSM.16.MT88.4 R16, [R228+0x100] ;  /* 0x00010000e410783b */ /* 0x000fe20000004200 */
[----:B------:R-:W-:Y:S02]  /*3390*/  FSEL R150, R33, -INF , P1 ;  /* 0xff80000021967808 */ /* 0x000fe40000800000 */
[----:B------:R-:W-:Y:S02]  /*33a0*/  FMNMX.FTZ R5, R108, R5, !PT ;  /* 0x000000056c057209 */ /* 0x000fe40007810000 */
        /* <DEDUP_REMOVED lines=13> */
[----:B------:R-:W-:-:S02]  /*3480*/  ISETP.GT.AND P5, PT, R2, 0x59, PT ;  /* 0x000000590200780c */ /* 0x000fc40003fa4270 */
[----:B------:R-:W-:Y:S02]  /*3490*/  FSEL R251, R48, -INF , P1 ;  /* 0xff80000030fb7808 */ /* 0x000fe40000800000 */
[----:B------:R-:W-:Y:S02]  /*34a0*/  FMNMX.FTZ R5, R221, R5, !PT ;  /* 0x00000005dd057209 */ /* 0x000fe40007810000 */
[C---:B------:R-:W-:Y:S02]  /*34b0*/  ISETP.GT.AND P6, PT, R2.reuse, 0x60, PT ;  /* 0x000000600200780c */ /* 0x040fe40003fc4270 */
[----:B------:R-:W-:Y:S02]  /*34c0*/  FSEL R252, R49, -INF , P5 ;  /* 0xff80000031fc7808 */ /* 0x000fe40002800000 */
[----:B------:R-:W-:Y:S02]  /*34d0*/  FMNMX.FTZ R5, R251, R5, !PT ;  /* 0x00000005fb057209 */ /* 0x000fe40007810000 */
        /* <DEDUP_REMOVED lines=16> */
[----:B------:R-:W-:Y:S02]  /*35e0*/  FMNMX.FTZ R5, R111, R5, !PT ;  /* 0x000000056f057209 */ /* 0x000fe40007810000 */
[----:B------:R-:W-:Y:S02]  /*35f0*/  FMNMX.FTZ R8, R46, R47, !PT ;  /* 0x0000002f2e087209 */ /* 0x000fe40007810000 */
[----:B------:R-:W-:-:S02]  /*3600*/  FMNMX.FTZ R5, R152, R5, !PT ;  /* 0x0000000598057209 */ /* 0x000fc40007810000 */
[----:B------:R-:W-:Y:S02]  /*3610*/  FMNMX.FTZ R8, R80, R8, !PT ;  /* 0x0000000850087209 */ /* 0x000fe40007810000 */
[----:B------:R-:W-:Y:S01]  /*3620*/  FSEL R174, R174, -INF , P1 ;  /* 0xff800000aeae7808 */ /* 0x000fe20000800000 */
[----:B------:R-:W1:Y:S01]  /*3630*/  SHFL.BFLY PT, R6, R5, 0x2, 0x1f ;  /* 0x0c401f0005067f89 */ /* 0x000e6200000e0000 */
[----:B------:R-:W-:Y:S02]  /*3640*/  FSEL R172, R172, -INF , P1 ;  /* 0xff800000acac7808 */ /* 0x000fe40000800000 */
[----:B------:R-:W-:Y:S02]  /*3650*/  FSEL R166, R50, -INF , P1 ;  /* 0xff80000032a67808 */ /* 0x000fe40000800000 */
[----:B------:R-:W-:Y:S02]  /*3660*/  FMNMX.FTZ R8, R81, R8, !PT ;  /* 0x0000000851087209 */ /* 0x000fe40007810000 */
        /* <DEDUP_REMOVED lines=9> */
[----:B-1----:R-:W-:Y:S02]  /*3700*/  FMNMX.FTZ R5, R5, R6, !PT ;  /* 0x0000000605057209 */ /* 0x002fe40007810000 */
[----:B------:R-:W-:Y:S02]  /*3710*/  FSEL R249, R70, -INF , P6 ;  /* 0xff80000046f97808 */ /* 0x000fe40003000000 */
[----:B------:R-:W-:Y:S01]  /*3720*/  FSEL R248, R71, -INF , P5 ;  /* 0xff80000047f87808 */ /* 0x000fe20002800000 */
[----:B------:R-:W1:Y:S01]  /*3730*/  SHFL.BFLY PT, R6, R5, 0x1, 0x1f ;  /* 0x0c201f0005067f89 */ /* 0x000e6200000e0000 */
[----:B------:R-:W-:-:S02]  /*3740*/  FSEL R222, R78, -INF , P4 ;  /* 0xff8000004ede7808 */ /* 0x000fc40002000000 */
[----:B------:R-:W-:Y:S02]  /*3750*/  FSEL R219, R79, -INF , P3 ;  /* 0xff8000004fdb7808 */ /* 0x000fe40001800000 */
[----:B-1----:R-:W-:Y:S02]  /*3760*/  FMNMX.FTZ R138, R5, R6, !PT ;  /* 0x00000006058a7209 */ /* 0x002fe40007810000 */
[----:B------:R-:W-:Y:S02]  /*3770*/  FMNMX.FTZ R5, R15, R24, !PT ;  /* 0x000000180f057209 */ /* 0x000fe40007810000 */
[----:B------:R-:W-:Y:S01]  /*3780*/  FMNMX.FTZ R6, R27, R28, !PT ;  /* 0x0000001c1b067209 */ /* 0x000fe20007810000 */
[----:B------:R-:W-:Y:S01]  /*3790*/  FMUL.FTZ R7, R138, c[0x0][0x2d0] ;  /* 0x0000b4008a077a20 */ /* 0x000fe20000410000 */
        /* <DEDUP_REMOVED lines=29> */
[----:B------:R-:W-:Y:S02]  /*3970*/  FSETP.NEU.FTZ.AND P1, PT, R138, -INF , PT ;  /* 0xff8000008a00780b */ /* 0x000fe40003f3d000 */
[----:B------:R-:W-:Y:S02]  /*3980*/  FMNMX.FTZ R5, R161, R5, !PT ;  /* 0x00000005a1057209 */ /* 0x000fe40007810000 */
[----:B------:R-:W-:-:S02]  /*3990*/  FMNMX.FTZ R6, R163, R6, !PT ;  /* 0x00000006a3067209 */ /* 0x000fc40007810000 */
[----:B------:R-:W-:Y:S02]  /*39a0*/  FMNMX.FTZ R5, R160, R5, !PT ;  /* 0x00000005a0057209 */ /* 0x000fe40007810000 */
[----:B------:R-:W-:Y:S02]  /*39b0*/  FSEL R7, R7, RZ, P1 ;  /* 0x000000ff07077208 */ /* 0x000fe40000800000 */
[----:B------:R-:W-:Y:S02]  /*39c0*/  FMNMX.FTZ R5, R162, R5, !PT ;  /* 0x00000005a2057209 */ /* 0x000fe40007810000 */
[----:B------:R-:W-:Y:S02]  /*39d0*/  ISETP.GT.AND P1, PT, R2, 0x59, PT ;  /* 0x000000590200780c */ /* 0x000fe40003f24270 */
[----:B------:R-:W-:Y:S02]  /*39e0*/  FMNMX.FTZ R5, R134, R5, !PT ;  /* 0x0000000586057209 */ /* 0x000fe40007810000 */
[----:B------:R-:W-:-:S02]  /*39f0*/  FSEL R173, R173, -INF , P1 ;  /* 0xff800000adad7808 */ /* 0x000fc40000800000 */
        /* <DEDUP_REMOVED lines=17> */
[----:B------:R-:W-:-:S02]  /*3b10*/  FSEL R175, R175, -INF , P1 ;  /* 0xff800000afaf7808 */ /* 0x000fc40000800000 */
[----:B------:R-:W-:Y:S02]  /*3b20*/  FMNMX.FTZ R2, R174, R2, !PT ;  /* 0x00000002ae027209 */ /* 0x000fe40007810000 */
[----:B------:R-:W-:Y:S02]  /*3b30*/  FMNMX.FTZ R136, R218, R136, !PT ;  /* 0x00000088da887209 */ /* 0x000fe40007810000 */
[----:B------:R-:W-:Y:S02]  /*3b40*/  FMNMX.FTZ R5, R124, R5, !PT ;  /* 0x000000057c057209 */ /* 0x000fe40007810000 */
[----:B------:R-:W-:Y:S01]  /*3b50*/  FMNMX.FTZ R2, R175, R2, !PT ;  /* 0x00000002af027209 */ /* 0x000fe20007810000 */
[----:B------:R-:W1:Y:S01]  /*3b60*/  SHFL.BFLY PT, R6, R136, 0x2, 0x1f ;  /* 0x0c401f0088067f89 */ /* 0x000e6200000e0000 */
        /* <DEDUP_REMOVED lines=9> */
[----:B------:R-:W-:Y:S01]  /*3c00*/  FSEL R132, R51, -INF , P1 ;  /* 0xff80000033847808 */ /* 0x000fe20000800000 */
[----:B------:R-:W2:Y:S01]  /*3c10*/  SHFL.BFLY PT, R8, R2, 0x2, 0x1f ;  /* 0x0c401f0002087f89 */ /* 0x000ea200000e0000 */
[----:B------:R-:W-:Y:S02]  /*3c20*/  FMNMX.FTZ R5, R187, R5, !PT ;  /* 0x00000005bb057209 */ /* 0x000fe40007810000 */
[----:B-1----:R-:W-:Y:S01]  /*3c30*/  FMNMX.FTZ R136, R136, R6, !PT ;  /* 0x0000000688887209 */ /* 0x002fe20007810000 */
[----:B------:R-:W-:Y:S01]  /*3c40*/  FFMA.FTZ R6, R10, c[0x0][0x2d0], -R7 ;  /* 0x0000b4000a067a23 */ /* 0x000fe20000010807 */
[----:B------:R-:W-:-:S03]  /*3c50*/  FMNMX.FTZ R5, R202, R5, !PT ;  /* 0x00000005ca057209 */ /* 0x000fc60007810000 */
[----:B------:R-:W1:Y:S01]  /*3c60*/  SHFL.BFLY PT, R9, R136, 0x1, 0x1f ;  /* 0x0c201f0088097f89 */ /* 0x000e6200000e0000 */
[----:B------:R-:W-:Y:S01]  /*3c70*/  FMNMX.FTZ R5, R204, R5, !PT ;  /* 0x00000005cc057209 */ /* 0x000fe20007810000 */
[----:B------:R3:W-:Y:S01]  /*3c80*/  MUFU.EX2 R197, R6 ;  /* 0x0000000600c57308 */ /* 0x0007e20000000800 */
[----:B--2---:R-:W-:Y:S02]  /*3c90*/  FMNMX.FTZ R2, R2, R8, !PT ;  /* 0x0000000802027209 */ /* 0x004fe40007810000 */
[----:B---3--:R-:W-:Y:S01]  /*3ca0*/  FMNMX.FTZ R6, R167, R5, !PT ;  /* 0x00000005a7067209 */ /* 0x008fe20007810000 */
[----:B------:R-:W-:Y:S02]  /*3cb0*/  FFMA.FTZ R5, R11, c[0x0][0x2d0], -R7 ;  /* 0x0000b4000b057a23 */ /* 0x000fe40000010807 */
[----:B------:R-:W2:Y:S01]  /*3cc0*/  SHFL.BFLY PT, R11, R2, 0x1, 0x1f ;  /* 0x0c201f00020b7f89 */ /* 0x000ea200000e0000 */
[----:B------:R-:W-:Y:S01]  /*3cd0*/  FMNMX.FTZ R6, R170, R6, !PT ;  /* 0x00000006aa067209 */ /* 0x000fe20007810000 */
[----:B------:R3:W4:Y:S01]  /*3ce0*/  MUFU.EX2 R182, R5 ;  /* 0x0000000500b67308 */ /* 0x0007220000000800 */
[----:B-1----:R-:W-:-:S02]  /*3cf0*/  FMNMX.FTZ R136, R136, R9, !PT ;  /* 0x0000000988887209 */ /* 0x002fc40007810000 */
[----:B------:R-:W-:Y:S02]  /*3d00*/  FMNMX.FTZ R6, R166, R6, !PT ;  /* 0x00000006a6067209 */ /* 0x000fe40007810000 */
[C---:B------:R-:W-:Y:S01]  /*3d10*/  FSETP.NEU.FTZ.AND P1, PT, R136.reuse, -INF , PT ;  /* 0xff8000008800780b */ /* 0x040fe20003f3d000 */
[----:B------:R-:W-:Y:S01]  /*3d20*/  FMUL.FTZ R9, R136, c[0x0][0x2d0] ;  /* 0x0000b40088097a20 */ /* 0x000fe20000410000 */
[----:B------:R-:W-:Y:S01]  /*3d30*/  FMNMX.FTZ R6, R132, R6, !PT ;  /* 0x0000000684067209 */ /* 0x000fe20007810000 */
[----:B---3--:R-:W-:Y:S01]  /*3d40*/  FFMA.FTZ R5, R12, c[0x0][0x2d0], -R7 ;  /* 0x0000b4000c057a23 */ /* 0x008fe20000010807 */
[----:B----4-:R-:W-:-:S03]  /*3d50*/  F2FP.PACK_AB R12, R182, R197 ;  /* 0x000000c5b60c723e */ /* 0x010fc600000000ff */
[----:B------:R1:W-:Y:S01]  /*3d60*/  MUFU.EX2 R164, R5 ;  /* 0x0000000500a47308 */ /* 0x0003e20000000800 */
[----:B--2---:R-:W-:Y:S02]  /*3d70*/  FMNMX.FTZ R2, R2, R11, !PT ;  /* 0x0000000b02027209 */ /* 0x004fe40007810000 */
[----:B-1----:R-:W-:Y:S01]  /*3d80*/  FMNMX.FTZ R5, R249, R6, !PT ;  /* 0x00000006f9057209 */ /* 0x002fe20007810000 */
[----:B------:R-:W-:-:S03]  /*3d90*/  FFMA.FTZ R6, R13, c[0x0][0x2d0], -R7 ;  /* 0x0000b4000d067a23 */ /* 0x000fc60000010807 */
[----:B------:R-:W-:Y:S01]  /*3da0*/  FMNMX.FTZ R5, R248, R5, !PT ;  /* 0x00000005f8057209 */ /* 0x000fe20007810000 */
[----:B------:R1:W2:Y:S03]  /*3db0*/  MUFU.EX2 R195, R6 ;  /* 0x0000000600c37308 */ /* 0x0002a60000000800 */
[----:B------:R-:W-:Y:S01]  /*3dc0*/  FMNMX.FTZ R8, R222, R5, !PT ;  /* 0x00000005de087209 */ /* 0x000fe20007810000 */
[----:B------:R-:W-:-:S03]  /*3dd0*/  FFMA.FTZ R5, R14, c[0x0][0x2d0], -R7 ;  /* 0x0000b4000e057a23 */ /* 0x000fc60000010807 */
[----:B------:R-:W-:Y:S01]  /*3de0*/  FMNMX.FTZ R8, R219, R8, !PT ;  /* 0x00000008db087209 */ /* 0x000fe20007810000 */
[----:B------:R3:W-:Y:S04]  /*3df0*/  MUFU.EX2 R193, R5 ;  /* 0x0000000500c17308 */ /* 0x0007e80000000800 */
[----:B------:R-:W4:Y:S01]  /*3e00*/  SHFL.BFLY PT, R10, R8, 0x2, 0x1f ;  /* 0x0c401f00080a7f89 */ /* 0x000f2200000e0000 */
[----:B-1----:R-:W-:Y:S02]  /*3e10*/  FSEL R6, R9, RZ, P1 ;  /* 0x000000ff09067208 */ /* 0x002fe40000800000 */
[----:B------:R-:W-:Y:S02]  /*3e20*/  FSETP.NEU.FTZ.AND P1, PT, R2, -INF , PT ;  /* 0xff8000000200780b */ /* 0x000fe40003f3d000 */
[----:B--2---:R-:W-:Y:S01]  /*3e30*/  F2FP.PACK_AB R14, R195, R164 ;  /* 0x000000a4c30e723e */ /* 0x004fe200000000ff */
[----:B------:R-:W-:-:S02]  /*3e40*/  FFMA.FTZ R9, R25, c[0x0][0x2d0], -R6 ;  /* 0x0000b40019097a23 */ /* 0x000fc40000010806 */
[--C-:B---3--:R-:W-:Y:S02]  /*3e50*/  FFMA.FTZ R5, R15, c[0x0][0x2d0], -R6.reuse ;  /* 0x0000b4000f057a23 */ /* 0x108fe40000010806 */
[----:B------:R1:W-:Y:S08]  /*3e60*/  MUFU.EX2 R189, R9 ;  /* 0x0000000900bd7308 */ /* 0x0003f00000000800 */
[----:B------:R2:W-:Y:S01]  /*3e70*/  MUFU.EX2 R191, R5 ;  /* 0x0000000500bf7308 */ /* 0x0005e20000000800 */
[----:B----4-:R-:W-:Y:S01]  /*3e80*/  FMNMX.FTZ R8, R8, R10, !PT ;  /* 0x0000000a08087209 */ /* 0x010fe20007810000 */
[----:B-1----:R-:W-:-:S06]  /*3e90*/  FFMA.FTZ R9, R26, c[0x0][0x2d0], -R6 ;  /* 0x0000b4001a097a23 */ /* 0x002fcc0000010806 */
[----:B------:R-:W1:Y:S01]  /*3ea0*/  MUFU.EX2 R72, R9 ;  /* 0x0000000900487308 */ /* 0x000e620000000800 */
[----:B--2---:R-:W-:-:S07]  /*3eb0*/  FFMA.FTZ R5, R24, c[0x0][0x2d0], -R6 ;  /* 0x0000b40018057a23 */ /* 0x004fce0000010806 */
[----:B------:R2:W3:Y:S01]  /*3ec0*/  MUFU.EX2 R192, R5 ;  /* 0x0000000500c07308 */ /* 0x0004e20000000800 */
[----:B-1----:R-:W-:-:S05]  /*3ed0*/  IMAD.MOV.U32 R4, RZ, RZ, R72 ;  /* 0x000000ffff047224 */ /* 0x002fca00078e0048 */
[----:B------:R-:W-:Y:S01]  /*3ee0*/  F2FP.PACK_AB R10, R4, R189 ;  /* 0x000000bd040a723e */ /* 0x000fe200000000ff */
[----:B--2---:R-:W-:-:S05]  /*3ef0*/  FMUL.FTZ R5, R2, c[0x0][0x2d0] ;  /* 0x0000b40002057a20 */ /* 0x004fca0000410000 */
[----:B------:R-:W-:-:S05]  /*3f00*/  FSEL R5, R5, RZ, P1 ;  /* 0x000000ff05057208 */ /* 0x000fca0000800000 */
[--C-:B------:R-:W-:Y:S02]  /*3f10*/  FFMA.FTZ R9, R27, c[0x0][0x2d0], -R5.reuse ;  /* 0x0000b4001b097a23 */ /* 0x100fe40000010805 */
[--C-:B------:R-:W-:Y:S01]  /*3f20*/  FFMA.FTZ R0, R28, c[0x0][0x2d0], -R5.reuse ;  /* 0x0000b4001c007a23 */ /* 0x100fe20000010805 */
[----:B------:R-:W-:Y:S01]  /*3f30*/  LDSM.16.MT88.4 R24, [R231+0x100] ;  /* 0x00010000e718783b */ /* 0x000fe20000004200 */
[----:B------:R1:W-:Y:S08]  /*3f40*/  MUFU.EX2 R155, R9 ;  /* 0x00000009009b7308 */ /* 0x0003f00000000800 */
[----:B------:R2:W4:Y:S01]  /*3f50*/  MUFU.EX2 R154, R0 ;  /* 0x00000000009a7308 */ /* 0x0005220000000800 */
[----:B-1----:R-:W1:Y:S01]  /*3f60*/  SHFL.BFLY PT, R9, R8, 0x1, 0x1f ;  /* 0x0c201f0008097f89 */ /* 0x002e6200000e0000 */
[----:B--2---:R-:W-:-:S06]  /*3f70*/  FFMA.FTZ R0, R29, c[0x0][0x2d0], -R5 ;  /* 0x0000b4001d007a23 */ /* 0x004fcc0000010805 */
[----:B------:R2:W-:Y:S01]  /*3f80*/  MUFU.EX2 R188, R0 ;  /* 0x0000000000bc7308 */ /* 0x0005e20000000800 */
[----:B-1----:R-:W-:Y:S02]  /*3f90*/  FMNMX.FTZ R137, R8, R9, !PT ;  /* 0x0000000908897209 */ /* 0x002fe40007810000 */
[----:B---3--:R-:W-:Y:S01]  /*3fa0*/  F2FP.PACK_AB R8, R192, R191 ;  /* 0x000000bfc008723e */ /* 0x008fe200000000ff */
[----:B--2---:R-:W-:Y:S01]  /*3fb0*/  FFMA.FTZ R0, R44, c[0x0][0x2d0], -R5 ;  /* 0x0000b4002c007a23 */ /* 0x004fe20000010805 */
[C---:B------:R-:W-:Y:S01]  /*3fc0*/  FSETP.NEU.FTZ.AND P1, PT, R137.reuse, -INF , PT ;  /* 0xff8000008900780b */ /* 0x040fe20003f3d000 */
[----:B------:R-:W-:Y:S01]  /*3fd0*/  FMUL.FTZ R3, R137, c[0x0][0x2d0] ;  /* 0x0000b40089037a20 */ /* 0x000fe20000410000 */
[----:B----4-:R-:W-:Y:S01]  /*3fe0*/  F2FP.PACK_AB R9, R154, R155 ;  /* 0x0000009b9a09723e */ /* 0x010fe200000000ff */
[----:B------:R1:W2:Y:S02]  /*3ff0*/  MUFU.EX2 R109, R0 ;  /* 0x00000000006d7308 */ /* 0x0002a40000000800 */
[----:B-1----:R-:W-:Y:S01]  /*4000*/  FFMA.FTZ R0, R31, c[0x0][0x2d0], -R7 ;  /* 0x0000b4001f007a23 */ /* 0x002fe20000010807 */
[----:B--2---:R-:W-:-:S05]  /*4010*/  F2FP.PACK_AB R11, R109, R188 ;  /* 0x000000bc6d0b723e */ /* 0x004fca00000000ff */
[----:B------:R1:W-:Y:S02]  /*4020*/  MUFU.EX2 R153, R0 ;  /* 0x0000000000997308 */ /* 0x0003e40000000800 */
[C---:B------:R-:W-:Y:S08]  /*4030*/  HMMA.16816.F32 R76, R8.reuse, R16, RZ ;  /* 0x00000010084c723c */ /* 0x040ff000000018ff */
[----:B------:R-:W-:Y:S01]  /*4040*/  HMMA.16816.F32 R60, R8, R18, RZ ;  /* 0x00000012083c723c */ /* 0x000fe200000018ff */
[----:B-1----:R-:W-:-:S02]  /*4050*/  FFMA.FTZ R0, R30, c[0x0][0x2d0], -R7 ;  /* 0x0000b4001e007a23 */ /* 0x002fc40000010807 */
[----:B------:R-:W1:Y:S02]  /*4060*/  LDSM.16.MT88.4 R28, [R230+0x900] ;  /* 0x00090000e61c783b */ /* 0x000e640000004200 */
[----:B------:R2:W-:Y:S03]  /*4070*/  MUFU.EX2 R169, R0 ;  /* 0x0000000000a97308 */ /* 0x0005e60000000800 */
[C---:B------:R-:W-:Y:S08]  /*4080*/  HMMA.16816.F32 R72, R8.reuse, R24, RZ ;  /* 0x000000180848723c */ /* 0x040ff000000018ff */
[----:B------:R-:W-:Y:S01]  /*4090*/  HMMA.16816.F32 R56, R8, R26, RZ ;  /* 0x0000001a0838723c */ /* 0x000fe200000018ff */
[----:B--2---:R-:W-:Y:S01]  /*40a0*/  FSEL R0, R3, RZ, P1 ;  /* 0x000000ff03007208 */ /* 0x004fe20000800000 */
[----:B------:R-:W-:-:S06]  /*40b0*/  FFMA.FTZ R3, R45, c[0x0][0x2d0], -R7 ;  /* 0x0000b4002d037a23 */ /* 0x000fcc0000010807 */
[C---:B------:R-:W-:Y:S01]  /*40c0*/  HMMA.16816.F32 R68, R8.reuse, R32, RZ ;  /* 0x000000200844723c */ /* 0x040fe200000018ff */
[----:B------:R2:W-:Y:S07]  /*40d0*/  MUFU.EX2 R196, R3 ;  /* 0x0000000300c47308 */ /* 0x0005ee0000000800 */
[C---:B------:R-:W-:Y:S08]  /*40e0*/  HMMA.16816.F32 R64, R8.reuse, R36, RZ ;  /* 0x000000240840723c */ /* 0x040ff000000018ff */
[----:B------:R-:W-:Y:S01]  /*40f0*/  HMMA.16816.F32 R52, R8, R34, RZ ;  /* 0x000000220834723c */ /* 0x000fe200000018ff */
[----:B--2---:R-:W-:-:S04]  /*4100*/  FFMA.FTZ R3, R46, c[0x0][0x2d0], -R0 ;  /* 0x0000b4002e037a23 */ /* 0x004fc80000010800 */
[----:B------:R2:W-:Y:S03]  /*4110*/  MUFU.EX2 R176, R3 ;  /* 0x0000000300b07308 */ /* 0x0005e60000000800 */
[----:B------:R-:W-:Y:S01]  /*4120*/  HMMA.16816.F32 R48, R8, R38, RZ ;  /* 0x000000260830723c */ /* 0x000fe200000018ff */
[----:B--2---:R-:W-:-:S04]  /*4130*/  FFMA.FTZ R3, R47, c[0x0][0x2d0], -R0 ;  /* 0x0000b4002f037a23 */ /* 0x004fc80000010800 */
[----:B------:R2:W3:Y:S02]  /*4140*/  MUFU.EX2 R135, R3 ;  /* 0x0000000300877308 */ /* 0x0004e40000000800 */
[----:B--2---:R-:W-:Y:S01]  /*4150*/  FFMA.FTZ R3, R80, c[0x0][0x2d0], -R0 ;  /* 0x0000b40050037a23 */ /* 0x004fe20000010800 */
[----:B---3--:R-:W-:-:S05]  /*4160*/  F2FP.PACK_AB R13, R135, R176 ;  /* 0x000000b0870d723e */ /* 0x008fca00000000ff */
        /* <DEDUP_REMOVED lines=8> */
[----:B--2---:R-:W-:-:S04]  /*41f0*/  FFMA.FTZ R3, R83, c[0x0][0x2d0], -R6 ;  /* 0x0000b40053037a23 */ /* 0x004fc80000010806 */
[----:B------:R2:W3:Y:S03]  /*4200*/  MUFU.EX2 R110, R3 ;  /* 0x00000003006e7308 */ /* 0x0004e60000000800 */
[C---:B------:R-:W-:Y:S08]  /*4210*/  HMMA.16816.F32 R80, R12.reuse, R16, RZ ;  /* 0x000000100c50723c */ /* 0x040ff000000018ff */
[----:B------:R-:W-:Y:S01]  /*4220*/  HMMA.16816.F32 R96, R12, R34, RZ ;  /* 0x000000220c60723c */ /* 0x000fe200000018ff */
[----:B--2---:R-:W-:-:S07]  /*4230*/  FFMA.FTZ R3, R84, c[0x0][0x2d0], -R6 ;  /* 0x0000b40054037a23 */ /* 0x004fce0000010806 */
[----:B------:R-:W-:Y:S01]  /*4240*/  HMMA.16816.F32 R32, R12, R36, RZ ;  /* 0x000000240c20723c */ /* 0x000fe200000018ff */
[----:B---3--:R-:W-:Y:S01]  /*4250*/  F2FP.PACK_AB R8, R110, R171 ;  /* 0x000000ab6e08723e */ /* 0x008fe200000000ff */
[----:B------:R2:W-:Y:S02]  /*4260*/  MUFU.EX2 R194, R3 ;  /* 0x0000000300c27308 */ /* 0x0005e40000000800 */
[----:B--2---:R-:W-:-:S04]  /*4270*/  FFMA.FTZ R3, R85, c[0x0][0x2d0], -R6 ;  /* 0x0000b40055037a23 */ /* 0x004fc80000010806 */
[----:B------:R-:W-:Y:S01]  /*4280*/  HMMA.16816.F32 R84, R12, R18, RZ ;  /* 0x000000120c54723c */ /* 0x000fe200000018ff */
[----:B------:R-:W2:Y:S01]  /*4290*/  LDSM.16.MT88.4 R16, [R231+0x900] ;  /* 0x00090000e710783b */ /* 0x000ea20000004200 */
[----:B------:R3:W4:Y:S02]  /*42a0*/  MUFU.EX2 R180, R3 ;  /* 0x0000000300b47308 */ /* 0x0007240000000800 */
[----:B---3--:R-:W-:Y:S01]  /*42b0*/  FFMA.FTZ R3, R88, c[0x0][0x2d0], -R5 ;  /* 0x0000b40058037a23 */ /* 0x008fe20000010805 */
[----:B----4-:R-:W-:-:S05]  /*42c0*/  F2FP.PACK_AB R10, R180, R194 ;  /* 0x000000c2b40a723e */ /* 0x010fca00000000ff */
[----:B------:R3:W-:Y:S02]  /*42d0*/  MUFU.EX2 R165, R3 ;  /* 0x0000000300a57308 */ /* 0x0007e40000000800 */
[--C-:B---3--:R-:W-:Y:S02]  /*42e0*/  FFMA.FTZ R3, R89, c[0x0][0x2d0], -R5.reuse ;  /* 0x0000b40059037a23 */ /* 0x108fe40000010805 */
[----:B------:R-:W-:Y:S01]  /*42f0*/  HMMA.16816.F32 R88, R12, R26, RZ ;  /* 0x0000001a0c58723c */ /* 0x000fe200000018ff */
[----:B------:R-:W3:Y:S03]  /*4300*/  LDSM.16.MT88.4 R24, [R229+0x900] ;  /* 0x00090000e518783b */ /* 0x000ee60000004200 */
[----:B------:R4:W5:Y:S02]  /*4310*/  MUFU.EX2 R190, R3 ;  /* 0x0000000300be7308 */ /* 0x0009640000000800 */
[----:B----4-:R-:W-:Y:S01]  /*4320*/  FFMA.FTZ R3, R92, c[0x0][0x2d0], -R5 ;  /* 0x0000b4005c037a23 */ /* 0x010fe20000010805 */
[----:B-----5:R-:W-:-:S05]  /*4330*/  F2FP.PACK_AB R9, R190, R165 ;  /* 0x000000a5be09723e */ /* 0x020fca00000000ff */
[----:B------:R4:W-:Y:S02]  /*4340*/  MUFU.EX2 R183, R3 ;  /* 0x0000000300b77308 */ /* 0x0009e40000000800 */
[----:B----4-:R-:W-:-:S06]  /*4350*/  FFMA.FTZ R3, R93, c[0x0][0x2d0], -R5 ;  /* 0x0000b4005d037a23 */ /* 0x010fcc0000010805 */
[----:B------:R4:W5:Y:S02]  /*4360*/  MUFU.EX2 R181, R3 ;  /* 0x0000000300b57308 */ /* 0x0009640000000800 */
[----:B----4-:R-:W-:Y:S01]  /*4370*/  FFMA.FTZ R3, R94, c[0x0][0x2d0], -R0 ;  /* 0x0000b4005e037a23 */ /* 0x010fe20000010800 */
[----:B-----5:R-:W-:-:S05]  /*4380*/  F2FP.PACK_AB R11, R181, R183 ;  /* 0x000000b7b50b723e */ /* 0x020fca00000000ff */
[----:B------:R4:W-:Y:S02]  /*4390*/  MUFU.EX2 R226, R3 ;  /* 0x0000000300e27308 */ /* 0x0009e40000000800 */
[C---:B------:R-:W-:Y:S08]  /*43a0*/  HMMA.16816.F32 R144, R8.reuse, R20, R76 ;  /* 0x000000140890723c */ /* 0x040ff0000000184c */
[----:B-1----:R-:W-:Y:S01]  /*43b0*/  HMMA.16816.F32 R48, R8, R30, R48 ;  /* 0x0000001e0830723c */ /* 0x002fe20000001830 */
[----:B----4-:R-:W-:-:S04]  /*43c0*/  FFMA.FTZ R3, R95, c[0x0][0x2d0], -R0 ;  /* 0x0000b4005f037a23 */ /* 0x010fc80000010800 */
[----:B------:R1:W4:Y:S03]  /*43d0*/  MUFU.EX2 R225, R3 ;  /* 0x0000000300e17308 */ /* 0x0003260000000800 */
[----:B------:R-:W-:Y:S01]  /*43e0*/  HMMA.16816.F32 R92, R12, R38, RZ ;  /* 0x000000260c5c723c */ /* 0x000fe200000018ff */
[----:B------:R-:W-:Y:S01]  /*43f0*/  LDSM.16.MT88.4 R12, [R228+0x1100] ;  /* 0x00110000e40c783b */ /* 0x000fe20000004200 */
[----:B-1----:R-:W-:-:S04]  /*4400*/  FFMA.FTZ R3, R100, c[0x0][0x2d0], -R0 ;  /* 0x0000b40064037a23 */ /* 0x002fc80000010800 */
[----:B------:R1:W-:Y:S02]  /*4410*/  MUFU.EX2 R227, R3 ;  /* 0x0000000300e37308 */ /* 0x0003e40000000800 */
[----:B-1----:R-:W-:Y:S02]  /*4420*/  FFMA.FTZ R3, R101, c[0x0][0x2d0], -R0 ;  /* 0x0000b40065037a23 */ /* 0x002fe40000010800 */
[C---:B--2---:R-:W-:Y:S04]  /*4430*/  HMMA.16816.F32 R100, R8.reuse, R16, R72 ;  /* 0x000000100864723c */ /* 0x044fe80000001848 */
[----:B------:R1:W2:Y:S04]  /*4440*/  MUFU.EX2 R224, R3 ;  /* 0x0000000300e07308 */ /* 0x0002a80000000800 */
[C---:B---3--:R-:W-:Y:S08]  /*4450*/  HMMA.16816.F32 R72, R8.reuse, R24, R68 ;  /* 0x000000180848723c */ /* 0x048ff00000001844 */
[----:B------:R-:W-:Y:S01]  /*4460*/  HMMA.16816.F32 R68, R8, R28, R64 ;  /* 0x0000001c0844723c */ /* 0x000fe20000001840 */
[----:B-1----:R-:W-:-:S04]  /*4470*/  FFMA.FTZ R3, R104, c[0x0][0x2d0], -R6 ;  /* 0x0000b40068037a23 */ /* 0x002fc80000010806 */
[----:B------:R1:W-:Y:S03]  /*4480*/  MUFU.EX2 R215, R3 ;  /* 0x0000000300d77308 */ /* 0x0003e60000000800 */
[C---:B------:R-:W-:Y:S08]  /*4490*/  HMMA.16816.F32 R64, R8.reuse, R22, R60 ;  /* 0x000000160840723c */ /* 0x040ff0000000183c */
[----:B------:R-:W-:Y:S01]  /*44a0*/  HMMA.16816.F32 R60, R8, R18, R56 ;  /* 0x00000012083c723c */ /* 0x000fe20000001838 */
[----:B-1----:R-:W-:-:S07]  /*44b0*/  FFMA.FTZ R3, R105, c[0x0][0x2d0], -R6 ;  /* 0x0000b40069037a23 */ /* 0x002fce0000010806 */
[----:B------:R-:W-:Y:S01]  /*44c0*/  HMMA.16816.F32 R56, R8, R26, R52 ;  /* 0x0000001a0838723c */ /* 0x000fe20000001834 */
[----:B------:R1:W3:Y:S06]  /*44d0*/  MUFU.EX2 R213, R3 ;  /* 0x0000000300d57308 */ /* 0x0002ec0000000800 */
[----:B------:R-:W-:Y:S02]  /*44e0*/  F2FP.PACK_AB R8, R153, R193 ;  /* 0x000000c19908723e */ /* 0x000fe400000000ff */
[----:B----4-:R-:W-:Y:S02]  /*44f0*/  F2FP.PACK_AB R9, R225, R226 ;  /* 0x000000e2e109723e */ /* 0x010fe400000000ff */
[----:B------:R-:W-:-:S02]  /*4500*/  F2FP.PACK_AB R10, R196, R169 ;  /* 0x000000a9c40a723e */ /* 0x000fc400000000ff */
[----:B--2---:R-:W-:Y:S01]  /*4510*/  F2FP.PACK_AB R11, R224, R227 ;  /* 0x000000e3e00b723e */ /* 0x004fe200000000ff */
[----:B-1----:R-:W-:-:S06]  /*4520*/  FFMA.FTZ R3, R106, c[0x0][0x2d0], -R6 ;  /* 0x0000b4006a037a23 */ /* 0x002fcc0000010806 */
[C---:B------:R-:W-:Y:S01]  /*4530*/  HMMA.16816.F32 R76, R8.reuse, R24, R40 ;  /* 0x00000018084c723c */ /* 0x040fe20000001828 */
[----:B------:R1:W-:Y:S07]  /*4540*/  MUFU.EX2 R212, R3 ;  /* 0x0000000300d47308 */ /* 0x0003ee0000000800 */
[C---:B------:R-:W-:Y:S01]  /*4550*/  HMMA.16816.F32 R40, R8.reuse, R26, R96 ;  /* 0x0000001a0828723c */ /* 0x040fe20000001860 */
[----:B------:R-:W2:Y:S06]  /*4560*/  LDSM.16.MT88.4 R24, [R230+0x1100] ;  /* 0x00110000e618783b */ /* 0x000eac0000004200 */
[----:B------:R-:W-:Y:S01]  /*4570*/  IMAD.MOV.U32 R99, RZ, RZ, R111 ;  /* 0x000000ffff637224 */ /* 0x000fe200078e006f */
[----:B------:R-:W-:Y:S01]  /*4580*/  HMMA.16816.F32 R52, R8, R20, R80 ;  /* 0x000000140834723c */ /* 0x000fe20000001850 */
[----:B------:R-:W-:-:S02]  /*4590*/  IMAD.MOV.U32 R98, RZ, RZ, R110 ;  /* 0x000000ffff627224 */ /* 0x000fc400078e006e */
[----:B-1----:R-:W-:Y:S02]  /*45a0*/  FFMA.FTZ R3, R107, c[0x0][0x2d0], -R6 ;  /* 0x0000b4006b037a23 */ /* 0x002fe40000010806 */
[----:B------:R-:W-:Y:S02]  /*45b0*/  IMAD.MOV.U32 R97, RZ, RZ, R169 ;  /* 0x000000ffff617224 */ /* 0x000fe400078e00a9 */
[----:B------:R1:W4:Y:S01]  /*45c0*/  MUFU.EX2 R210, R3 ;  /* 0x0000000300d27308 */ /* 0x0003220000000800 */
[----:B------:R-:W-:Y:S01]  /*45d0*/  HMMA.16816.F32 R104, R8, R28, R32 ;  /* 0x0000001c0868723c */ /* 0x000fe20000001820 */
[----:B------:R-:W-:Y:S01]  /*45e0*/  LDSM.16.MT88.4 R32, [R229+0x1100] ;  /* 0x00110000e520783b */ /* 0x000fe20000004200 */
[----:B------:R-:W-:-:S05]  /*45f0*/  IMAD.MOV.U32 R96, RZ, RZ, R153 ;  /* 0x000000ffff607224 */ /* 0x000fca00078e0099 */
[----:B------:R-:W-:Y:S01]  /*4600*/  IMAD.MOV.U32 R28, RZ, RZ, R196 ;  /* 0x000000ffff1c7224 */ /* 0x000fe200078e00c4 */
[----:B------:R-:W-:Y:S01]  /*4610*/  HMMA.16816.F32 R36, R8, R22, R84 ;  /* 0x000000160824723c */ /* 0x000fe20000001854 */
[----:B------:R-:W5:Y:S01]  /*4620*/  LDSM.16.MT88.4 R20, [R231+0x1100] ;  /* 0x00110000e714783b */ /* 0x000f620000004200 */
[----:B------:R-:W-:Y:S02]  /*4630*/  IMAD.MOV.U32 R29, RZ, RZ, R183 ;  /* 0x000000ffff1d7224 */ /* 0x000fe400078e00b7 */
[----:B-1----:R-:W-:-:S04]  /*4640*/  FFMA.FTZ R3, R112, c[0x0][0x2d0], -R5 ;  /* 0x0000b40070037a23 */ /* 0x002fc80000010805 */
[C---:B------:R-:W-:Y:S01]  /*4650*/  HMMA.16816.F32 R44, R8.reuse, R16, R44 ;  /* 0x00000010082c723c */ /* 0x040fe2000000182c */
[----:B------:R-:W-:Y:S01]  /*4660*/  IMAD.MOV.U32 R112, RZ, RZ, R191 ;  /* 0x000000ffff707224 */ /* 0x000fe200078e00bf */
[----:B------:R1:W-:Y:S06]  /*4670*/  MUFU.EX2 R209, R3 ;  /* 0x0000000300d17308 */ /* 0x0003ec0000000800 */
[C---:B------:R-:W-:Y:S07]  /*4680*/  HMMA.16816.F32 R16, R8.reuse, R18, R88 ;  /* 0x000000120810723c */ /* 0x040fee0000001858 */
[----:B------:R-:W-:Y:S01]  /*4690*/  IMAD.MOV.U32 R91, RZ, RZ, R193 ;  /* 0x000000ffff5b7224 */ /* 0x000fe200078e00c1 */
[----:B------:R-:W-:Y:S01]  /*46a0*/  HMMA.16816.F32 R80, R8, R30, R92 ;  /* 0x0000001e0850723c */ /* 0x000fe2000000185c */
[----:B------:R-:W-:-:S02]  /*46b0*/  IMAD.MOV.U32 R90, RZ, RZ, R192 ;  /* 0x000000ffff5a7224 */ /* 0x000fc400078e00c0 */
[----:B-1----:R-:W-:Y:S02]  /*46c0*/  FFMA.FTZ R3, R113, c[0x0][0x2d0], -R5 ;  /* 0x0000b40071037a23 */ /* 0x002fe40000010805 */
[----:B------:R-:W-:Y:S02]  /*46d0*/  IMAD.MOV.U32 R113, RZ, RZ, R194 ;  /* 0x000000ffff717224 */ /* 0x000fe400078e00c2 */
[----:B------:R1:W1:Y:S01]  /*46e0*/  MUFU.EX2 R208, R3 ;  /* 0x0000000300d07308 */ /* 0x0002620000000800 */
[----:B------:R-:W-:Y:S01]  /*46f0*/  IMAD.MOV.U32 R89, RZ, RZ, R190 ;  /* 0x000000ffff597224 */ /* 0x000fe200078e00be */
[----:B---3--:R-:W-:Y:S01]  /*4700*/  F2FP.PACK_AB R8, R213, R215 ;  /* 0x000000d7d508723e */ /* 0x008fe200000000ff */
[----:B------:R-:W-:Y:S01]  /*4710*/  IMAD.MOV.U32 R88, RZ, RZ, R189 ;  /* 0x000000ffff587224 */ /* 0x000fe200078e00bd */
[----:B----4-:R-:W-:Y:S01]  /*4720*/  F2FP.PACK_AB R10, R210, R212 ;  /* 0x000000d4d20a723e */ /* 0x010fe200000000ff */
[----:B------:R-:W-:Y:S02]  /*4730*/  IMAD.MOV.U32 R95, RZ, RZ, R165 ;  /* 0x000000ffff5f7224 */ /* 0x000fe400078e00a5 */
[----:B-1----:R-:W-:Y:S01]  /*4740*/  FFMA.FTZ R3, R114, c[0x0][0x2d0], -R5 ;  /* 0x0000b40072037a23 */ /* 0x002fe20000010805 */
[----:B------:R-:W-:Y:S01]  /*4750*/  F2FP.PACK_AB R9, R208, R209 ;  /* 0x000000d1d009723e */ /* 0x000fe200000000ff */
[----:B------:R-:W-:-:S02]  /*4760*/  IMAD.MOV.U32 R114, RZ, RZ, R188 ;  /* 0x000000ffff727224 */ /* 0x000fc400078e00bc */
        /* <DEDUP_REMOVED lines=9> */
[----:B-1----:R-:W-:-:S02]  /*4800*/  FFMA.FTZ R3, R116, c[0x0][0x2d0], -R7 ;  /* 0x0000b40074037a23 */ /* 0x002fc40000010807 */
[----:B------:R-:W-:Y:S02]  /*4810*/  IMAD.MOV.U32 R116, RZ, RZ, R197 ;  /* 0x000000ffff747224 */ /* 0x000fe400078e00c5 */
[----:B------:R1:W2:Y:S03]  /*4820*/  MUFU.EX2 R201, R3 ;  /* 0x0000000300c97308 */ /* 0x0002a60000000800 */
[C---:B-----5:R-:W-:Y:S08]  /*4830*/  HMMA.16816.F32 R100, R8.reuse, R20, R100 ;  /* 0x000000140864723c */ /* 0x060ff00000001864 */
[----:B------:R-:W-:Y:S01]  /*4840*/  HMMA.16816.F32 R68, R8, R22, R60 ;  /* 0x000000160844723c */ /* 0x000fe2000000183c */
[----:B-1----:R-:W-:-:S02]  /*4850*/  FFMA.FTZ R3, R117, c[0x0][0x2d0], -R7 ;  /* 0x0000b40075037a23 */ /* 0x002fc40000010807 */
[----:B------:R-:W-:Y:S02]  /*4860*/  IMAD.MOV.U32 R117, RZ, RZ, R182 ;  /* 0x000000ffff757224 */ /* 0x000fe400078e00b6 */
[----:B------:R1:W-:Y:S02]  /*4870*/  MUFU.EX2 R200, R3 ;  /* 0x0000000300c87308 */ /* 0x0003e40000000800 */
[----:B-1----:R-:W-:Y:S02]  /*4880*/  FFMA.FTZ R3, R119, c[0x0][0x2d0], -R7 ;  /* 0x0000b40077037a23 */ /* 0x002fe40000010807 */
[----:B------:R-:W-:-:S04]  /*4890*/  IMAD.MOV.U32 R119, RZ, RZ, R181 ;  /* 0x000000ffff777224 */ /* 0x000fc800078e00b5 */
[----:B------:R1:W3:Y:S02]  /*48a0*/  MUFU.EX2 R199, R3 ;  /* 0x0000000300c77308 */ /* 0x0002e40000000800 */
[----:B-1----:R-:W-:Y:S02]  /*48b0*/  FFMA.FTZ R3, R122, c[0x0][0x2d0], -R0 ;  /* 0x0000b4007a037a23 */ /* 0x002fe40000010800 */
[----:B------:R-:W-:-:S04]  /*48c0*/  IMAD.MOV.U32 R122, RZ, RZ, R180 ;  /* 0x000000ffff7a7224 */ /* 0x000fc800078e00b4 */
[----:B------:R1:W-:Y:S01]  /*48d0*/  MUFU.EX2 R198, R3 ;  /* 0x0000000300c67308 */ /* 0x0003e20000000800 */
[C---:B------:R-:W-:Y:S08]  /*48e0*/  HMMA.16816.F32 R180, R8.reuse, R32, R72 ;  /* 0x0000002008b4723c */ /* 0x040ff00000001848 */
[----:B------:R-:W-:Y:S01]  /*48f0*/  HMMA.16816.F32 R72, R8, R14, R64 ;  /* 0x0000000e0848723c */ /* 0x000fe20000001840 */
[----:B-1----:R-:W-:-:S07]  /*4900*/  FFMA.FTZ R3, R125, c[0x0][0x2d0], -R0 ;  /* 0x0000b4007d037a23 */ /* 0x002fce0000010800 */
[C---:B------:R-:W-:Y:S01]  /*4910*/  HMMA.16816.F32 R64, R8.reuse, R34, R56 ;  /* 0x000000220840723c */ /* 0x040fe20000001838 */
[----:B------:R-:W-:Y:S01]  /*4920*/  IMAD.MOV.U32 R125, RZ, RZ, R97 ;  /* 0x000000ffff7d7224 */ /* 0x000fe200078e0061 */
[----:B------:R1:W4:Y:S06]  /*4930*/  MUFU.EX2 R197, R3 ;  /* 0x0000000300c57308 */ /* 0x00032c0000000800 */
[----:B------:R-:W-:Y:S07]  /*4940*/  HMMA.16816.F32 R56, R8, R26, R48 ;  /* 0x0000001a0838723c */ /* 0x000fee0000001830 */
[----:B--2---:R-:W-:-:S02]  /*4950*/  F2FP.PACK_AB R8, R201, R205 ;  /* 0x000000cdc908723e */ /* 0x004fc400000000ff */
[----:B---3--:R-:W-:Y:S01]  /*4960*/  F2FP.PACK_AB R10, R199, R200 ;  /* 0x000000c8c70a723e */ /* 0x008fe200000000ff */
[--C-:B-1----:R-:W-:Y:S01]  /*4970*/  FFMA.FTZ R3, R123, c[0x0][0x2d0], -R0.reuse ;  /* 0x0000b4007b037a23 */ /* 0x102fe20000010800 */
[----:B----4-:R-:W-:Y:S01]  /*4980*/  F2FP.PACK_AB R9, R197, R198 ;  /* 0x000000c6c509723e */ /* 0x010fe200000000ff */
[----:B------:R-:W-:Y:S02]  /*4990*/  IMAD.MOV.U32 R123, RZ, RZ, R195 ;  /* 0x000000ffff7b7224 */ /* 0x000fe400078e00c3 */
[----:B------:R1:W-:Y:S02]  /*49a0*/  MUFU.EX2 R196, R3 ;  /* 0x0000000300c47308 */ /* 0x0003e40000000800 */
[----:B-1----:R-:W-:Y:S02]  /*49b0*/  FFMA.FTZ R3, R124, c[0x0][0x2d0], -R0 ;  /* 0x0000b4007c037a23 */ /* 0x002fe40000010800 */
[----:B------:R-:W-:-:S04]  /*49c0*/  IMAD.MOV.U32 R124, RZ, RZ, R89 ;  /* 0x000000ffff7c7224 */ /* 0x000fc800078e0059 */
[----:B------:R1:W2:Y:S01]  /*49d0*/  MUFU.EX2 R195, R3 ;  /* 0x0000000300c37308 */ /* 0x0002a20000000800 */
[----:B------:R-:W-:Y:S02]  /*49e0*/  IMAD.MOV.U32 R89, RZ, RZ, R166 ;  /* 0x000000ffff597224 */ /* 0x000fe400078e00a6 */
[----:B-1----:R-:W-:Y:S01]  /*49f0*/  FFMA.FTZ R3, R120, c[0x0][0x2d0], -R7 ;  /* 0x0000b40078037a23 */ /* 0x002fe20000010807 */
[----:B--2---:R-:W-:Y:S01]  /*4a00*/  F2FP.PACK_AB R11, R195, R196 ;  /* 0x000000c4c30b723e */ /* 0x004fe200000000ff */
[----:B------:R-:W-:-:S03]  /*4a10*/  IMAD.MOV.U32 R120, RZ, RZ, R28 ;  /* 0x000000ffff787224 */ /* 0x000fc600078e001c */
[----:B------:R1:W-:Y:S03]  /*4a20*/  MUFU.EX2 R194, R3 ;  /* 0x0000000300c27308 */ /* 0x0003e60000000800 */
[C---:B------:R-:W-:Y:S08]  /*4a30*/  HMMA.16816.F32 R52, R8.reuse, R12, R52 ;  /* 0x0000000c0834723c */ /* 0x040ff00000001834 */
[----:B------:R-:W-:Y:S01]  /*4a40*/  HMMA.16816.F32 R48, R8, R14, R36 ;  /* 0x0000000e0830723c */ /* 0x000fe20000001824 */
[----:B------:R-:W-:Y:S01]  /*4a50*/  LDSM.16.MT88.4 R12, [R231+0x1900] ;  /* 0x00190000e70c783b */ /* 0x000fe20000004200 */
[----:B-1----:R-:W-:-:S02]  /*4a60*/  FFMA.FTZ R3, R121, c[0x0][0x2d0], -R7 ;  /* 0x0000b40079037a23 */ /* 0x002fc40000010807 */
[----:B------:R-:W-:Y:S02]  /*4a70*/  IMAD.MOV.U32 R121, RZ, RZ, R29 ;  /* 0x000000ffff797224 */ /* 0x000fe400078e001d */
[----:B------:R1:W-:Y:S02]  /*4a80*/  MUFU.EX2 R193, R3 ;  /* 0x0000000300c17308 */ /* 0x0003e40000000800 */
[C---:B------:R-:W-:Y:S08]  /*4a90*/  HMMA.16816.F32 R60, R8.reuse, R24, R104 ;  /* 0x00000018083c723c */ /* 0x040ff00000001868 */
[----:B------:R-:W-:Y:S01]  /*4aa0*/  HMMA.16816.F32 R44, R8, R20, R44 ;  /* 0x00000014082c723c */ /* 0x000fe2000000182c */
[----:B-1----:R-:W-:-:S07]  /*4ab0*/  FFMA.FTZ R3, R127, c[0x0][0x2d0], -R6 ;  /* 0x0000b4007f037a23 */ /* 0x002fce0000010806 */
[C---:B------:R-:W-:Y:S01]  /*4ac0*/  HMMA.16816.F32 R36, R8.reuse, R22, R16 ;  /* 0x000000160824723c */ /* 0x040fe20000001810 */
[----:B------:R-:W1:Y:S01]  /*4ad0*/  LDSM.16.MT88.4 R16, [R228+0x1900] ;  /* 0x00190000e410783b */ /* 0x000e620000004200 */
[----:B------:R-:W-:Y:S01]  /*4ae0*/  IMAD.MOV.U32 R127, RZ, RZ, R98 ;  /* 0x000000ffff7f7224 */ /* 0x000fe200078e0062 */
[----:B------:R2:W-:Y:S02]  /*4af0*/  MUFU.EX2 R192, R3 ;  /* 0x0000000300c07308 */ /* 0x0005e40000000800 */
[----:B------:R-:W3:Y:S03]  /*4b00*/  LDSM.16.MT88.4 R20, [R229+0x1900] ;  /* 0x00190000e514783b */ /* 0x000ee60000004200 */
[C---:B------:R-:W-:Y:S08]  /*4b10*/  HMMA.16816.F32 R28, R8.reuse, R32, R76 ;  /* 0x00000020081c723c */ /* 0x040ff0000000184c */
[----:B------:R-:W-:Y:S01]  /*4b20*/  HMMA.16816.F32 R40, R8, R34, R40 ;  /* 0x000000220828723c */ /* 0x000fe20000001828 */
[----:B--2---:R-:W-:-:S02]  /*4b30*/  FFMA.FTZ R3, R129, c[0x0][0x2d0], -R6 ;  /* 0x0000b40081037a23 */ /* 0x004fc40000010806 */
[----:B------:R-:W-:Y:S02]  /*4b40*/  IMAD.MOV.U32 R129, RZ, RZ, R109 ;  /* 0x000000ffff817224 */ /* 0x000fe400078e006d */
[----:B------:R2:W4:Y:S03]  /*4b50*/  MUFU.EX2 R191, R3 ;  /* 0x0000000300bf7308 */ /* 0x0005260000000800 */
[----:B------:R-:W-:Y:S01]  /*4b60*/  HMMA.16816.F32 R80, R8, R26, R80 ;  /* 0x0000001a0850723c */ /* 0x000fe20000001850 */
[----:B------:R-:W5:Y:S01]  /*4b70*/  LDSM.16.MT88.4 R24, [R230+0x1900] ;  /* 0x00190000e618783b */ /* 0x000f620000004200 */
[----:B--2---:R-:W-:-:S05]  /*4b80*/  FFMA.FTZ R3, R126, c[0x0][0x2d0], -R6 ;  /* 0x0000b4007e037a23 */ /* 0x004fca0000010806 */
[----:B----4-:R-:W-:Y:S01]  /*4b90*/  F2FP.PACK_AB R8, R191, R192 ;  /* 0x000000c0bf08723e */ /* 0x010fe200000000ff */
[----:B------:R-:W-:Y:S01]  /*4ba0*/  IMAD.MOV.U32 R126, RZ, RZ, R96 ;  /* 0x000000ffff7e7224 */ /* 0x000fe200078e0060 */
[----:B------:R2:W-:Y:S02]  /*4bb0*/  MUFU.EX2 R190, R3 ;  /* 0x0000000300be7308 */ /* 0x0005e40000000800 */
[----:B--2---:R-:W-:Y:S02]  /*4bc0*/  FFMA.FTZ R3, R128, c[0x0][0x2d0], -R6 ;  /* 0x0000b40080037a23 */ /* 0x004fe40000010806 */
[----:B------:R-:W-:-:S04]  /*4bd0*/  IMAD.MOV.U32 R128, RZ, RZ, R4 ;  /* 0x000000ffff807224 */ /* 0x000fc800078e0004 */
[----:B------:R2:W4:Y:S01]  /*4be0*/  MUFU.EX2 R189, R3 ;  /* 0x0000000300bd7308 */ /* 0x0005220000000800 */
[----:B------:R-:W-:-:S04]  /*4bf0*/  IMAD.MOV.U32 R4, RZ, RZ, R168 ;  /* 0x000000ffff047224 */ /* 0x000fc800078e00a8 */
[----:B------:R-:W-:Y:S02]  /*4c00*/  FFMA.FTZ R4, R4, c[0x0][0x2d0], -R7 ;  /* 0x0000b40004047a23 */ /* 0x000fe40000010807 */
[----:B--2---:R-:W-:Y:S01]  /*4c10*/  FFMA.FTZ R3, R131, c[0x0][0x2d0], -R5 ;  /* 0x0000b40083037a23 */ /* 0x004fe20000010805 */
[----:B----4-:R-:W-:Y:S01]  /*4c20*/  F2FP.PACK_AB R10, R189, R190 ;  /* 0x000000bebd0a723e */ /* 0x010fe200000000ff */
[----:B------:R-:W-:Y:S02]  /*4c30*/  IMAD.MOV.U32 R131, RZ, RZ, R91 ;  /* 0x000000ffff837224 */ /* 0x000fe400078e005b */
[----:B------:R2:W-:Y:S01]  /*4c40*/  MUFU.EX2 R188, R3 ;  /* 0x0000000300bc7308 */ /* 0x0005e20000000800 */
[----:B------:R-:W-:Y:S02]  /*4c50*/  IMAD.MOV.U32 R91, RZ, RZ, R167 ;  /* 0x000000ffff5b7224 */ /* 0x000fe400078e00a7 */
[----:B--2---:R-:W-:Y:S02]  /*4c60*/  FFMA.FTZ R3, R140, c[0x0][0x2d0], -R5 ;  /* 0x0000b4008c037a23 */ /* 0x004fe40000010805 */
[----:B------:R-:W-:-:S03]  /*4c70*/  IMAD.MOV.U32 R140, RZ, RZ, R113 ;  /* 0x000000ffff8c7224 */ /* 0x000fc600078e0071 */
[----:B------:R2:W4:Y:S02]  /*4c80*/  MUFU.EX2 R115, R3 ;  /* 0x0000000300737308 */ /* 0x0005240000000800 */
[----:B--2---:R-:W-:Y:S01]  /*4c90*/  FFMA.FTZ R3, R130, c[0x0][0x2d0], -R5 ;  /* 0x0000b40082037a23 */ /* 0x004fe20000010805 */
[----:B----4-:R-:W-:Y:S01]  /*4ca0*/  F2FP.PACK_AB R9, R115, R188 ;  /* 0x000000bc7309723e */ /* 0x010fe200000000ff */
[----:B------:R-:W-:-:S04]  /*4cb0*/  IMAD.MOV.U32 R130, RZ, RZ, R112 ;  /* 0x000000ffff827224 */ /* 0x000fc800078e0070 */
[----:B------:R2:W-:Y:S02]  /*4cc0*/  MUFU.EX2 R113, R3 ;  /* 0x0000000300717308 */ /* 0x0005e40000000800 */
[----:B--2---:R-:W-:Y:S02]  /*4cd0*/  FFMA.FTZ R3, R139, c[0x0][0x2d0], -R5 ;  /* 0x0000b4008b037a23 */ /* 0x004fe40000010805 */
[----:B------:R-:W-:-:S04]  /*4ce0*/  IMAD.MOV.U32 R139, RZ, RZ, R114 ;  /* 0x000000ffff8b7224 */ /* 0x000fc800078e0072 */
[----:B------:R2:W4:Y:S02]  /*4cf0*/  MUFU.EX2 R114, R3 ;  /* 0x0000000300727308 */ /* 0x0005240000000800 */
[----:B--2---:R-:W-:Y:S01]  /*4d00*/  FFMA.FTZ R3, R142, c[0x0][0x2d0], -R7 ;  /* 0x0000b4008e037a23 */ /* 0x004fe20000010807 */
[----:B----4-:R-:W-:Y:S01]  /*4d10*/  F2FP.PACK_AB R11, R114, R113 ;  /* 0x00000071720b723e */ /* 0x010fe200000000ff */
[----:B------:R-:W-:-:S04]  /*4d20*/  IMAD.MOV.U32 R142, RZ, RZ, R88 ;  /* 0x000000ffff8e7224 */ /* 0x000fc800078e0058 */
[----:B------:R2:W-:Y:S01]  /*4d30*/  MUFU.EX2 R112, R3 ;  /* 0x0000000300707308 */ /* 0x0005e20000000800 */
[----:B------:R-:W-:Y:S01]  /*4d40*/  IMAD.MOV.U32 R88, RZ, RZ, R152 ;  /* 0x000000ffff587224 */ /* 0x000fe200078e0098 */
[C---:B-1----:R-:W-:Y:S08]  /*4d50*/  HMMA.16816.F32 R144, R8.reuse, R16, R144 ;  /* 0x000000100890723c */ /* 0x042ff00000001890 */
[----:B---3--:R-:W-:Y:S01]  /*4d60*/  HMMA.16816.F32 R180, R8, R20, R180 ;  /* 0x0000001408b4723c */ /* 0x008fe200000018b4 */
[----:B--2---:R-:W-:-:S02]  /*4d70*/  FFMA.FTZ R3, R141, c[0x0][0x2d0], -R7 ;  /* 0x0000b4008d037a23 */ /* 0x004fc40000010807 */
[----:B------:R-:W-:Y:S02]  /*4d80*/  IMAD.MOV.U32 R141, RZ, RZ, R90 ;  /* 0x000000ffff8d7224 */ /* 0x000fe400078e005a */
[----:B------:R1:W-:Y:S01]  /*4d90*/  MUFU.EX2 R111, R3 ;  /* 0x00000003006f7308 */ /* 0x0003e20000000800 */
[----:B------:R-:W-:Y:S02]  /*4da0*/  IMAD.MOV.U32 R90, RZ, RZ, R170 ;  /* 0x000000ffff5a7224 */ /* 0x000fe400078e00aa */
[----:B------:R-:W-:Y:S01]  /*4db0*/  HMMA.16816.F32 R76, R8, R22, R64 ;  /* 0x00000016084c723c */ /* 0x000fe20000001840 */
[----:B-1----:R-:W-:Y:S02]  /*4dc0*/  FFMA.FTZ R3, R148, c[0x0][0x2d0], -R7 ;  /* 0x0000b40094037a23 */ /* 0x002fe40000010807 */
[----:B------:R-:W-:Y:S02]  /*4dd0*/  IMAD.MOV.U32 R148, RZ, RZ, R155 ;  /* 0x000000ffff947224 */ /* 0x000fe400078e009b */
[----:B------:R1:W-:Y:S02]  /*4de0*/  MUFU.EX2 R110, R3 ;  /* 0x00000003006e7308 */ /* 0x0003e40000000800 */
[----:B-1----:R-:W-:-:S02]  /*4df0*/  FFMA.FTZ R3, R149, c[0x0][0x2d0], -R7 ;  /* 0x0000b40095037a23 */ /* 0x002fc40000010807 */
[----:B------:R-:W-:-:S04]  /*4e00*/  IMAD.MOV.U32 R149, RZ, RZ, R154 ;  /* 0x000000ffff957224 */ /* 0x000fc800078e009a */
[----:B------:R1:W-:Y:S01]  /*4e10*/  MUFU.EX2 R109, R3 ;  /* 0x00000003006d7308 */ /* 0x0003e20000000800 */
[C---:B------:R-:W-:Y:S08]  /*4e20*/  HMMA.16816.F32 R152, R8.reuse, R18, R72 ;  /* 0x000000120898723c */ /* 0x040ff00000001848 */
[----:B-----5:R-:W-:Y:S01]  /*4e30*/  HMMA.16816.F32 R72, R8, R24, R84 ;  /* 0x000000180848723c */ /* 0x020fe20000001854 */
[----:B-1----:R-:W-:-:S02]  /*4e40*/  FFMA.FTZ R3, R156, c[0x0][0x2d0], -R0 ;  /* 0x0000b4009c037a23 */ /* 0x002fc40000010800 */
[----:B------:R-:W-:Y:S02]  /*4e50*/  IMAD.MOV.U32 R156, RZ, RZ, R164 ;  /* 0x000000ffff9c7224 */ /* 0x000fe400078e00a4 */
[----:B------:R1:W-:Y:S03]  /*4e60*/  MUFU.EX2 R107, R3 ;  /* 0x00000003006b7308 */ /* 0x0003e60000000800 */
[C---:B------:R-:W-:Y:S01]  /*4e70*/  HMMA.16816.F32 R164, R8.reuse, R12, R100 ;  /* 0x0000000c08a4723c */ /* 0x040fe20000001864 */
[--C-:B-1----:R-:W-:Y:S02]  /*4e80*/  FFMA.FTZ R3, R158, c[0x0][0x2d0], -R0.reuse ;  /* 0x0000b4009e037a23 */ /* 0x102fe40000010800 */
[----:B------:R-:W-:Y:S02]  /*4e90*/  IMAD.MOV.U32 R158, RZ, RZ, R171 ;  /* 0x000000ffff9e7224 */ /* 0x000fe400078e00ab */
[----:B------:R1:W2:Y:S03]  /*4ea0*/  MUFU.EX2 R106, R3 ;  /* 0x00000003006a7308 */ /* 0x0002a60000000800 */
[C---:B------:R-:W-:Y:S08]  /*4eb0*/  HMMA.16816.F32 R168, R8.reuse, R14, R68 ;  /* 0x0000000e08a8723c */ /* 0x040ff00000001844 */
[----:B------:R-:W-:Y:S01]  /*4ec0*/  HMMA.16816.F32 R68, R8, R26, R56 ;  /* 0x0000001a0844723c */ /* 0x000fe20000001838 */
[----:B-1----:R-:W-:-:S06]  /*4ed0*/  FFMA.FTZ R3, R151, c[0x0][0x2d0], -R0 ;  /* 0x0000b40097037a23 */ /* 0x002fcc0000010800 */
[----:B------:R-:W-:Y:S01]  /*4ee0*/  F2FP.PACK_AB R8, R193, R194 ;  /* 0x000000c2c108723e */ /* 0x000fe200000000ff */
[----:B------:R-:W-:Y:S01]  /*4ef0*/  IMAD.MOV.U32 R151, RZ, RZ, R95 ;  /* 0x000000ffff977224 */ /* 0x000fe200078e005f */
[----:B--2---:R-:W-:Y:S01]  /*4f00*/  F2FP.PACK_AB R9, R106, R107 ;  /* 0x0000006b6a09723e */ /* 0x004fe200000000ff */
[----:B------:R1:W-:Y:S01]  /*4f10*/  MUFU.EX2 R104, R3 ;  /* 0x0000000300687308 */ /* 0x0003e20000000800 */
[----:B------:R-:W-:Y:S01]  /*4f20*/  F2FP.PACK_AB R10, R111, R112 ;  /* 0x000000706f0a723e */ /* 0x000fe200000000ff */
[----:B-1----:R-:W-:Y:S02]  /*4f30*/  FFMA.FTZ R3, R157, c[0x0][0x2d0], -R0 ;  /* 0x0000b4009d037a23 */ /* 0x002fe40000010800 */
[----:B------:R-:W-:-:S04]  /*4f40*/  IMAD.MOV.U32 R157, RZ, RZ, R99 ;  /* 0x000000ffff9d7224 */ /* 0x000fc800078e0063 */
[----:B------:R1:W2:Y:S02]  /*4f50*/  MUFU.EX2 R103, R3 ;  /* 0x0000000300677308 */ /* 0x0002a40000000800 */
[----:B-1----:R-:W-:Y:S01]  /*4f60*/  FFMA.FTZ R3, R108, c[0x0][0x2d0], -R7 ;  /* 0x0000b4006c037a23 */ /* 0x002fe20000010807 */
[----:B--2---:R-:W-:-:S05]  /*4f70*/  F2FP.PACK_AB R11, R103, R104 ;  /* 0x00000068670b723e */ /* 0x004fca00000000ff */
[----:B------:R1:W-:Y:S02]  /*4f80*/  MUFU.EX2 R108, R3 ;  /* 0x00000003006c7308 */ /* 0x0003e40000000800 */
[C---:B------:R-:W-:Y:S08]  /*4f90*/  HMMA.16816.F32 R64, R8.reuse, R16, R52 ;  /* 0x000000100840723c */ /* 0x040ff00000001834 */
[----:B------:R-:W-:Y:S01]  /*4fa0*/  HMMA.16816.F32 R56, R8, R18, R48 ;  /* 0x000000120838723c */ /* 0x000fe20000001830 */
[----:B------:R-:W2:Y:S01]  /*4fb0*/  LDSM.16.MT88.4 R16, [R228+0x2100] ;  /* 0x00210000e410783b */ /* 0x000ea20000004200 */
[----:B-1----:R-:W-:-:S02]  /*4fc0*/  FFMA.FTZ R3, R150, c[0x0][0x2d0], -R7 ;  /* 0x0000b40096037a23 */ /* 0x002fc40000010807 */
[----:B------:R-:W-:Y:S02]  /*4fd0*/  IMAD.MOV.U32 R150, RZ, RZ, R88 ;  /* 0x000000ffff967224 */ /* 0x000fe400078e0058 */
[----:B------:R1:W-:Y:S02]  /*4fe0*/  MUFU.EX2 R105, R3 ;  /* 0x0000000300697308 */ /* 0x0003e40000000800 */
[C---:B------:R-:W-:Y:S08]  /*4ff0*/  HMMA.16816.F32 R52, R8.reuse, R12, R44 ;  /* 0x0000000c0834723c */ /* 0x040ff0000000182c */
[----:B------:R-:W-:Y:S01]  /*5000*/  HMMA.16816.F32 R48, R8, R14, R36 ;  /* 0x0000000e0830723c */ /* 0x000fe20000001824 */
[----:B------:R-:W3:Y:S01]  /*5010*/  LDSM.16.MT88.4 R12, [R231+0x2100] ;  /* 0x00210000e70c783b */ /* 0x000ee20000004200 */
[----:B-1----:R-:W-:-:S06]  /*5020*/  FFMA.FTZ R3, R159, c[0x0][0x2d0], -R6 ;  /* 0x0000b4009f037a23 */ /* 0x002fcc0000010806 */
[C---:B------:R-:W-:Y:S01]  /*5030*/  HMMA.16816.F32 R32, R8.reuse, R20, R28 ;  /* 0x000000140820723c */ /* 0x040fe2000000181c */
[----:B------:R-:W-:Y:S01]  /*5040*/  LDSM.16.MT88.4 R28, [R230+0x2100] ;  /* 0x00210000e61c783b */ /* 0x000fe20000004200 */
[----:B------:R-:W-:Y:S01]  /*5050*/  IMAD.MOV.U32 R159, RZ, RZ, R89 ;  /* 0x000000ffff9f7224 */ /* 0x000fe200078e0059 */
[----:B------:R1:W-:Y:S05]  /*5060*/  MUFU.EX2 R102, R3 ;  /* 0x0000000300667308 */ /* 0x0003ea0000000800 */
[C---:B------:R-:W-:Y:S01]  /*5070*/  HMMA.16816.F32 R40, R8.reuse, R22, R40 ;  /* 0x000000160828723c */ /* 0x040fe20000001828 */
[----:B------:R-:W4:Y:S07]  /*5080*/  LDSM.16.MT88.4 R20, [R229+0x2100] ;  /* 0x00210000e514783b */ /* 0x000f2e0000004200 */
[----:B------:R-:W-:Y:S01]  /*5090*/  HMMA.16816.F32 R36, R8, R26, R80 ;  /* 0x0000001a0824723c */ /* 0x000fe20000001850 */
[----:B-1----:R-:W-:-:S02]  /*50a0*/  FFMA.FTZ R3, R161, c[0x0][0x2d0], -R6 ;  /* 0x0000b400a1037a23 */ /* 0x002fc40000010806 */
[----:B------:R-:W-:Y:S02]  /*50b0*/  IMAD.MOV.U32 R161, RZ, RZ, R90 ;  /* 0x000000ffffa17224 */ /* 0x000fe400078e005a */
[----:B------:R1:W5:Y:S03]  /*50c0*/  MUFU.EX2 R101, R3 ;  /* 0x0000000300657308 */ /* 0x0003660000000800 */
[----:B------:R-:W-:Y:S01]  /*50d0*/  HMMA.16816.F32 R44, R8, R24, R60 ;  /* 0x00000018082c723c */ /* 0x000fe2000000183c */
[----:B------:R-:W2:Y:S01]  /*50e0*/  LDSM.16.MT88.4 R24, [R228+0x2900] ;  /* 0x00290000e418783b */ /* 0x000ea20000004200 */
[----:B-1----:R-:W-:-:S05]  /*50f0*/  FFMA.FTZ R3, R160, c[0x0][0x2d0], -R6 ;  /* 0x0000b400a0037a23 */ /* 0x002fca0000010806 */
[----:B-----5:R-:W-:Y:S01]  /*5100*/  F2FP.PACK_AB R8, R101, R102 ;  /* 0x000000666508723e */ /* 0x020fe200000000ff */
[----:B------:R-:W-:Y:S01]  /*5110*/  IMAD.MOV.U32 R160, RZ, RZ, R91 ;  /* 0x000000ffffa07224 */ /* 0x000fe200078e005b */
[----:B------:R1:W-:Y:S02]  /*5120*/  MUFU.EX2 R100, R3 ;  /* 0x0000000300647308 */ /* 0x0003e40000000800 */
[----:B-1----:R-:W-:Y:S02]  /*5130*/  FFMA.FTZ R3, R162, c[0x0][0x2d0], -R6 ;  /* 0x0000b400a2037a23 */ /* 0x002fe40000010806 */
[----:B------:R-:W-:-:S04]  /*5140*/  IMAD.MOV.U32 R162, RZ, RZ, R156 ;  /* 0x000000ffffa27224 */ /* 0x000fc800078e009c */
[----:B------:R1:W5:Y:S02]  /*5150*/  MUFU.EX2 R99, R3 ;  /* 0x0000000300637308 */ /* 0x0003640000000800 */
[----:B-1----:R-:W-:Y:S01]  /*5160*/  FFMA.FTZ R3, R163, c[0x0][0x2d0], -R5 ;  /* 0x0000b400a3037a23 */ /* 0x002fe20000010805 */
[----:B-----5:R-:W-:Y:S01]  /*5170*/  F2FP.PACK_AB R10, R99, R100 ;  /* 0x00000064630a723e */ /* 0x020fe200000000ff */
[----:B------:R-:W-:-:S04]  /*5180*/  IMAD.MOV.U32 R163, RZ, RZ, R148 ;  /* 0x000000ffffa37224 */ /* 0x000fc800078e0094 */
[----:B------:R1:W-:Y:S01]  /*5190*/  MUFU.EX2 R98, R3 ;  /* 0x0000000300627308 */ /* 0x0003e20000000800 */
[----:B------:R-:W-:Y:S02]  /*51a0*/  IMAD.MOV.U32 R148, RZ, RZ, R123 ;  /* 0x000000ffff947224 */ /* 0x000fe400078e007b */
[----:B-1----:R-:W-:Y:S02]  /*51b0*/  FFMA.FTZ R3, R186, c[0x0][0x2d0], -R5 ;  /* 0x0000b400ba037a23 */ /* 0x002fe40000010805 */
[----:B------:R-:W-:-:S03]  /*51c0*/  IMAD.MOV.U32 R186, RZ, RZ, R149 ;  /* 0x000000ffffba7224 */ /* 0x000fc600078e0095 */
[----:B------:R1:W5:Y:S01]  /*51d0*/  MUFU.EX2 R97, R3 ;  /* 0x0000000300617308 */ /* 0x0003620000000800 */
[----:B------:R-:W-:Y:S02]  /*51e0*/  IMAD.MOV.U32 R149, RZ, RZ, R140 ;  /* 0x000000ffff957224 */ /* 0x000fe400078e008c */
[----:B------:R-:W-:Y:S02]  /*51f0*/  IMAD.MOV.U32 R140, RZ, RZ, R119 ;  /* 0x000000ffff8c7224 */ /* 0x000fe400078e0077 */
[----:B-1----:R-:W-:Y:S01]  /*5200*/  FFMA.FTZ R3, R185, c[0x0][0x2d0], -R5 ;  /* 0x0000b400b9037a23 */ /* 0x002fe20000010805 */
[----:B-----5:R-:W-:Y:S01]  /*5210*/  F2FP.PACK_AB R9, R97, R98 ;  /* 0x000000626109723e */ /* 0x020fe200000000ff */
[----:B------:R-:W-:Y:S02]  /*5220*/  IMAD.MOV.U32 R185, RZ, RZ, R141 ;  /* 0x000000ffffb97224 */ /* 0x000fe400078e008d */
[----:B------:R1:W-:Y:S01]  /*5230*/  MUFU.EX2 R96, R3 ;  /* 0x0000000300607308 */ /* 0x0003e20000000800 */
[----:B------:R-:W-:-:S02]  /*5240*/  IMAD.MOV.U32 R141, RZ, RZ, R121 ;  /* 0x000000ffff8d7224 */ /* 0x000fc400078e0079 */
[----:B-1----:R-:W-:Y:S02]  /*5250*/  FFMA.FTZ R3, R184, c[0x0][0x2d0], -R5 ;  /* 0x0000b400b8037a23 */ /* 0x002fe40000010805 */
[----:B------:R-:W-:-:S03]  /*5260*/  IMAD.MOV.U32 R184, RZ, RZ, R116 ;  /* 0x000000ffffb87224 */ /* 0x000fc600078e0074 */
[----:B------:R1:W5:Y:S02]  /*5270*/  MUFU.EX2 R95, R3 ;  /* 0x00000003005f7308 */ /* 0x0003640000000800 */
[----:B-1----:R-:W-:Y:S01]  /*5280*/  FFMA.FTZ R3, R203, c[0x0][0x2d0], -R0 ;  /* 0x0000b400cb037a23 */ /* 0x002fe20000010800 */
[----:B-----5:R-:W-:Y:S01]  /*5290*/  F2FP.PACK_AB R11, R95, R96 ;  /* 0x000000605f0b723e */ /* 0x020fe200000000ff */
[----:B------:R-:W-:-:S04]  /*52a0*/  IMAD.MOV.U32 R203, RZ, RZ, R117 ;  /* 0x000000ffffcb7224 */ /* 0x000fc800078e0075 */
[----:B------:R1:W-:Y:S02]  /*52b0*/  MUFU.EX2 R94, R3 ;  /* 0x00000003005e7308 */ /* 0x0003e40000000800 */
[C---:B--2---:R-:W-:Y:S08]  /*52c0*/  HMMA.16816.F32 R144, R8.reuse, R16, R144 ;  /* 0x000000100890723c */ /* 0x044ff00000001890 */
[----:B------:R-:W-:Y:S01]  /*52d0*/  HMMA.16816.F32 R152, R8, R18, R152 ;  /* 0x000000120898723c */ /* 0x000fe20000001898 */
[----:B-1----:R-:W-:-:S02]  /*52e0*/  FFMA.FTZ R3, R187, c[0x0][0x2d0], -R0 ;  /* 0x0000b400bb037a23 */ /* 0x002fc40000010800 */
[----:B------:R-:W-:Y:S02]  /*52f0*/  IMAD.MOV.U32 R187, RZ, RZ, R150 ;  /* 0x000000ffffbb7224 */ /* 0x000fe400078e0096 */
[----:B------:R1:W2:Y:S03]  /*5300*/  MUFU.EX2 R93, R3 ;  /* 0x00000003005d7308 */ /* 0x0002a60000000800 */
[----:B---3--:R-:W-:Y:S01]  /*5310*/  HMMA.16816.F32 R164, R8, R12, R164 ;  /* 0x0000000c08a4723c */ /* 0x008fe200000018a4 */
[----:B------:R-:W-:Y:S02]  /*5320*/  IMAD.MOV.U32 R150, RZ, RZ, R142 ;  /* 0x000000ffff967224 */ /* 0x000fe400078e008e */
[----:B------:R-:W-:-:S05]  /*5330*/  IMAD.MOV.U32 R142, RZ, RZ, R120 ;  /* 0x000000ffff8e7224 */ /* 0x000fca00078e0078 */
[----:B------:R-:W-:Y:S01]  /*5340*/  HMMA.16816.F32 R168, R8, R14, R168 ;  /* 0x0000000e08a8723c */ /* 0x000fe200000018a8 */
[----:B-1----:R-:W-:-:S07]  /*5350*/  FFMA.FTZ R3, R202, c[0x0][0x2d0], -R0 ;  /* 0x0000b400ca037a23 */ /* 0x002fce0000010800 */
[C---:B----4-:R-:W-:Y:S01]  /*5360*/  HMMA.16816.F32 R180, R8.reuse, R20, R180 ;  /* 0x0000001408b4723c */ /* 0x050fe200000018b4 */
[----:B------:R-:W-:Y:S01]  /*5370*/  IMAD.MOV.U32 R202, RZ, RZ, R157 ;  /* 0x000000ffffca7224 */ /* 0x000fe200078e009d */
[----:B------:R1:W-:Y:S06]  /*5380*/  MUFU.EX2 R92, R3 ;  /* 0x00000003005c7308 */ /* 0x0003ec0000000800 */
[C---:B------:R-:W-:Y:S08]  /*5390*/  HMMA.16816.F32 R76, R8.reuse, R22, R76 ;  /* 0x00000016084c723c */ /* 0x040ff0000000184c */
[----:B------:R-:W-:Y:S01]  /*53a0*/  HMMA.16816.F32 R72, R8, R28, R72 ;  /* 0x0000001c0848723c */ /* 0x000fe20000001848 */
[----:B-1----:R-:W-:-:S02]  /*53b0*/  FFMA.FTZ R3, R204, c[0x0][0x2d0], -R0 ;  /* 0x0000b400cc037a23 */ /* 0x002fc40000010800 */
[----:B------:R-:W-:Y:S02]  /*53c0*/  IMAD.MOV.U32 R204, RZ, RZ, R118 ;  /* 0x000000ffffcc7224 */ /* 0x000fe400078e0076 */
[----:B------:R1:W3:Y:S03]  /*53d0*/  MUFU.EX2 R91, R3 ;  /* 0x00000003005b7308 */ /* 0x0002e60000000800 */
[----:B------:R-:W-:Y:S07]  /*53e0*/  HMMA.16816.F32 R68, R8, R30, R68 ;  /* 0x0000001e0844723c */ /* 0x000fee0000001844 */
[----:B------:R-:W-:-:S02]  /*53f0*/  F2FP.PACK_AB R8, R109, R110 ;  /* 0x0000006e6d08723e */ /* 0x000fc400000000ff */
[----:B--2---:R-:W-:Y:S02]  /*5400*/  F2FP.PACK_AB R9, R93, R94 ;  /* 0x0000005e5d09723e */ /* 0x004fe400000000ff */
[----:B------:R-:W-:Y:S01]  /*5410*/  F2FP.PACK_AB R10, R105, R108 ;  /* 0x0000006c690a723e */ /* 0x000fe200000000ff */
[----:B-1----:R-:W-:Y:S01]  /*5420*/  FFMA.FTZ R3, R134, c[0x0][0x2d0], -R6 ;  /* 0x0000b40086037a23 */ /* 0x002fe20000010806 */
[----:B---3--:R-:W-:-:S03]  /*5430*/  F2FP.PACK_AB R11, R91, R92 ;  /* 0x0000005c5b0b723e */ /* 0x008fc600000000ff */
[----:B------:R1:W-:Y:S04]  /*5440*/  MUFU.EX2 R90, R3 ;  /* 0x00000003005a7308 */ /* 0x0003e80000000800 */
[C---:B------:R-:W-:Y:S08]  /*5450*/  HMMA.16816.F32 R64, R8.reuse, R16, R64 ;  /* 0x000000100840723c */ /* 0x040ff00000001840 */
[----:B------:R-:W-:Y:S01]  /*5460*/  HMMA.16816.F32 R56, R8, R18, R56 ;  /* 0x000000120838723c */ /* 0x000fe20000001838 */
[----:B------:R-:W-:Y:S01]  /*5470*/  LDSM.16.MT88.4 R16, [R229+0x2900] ;  /* 0x00290000e510783b */ /* 0x000fe20000004200 */
[----:B-1----:R-:W-:-:S04]  /*5480*/  FFMA.FTZ R3, R133, c[0x0][0x2d0], -R6 ;  /* 0x0000b40085037a23 */ /* 0x002fc80000010806 */
[----:B------:R1:W2:Y:S02]  /*5490*/  MUFU.EX2 R89, R3 ;  /* 0x0000000300597308 */ /* 0x0002a40000000800 */
[C---:B------:R-:W-:Y:S08]  /*54a0*/  HMMA.16816.F32 R52, R8.reuse, R12, R52 ;  /* 0x0000000c0834723c */ /* 0x040ff00000001834 */
[----:B------:R-:W-:Y:S01]  /*54b0*/  HMMA.16816.F32 R48, R8, R14, R48 ;  /* 0x0000000e0830723c */ /* 0x000fe20000001830 */
[----:B------:R-:W-:Y:S01]  /*54c0*/  LDSM.16.MT88.4 R12, [R230+0x2900] ;  /* 0x00290000e60c783b */ /* 0x000fe20000004200 */
[----:B-1----:R-:W-:-:S06]  /*54d0*/  FFMA.FTZ R3, R172, c[0x0][0x2d0], -R6 ;  /* 0x0000b400ac037a23 */ /* 0x002fcc0000010806 */
[C---:B------:R-:W-:Y:S01]  /*54e0*/  HMMA.16816.F32 R32, R8.reuse, R20, R32 ;  /* 0x000000140820723c */ /* 0x040fe20000001820 */
[----:B------:R1:W-:Y:S07]  /*54f0*/  MUFU.EX2 R88, R3 ;  /* 0x0000000300587308 */ /* 0x0003ee0000000800 */
[C---:B------:R-:W-:Y:S01]  /*5500*/  HMMA.16816.F32 R40, R8.reuse, R22, R40 ;  /* 0x000000160828723c */ /* 0x040fe20000001828 */
[----:B------:R-:W3:Y:S07]  /*5510*/  LDSM.16.MT88.4 R20, [R231+0x2900] ;  /* 0x00290000e714783b */ /* 0x000eee0000004200 */
[----:B------:R-:W-:Y:S01]  /*5520*/  HMMA.16816.F32 R36, R8, R30, R36 ;  /* 0x0000001e0824723c */ /* 0x000fe20000001824 */
[----:B-1----:R-:W-:-:S04]  /*5530*/  FFMA.FTZ R3, R173, c[0x0][0x2d0], -R6 ;  /* 0x0000b400ad037a23 */ /* 0x002fc80000010806 */
[----:B------:R1:W4:Y:S03]  /*5540*/  MUFU.EX2 R87, R3 ;  /* 0x0000000300577308 */ /* 0x0003260000000800 */
[----:B------:R-:W-:Y:S07]  /*5550*/  HMMA.16816.F32 R44, R8, R28, R44 ;  /* 0x0000001c082c723c */ /* 0x000fee000000182c */
[----:B--2---:R-:W-:Y:S01]  /*5560*/  F2FP.PACK_AB R8, R89, R90 ;  /* 0x0000005a5908723e */ /* 0x004fe200000000ff */
[----:B-1----:R-:W-:Y:S01]  /*5570*/  FFMA.FTZ R3, R211, c[0x0][0x2d0], -R5 ;  /* 0x0000b400d3037a23 */ /* 0x002fe20000010805 */
[----:B----4-:R-:W-:Y:S01]  /*5580*/  F2FP.PACK_AB R10, R87, R88 ;  /* 0x00000058570a723e */ /* 0x010fe200000000ff */
[----:B------:R-:W-:-:S02]  /*5590*/  IMAD.MOV.U32 R211, RZ, RZ, R131 ;  /* 0x000000ffffd37224 */ /* 0x000fc400078e0083 */
[----:B------:R1:W-:Y:S02]  /*55a0*/  MUFU.EX2 R86, R3 ;  /* 0x0000000300567308 */ /* 0x0003e40000000800 */
[----:B-1----:R-:W-:Y:S02]  /*55b0*/  FFMA.FTZ R3, R214, c[0x0][0x2d0], -R5 ;  /* 0x0000b400d6037a23 */ /* 0x002fe40000010805 */
[----:B------:R-:W-:-:S04]  /*55c0*/  IMAD.MOV.U32 R214, RZ, RZ, R129 ;  /* 0x000000ffffd67224 */ /* 0x000fc800078e0081 */
[----:B------:R1:W2:Y:S02]  /*55d0*/  MUFU.EX2 R85, R3 ;  /* 0x0000000300557308 */ /* 0x0002a40000000800 */
[----:B-1----:R-:W-:Y:S01]  /*55e0*/  FFMA.FTZ R3, R174, c[0x0][0x2d0], -R5 ;  /* 0x0000b400ae037a23 */ /* 0x002fe20000010805 */
[----:B--2---:R-:W-:-:S05]  /*55f0*/  F2FP.PACK_AB R9, R85, R86 ;  /* 0x000000565509723e */ /* 0x004fca00000000ff */
[----:B------:R1:W-:Y:S02]  /*5600*/  MUFU.EX2 R83, R3 ;  /* 0x0000000300537308 */ /* 0x0003e40000000800 */
[----:B-1----:R-:W-:Y:S02]  /*5610*/  FFMA.FTZ R3, R175, c[0x0][0x2d0], -R5 ;  /* 0x0000b400af037a23 */ /* 0x002fe40000010805 */
[----:B------:R-:W-:Y:S04]  /*5620*/  LDSM.16.MT88.4 R172, [R231+0x3100] ;  /* 0x00310000e7ac783b */ /* 0x000fe80000004200 */
[----:B------:R1:W2:Y:S02]  /*5630*/  MUFU.EX2 R84, R3 ;  /* 0x0000000300547308 */ /* 0x0002a40000000800 */
[----:B-1----:R-:W-:Y:S01]  /*5640*/  FFMA.FTZ R3, R223, c[0x0][0x2d0], -R7 ;  /* 0x0000b400df037a23 */ /* 0x002fe20000010807 */
[----:B--2---:R-:W-:Y:S01]  /*5650*/  F2FP.PACK_AB R11, R84, R83 ;  /* 0x00000053540b723e */ /* 0x004fe200000000ff */
[----:B------:R-:W-:-:S04]  /*5660*/  IMAD.MOV.U32 R223, RZ, RZ, R128 ;  /* 0x000000ffffdf7224 */ /* 0x000fc800078e0080 */
[----:B------:R1:W-:Y:S02]  /*5670*/  MUFU.EX2 R82, R3 ;  /* 0x0000000300527308 */ /* 0x0003e40000000800 */
[C---:B------:R-:W-:Y:S08]  /*5680*/  HMMA.16816.F32 R144, R8.reuse, R24, R144 ;  /* 0x000000180890723c */ /* 0x040ff00000001890 */
[----:B------:R-:W-:Y:S01]  /*5690*/  HMMA.16816.F32 R152, R8, R26, R152 ;  /* 0x0000001a0898723c */ /* 0x000fe20000001898 */
[----:B-1----:R-:W-:-:S04]  /*56a0*/  FFMA.FTZ R3, R221, c[0x0][0x2d0], -R7 ;  /* 0x0000b400dd037a23 */ /* 0x002fc80000010807 */
[----:B------:R1:W2:Y:S03]  /*56b0*/  MUFU.EX2 R81, R3 ;  /* 0x0000000300517308 */ /* 0x0002a60000000800 */
[C---:B---3--:R-:W-:Y:S08]  /*56c0*/  HMMA.16816.F32 R164, R8.reuse, R20, R164 ;  /* 0x0000001408a4723c */ /* 0x048ff000000018a4 */
[----:B------:R-:W-:Y:S01]  /*56d0*/  HMMA.16816.F32 R168, R8, R22, R168 ;  /* 0x0000001608a8723c */ /* 0x000fe200000018a8 */
[----:B-1----:R-:W-:-:S07]  /*56e0*/  FFMA.FTZ R3, R251, c[0x0][0x2d0], -R7 ;  /* 0x0000b400fb037a23 */ /* 0x002fce0000010807 */
[C---:B------:R-:W-:Y:S01]  /*56f0*/  HMMA.16816.F32 R180, R8.reuse, R16, R180 ;  /* 0x0000001008b4723c */ /* 0x040fe200000018b4 */
[----:B------:R1:W-:Y:S07]  /*5700*/  MUFU.EX2 R80, R3 ;  /* 0x0000000300507308 */ /* 0x0003ee0000000800 */
[C---:B------:R-:W-:Y:S08]  /*5710*/  HMMA.16816.F32 R116, R8.reuse, R18, R76 ;  /* 0x000000120874723c */ /* 0x040ff0000000184c */
[----:B------:R-:W-:Y:S01]  /*5720*/  HMMA.16816.F32 R72, R8, R12, R72 ;  /* 0x0000000c0848723c */ /* 0x000fe20000001848 */
[----:B-1----:R-:W-:-:S04]  /*5730*/  FFMA.FTZ R3, R252, c[0x0][0x2d0], -R7 ;  /* 0x0000b400fc037a23 */ /* 0x002fc80000010807 */
[----:B------:R1:W3:Y:S03]  /*5740*/  MUFU.EX2 R63, R3 ;  /* 0x00000003003f7308 */ /* 0x0002e60000000800 */
[----:B------:R-:W-:Y:S07]  /*5750*/  HMMA.16816.F32 R68, R8, R14, R68 ;  /* 0x0000000e0844723c */ /* 0x000fee0000001844 */
[----:B--2---:R-:W-:Y:S01]  /*5760*/  F2FP.PACK_AB R8, R81, R82 ;  /* 0x000000525108723e */ /* 0x004fe200000000ff */
[----:B-1----:R-:W-:Y:S01]  /*5770*/  FFMA.FTZ R3, R160, c[0x0][0x2d0], -R0 ;  /* 0x0000b400a0037a23 */ /* 0x002fe20000010800 */
[----:B---3--:R-:W-:Y:S01]  /*5780*/  F2FP.PACK_AB R10, R63, R80 ;  /* 0x000000503f0a723e */ /* 0x008fe200000000ff */
[----:B------:R-:W-:-:S02]  /*5790*/  IMAD.MOV.U32 R160, RZ, RZ, R158 ;  /* 0x000000ffffa07224 */ /* 0x000fc400078e009e */
[----:B------:R1:W-:Y:S02]  /*57a0*/  MUFU.EX2 R62, R3 ;  /* 0x00000003003e7308 */ /* 0x0003e40000000800 */
[----:B-1----:R-:W-:Y:S02]  /*57b0*/  FFMA.FTZ R3, R161, c[0x0][0x2d0], -R0 ;  /* 0x0000b400a1037a23 */ /* 0x002fe40000010800 */
[----:B------:R-:W-:-:S04]  /*57c0*/  IMAD.MOV.U32 R161, RZ, RZ, R151 ;  /* 0x000000ffffa17224 */ /* 0x000fc800078e0097 */
[----:B------:R1:W2:Y:S01]  /*57d0*/  MUFU.EX2 R61, R3 ;  /* 0x00000003003d7308 */ /* 0x0002a20000000800 */
[----:B------:R-:W-:Y:S02]  /*57e0*/  IMAD.MOV.U32 R151, RZ, RZ, R139 ;  /* 0x000000ffff977224 */ /* 0x000fe400078e008b */
[----:B------:R-:W-:Y:S02]  /*57f0*/  IMAD.MOV.U32 R139, RZ, RZ, R122 ;  /* 0x000000ffff8b7224 */ /* 0x000fe400078e007a */
[----:B------:R-:W-:Y:S01]  /*5800*/  LDSM.16.MT88.4 R120, [R229+0x3100] ;  /* 0x00310000e578783b */ /* 0x000fe20000004200 */
[--C-:B-1----:R-:W-:Y:S01]  /*5810*/  FFMA.FTZ R3, R159, c[0x0][0x2d0], -R0.reuse ;  /* 0x0000b4009f037a23 */ /* 0x102fe20000010800 */
[----:B--2---:R-:W-:Y:S02]  /*5820*/  F2FP.PACK_AB R9, R61, R62 ;  /* 0x0000003e3d09723e */ /* 0x004fe400000000ff */
[----:B------:R-:W1:Y:S01]  /*5830*/  LDSM.16.MT88.4 R156, [R228+0x3100] ;  /* 0x00310000e49c783b */ /* 0x000e620000004200 */
[----:B------:R2:W-:Y:S02]  /*5840*/  MUFU.EX2 R60, R3 ;  /* 0x00000003003c7308 */ /* 0x0005e40000000800 */
[----:B--2---:R-:W-:-:S06]  /*5850*/  FFMA.FTZ R3, R132, c[0x0][0x2d0], -R0 ;  /* 0x0000b40084037a23 */ /* 0x004fcc0000010800 */
[----:B------:R2:W3:Y:S02]  /*5860*/  MUFU.EX2 R31, R3 ;  /* 0x00000003001f7308 */ /* 0x0004e40000000800 */
[----:B--2---:R-:W-:Y:S01]  /*5870*/  FFMA.FTZ R3, R216, c[0x0][0x2d0], -R6 ;  /* 0x0000b400d8037a23 */ /* 0x004fe20000010806 */
[----:B---3--:R-:W-:-:S05]  /*5880*/  F2FP.PACK_AB R11, R31, R60 ;  /* 0x0000003c1f0b723e */ /* 0x008fca00000000ff */
[----:B------:R2:W-:Y:S02]  /*5890*/  MUFU.EX2 R29, R3 ;  /* 0x00000003001d7308 */ /* 0x0005e40000000800 */
[C---:B------:R-:W-:Y:S08]  /*58a0*/  HMMA.16816.F32 R56, R8.reuse, R26, R56 ;  /* 0x0000001a0838723c */ /* 0x040ff00000001838 */
[----:B------:R-:W-:Y:S01]  /*58b0*/  HMMA.16816.F32 R64, R8, R24, R64 ;  /* 0x000000180840723c */ /* 0x000fe20000001840 */
[----:B--2---:R-:W-:-:S04]  /*58c0*/  FFMA.FTZ R3, R177, c[0x0][0x2d0], -R6 ;  /* 0x0000b400b1037a23 */ /* 0x004fc80000010806 */
[----:B------:R2:W3:Y:S03]  /*58d0*/  MUFU.EX2 R30, R3 ;  /* 0x00000003001e7308 */ /* 0x0004e60000000800 */
[C---:B------:R-:W-:Y:S05]  /*58e0*/  HMMA.16816.F32 R48, R8.reuse, R22, R48 ;  /* 0x000000160830723c */ /* 0x040fea0000001830 */
[----:B------:R4:W-:Y:S03]  /*58f0*/  MUFU.EX2 R22, R4 ;  /* 0x0000000400167308 */ /* 0x0009e60000000800 */
[----:B------:R-:W-:Y:S01]  /*5900*/  HMMA.16816.F32 R44, R8, R12, R44 ;  /* 0x0000000c082c723c */ /* 0x000fe2000000182c */
[----:B--2---:R-:W-:-:S07]  /*5910*/  FFMA.FTZ R3, R217, c[0x0][0x2d0], -R6 ;  /* 0x0000b400d9037a23 */ /* 0x004fce0000010806 */
[C---:B------:R-:W-:Y:S01]  /*5920*/  HMMA.16816.F32 R52, R8.reuse, R20, R52 ;  /* 0x000000140834723c */ /* 0x040fe20000001834 */
[--C-:B------:R-:W-:Y:S01]  /*5930*/  FFMA.FTZ R12, R222, c[0x0][0x2d0], -R0.reuse ;  /* 0x0000b400de0c7a23 */ /* 0x100fe20000010800 */
[----:B---3--:R-:W-:Y:S01]  /*5940*/  F2FP.PACK_AB R132, R30, R29 ;  /* 0x0000001d1e84723e */ /* 0x008fe200000000ff */
[----:B------:R2:W-:Y:S01]  /*5950*/  MUFU.EX2 R28, R3 ;  /* 0x00000003001c7308 */ /* 0x0005e20000000800 */
[----:B------:R-:W-:Y:S02]  /*5960*/  FADD.FTZ R13, R184, R203 ;  /* 0x000000cbb80d7221 */ /* 0x000fe40000010000 */
[----:B------:R-:W-:Y:S02]  /*5970*/  IMAD.MOV.U32 R203, RZ, RZ, R149 ;  /* 0x000000ffffcb7224 */ /* 0x000fe400078e0095 */
[----:B----4-:R-:W-:Y:S01]  /*5980*/  FFMA.FTZ R4, R249, c[0x0][0x2d0], -R0 ;  /* 0x0000b400f9047a23 */ /* 0x010fe20000010800 */
[----:B------:R-:W-:Y:S01]  /*5990*/  HMMA.16816.F32 R36, R8, R14, R36 ;  /* 0x0000000e0824723c */ /* 0x000fe20000001824 */
[----:B------:R-:W-:-:S07]  /*59a0*/  FADD.FTZ R20, R176, R135 ;  /* 0x00000087b0147221 */ /* 0x000fce0000010000 */
[C---:B------:R-:W-:Y:S01]  /*59b0*/  HMMA.16816.F32 R32, R8.reuse, R16, R32 ;  /* 0x000000100820723c */ /* 0x040fe20000001820 */
[----:B--2---:R-:W-:Y:S02]  /*59c0*/  FFMA.FTZ R3, R218, c[0x0][0x2d0], -R6 ;  /* 0x0000b400da037a23 */ /* 0x004fe40000010806 */
[--C-:B------:R-:W-:Y:S02]  /*59d0*/  FFMA.FTZ R6, R248, c[0x0][0x2d0], -R0.reuse ;  /* 0x0000b400f8067a23 */ /* 0x100fe40000010800 */
[----:B------:R2:W3:Y:S01]  /*59e0*/  MUFU.EX2 R27, R3 ;  /* 0x00000003001b7308 */ /* 0x0004e20000000800 */
[----:B------:R-:W-:Y:S02]  /*59f0*/  FFMA.FTZ R0, R219, c[0x0][0x2d0], -R0 ;  /* 0x0000b400db007a23 */ /* 0x000fe40000010800 */
[----:B------:R-:W-:Y:S01]  /*5a00*/  HMMA.16816.F32 R40, R8, R18, R40 ;  /* 0x000000120828723c */ /* 0x000fe20000001828 */
[----:B------:R-:W4:Y:S04]  /*5a10*/  LDSM.16.MT88.4 R16, [R230+0x3100] ;  /* 0x00310000e610783b */ /* 0x000f280000004200 */
[----:B------:R5:W-:Y:S01]  /*5a20*/  MUFU.EX2 R10, R4 ;  /* 0x00000004000a7308 */ /* 0x000be20000000800 */
[----:B--2---:R-:W-:-:S07]  /*5a30*/  FFMA.FTZ R3, R178, c[0x0][0x2d0], -R5 ;  /* 0x0000b400b2037a23 */ /* 0x004fce0000010805 */
[----:B------:R-:W-:Y:S01]  /*5a40*/  MUFU.EX2 R11, R12 ;  /* 0x0000000c000b7308 */ /* 0x000fe20000000800 */
[----:B---3--:R-:W-:Y:S01]  /*5a50*/  F2FP.PACK_AB R134, R27, R28 ;  /* 0x0000001c1b86723e */ /* 0x008fe200000000ff */
[----:B-----5:R-:W-:-:S06]  /*5a60*/  FADD.FTZ R4, R163, R186 ;  /* 0x000000baa3047221 */ /* 0x020fcc0000010000 */
[----:B------:R2:W-:Y:S01]  /*5a70*/  MUFU.EX2 R26, R3 ;  /* 0x00000003001a7308 */ /* 0x0005e20000000800 */
[----:B------:R-:W-:-:S07]  /*5a80*/  FADD.FTZ R4, R151, R4 ;  /* 0x0000000497047221 */ /* 0x000fce0000010000 */
[----:B------:R3:W-:Y:S01]  /*5a90*/  MUFU.EX2 R12, R0 ;  /* 0x00000000000c7308 */ /* 0x0007e20000000800 */
[----:B--2---:R-:W-:-:S07]  /*5aa0*/  FFMA.FTZ R3, R179, c[0x0][0x2d0], -R5 ;  /* 0x0000b400b3037a23 */ /* 0x004fce0000010805 */
[----:B------:R2:W-:Y:S01]  /*5ab0*/  MUFU.EX2 R9, R6 ;  /* 0x0000000600097308 */ /* 0x0005e20000000800 */
[----:B---3--:R-:W-:-:S07]  /*5ac0*/  FADD.FTZ R0, R246, R20 ;  /* 0x00000014f6007221 */ /* 0x008fce0000010000 */
[----:B------:R3:W5:Y:S01]  /*5ad0*/  MUFU.EX2 R25, R3 ;  /* 0x0000000300197308 */ /* 0x0007620000000800 */
[----:B--2---:R-:W-:-:S04]  /*5ae0*/  FADD.FTZ R6, R247, R0 ;  /* 0x00000000f7067221 */ /* 0x004fc80000010000 */
[----:B------:R-:W-:Y:S02]  /*5af0*/  FADD.FTZ R6, R226, R6 ;  /* 0x00000006e2067221 */ /* 0x000fe40000010000 */
[--C-:B---3--:R-:W-:Y:S01]  /*5b00*/  FFMA.FTZ R3, R220, c[0x0][0x2d0], -R5.reuse ;  /* 0x0000b400dc037a23 */ /* 0x108fe20000010805 */
[----:B-----5:R-:W-:Y:S01]  /*5b10*/  F2FP.PACK_AB R133, R25, R26 ;  /* 0x0000001a1985723e */ /* 0x020fe200000000ff */
[----:B------:R-:W-:Y:S02]  /*5b20*/  FADD.FTZ R8, R225, R6 ;  /* 0x00000006e1087221 */ /* 0x000fe40000010000 */
[----:B------:R2:W-:Y:S02]  /*5b30*/  MUFU.EX2 R24, R3 ;  /* 0x0000000300187308 */ /* 0x0005e40000000800 */
[----:B--2---:R-:W-:Y:S02]  /*5b40*/  FFMA.FTZ R3, R250, c[0x0][0x2d0], -R5 ;  /* 0x0000b400fa037a23 */ /* 0x004fe40000010805 */
[----:B------:R-:W-:-:S04]  /*5b50*/  FFMA.FTZ R5, R202, c[0x0][0x2d0], -R7 ;  /* 0x0000b400ca057a23 */ /* 0x000fc80000010807 */
[----:B------:R2:W3:Y:S01]  /*5b60*/  MUFU.EX2 R23, R3 ;  /* 0x0000000300177308 */ /* 0x0004e20000000800 */
[----:B------:R-:W-:-:S07]  /*5b70*/  IMAD.MOV.U32 R202, RZ, RZ, R161 ;  /* 0x000000ffffca7224 */ /* 0x000fce00078e00a1 */
[----:B------:R5:W-:Y:S01]  /*5b80*/  MUFU.EX2 R15, R5 ;  /* 0x00000005000f7308 */ /* 0x000be20000000800 */
[--C-:B--2---:R-:W-:Y:S01]  /*5b90*/  FFMA.FTZ R3, R204, c[0x0][0x2d0], -R7.reuse ;  /* 0x0000b400cc037a23 */ /* 0x104fe20000010807 */
[----:B---3--:R-:W-:Y:S01]  /*5ba0*/  F2FP.PACK_AB R135, R23, R24 ;  /* 0x000000181787723e */ /* 0x008fe200000000ff */
[----:B------:R-:W-:Y:S01]  /*5bb0*/  FFMA.FTZ R7, R187, c[0x0][0x2d0], -R7 ;  /* 0x0000b400bb077a23 */ /* 0x000fe20000010807 */
[----:B------:R-:W-:-:S04]  /*5bc0*/  F2FP.PACK_AB R187, R12, R11 ;  /* 0x0000000b0cbb723e */ /* 0x000fc800000000ff */
[----:B------:R2:W3:Y:S01]  /*5bd0*/  MUFU.EX2 R21, R3 ;  /* 0x0000000300157308 */ /* 0x0004e20000000800 */
[----:B------:R-:W-:Y:S02]  /*5be0*/  IMAD.MOV.U32 R204, RZ, RZ, R160 ;  /* 0x000000ffffcc7224 */ /* 0x000fe400078e00a0 */
[----:B-----5:R-:W-:Y:S01]  /*5bf0*/  FADD.FTZ R5, R130, R185 ;  /* 0x000000b982057221 */ /* 0x020fe20000010000 */
[----:B------:R-:W-:Y:S01]  /*5c00*/  F2FP.PACK_AB R185, R9, R10 ;  /* 0x0000000a09b9723e */ /* 0x000fe200000000ff */
[C---:B-1----:R-:W-:Y:S03]  /*5c10*/  HMMA.16816.F32 R144, R132.reuse, R156, R144 ;  /* 0x0000009c8490723c */ /* 0x042fe60000001890 */
[----:B------:R1:W5:Y:S05]  /*5c20*/  MUFU.EX2 R14, R7 ;  /* 0x00000007000e7308 */ /* 0x00036a0000000800 */
[----:B------:R-:W-:Y:S01]  /*5c30*/  HMMA.16816.F32 R152, R132, R158, R152 ;  /* 0x0000009e8498723c */ /* 0x000fe20000001898 */
[----:B--2---:R-:W-:Y:S01]  /*5c40*/  FADD.FTZ R3, R162, R13 ;  /* 0x0000000da2037221 */ /* 0x004fe20000010000 */
[----:B---3--:R-:W-:-:S06]  /*5c50*/  F2FP.PACK_AB R184, R21, R22 ;  /* 0x0000001615b8723e */ /* 0x008fcc00000000ff */
[C---:B------:R-:W-:Y:S01]  /*5c60*/  HMMA.16816.F32 R164, R132.reuse, R172, R164 ;  /* 0x000000ac84a4723c */ /* 0x040fe200000018a4 */
[----:B-1----:R-:W-:Y:S01]  /*5c70*/  FADD.FTZ R7, R150, R5 ;  /* 0x0000000596077221 */ /* 0x002fe20000010000 */
[----:B-----5:R-:W-:Y:S01]  /*5c80*/  F2FP.PACK_AB R186, R14, R15 ;  /* 0x0000000f0eba723e */ /* 0x020fe200000000ff */
[----:B------:R-:W-:Y:S02]  /*5c90*/  FADD.FTZ R5, R148, R3 ;  /* 0x0000000394057221 */ /* 0x000fe40000010000 */
[----:B------:R-:W-:Y:S02]  /*5ca0*/  FADD.FTZ R0, R223, R7 ;  /* 0x00000007df007221 */ /* 0x000fe40000010000 */
[----:B------:R-:W-:Y:S01]  /*5cb0*/  FADD.FTZ R3, R214, R4 ;  /* 0x00000004d6037221 */ /* 0x000fe20000010000 */
[----:B------:R-:W-:Y:S01]  /*5cc0*/  HMMA.16816.F32 R168, R132, R174, R168 ;  /* 0x000000ae84a8723c */ /* 0x000fe200000018a8 */
[----:B------:R-:W-:Y:S02]  /*5cd0*/  FADD.FTZ R5, R211, R5 ;  /* 0x00000005d3057221 */ /* 0x000fe40000010000 */
[----:B------:R-:W-:-:S02]  /*5ce0*/  FADD.FTZ R4, R204, R0 ;  /* 0x00000000cc047221 */ /* 0x000fc40000010000 */
[----:B------:R-:W-:Y:S02]  /*5cf0*/  FADD.FTZ R3, R202, R3 ;  /* 0x00000003ca037221 */ /* 0x000fe40000010000 */
[----:B------:R-:W-:Y:S01]  /*5d00*/  FADD.FTZ R0, R126, R5 ;  /* 0x000000057e007221 */ /* 0x000fe20000010000 */
[C---:B------:R-:W-:Y:S01]  /*5d10*/  HMMA.16816.F32 R180, R132.reuse, R120, R180 ;  /* 0x0000007884b4723c */ /* 0x040fe200000018b4 */
[----:B------:R-:W-:Y:S02]  /*5d20*/  FADD.FTZ R7, R127, R4 ;  /* 0x000000047f077221 */ /* 0x000fe40000010000 */
[----:B------:R-:W-:Y:S02]  /*5d30*/  FADD.FTZ R6, R124, R3 ;  /* 0x000000037c067221 */ /* 0x000fe40000010000 */
[----:B------:R-:W-:Y:S02]  /*5d40*/  FADD.FTZ R5, R125, R0 ;  /* 0x000000007d057221 */ /* 0x000fe40000010000 */
[----:B------:R-:W-:Y:S01]  /*5d50*/  FADD.FTZ R4, R227, R8 ;  /* 0x00000008e3047221 */ /* 0x000fe20000010000 */
[----:B------:R-:W-:Y:S01]  /*5d60*/  HMMA.16816.F32 R116, R132, R122, R116 ;  /* 0x0000007a8474723c */ /* 0x000fe20000001874 */
[----:B------:R-:W-:-:S02]  /*5d70*/  FADD.FTZ R3, R203, R7 ;  /* 0x00000007cb037221 */ /* 0x000fc40000010000 */
[----:B------:R-:W-:Y:S02]  /*5d80*/  FADD.FTZ R0, R141, R6 ;  /* 0x000000068d007221 */ /* 0x000fe40000010000 */
[----:B------:R-:W-:Y:S02]  /*5d90*/  FADD.FTZ R6, R142, R5 ;  /* 0x000000058e067221 */ /* 0x000fe40000010000 */
[----:B------:R-:W-:Y:S01]  /*5da0*/  FADD.FTZ R4, R224, R4 ;  /* 0x00000004e0047221 */ /* 0x000fe20000010000 */
[----:B------:R-:W-:Y:S01]  /*5db0*/  HMMA.16816.F32 R148, R184, R156, R64 ;  /* 0x0000009cb894723c */ /* 0x000fe20000001840 */
[----:B------:R-:W-:Y:S02]  /*5dc0*/  FADD.FTZ R5, R139, R3 ;  /* 0x000000038b057221 */ /* 0x000fe40000010000 */
[----:B------:R-:W-:Y:S02]  /*5dd0*/  FADD.FTZ R3, R140, R0 ;  /* 0x000000008c037221 */ /* 0x000fe40000010000 */
[----:B------:R-:W-:-:S02]  /*5de0*/  FADD.FTZ R0, R205, R6 ;  /* 0x00000006cd007221 */ /* 0x000fc40000010000 */
        /* <DEDUP_REMOVED lines=11> */
[----:B----4-:R-:W-:Y:S01]  /*5ea0*/  HMMA.16816.F32 R128, R132, R16, R72 ;  /* 0x000000108480723c */ /* 0x010fe20000001848 */
        /* <DEDUP_REMOVED lines=19> */
[----:B------:R-:W-:Y:S01]  /*5fe0*/  HMMA.16816.F32 R124, R184, R16, R44 ;  /* 0x00000010b87c723c */ /* 0x000fe2000000182c */
        /* <DEDUP_REMOVED lines=55> */
[----:B------:R1:W-:Y:S01]  /*6360*/  STL [R1], R6 ;  /* 0x0000000601007387 */ /* 0x0003e20000100800 */
[----:B------:R-:W-:-:S03]  /*6370*/  FADD.FTZ R0, R23, R5 ;  /* 0x0000000517007221 */ /* 0x000fc60000010000 */
[----:B------:R1:W-:Y:S04]  /*6380*/  STL [R1+0x8], R4 ;  /* 0x0000080401007387 */ /* 0x0003e80000100800 */
[----:B------:R1:W-:Y:S04]  /*6390*/  STL [R1+0xc], R0 ;  /* 0x00000c0001007387 */ /* 0x0003e80000100800 */
[----:B------:R1:W-:Y:S01]  /*63a0*/  STL [R1+0x4], R3 ;  /* 0x0000040301007387 */ /* 0x0003e20000100800 */
[----:B------:R-:W-:Y:S05]  /*63b0*/  @!P0 BRA `(.L_x_32) ;  /* 0x00003ef000008947 */ /* 0x000fea0003800000 */
[----:B------:R-:W2:Y:S01]  /*63c0*/  LDL.LU R140, [R1+0x38] ;  /* 0x00003800018c7983 */ /* 0x000ea20000300800 */
[----:B-1----:R-:W-:Y:S01]  /*63d0*/  IMAD.MOV.U32 R3, RZ, RZ, R137 ;  /* 0x000000ffff037224 */ /* 0x002fe200078e0089 */
[----:B------:R-:W-:Y:S01]  /*63e0*/  MOV R142, R2 ;  /* 0x00000002008e7202 */ /* 0x000fe20000000f00 */
[----:B------:R-:W-:Y:S01]  /*63f0*/  IMAD.MOV.U32 R0, RZ, RZ, R138 ;  /* 0x000000ffff007224 */ /* 0x000fe200078e008a */
[----:B------:R-:W3:Y:S01]  /*6400*/  LDL.LU.64 R202, [R1+0x30] ;  /* 0x0000300001ca7983 */ /* 0x000ee20000300a00 */
[----:B------:R-:W-:Y:S01]  /*6410*/  IMAD.MOV.U32 R139, RZ, RZ, R136 ;  /* 0x000000ffff8b7224 */ /* 0x000fe200078e0088 */
[----:B--2---:R-:W-:-:S02]  /*6420*/  IADD3 R246, R140, -0x2, RZ ;  /* 0xfffffffe8cf67810 */ /* 0x004fc40007ffe0ff */
[----:B------:R-:W2:Y:S01]  /*6430*/  LDL.LU.64 R140, [R1+0x40] ;  /* 0x00004000018c7983 */ /* 0x000ea20000300a00 */
[----:B---3--:R-:W-:Y:S02]  /*6440*/  MOV R5, R203 ;  /* 0x000000cb00057202 */ /* 0x008fe40000000f00 */
[----:B--2---:R-:W-:-:S05]  /*6450*/  MOV R4, R140 ;  /* 0x0000008c00047202 */ /* 0x004fca0000000f00 */
[----:B------:R1:W-:Y:S02]  /*6460*/  STL.64 [R1+0x18], R4 ;  /* 0x0000180401007387 */ /* 0x0003e40000100a00 */
.L_x_33:
        /* <DEDUP_REMOVED lines=10> */
[----:B------:R-:W-:Y:S08]  /*6510*/  LDSM.16.M88.4 R112, [R234+0x7100] ;  /* 0x00710000ea70783b */ /* 0x000ff00000000200 */
[----:B------:R-:W3:Y:S08]  /*6520*/  LDSM.16.M88.4 R16, [R143+0x3900] ;  /* 0x003900008f10783b */ /* 0x000ef00000000200 */
[----:B------:R-:W4:Y:S08]  /*6530*/  LDSM.16.M88.4 R108, [R234+0x9100] ;  /* 0x00910000ea6c783b */ /* 0x000f300000000200 */
[----:B------:R-:W5:Y:S08]  /*6540*/  LDSM.16.M88.4 R32, [R143+0x4100] ;  /* 0x004100008f20783b */ /* 0x000f700000000200 */
        /* <DEDUP_REMOVED lines=10> */
[-C--:B-----5:R-:W-:Y:S06]  /*65f0*/  HMMA.16816.F32 R20, R112, R32.reuse, RZ ;  /* 0x000000207014723c */ /* 0x0a0fec00000018ff */
[----:B------:R-:W5:Y:S02]  /*6600*/  LDSM.16.M88.4 R196, [R238] ;  /* 0x00000000eec4783b */ /* 0x000f640000000200 */
        /* <DEDUP_REMOVED lines=15> */
[----:B------:R-:W5:Y:S06]  /*6700*/  LDL.64 R250, [R1+0x20] ;  /* 0x0000200001fa7983 */ /* 0x000f6c0000100a00 */
[----:B------:R-:W5:Y:S01]  /*6710*/  LDL.64 R248, [R1+0x28] ;  /* 0x0000280001f87983 */ /* 0x000f620000100a00 */
[C---:B------:R-:W-:Y:S08]  /*6720*/  HMMA.16816.F32 R56, R108.reuse, R64, RZ ;  /* 0x000000406c38723c */ /* 0x040ff000000018ff */
[-C--:B------:R-:W-:Y:S08]  /*6730*/  HMMA.16816.F32 R60, R108, R66.reuse, RZ ;  /* 0x000000426c3c723c */ /* 0x080ff000000018ff */
[C---:B------:R-:W-:Y:S08]  /*6740*/  HMMA.16816.F32 R64, R112.reuse, R66, RZ ;  /* 0x000000427040723c */ /* 0x040ff000000018ff */
[-C--:B-1----:R-:W-:Y:S01]  /*6750*/  HMMA.16816.F32 R68, R112, R80.reuse, RZ ;  /* 0x000000507044723c */ /* 0x082fe200000018ff */
[----:B--2---:R-:W-:Y:S07]  /*6760*/  IMAD.WIDE.U32 R84, R84, 0x70, R72 ;  /* 0x0000007054547825 */ /* 0x004fee00078e0048 */
[C---:B------:R-:W-:Y:S04]  /*6770*/  HMMA.16816.F32 R72, R108.reuse, R80, RZ ;  /* 0x000000506c48723c */ /* 0x040fe800000018ff */
[----:B------:R-:W-:Y:S02]  /*6780*/  LEA R88, P0, R84, c[0x0][0x1f8], 0x1 ;  /* 0x00007e0054587a11 */ /* 0x000fe400078008ff */
[----:B------:R-:W-:Y:S02]  /*6790*/  IADD3 R2, R85, R2, RZ ;  /* 0x0000000255027210 */ /* 0x000fe40007ffe0ff */
[----:B------:R-:W-:Y:S01]  /*67a0*/  IADD3 R92, P1, R88, UR7, RZ ;  /* 0x00000007585c7c10 */ /* 0x000fe2000ff3e0ff */
[-C--:B------:R-:W-:Y:S03]  /*67b0*/  HMMA.16816.F32 R76, R108, R82.reuse, RZ ;  /* 0x000000526c4c723c */ /* 0x080fe600000018ff */
[----:B------:R-:W-:Y:S02]  /*67c0*/  LEA.HI.X R89, R84, c[0x0][0x1fc], R2, 0x1, P0 ;  /* 0x00007f0054597a11 */ /* 0x000fe400000f0c02 */
[----:B------:R-:W-:Y:S03]  /*67d0*/  IADD3 R94, P0, R92, UR7, RZ ;  /* 0x000000075c5e7c10 */ /* 0x000fe6000ff1e0ff */
[----:B------:R-:W-:Y:S01]  /*67e0*/  @!PT LDS RZ, [RZ] ;  /* 0x00000000fffff984 */ /* 0x000fe20000000800 */
[----:B------:R-:W-:Y:S01]  /*67f0*/  @!PT LDS RZ, [RZ] ;  /* 0x00000000fffff984 */ /* 0x000fe20000000800 */
[----:B------:R-:W-:Y:S01]  /*6800*/  @!PT LDS RZ, [RZ] ;  /* 0x00000000fffff984 */ /* 0x000fe20000000800 */
[----:B------:R1:W-:Y:S01]  /*6810*/  LDGSTS.E.BYPASS.LTC128B.128 [R245+0x100], [R88.64], !P2 ;  /* 0x0010000058f57fae */ /* 0x0003e2000d101d48 */
[----:B------:R-:W-:Y:S01]  /*6820*/  IADD3.X R93, R89, UR5, RZ, P1, !PT ;  /* 0x00000005595d7c10 */ /* 0x000fe20008ffe4ff */
[C---:B------:R-:W-:Y:S03]  /*6830*/  HMMA.16816.F32 R80, R112.reuse, R82, RZ ;  /* 0x000000527050723c */ /* 0x040fe600000018ff */
[----:B------:R-:W-:Y:S03]  /*6840*/  IADD3.X R95, R93, UR5, RZ, P0, !PT ;  /* 0x000000055d5f7c10 */ /* 0x000fe600087fe4ff */
[----:B------:R2:W-:Y:S01]  /*6850*/  LDGSTS.E.BYPASS.LTC128B.128 [R245+0x900], [R92.64], !P2 ;  /* 0x009000005cf57fae */ /* 0x0005e2000d101d48 */
[----:B------:R-:W-:Y:S01]  /*6860*/  IADD3 R102, P1, R94, UR7, RZ ;  /* 0x000000075e667c10 */ /* 0x000fe2000ff3e0ff */
[-C--:B---3--:R-:W-:Y:S04]  /*6870*/  HMMA.16816.F32 R84, R112, R96.reuse, RZ ;  /* 0x000000607054723c */ /* 0x088fe800000018ff */
[----:B------:R-:W-:Y:S02]  /*6880*/  IADD3.X R103, R95, UR5, RZ, P1, !PT ;  /* 0x000000055f677c10 */ /* 0x000fe40008ffe4ff */
[----:B------:R2:W-:Y:S08]  /*6890*/  LDGSTS.E.BYPASS.LTC128B.128 [R245+0x1100], [R94.64], !P2 ;  /* 0x011000005ef57fae */ /* 0x0005f0000d101d48 */
[----:B------:R3:W-:Y:S01]  /*68a0*/  LDGSTS.E.BYPASS.LTC128B.128 [R245+0x1900], [R102.64], !P2 ;  /* 0x0190000066f57fae */ /* 0x0007e2000d101d48 */
[C---:B-1----:R-:W-:Y:S07]  /*68b0*/  HMMA.16816.F32 R88, R108.reuse, R96, RZ ;  /* 0x000000606c58723c */ /* 0x042fee00000018ff */
[----:B------:R-:W-:Y:S05]  /*68c0*/  IADD3 R96, P0, R102, UR7, RZ ;  /* 0x0000000766607c10 */ /* 0x000fea000ff1e0ff */
[----:B------:R-:W-:Y:S02]  /*68d0*/  IADD3.X R97, R103, UR5, RZ, P0, !PT ;  /* 0x0000000567617c10 */ /* 0x000fe400087fe4ff */
[----:B------:R-:W-:Y:S01]  /*68e0*/  IADD3 R100, P1, R96, UR7, RZ ;  /* 0x0000000760647c10 */ /* 0x000fe2000ff3e0ff */
[-C--:B--2---:R-:W-:Y:S02]  /*68f0*/  HMMA.16816.F32 R92, R108, R98.reuse, RZ ;  /* 0x000000626c5c723c */ /* 0x084fe400000018ff */
[----:B------:R1:W-:Y:S01]  /*6900*/  LDGSTS.E.BYPASS.LTC128B.128 [R245+0x2100], [R96.64], !P2 ;  /* 0x0210000060f57fae */ /* 0x0003e2000d101d48 */
[----:B------:R-:W-:Y:S02]  /*6910*/  IADD3.X R101, R97, UR5, RZ, P1, !PT ;  /* 0x0000000561657c10 */ /* 0x000fe40008ffe4ff */
[----:B---3--:R-:W-:Y:S05]  /*6920*/  IADD3 R102, P0, R100, UR7, RZ ;  /* 0x0000000764667c10 */ /* 0x008fea000ff1e0ff */
[----:B------:R4:W-:Y:S02]  /*6930*/  LDGSTS.E.BYPASS.LTC128B.128 [R245+0x2900], [R100.64], !P2 ;  /* 0x0290000064f57fae */ /* 0x0009e4000d101d48 */
[----:B------:R-:W-:Y:S02]  /*6940*/  IADD3.X R103, R101, UR5, RZ, P0, !PT ;  /* 0x0000000565677c10 */ /* 0x000fe400087fe4ff */
[C---:B------:R-:W-:Y:S02]  /*6950*/  ISETP.GT.AND P0, PT, R246.reuse, RZ, PT ;  /* 0x000000fff600720c */ /* 0x040fe40003f04270 */
[----:B------:R-:W-:Y:S02]  /*6960*/  IADD3 R246, R246, -0x1, RZ ;  /* 0xfffffffff6f67810 */ /* 0x000fe40007ffe0ff */
[----:B------:R4:W-:Y:S08]  /*6970*/  LDGSTS.E.BYPASS.LTC128B.128 [R245+0x3100], [R102.64], !P2 ;  /* 0x0310000066f57fae */ /* 0x0009f0000d101d48 */
[----:B------:R-:W0:Y:S01]  /*6980*/  LDGDEPBAR ;  /* 0x00000000000079af */ /* 0x000e220000000000 */
[C---:B-1----:R-:W-:Y:S08]  /*6990*/  HMMA.16816.F32 R96, R112.reuse, R98, RZ ;  /* 0x000000627060723c */ /* 0x042ff000000018ff */
[-C--:B----4-:R-:W-:Y:S08]  /*69a0*/  HMMA.16816.F32 R100, R112, R188.reuse, RZ ;  /* 0x000000bc7064723c */ /* 0x090ff000000018ff */
[C---:B------:R-:W-:Y:S08]  /*69b0*/  HMMA.16816.F32 R104, R108.reuse, R188, RZ ;  /* 0x000000bc6c68723c */ /* 0x040ff000000018ff */
[-C--:B------:R-:W-:Y:S08]  /*69c0*/  HMMA.16816.F32 R108, R108, R190.reuse, RZ ;  /* 0x000000be6c6c723c */ /* 0x080ff000000018ff */
[----:B------:R-:W-:Y:S01]  /*69d0*/  HMMA.16816.F32 R112, R112, R190, RZ ;  /* 0x000000be7070723c */ /* 0x000fe200000018ff */
[----:B------:R-:W-:Y:S07]  /*69e0*/  LDSM.16.M88.4 R188, [R235+0x7100] ;  /* 0x00710000ebbc783b */ /* 0x000fee0000000200 */
[-C--:B-----5:R-:W-:Y:S08]  /*69f0*/  HMMA.16816.F32 R4, R192, R196.reuse, R4 ;  /* 0x000000c4c004723c */ /* 0x0a0ff00000001804 */
        /* <DEDUP_REMOVED lines=32> */
[----:B------:R-:W5:Y:S07]  /*6c00*/  LDSM.16.M88.4 R200, [R233+0x5100] ;  /* 0x00510000e9c8783b */ /* 0x000f6e0000000200 */
        /* <DEDUP_REMOVED lines=17> */
[-C--:B-----5:R-:W-:Y:S08]  /*6d20*/  HMMA.16816.F32 R52, R188, R200.reuse, R52 ;  /* 0x000000c8bc34723c */ /* 0x0a0ff00000001834 */
        /* <DEDUP_REMOVED lines=165> */
[----:B------:R-:W-:Y:S01]  /*7780*/  FADD.FTZ R0, -R138, R0 ;  /* 0x000000008a007221 */ /* 0x000fe20000010100 */
        /* <DEDUP_REMOVED lines=23> */
[----:B------:R-:W-:Y:S02]  /*7900*/  FFMA.FTZ R4, R4, c[0x0][0x2d0], -R192 ;  /* 0x0000b40004047a23 */ /* 0x000fe400000108c0 */
[--C-:B------:R-:W-:Y:S02]  /*7910*/  FFMA.FTZ R22, R22, c[0x0][0x2d0], -R194.reuse ;  /* 0x0000b40016167a23 */ /* 0x100fe400000108c2 */
[--C-:B------:R-:W-:Y:S01]  /*7920*/  FFMA.FTZ R23, R23, c[0x0][0x2d0], -R194.reuse ;  /* 0x0000b40017177a23 */ /* 0x100fe200000108c2 */
[----:B-1----:R-:W-:Y:S01]  /*7930*/  FMNMX.FTZ R136, R136, R189, !PT ;  /* 0x000000bd88887209 */ /* 0x002fe20007810000 */
[--C-:B------:R-:W-:Y:S02]  /*7940*/  FFMA.FTZ R54, R54, c[0x0][0x2d0], -R194.reuse ;  /* 0x0000b40036367a23 */ /* 0x100fe400000108c2 */
[--C-:B------:R-:W-:Y:S01]  /*7950*/  FFMA.FTZ R55, R55, c[0x0][0x2d0], -R194.reuse ;  /* 0x0000b40037377a23 */ /* 0x100fe200000108c2 */
[----:B------:R1:W-:Y:S01]  /*7960*/  MUFU.EX2 R221, R4 ;  /* 0x0000000400dd7308 */ /* 0x0003e20000000800 */
[--C-:B------:R-:W-:Y:S02]  /*7970*/  FFMA.FTZ R6, R6, c[0x0][0x2d0], -R194.reuse ;  /* 0x0000b40006067a23 */ /* 0x100fe400000108c2 */
[--C-:B------:R-:W-:Y:S02]  /*7980*/  FFMA.FTZ R66, R66, c[0x0][0x2d0], -R194.reuse ;  /* 0x0000b40042427a23 */ /* 0x100fe400000108c2 */
[----:B--2---:R-:W-:Y:S02]  /*7990*/  FADD.FTZ R2, -R137, R3 ;  /* 0x0000000389027221 */ /* 0x004fe40000010100 */
[----:B------:R-:W2:Y:S01]  /*79a0*/  SHFL.BFLY PT, R3, R0, 0x2, 0x1f ;  /* 0x0c401f0000037f89 */ /* 0x000ea200000e0000 */
[--C-:B------:R-:W-:Y:S02]  /*79b0*/  FFMA.FTZ R67, R67, c[0x0][0x2d0], -R194.reuse ;  /* 0x0000b40043437a23 */ /* 0x100fe400000108c2 */
[----:B------:R-:W-:Y:S01]  /*79c0*/  MUFU.EX2 R219, R6 ;  /* 0x0000000600db7308 */ /* 0x000fe20000000800 */
[----:B------:R-:W-:Y:S02]  /*79d0*/  FMUL.FTZ R2, R2, c[0x0][0x2d0] ;  /* 0x0000b40002027a20 */ /* 0x000fe40000410000 */
[--C-:B------:R-:W-:Y:S02]  /*79e0*/  FFMA.FTZ R70, R70, c[0x0][0x2d0], -R194.reuse ;  /* 0x0000b40046467a23 */ /* 0x100fe400000108c2 */
[--C-:B------:R-:W-:Y:S02]  /*79f0*/  FFMA.FTZ R71, R71, c[0x0][0x2d0], -R194.reuse ;  /* 0x0000b40047477a23 */ /* 0x100fe400000108c2 */
[----:B------:R-:W-:Y:S02]  /*7a00*/  FFMA.FTZ R7, R7, c[0x0][0x2d0], -R194 ;  /* 0x0000b40007077a23 */ /* 0x000fe400000108c2 */
[----:B------:R-:W-:Y:S01]  /*7a10*/  FMUL.FTZ R193, R136, c[0x0][0x2d0] ;  /* 0x0000b40088c17a20 */ /* 0x000fe20000410000 */
[----:B------:R4:W5:Y:S01]  /*7a20*/  MUFU.EX2 R140, R2 ;  /* 0x00000002008c7308 */ /* 0x0009620000000800 */
[----:B------:R-:W-:Y:S02]  /*7a30*/  FFMA.FTZ R5, R5, c[0x0][0x2d0], -R192 ;  /* 0x0000b40005057a23 */ /* 0x000fe400000108c0 */
[--C-:B------:R-:W-:Y:S01]  /*7a40*/  FFMA.FTZ R60, R60, c[0x0][0x2d0], -R193.reuse ;  /* 0x0000b4003c3c7a23 */ /* 0x100fe200000108c1 */
[----:B-1----:R-:W-:Y:S01]  /*7a50*/  @P0 SHF.R.S32.HI R4, RZ, 0x1f, R246 ;  /* 0x0000001fff040819 */ /* 0x002fe200000114f6 */
[--C-:B------:R-:W-:Y:S02]  /*7a60*/  FFMA.FTZ R61, R61, c[0x0][0x2d0], -R193.reuse ;  /* 0x0000b4003d3d7a23 */ /* 0x100fe400000108c1 */
[--C-:B------:R-:W-:Y:S02]  /*7a70*/  FFMA.FTZ R16, R16, c[0x0][0x2d0], -R192.reuse ;  /* 0x0000b40010107a23 */ /* 0x100fe400000108c0 */
[----:B------:R-:W-:Y:S01]  /*7a80*/  FFMA.FTZ R17, R17, c[0x0][0x2d0], -R192 ;  /* 0x0000b40011117a23 */ /* 0x000fe200000108c0 */
[----:B------:R-:W-:Y:S01]  /*7a90*/  MUFU.EX2 R220, R7 ;  /* 0x0000000700dc7308 */ /* 0x000fe20000000800 */
[----:B--2---:R-:W-:Y:S01]  /*7aa0*/  FMNMX.FTZ R0, R0, R3, !PT ;  /* 0x0000000300007209 */ /* 0x004fe20007810000 */
[--C-:B------:R-:W-:Y:S02]  /*7ab0*/  FFMA.FTZ R18, R18, c[0x0][0x2d0], -R194.reuse ;  /* 0x0000b40012127a23 */ /* 0x100fe400000108c2 */
[----:B------:R-:W-:Y:S02]  /*7ac0*/  FFMA.FTZ R19, R19, c[0x0][0x2d0], -R194 ;  /* 0x0000b40013137a23 */ /* 0x000fe400000108c2 */
[C---:B---3--:R-:W-:Y:S02]  /*7ad0*/  FMUL.FTZ R120, R141.reuse, R120 ;  /* 0x000000788d787220 */ /* 0x048fe40000410000 */
[----:B------:R-:W-:Y:S02]  /*7ae0*/  FMUL.FTZ R121, R141, R121 ;  /* 0x000000798d797220 */ /* 0x000fe40000410000 */
[----:B------:R-:W-:Y:S01]  /*7af0*/  MUFU.EX2 R224, R5 ;  /* 0x0000000500e07308 */ /* 0x000fe20000000800 */
[--C-:B------:R-:W-:Y:S02]  /*7b00*/  FFMA.FTZ R8, R8, c[0x0][0x2d0], -R193.reuse ;  /* 0x0000b40008087a23 */ /* 0x100fe400000108c1 */
[----:B------:R-:W-:Y:S02]  /*7b10*/  FFMA.FTZ R9, R9, c[0x0][0x2d0], -R193 ;  /* 0x0000b40009097a23 */ /* 0x000fe400000108c1 */
[----:B----4-:R-:W-:Y:S02]  /*7b20*/  FADD.FTZ R2, -R136, R139 ;  /* 0x0000008b88027221 */ /* 0x010fe40000010100 */
[----:B-----5:R-:W-:Y:S02]  /*7b30*/  FMUL.FTZ R122, R140, R122 ;  /* 0x0000007a8c7a7220 */ /* 0x020fe40000410000 */
[----:B------:R-:W-:Y:S01]  /*7b40*/  FMUL.FTZ R2, R2, c[0x0][0x2d0] ;  /* 0x0000b40002027a20 */ /* 0x000fe20000410000 */
[----:B------:R1:W-:Y:S01]  /*7b50*/  MUFU.EX2 R217, R8 ;  /* 0x0000000800d97308 */ /* 0x0003e20000000800 */
[C---:B------:R-:W-:Y:S02]  /*7b60*/  FMUL.FTZ R123, R140.reuse, R123 ;  /* 0x0000007b8c7b7220 */ /* 0x040fe40000410000 */
[C---:B------:R-:W-:Y:S02]  /*7b70*/  FMUL.FTZ R124, R141.reuse, R124 ;  /* 0x0000007c8d7c7220 */ /* 0x040fe40000410000 */
[----:B------:R-:W-:Y:S02]  /*7b80*/  FMUL.FTZ R125, R141, R125 ;  /* 0x0000007d8d7d7220 */ /* 0x000fe40000410000 */
[C---:B------:R-:W-:Y:S02]  /*7b90*/  FMUL.FTZ R126, R140.reuse, R126 ;  /* 0x0000007e8c7e7220 */ /* 0x040fe40000410000 */
[----:B------:R-:W-:Y:S01]  /*7ba0*/  FMUL.FTZ R127, R140, R127 ;  /* 0x0000007f8c7f7220 */ /* 0x000fe20000410000 */
[----:B------:R2:W3:Y:S01]  /*7bb0*/  MUFU.EX2 R139, R2 ;  /* 0x00000002008b7308 */ /* 0x0004e20000000800 */
[--C-:B------:R-:W-:Y:S02]  /*7bc0*/  FFMA.FTZ R56, R56, c[0x0][0x2d0], -R193.reuse ;  /* 0x0000b40038387a23 */ /* 0x100fe400000108c1 */
[--C-:B------:R-:W-:Y:S02]  /*7bd0*/  FFMA.FTZ R57, R57, c[0x0][0x2d0], -R193.reuse ;  /* 0x0000b40039397a23 */ /* 0x100fe400000108c1 */
[----:B------:R-:W-:Y:S02]  /*7be0*/  FFMA.FTZ R81, R81, c[0x0][0x2d0], -R192 ;  /* 0x0000b40051517a23 */ /* 0x000fe400000108c0 */
[--C-:B------:R-:W-:Y:S02]  /*7bf0*/  FFMA.FTZ R13, R13, c[0x0][0x2d0], -R193.reuse ;  /* 0x0000b4000d0d7a23 */ /* 0x100fe400000108c1 */
[--C-:B------:R-:W-:Y:S01]  /*7c00*/  FFMA.FTZ R25, R25, c[0x0][0x2d0], -R193.reuse ;  /* 0x0000b40019197a23 */ /* 0x100fe200000108c1 */
[----:B------:R4:W-:Y:S01]  /*7c10*/  MUFU.EX2 R218, R9 ;  /* 0x0000000900da7308 */ /* 0x0009e20000000800 */
[--C-:B------:R-:W-:Y:S02]  /*7c20*/  FFMA.FTZ R12, R12, c[0x0][0x2d0], -R193.reuse ;  /* 0x0000b4000c0c7a23 */ /* 0x100fe400000108c1 */
[--C-:B------:R-:W-:Y:S01]  /*7c30*/  FFMA.FTZ R24, R24, c[0x0][0x2d0], -R193.reuse ;  /* 0x0000b40018187a23 */ /* 0x100fe200000108c1 */
[----:B-1----:R-:W-:Y:S01]  /*7c40*/  @P0 MOV R8, R248 ;  /* 0x000000f800080202 */ /* 0x002fe20000000f00 */
[--C-:B------:R-:W-:Y:S01]  /*7c50*/  FFMA.FTZ R28, R28, c[0x0][0x2d0], -R193.reuse ;  /* 0x0000b4001c1c7a23 */ /* 0x100fe200000108c1 */
[----:B------:R-:W-:Y:S01]  /*7c60*/  MOV R248, c[0x0][0x1e4] ;  /* 0x0000790000f87a02 */ /* 0x000fe20000000f00 */
[----:B------:R-:W-:Y:S02]  /*7c70*/  FFMA.FTZ R29, R29, c[0x0][0x2d0], -R193 ;  /* 0x0000b4001d1d7a23 */ /* 0x000fe400000108c1 */
[----:B------:R-:W-:Y:S01]  /*7c80*/  FFMA.FTZ R35, R35, c[0x0][0x2d0], -R194 ;  /* 0x0000b40023237a23 */ /* 0x000fe200000108c2 */
[----:B------:R1:W-:Y:S01]  /*7c90*/  MUFU.EX2 R209, R13 ;  /* 0x0000000d00d17308 */ /* 0x0003e20000000800 */
[----:B------:R-:W-:Y:S02]  /*7ca0*/  @P0 IMAD R6, R4, c[0x0][0x1e0], RZ ;  /* 0x0000780004060a24 */ /* 0x000fe400078e02ff */
[----:B------:R-:W-:Y:S01]  /*7cb0*/  FFMA.FTZ R36, R36, c[0x0][0x2d0], -R192 ;  /* 0x0000b40024247a23 */ /* 0x000fe200000108c0 */
[----:B--2---:R-:W2:Y:S01]  /*7cc0*/  SHFL.BFLY PT, R2, R0, 0x1, 0x1f ;  /* 0x0c201f0000027f89 */ /* 0x004ea200000e0000 */
[C---:B---3--:R-:W-:Y:S02]  /*7cd0*/  FMUL.FTZ R116, R139.reuse, R116 ;  /* 0x000000748b747220 */ /* 0x048fe40000410000 */
[C---:B------:R-:W-:Y:S02]  /*7ce0*/  FMUL.FTZ R117, R139.reuse, R117 ;  /* 0x000000758b757220 */ /* 0x040fe40000410000 */
[C---:B------:R-:W-:Y:S01]  /*7cf0*/  FMUL.FTZ R128, R139.reuse, R128 ;  /* 0x000000808b807220 */ /* 0x040fe20000410000 */
[----:B------:R3:W-:Y:S01]  /*7d00*/  MUFU.EX2 R210, R12 ;  /* 0x0000000c00d27308 */ /* 0x0007e20000000800 */
[C---:B------:R-:W-:Y:S01]  /*7d10*/  @P0 IMAD.WIDE.U32 R4, R246.reuse, c[0x0][0x1e0], RZ ;  /* 0x00007800f6040a25 */ /* 0x040fe200078e00ff */
[----:B----4-:R-:W-:Y:S03]  /*7d20*/  @P0 MOV R9, R251 ;  /* 0x000000fb00090202 */ /* 0x010fe60000000f00 */
[----:B------:R-:W-:Y:S02]  /*7d30*/  @P0 IMAD R6, R246, c[0x0][0x1e4], R6 ;  /* 0x00007900f6060a24 */ /* 0x000fe400078e0206 */
[----:B------:R-:W-:Y:S02]  /*7d40*/  FMUL.FTZ R129, R139, R129 ;  /* 0x000000818b817220 */ /* 0x000fe40000410000 */
[----:B------:R-:W-:Y:S01]  /*7d50*/  @P0 IMAD.WIDE.U32 R8, R4, 0x70, R8 ;  /* 0x0000007004080825 */ /* 0x000fe200078e0008 */
[----:B------:R-:W-:Y:S01]  /*7d60*/  MUFU.EX2 R205, R22 ;  /* 0x0000001600cd7308 */ /* 0x000fe20000000800 */
[----:B------:R-:W-:Y:S02]  /*7d70*/  @P0 IADD3 R6, R5, R6, RZ ;  /* 0x0000000605060210 */ /* 0x000fe40007ffe0ff */
[----:B------:R-:W-:Y:S01]  /*7d80*/  FMUL.FTZ R132, R139, R132 ;  /* 0x000000848b847220 */ /* 0x000fe20000410000 */
[----:B-1----:R-:W-:Y:S01]  /*7d90*/  @P0 SHF.L.U32 R13, R247, 0x5, RZ ;  /* 0x00000005f70d0819 */ /* 0x002fe200000006ff */
[----:B------:R-:W-:Y:S02]  /*7da0*/  FMUL.FTZ R133, R139, R133 ;  /* 0x000000858b857220 */ /* 0x000fe40000410000 */
[----:B------:R-:W-:Y:S01]  /*7db0*/  @P0 IMAD R4, R6, 0x70, RZ ;  /* 0x0000007006040824 */ /* 0x000fe200078e02ff */
[----:B--2---:R-:W-:Y:S01]  /*7dc0*/  FMNMX.FTZ R2, R0, R2, !PT ;  /* 0x0000000200027209 */ /* 0x004fe20007810000 */
[----:B------:R-:W-:Y:S01]  /*7dd0*/  FFMA.FTZ R37, R37, c[0x0][0x2d0], -R192 ;  /* 0x0000b40025257a23 */ /* 0x000fe200000108c0 */
[----:B------:R-:W-:Y:S01]  /*7de0*/  MUFU.EX2 R207, R23 ;  /* 0x0000001700cf7308 */ /* 0x000fe20000000800 */
[----:B------:R-:W-:Y:S01]  /*7df0*/  @P0 LEA R6, P3, R8, c[0x0][0x1c8], 0x1 ;  /* 0x0000720008060a11 */ /* 0x000fe200078608ff */
[--C-:B------:R-:W-:Y:S01]  /*7e00*/  FFMA.FTZ R38, R38, c[0x0][0x2d0], -R194.reuse ;  /* 0x0000b40026267a23 */ /* 0x100fe200000108c2 */
[----:B------:R-:W-:Y:S01]  /*7e10*/  @P0 IADD3 R5, R9, R4, RZ ;  /* 0x0000000409050210 */ /* 0x000fe20007ffe0ff */
[----:B------:R-:W-:Y:S01]  /*7e20*/  FMUL.FTZ R3, R2, c[0x0][0x2d0] ;  /* 0x0000b40002037a20 */ /* 0x000fe20000410000 */
[-C--:B------:R-:W-:Y:S01]  /*7e30*/  @P0 IADD3 R4, P1, R6, R13.reuse, RZ ;  /* 0x0000000d06040210 */ /* 0x080fe20007f3e0ff */
[----:B------:R-:W-:Y:S01]  /*7e40*/  FFMA.FTZ R39, R39, c[0x0][0x2d0], -R194 ;  /* 0x0000b40027277a23 */ /* 0x000fe200000108c2 */
[----:B------:R-:W-:Y:S01]  /*7e50*/  @P0 LEA.HI.X R7, R8, c[0x0][0x1cc], R5, 0x1, P3 ;  /* 0x0000730008070a11 */ /* 0x000fe200018f0c05 */
[--C-:B------:R-:W-:Y:S01]  /*7e60*/  FFMA.FTZ R10, R10, c[0x0][0x2d0], -R3.reuse ;  /* 0x0000b4000a0a7a23 */ /* 0x100fe20000010803 */
[----:B---3--:R-:W-:Y:S01]  /*7e70*/  @P0 SHF.L.U64.HI R12, R247, 0x5, R248 ;  /* 0x00000005f70c0819 */ /* 0x008fe200000102f8 */
[----:B------:R1:W-:Y:S01]  /*7e80*/  MUFU.EX2 R227, R16 ;  /* 0x0000001000e37308 */ /* 0x0003e20000000800 */
[--C-:B------:R-:W-:Y:S01]  /*7e90*/  FFMA.FTZ R62, R62, c[0x0][0x2d0], -R3.reuse ;  /* 0x0000b4003e3e7a23 */ /* 0x100fe20000010803 */
[----:B------:R2:W-:Y:S01]  /*7ea0*/  @P0 LDGSTS.E.BYPASS.LTC128B.128 [R245+0x3900], [R6.64], !P2 ;  /* 0x0390000006f50fae */ /* 0x0005e2000d101d48 */
[----:B------:R-:W-:Y:S01]  /*7eb0*/  @P0 IADD3.X R5, R7, R12, RZ, P1, !PT ;  /* 0x0000000c07050210 */ /* 0x000fe20000ffe4ff */
[--C-:B------:R-:W-:Y:S02]  /*7ec0*/  FFMA.FTZ R63, R63, c[0x0][0x2d0], -R3.reuse ;  /* 0x0000b4003f3f7a23 */ /* 0x100fe40000010803 */
[--C-:B------:R-:W-:Y:S02]  /*7ed0*/  FFMA.FTZ R11, R11, c[0x0][0x2d0], -R3.reuse ;  /* 0x0000b4000b0b7a23 */ /* 0x100fe40000010803 */
[--C-:B------:R-:W-:Y:S02]  /*7ee0*/  FFMA.FTZ R14, R14, c[0x0][0x2d0], -R3.reuse ;  /* 0x0000b4000e0e7a23 */ /* 0x100fe40000010803 */
[----:B------:R3:W-:Y:S01]  /*7ef0*/  MUFU.EX2 R195, R10 ;  /* 0x0000000a00c37308 */ /* 0x0007e20000000800 */
[----:B------:R4:W-:Y:S01]  /*7f00*/  @P0 LDGSTS.E.BYPASS.LTC128B.128 [R245+0x4100], [R4.64], !P2 ;  /* 0x0410000004f50fae */ /* 0x0009e2000d101d48 */
[--C-:B------:R-:W-:Y:S02]  /*7f10*/  FFMA.FTZ R15, R15, c[0x0][0x2d0], -R3.reuse ;  /* 0x0000b4000f0f7a23 */ /* 0x100fe40000010803 */
[--C-:B------:R-:W-:Y:S02]  /*7f20*/  FFMA.FTZ R58, R58, c[0x0][0x2d0], -R3.reuse ;  /* 0x0000b4003a3a7a23 */ /* 0x100fe40000010803 */
[--C-:B------:R-:W-:Y:S02]  /*7f30*/  FFMA.FTZ R59, R59, c[0x0][0x2d0], -R3.reuse ;  /* 0x0000b4003b3b7a23 */ /* 0x100fe40000010803 */
[--C-:B------:R-:W-:Y:S02]  /*7f40*/  FFMA.FTZ R30, R30, c[0x0][0x2d0], -R3.reuse ;  /* 0x0000b4001e1e7a23 */ /* 0x100fe40000010803 */
[----:B------:R5:W-:Y:S01]  /*7f50*/  MUFU.EX2 R211, R17 ;  /* 0x0000001100d37308 */ /* 0x000be20000000800 */
[--C-:B------:R-:W-:Y:S02]  /*7f60*/  FFMA.FTZ R26, R26, c[0x0][0x2d0], -R3.reuse ;  /* 0x0000b4001a1a7a23 */ /* 0x100fe40000010803 */
[--C-:B------:R-:W-:Y:S02]  /*7f70*/  FFMA.FTZ R27, R27, c[0x0][0x2d0], -R3.reuse ;  /* 0x0000b4001b1b7a23 */ /* 0x100fe40000010803 */
[----:B-1----:R-:W-:Y:S02]  /*7f80*/  FMUL.FTZ R16, R141, R156 ;  /* 0x0000009c8d107220 */ /* 0x002fe40000410000 */
[----:B------:R-:W-:Y:S02]  /*7f90*/  FFMA.FTZ R31, R31, c[0x0][0x2d0], -R3 ;  /* 0x0000b4001f1f7a23 */ /* 0x000fe40000010803 */
[----:B------:R-:W-:Y:S01]  /*7fa0*/  FFMA.FTZ R48, R48, c[0x0][0x2d0], -R192 ;  /* 0x0000b40030307a23 */ /* 0x000fe200000108c0 */
[----:B------:R1:W-:Y:S01]  /*7fb0*/  MUFU.EX2 R196, R11 ;  /* 0x0000000b00c47308 */ /* 0x0003e20000000800 */
[----:B------:R-:W-:Y:S02]  /*7fc0*/  FADD.FTZ R0, -R2, R142 ;  /* 0x0000008e02007221 */ /* 0x000fe40000010100 */
[----:B------:R-:W-:Y:S01]  /*7fd0*/  FFMA.FTZ R49, R49, c[0x0][0x2d0], -R192 ;  /* 0x0000b40031317a23 */ /* 0x000fe200000108c0 */
[-C--:B---3--:R-:W-:Y:S01]  /*7fe0*/  @P0 IADD3 R10, P4, R4, R13.reuse, RZ ;  /* 0x0000000d040a0210 */ /* 0x088fe20007f9e0ff */
[----:B------:R-:W-:Y:S02]  /*7ff0*/  FMUL.FTZ R0, R0, c[0x0][0x2d0] ;  /* 0x0000b40000007a20 */ /* 0x000fe40000410000 */
[--C-:B------:R-:W-:Y:S01]  /*8000*/  FFMA.FTZ R50, R50, c[0x0][0x2d0], -R194.reuse ;  /* 0x0000b40032327a23 */ /* 0x100fe200000108c2 */
[-C--:B------:R-:W-:Y:S01]  /*8010*/  @P0 IADD3 R8, P3, R10, R13.reuse, RZ ;  /* 0x0000000d0a080210 */ /* 0x080fe20007f7e0ff */
[----:B------:R-:W-:Y:S01]  /*8020*/  FFMA.FTZ R51, R51, c[0x0][0x2d0], -R194 ;  /* 0x0000b40033337a23 */ /* 0x000fe200000108c2 */
[----:B------:R3:W-:Y:S01]  /*8030*/  MUFU.EX2 R213, R18 ;  /* 0x0000001200d57308 */ /* 0x0007e20000000800 */
[--C-:B------:R-:W-:Y:S01]  /*8040*/  FFMA.FTZ R40, R40, c[0x0][0x2d0], -R193.reuse ;  /* 0x0000b40028287a23 */ /* 0x100fe200000108c1 */
[----:B--2---:R-:W-:Y:S01]  /*8050*/  @P0 IADD3 R6, P1, R8, R13, RZ ;  /* 0x0000000d08060210 */ /* 0x004fe20007f3e0ff */
[----:B------:R-:W-:Y:S02]  /*8060*/  FFMA.FTZ R41, R41, c[0x0][0x2d0], -R193 ;  /* 0x0000b40029297a23 */ /* 0x000fe400000108c1 */
[----:B-----5:R-:W-:Y:S02]  /*8070*/  FMUL.FTZ R17, R141, R157 ;  /* 0x0000009d8d117220 */ /* 0x020fe40000410000 */
[--C-:B------:R-:W-:Y:S02]  /*8080*/  FFMA.FTZ R42, R42, c[0x0][0x2d0], -R3.reuse ;  /* 0x0000b4002a2a7a23 */ /* 0x100fe40000010803 */
[----:B------:R-:W-:Y:S01]  /*8090*/  FFMA.FTZ R43, R43, c[0x0][0x2d0], -R3 ;  /* 0x0000b4002b2b7a23 */ /* 0x000fe20000010803 */
[----:B------:R2:W-:Y:S01]  /*80a0*/  MUFU.EX2 R208, R19 ;  /* 0x0000001300d07308 */ /* 0x0005e20000000800 */
[--C-:B------:R-:W-:Y:S02]  /*80b0*/  FFMA.FTZ R44, R44, c[0x0][0x2d0], -R193.reuse ;  /* 0x0000b4002c2c7a23 */ /* 0x100fe400000108c1 */
[----:B------:R-:W-:Y:S01]  /*80c0*/  FFMA.FTZ R45, R45, c[0x0][0x2d0], -R193 ;  /* 0x0000b4002d2d7a23 */ /* 0x000fe200000108c1 */
[-C--:B-1----:R-:W-:Y:S01]  /*80d0*/  @P0 IADD3.X R11, R5, R12.reuse, RZ, P4, !PT ;  /* 0x0000000c050b0210 */ /* 0x082fe200027fe4ff */
[----:B------:R-:W-:Y:S02]  /*80e0*/  FFMA.FTZ R46, R46, c[0x0][0x2d0], -R3 ;  /* 0x0000b4002e2e7a23 */ /* 0x000fe40000010803 */
[--C-:B------:R-:W-:Y:S01]  /*80f0*/  FFMA.FTZ R72, R72, c[0x0][0x2d0], -R193.reuse ;  /* 0x0000b40048487a23 */ /* 0x100fe200000108c1 */
[-C--:B------:R-:W-:Y:S01]  /*8100*/  @P0 IADD3.X R9, R11, R12.reuse, RZ, P3, !PT ;  /* 0x0000000c0b090210 */ /* 0x080fe20001ffe4ff */
[----:B------:R1:W-:Y:S01]  /*8110*/  @P0 LDGSTS.E.BYPASS.LTC128B.128 [R245+0x4900], [R10.64], !P2 ;  /* 0x049000000af50fae */ /* 0x0003e2000d101d48 */
[----:B------:R-:W5:Y:S01]  /*8120*/  MUFU.EX2 R0, R0 ;  /* 0x0000000000007308 */ /* 0x000f620000000800 */
[----:B----4-:R-:W-:Y:S01]  /*8130*/  @P0 IADD3 R4, P3, R6, R13, RZ ;  /* 0x0000000d06040210 */ /* 0x010fe20007f7e0ff */
[----:B------:R-:W-:Y:S01]  /*8140*/  FFMA.FTZ R113, R113, c[0x0][0x2d0], -R192 ;  /* 0x0000b40071717a23 */ /* 0x000fe200000108c0 */
[----:B------:R-:W-:Y:S01]  /*8150*/  @P0 IADD3.X R7, R9, R12, RZ, P1, !PT ;  /* 0x0000000c09070210 */ /* 0x000fe20000ffe4ff */
[----:B---3--:R-:W-:Y:S02]  /*8160*/  FMUL.FTZ R18, R140, R158 ;  /* 0x0000009e8c127220 */ /* 0x008fe40000410000 */
[----:B------:R-:W-:Y:S01]  /*8170*/  FFMA.FTZ R115, R115, c[0x0][0x2d0], -R194 ;  /* 0x0000b40073737a23 */ /* 0x000fe200000108c2 */
[----:B------:R3:W-:Y:S01]  /*8180*/  @P0 LDGSTS.E.BYPASS.LTC128B.128 [R245+0x5100], [R8.64], !P2 ;  /* 0x0510000008f50fae */ /* 0x0007e2000d101d48 */
[----:B------:R-:W-:Y:S01]  /*8190*/  @P0 IADD3.X R5, R7, R12, RZ, P3, !PT ;  /* 0x0000000c07050210 */ /* 0x000fe20001ffe4ff */
[--C-:B------:R-:W-:Y:S01]  /*81a0*/  FFMA.FTZ R109, R109, c[0x0][0x2d0], -R193.reuse ;  /* 0x0000b4006d6d7a23 */ /* 0x100fe200000108c1 */
[----:B------:R4:W-:Y:S01]  /*81b0*/  MUFU.EX2 R201, R14 ;  /* 0x0000000e00c97308 */ /* 0x0009e20000000800 */
[--C-:B------:R-:W-:Y:S02]  /*81c0*/  FFMA.FTZ R32, R32, c[0x0][0x2d0], -R192.reuse ;  /* 0x0000b40020207a23 */ /* 0x100fe400000108c0 */
[----:B------:R-:W-:Y:S02]  /*81d0*/  FFMA.FTZ R33, R33, c[0x0][0x2d0], -R192 ;  /* 0x0000b40021217a23 */ /* 0x000fe400000108c0 */
[----:B------:R4:W-:Y:S01]  /*81e0*/  @P0 LDGSTS.E.BYPASS.LTC128B.128 [R245+0x5900], [R6.64], !P2 ;  /* 0x0590000006f50fae */ /* 0x0009e2000d101d48 */
[----:B--2---:R-:W-:Y:S02]  /*81f0*/  FMUL.FTZ R19, R140, R159 ;  /* 0x0000009f8c137220 */ /* 0x004fe40000410000 */
[--C-:B------:R-:W-:Y:S02]  /*8200*/  FFMA.FTZ R34, R34, c[0x0][0x2d0], -R194.reuse ;  /* 0x0000b40022227a23 */ /* 0x100fe400000108c2 */
[----:B------:R2:W2:Y:S01]  /*8210*/  MUFU.EX2 R202, R15 ;  /* 0x0000000f00ca7308 */ /* 0x0004a20000000800 */
[--C-:B------:R-:W-:Y:S02]  /*8220*/  FFMA.FTZ R82, R82, c[0x0][0x2d0], -R194.reuse ;  /* 0x0000b40052527a23 */ /* 0x100fe400000108c2 */
[----:B------:R2:W-:Y:S01]  /*8230*/  @P0 LDGSTS.E.BYPASS.LTC128B.128 [R245+0x6100], [R4.64], !P2 ;  /* 0x0610000004f50fae */ /* 0x0005e2000d101d48 */
[----:B-----5:R-:W-:Y:S01]  /*8240*/  FMUL.FTZ R118, R0, R118 ;  /* 0x0000007600767220 */ /* 0x020fe20000410000 */
[----:B-1----:R-:W-:Y:S01]  /*8250*/  @P0 IADD3 R10, P1, R4, R13, RZ ;  /* 0x0000000d040a0210 */ /* 0x002fe20007f3e0ff */
[----:B------:R-:W-:Y:S02]  /*8260*/  FMUL.FTZ R13, R139, R153 ;  /* 0x000000998b0d7220 */ /* 0x000fe40000410000 */
[----:B------:R-:W-:Y:S02]  /*8270*/  FMUL.FTZ R119, R0, R119 ;  /* 0x0000007700777220 */ /* 0x000fe40000410000 */
[----:B------:R-:W-:Y:S01]  /*8280*/  MUFU.EX2 R225, R32 ;  /* 0x0000002000e17308 */ /* 0x000fe20000000800 */
[----:B------:R-:W-:Y:S01]  /*8290*/  @P0 IADD3.X R11, R5, R12, RZ, P1, !PT ;  /* 0x0000000c050b0210 */ /* 0x000fe20000ffe4ff */
[C---:B------:R-:W-:Y:S02]  /*82a0*/  FMUL.FTZ R12, R139.reuse, R152 ;  /* 0x000000988b0c7220 */ /* 0x040fe40000410000 */
[C---:B---3--:R-:W-:Y:S01]  /*82b0*/  FMUL.FTZ R8, R139.reuse, R144 ;  /* 0x000000908b087220 */ /* 0x048fe20000410000 */
[----:B------:R-:W-:Y:S01]  /*82c0*/  F2FP.PACK_AB R144, R218, R217 ;  /* 0x000000d9da90723e */ /* 0x000fe200000000ff */
[----:B------:R1:W-:Y:S01]  /*82d0*/  @P0 LDGSTS.E.BYPASS.LTC128B.128 [R245+0x6900], [R10.64], !P2 ;  /* 0x069000000af50fae */ /* 0x0003e2000d101d48 */
[----:B------:R-:W-:Y:S01]  /*82e0*/  FMUL.FTZ R9, R139, R145 ;  /* 0x000000918b097220 */ /* 0x000fe20000410000 */
[----:B------:R-:W-:Y:S01]  /*82f0*/  F2FP.PACK_AB R145, R196, R195 ;  /* 0x000000c3c491723e */ /* 0x000fe200000000ff */
[C---:B----4-:R-:W-:Y:S01]  /*8300*/  FMUL.FTZ R14, R0.reuse, R154 ;  /* 0x0000009a000e7220 */ /* 0x050fe20000410000 */
[----:B------:R-:W3:Y:S01]  /*8310*/  MUFU.EX2 R226, R33 ;  /* 0x0000002100e27308 */ /* 0x000ee20000000800 */
[----:B------:R-:W-:Y:S02]  /*8320*/  FMUL.FTZ R130, R0, R130 ;  /* 0x0000008200827220 */ /* 0x000fe40000410000 */
[C---:B------:R-:W-:Y:S01]  /*8330*/  FMUL.FTZ R6, R140.reuse, R150 ;  /* 0x000000968c067220 */ /* 0x040fe20000410000 */
[----:B------:R-:W4:Y:S01]  /*8340*/  LDSM.16.MT88.4 R20, [R228+0x100] ;  /* 0x00010000e414783b */ /* 0x000f220000004200 */
[----:B------:R-:W-:Y:S01]  /*8350*/  F2FP.PACK_AB R150, R211, R227 ;  /* 0x000000e3d396723e */ /* 0x000fe200000000ff */
[----:B------:R-:W-:Y:S01]  /*8360*/  FMUL.FTZ R7, R140, R151 ;  /* 0x000000978c077220 */ /* 0x000fe20000410000 */
[----:B------:R-:W-:Y:S01]  /*8370*/  F2FP.PACK_AB R151, R208, R213 ;  /* 0x000000d5d097723e */ /* 0x000fe200000000ff */
[----:B--2---:R-:W-:Y:S02]  /*8380*/  FMUL.FTZ R15, R0, R155 ;  /* 0x0000009b000f7220 */ /* 0x004fe40000410000 */
[----:B------:R2:W-:Y:S01]  /*8390*/  MUFU.EX2 R32, R25 ;  /* 0x0000001900207308 */ /* 0x0005e20000000800 */
[C---:B------:R-:W-:Y:S01]  /*83a0*/  FMUL.FTZ R4, R141.reuse, R148 ;  /* 0x000000948d047220 */ /* 0x040fe20000410000 */
[----:B------:R-:W-:Y:S01]  /*83b0*/  F2FP.PACK_AB R148, R224, R221 ;  /* 0x000000dde094723e */ /* 0x000fe200000000ff */
[----:B------:R-:W-:Y:S01]  /*83c0*/  FMUL.FTZ R5, R141, R149 ;  /* 0x000000958d057220 */ /* 0x000fe20000410000 */
[----:B------:R-:W-:Y:S01]  /*83d0*/  F2FP.PACK_AB R149, R220, R219 ;  /* 0x000000dbdc95723e */ /* 0x000fe200000000ff */
[----:B------:R-:W5:Y:S01]  /*83e0*/  LDSM.16.MT88.4 R188, [R231+0x100] ;  /* 0x00010000e7bc783b */ /* 0x000f620000004200 */
[C---:B------:R-:W-:Y:S02]  /*83f0*/  FMUL.FTZ R131, R0.reuse, R131 ;  /* 0x0000008300837220 */ /* 0x040fe40000410000 */
[C---:B------:R-:W-:Y:S02]  /*8400*/  FMUL.FTZ R134, R0.reuse, R134 ;  /* 0x0000008600867220 */ /* 0x040fe40000410000 */
[----:B------:R-:W-:Y:S01]  /*8410*/  MUFU.EX2 R206, R60 ;  /* 0x0000003c00ce7308 */ /* 0x000fe20000000800 */
[C---:B------:R-:W-:Y:S02]  /*8420*/  FMUL.FTZ R135, R0.reuse, R135 ;  /* 0x0000008700877220 */ /* 0x040fe40000410000 */
[----:B------:R-:W5:Y:S01]  /*8430*/  LDSM.16.MT88.4 R152, [R229+0x100] ;  /* 0x00010000e598783b */ /* 0x000f620000004200 */
[C---:B-1----:R-:W-:Y:S01]  /*8440*/  FMUL.FTZ R10, R0.reuse, R146 ;  /* 0x00000092000a7220 */ /* 0x042fe20000410000 */
[----:B------:R-:W-:Y:S01]  /*8450*/  F2FP.PACK_AB R146, R209, R210 ;  /* 0x000000d2d192723e */ /* 0x000fe200000000ff */
[----:B------:R-:W-:Y:S01]  /*8460*/  FMUL.FTZ R11, R0, R147 ;  /* 0x00000093000b7220 */ /* 0x000fe20000410000 */
[----:B------:R-:W-:Y:S01]  /*8470*/  F2FP.PACK_AB R147, R202, R201 ;  /* 0x000000c9ca93723e */ /* 0x000fe200000000ff */
[----:B------:R-:W-:Y:S02]  /*8480*/  FFMA.FTZ R83, R83, c[0x0][0x2d0], -R194 ;  /* 0x0000b40053537a23 */ /* 0x000fe400000108c2 */
[----:B------:R1:W-:Y:S01]  /*8490*/  MUFU.EX2 R249, R37 ;  /* 0x0000002500f97308 */ /* 0x0003e20000000800 */
[----:B------:R-:W5:Y:S01]  /*84a0*/  LDSM.16.MT88.4 R156, [R230+0x100] ;  /* 0x00010000e69c783b */ /* 0x000f620000004200 */
[--C-:B------:R-:W-:Y:S02]  /*84b0*/  FFMA.FTZ R80, R80, c[0x0][0x2d0], -R192.reuse ;  /* 0x0000b40050507a23 */ /* 0x100fe400000108c0 */
[----:B--2---:R-:W-:Y:S01]  /*84c0*/  FMUL.FTZ R25, R139, R165 ;  /* 0x000000a58b197220 */ /* 0x004fe20000410000 */
[----:B---3--:R-:W-:Y:S01]  /*84d0*/  MOV R165, R226 ;  /* 0x000000e200a57202 */ /* 0x008fe20000000f00 */
[--C-:B------:R-:W-:Y:S02]  /*84e0*/  FFMA.FTZ R73, R73, c[0x0][0x2d0], -R193.reuse ;  /* 0x0000b40049497a23 */ /* 0x100fe400000108c1 */
[--C-:B------:R-:W-:Y:S01]  /*84f0*/  FFMA.FTZ R76, R76, c[0x0][0x2d0], -R193.reuse ;  /* 0x0000b4004c4c7a23 */ /* 0x100fe200000108c1 */
[----:B------:R-:W0:Y:S01]  /*8500*/  LDGDEPBAR ;  /* 0x00000000000079af */ /* 0x000e220000000000 */
[----:B------:R2:W-:Y:S01]  /*8510*/  MUFU.EX2 R248, R48 ;  /* 0x0000003000f87308 */ /* 0x0005e20000000800 */
[----:B------:R-:W-:Y:S02]  /*8520*/  FFMA.FTZ R77, R77, c[0x0][0x2d0], -R193 ;  /* 0x0000b4004d4d7a23 */ /* 0x000fe400000108c1 */
[--C-:B------:R-:W-:Y:S01]  /*8530*/  FFMA.FTZ R74, R74, c[0x0][0x2d0], -R3.reuse ;  /* 0x0000b4004a4a7a23 */ /* 0x100fe20000010803 */
[-C--:B----4-:R-:W-:Y:S05]  /*8540*/  HMMA.16816.F32 R4, R148, R20.reuse, R4 ;  /* 0x000000149404723c */ /* 0x090fea0000001804 */
[--C-:B------:R-:W-:Y:S01]  /*8550*/  FFMA.FTZ R75, R75, c[0x0][0x2d0], -R3.reuse ;  /* 0x0000b4004b4b7a23 */ /* 0x100fe20000010803 */
[----:B------:R3:W-:Y:S01]  /*8560*/  MUFU.EX2 R223, R50 ;  /* 0x0000003200df7308 */ /* 0x0007e20000000800 */
[--C-:B------:R-:W-:Y:S01]  /*8570*/  FFMA.FTZ R78, R78, c[0x0][0x2d0], -R3.reuse ;  /* 0x0000b4004e4e7a23 */ /* 0x100fe20000010803 */
[C---:B------:R-:W-:Y:S04]  /*8580*/  HMMA.16816.F32 R8, R144.reuse, R20, R8 ;  /* 0x000000149008723c */ /* 0x040fe80000001808 */
[----:B-1----:R-:W-:Y:S02]  /*8590*/  FMUL.FTZ R37, R141, R177 ;  /* 0x000000b18d257220 */ /* 0x002fe40000410000 */
[--C-:B------:R-:W-:Y:S02]  /*85a0*/  FFMA.FTZ R79, R79, c[0x0][0x2d0], -R3.reuse ;  /* 0x0000b4004f4f7a23 */ /* 0x100fe40000010803 */
[-C--:B------:R-:W-:Y:S01]  /*85b0*/  HMMA.16816.F32 R12, R144, R22.reuse, R12 ;  /* 0x00000016900c723c */ /* 0x080fe2000000180c */
[----:B------:R1:W-:Y:S03]  /*85c0*/  MUFU.EX2 R199, R30 ;  /* 0x0000001e00c77308 */ /* 0x0003e60000000800 */
[C---:B------:R-:W-:Y:S02]  /*85d0*/  FMUL.FTZ R20, R141.reuse, R160 ;  /* 0x000000a08d147220 */ /* 0x040fe40000410000 */
[----:B------:R-:W-:Y:S02]  /*85e0*/  FMUL.FTZ R21, R141, R161 ;  /* 0x000000a18d157220 */ /* 0x000fe40000410000 */
[C---:B------:R-:W-:Y:S03]  /*85f0*/  HMMA.16816.F32 R16, R148.reuse, R22, R16 ;  /* 0x000000169410723c */ /* 0x040fe60000001810 */
[----:B------:R4:W-:Y:S01]  /*8600*/  MUFU.EX2 R251, R24 ;  /* 0x0000001800fb7308 */ /* 0x0009e20000000800 */
[----:B--2---:R-:W-:Y:S02]  /*8610*/  FMUL.FTZ R48, R139, R180 ;  /* 0x000000b48b307220 */ /* 0x004fe40000410000 */
[----:B---3--:R-:W-:Y:S02]  /*8620*/  FMUL.FTZ R50, R0, R182 ;  /* 0x000000b600327220 */ /* 0x008fe40000410000 */
[C---:B------:R-:W-:Y:S04]  /*8630*/  FMUL.FTZ R22, R140.reuse, R162 ;  /* 0x000000a28c167220 */ /* 0x040fe80000410000 */
[----:B------:R-:W-:Y:S01]  /*8640*/  FMUL.FTZ R23, R140, R163 ;  /* 0x000000a38c177220 */ /* 0x000fe20000410000 */
[----:B------:R2:W-:Y:S01]  /*8650*/  MUFU.EX2 R197, R26 ;  /* 0x0000001a00c57308 */ /* 0x0005e20000000800 */
[----:B------:R-:W-:Y:S01]  /*8660*/  LDSM.16.MT88.4 R160, [R231+0x900] ;  /* 0x00090000e7a0783b */ /* 0x000fe20000004200 */
[--C-:B------:R-:W-:Y:S02]  /*8670*/  FFMA.FTZ R84, R84, c[0x0][0x2d0], -R192.reuse ;  /* 0x0000b40054547a23 */ /* 0x100fe400000108c0 */
[----:B-1----:R-:W-:Y:S01]  /*8680*/  FMUL.FTZ R30, R0, R170 ;  /* 0x000000aa001e7220 */ /* 0x002fe20000410000 */
[----:B------:R-:W-:Y:S01]  /*8690*/  MOV R170, R225 ;  /* 0x000000e100aa7202 */ /* 0x000fe20000000f00 */
[-C--:B-----5:R-:W-:Y:S03]  /*86a0*/  HMMA.16816.F32 R20, R148, R188.reuse, R20 ;  /* 0x000000bc9414723c */ /* 0x0a0fe60000001814 */
[--C-:B------:R-:W-:Y:S01]  /*86b0*/  FFMA.FTZ R85, R85, c[0x0][0x2d0], -R192.reuse ;  /* 0x0000b40055557a23 */ /* 0x100fe200000108c0 */
[----:B------:R1:W-:Y:S01]  /*86c0*/  MUFU.EX2 R198, R27 ;  /* 0x0000001b00c67308 */ /* 0x0003e20000000800 */
[--C-:B------:R-:W-:Y:S02]  /*86d0*/  FFMA.FTZ R96, R96, c[0x0][0x2d0], -R192.reuse ;  /* 0x0000b40060607a23 */ /* 0x100fe400000108c0 */
[----:B------:R-:W-:Y:S02]  /*86e0*/  FFMA.FTZ R97, R97, c[0x0][0x2d0], -R192 ;  /* 0x0000b40061617a23 */ /* 0x000fe400000108c0 */
[----:B----4-:R-:W-:Y:S03]  /*86f0*/  FMUL.FTZ R24, R139, R164 ;  /* 0x000000a48b187220 */ /* 0x010fe60000410000 */
[--C-:B------:R-:W-:Y:S02]  /*8700*/  FFMA.FTZ R86, R86, c[0x0][0x2d0], -R194.reuse ;  /* 0x0000b40056567a23 */ /* 0x100fe400000108c2 */
[----:B------:R-:W3:Y:S01]  /*8710*/  MUFU.EX2 R33, R34 ;  /* 0x0000002200217308 */ /* 0x000ee20000000800 */
[--C-:B------:R-:W-:Y:S02]  /*8720*/  FFMA.FTZ R87, R87, c[0x0][0x2d0], -R194.reuse ;  /* 0x0000b40057577a23 */ /* 0x100fe400000108c2 */
[--C-:B------:R-:W-:Y:S02]  /*8730*/  FFMA.FTZ R98, R98, c[0x0][0x2d0], -R194.reuse ;  /* 0x0000b40062627a23 */ /* 0x100fe400000108c2 */
[----:B--2---:R-:W-:Y:S02]  /*8740*/  FMUL.FTZ R26, R0, R166 ;  /* 0x000000a6001a7220 */ /* 0x004fe40000410000 */
[----:B------:R-:W-:Y:S02]  /*8750*/  FFMA.FTZ R99, R99, c[0x0][0x2d0], -R194 ;  /* 0x0000b40063637a23 */ /* 0x000fe400000108c2 */
[--C-:B------:R-:W-:Y:S01]  /*8760*/  FFMA.FTZ R90, R90, c[0x0][0x2d0], -R3.reuse ;  /* 0x0000b4005a5a7a23 */ /* 0x100fe20000010803 */
[----:B------:R2:W4:Y:S01]  /*8770*/  MUFU.EX2 R34, R28 ;  /* 0x0000001c00227308 */ /* 0x0005220000000800 */
[--C-:B------:R-:W-:Y:S02]  /*8780*/  FFMA.FTZ R91, R91, c[0x0][0x2d0], -R3.reuse ;  /* 0x0000b4005b5b7a23 */ /* 0x100fe40000010803 */
[--C-:B------:R-:W-:Y:S02]  /*8790*/  FFMA.FTZ R94, R94, c[0x0][0x2d0], -R3.reuse ;  /* 0x0000b4005e5e7a23 */ /* 0x100fe40000010803 */
[----:B-1----:R-:W-:Y:S02]  /*87a0*/  FMUL.FTZ R27, R0, R167 ;  /* 0x000000a7001b7220 */ /* 0x002fe40000410000 */
[--C-:B------:R-:W-:Y:S02]  /*87b0*/  FFMA.FTZ R95, R95, c[0x0][0x2d0], -R3.reuse ;  /* 0x0000b4005f5f7a23 */ /* 0x100fe40000010803 */
[--C-:B------:R-:W-:Y:S01]  /*87c0*/  FFMA.FTZ R106, R106, c[0x0][0x2d0], -R3.reuse ;  /* 0x0000b4006a6a7a23 */ /* 0x100fe20000010803 */
[----:B------:R1:W-:Y:S01]  /*87d0*/  MUFU.EX2 R252, R29 ;  /* 0x0000001d00fc7308 */ /* 0x0003e20000000800 */
[--C-:B------:R-:W-:Y:S01]  /*87e0*/  FFMA.FTZ R107, R107, c[0x0][0x2d0], -R3.reuse ;  /* 0x0000b4006b6b7a23 */ /* 0x100fe20000010803 */
[C---:B------:R-:W-:Y:S04]  /*87f0*/  HMMA.16816.F32 R24, R144.reuse, R188, R24 ;  /* 0x000000bc9018723c */ /* 0x040fe80000001818 */
[----:B---3--:R-:W-:Y:S01]  /*8800*/  MOV R167, R33 ;  /* 0x0000002100a77202 */ /* 0x008fe20000000f00 */
[----:B------:R-:W-:Y:S01]  /*8810*/  FMUL.FTZ R33, R141, R173 ;  /* 0x000000ad8d217220 */ /* 0x000fe20000410000 */
[----:B------:R-:W-:Y:S01]  /*8820*/  MOV R173, R210 ;  /* 0x000000d200ad7202 */ /* 0x000fe20000000f00 */
[----:B------:R-:W-:Y:S01]  /*8830*/  FFMA.FTZ R110, R110, c[0x0][0x2d0], -R3 ;  /* 0x0000b4006e6e7a23 */ /* 0x000fe20000010803 */
[----:B------:R3:W-:Y:S01]  /*8840*/  MUFU.EX2 R200, R31 ;  /* 0x0000001f00c87308 */ /* 0x0007e20000000800 */
[--C-:B------:R-:W-:Y:S03]  /*8850*/  FFMA.FTZ R100, R100, c[0x0][0x2d0], -R192.reuse ;  /* 0x0000b40064647a23 */ /* 0x100fe600000108c0 */
[----:B--2---:R-:W-:Y:S01]  /*8860*/  FMUL.FTZ R28, R139, R168 ;  /* 0x000000a88b1c7220 */ /* 0x004fe20000410000 */
[----:B----4-:R-:W-:Y:S01]  /*8870*/  MOV R166, R34 ;  /* 0x0000002200a67202 */ /* 0x010fe20000000f00 */
[----:B------:R-:W-:Y:S01]  /*8880*/  FMUL.FTZ R34, R140, R174 ;  /* 0x000000ae8c227220 */ /* 0x000fe20000410000 */
[----:B------:R-:W-:Y:S01]  /*8890*/  MOV R174, R213 ;  /* 0x000000d500ae7202 */ /* 0x000fe20000000f00 */
[--C-:B------:R-:W-:Y:S02]  /*88a0*/  FFMA.FTZ R101, R101, c[0x0][0x2d0], -R192.reuse ;  /* 0x0000b40065657a23 */ /* 0x100fe400000108c0 */
[----:B------:R2:W4:Y:S01]  /*88b0*/  MUFU.EX2 R142, R35 ;  /* 0x00000023008e7308 */ /* 0x0005220000000800 */
[----:B------:R-:W-:Y:S02]  /*88c0*/  FFMA.FTZ R112, R112, c[0x0][0x2d0], -R192 ;  /* 0x0000b40070707a23 */ /* 0x000fe400000108c0 */
[--C-:B------:R-:W-:Y:S02]  /*88d0*/  FFMA.FTZ R102, R102, c[0x0][0x2d0], -R194.reuse ;  /* 0x0000b40066667a23 */ /* 0x100fe400000108c2 */
[----:B-1----:R-:W-:Y:S02]  /*88e0*/  FMUL.FTZ R29, R139, R169 ;  /* 0x000000a98b1d7220 */ /* 0x002fe40000410000 */
[--C-:B------:R-:W-:Y:S02]  /*88f0*/  FFMA.FTZ R103, R103, c[0x0][0x2d0], -R194.reuse ;  /* 0x0000b40067677a23 */ /* 0x100fe400000108c2 */
[----:B------:R-:W-:Y:S01]  /*8900*/  FFMA.FTZ R114, R114, c[0x0][0x2d0], -R194 ;  /* 0x0000b40072727a23 */ /* 0x000fe200000108c2 */
[----:B------:R1:W-:Y:S01]  /*8910*/  MUFU.EX2 R225, R39 ;  /* 0x0000002700e17308 */ /* 0x0003e20000000800 */
[--C-:B------:R-:W-:Y:S02]  /*8920*/  FFMA.FTZ R105, R105, c[0x0][0x2d0], -R193.reuse ;  /* 0x0000b40069697a23 */ /* 0x100fe400000108c1 */
[--C-:B------:R-:W-:Y:S02]  /*8930*/  FFMA.FTZ R108, R108, c[0x0][0x2d0], -R193.reuse ;  /* 0x0000b4006c6c7a23 */ /* 0x100fe400000108c1 */
[----:B---3--:R-:W-:Y:S01]  /*8940*/  FMUL.FTZ R31, R0, R171 ;  /* 0x000000ab001f7220 */ /* 0x008fe20000410000 */
[----:B------:R-:W-:Y:S01]  /*8950*/  MOV R171, R32 ;  /* 0x0000002000ab7202 */ /* 0x000fe20000000f00 */
[----:B------:R-:W-:Y:S01]  /*8960*/  FMUL.FTZ R32, R141, R172 ;  /* 0x000000ac8d207220 */ /* 0x000fe20000410000 */
[----:B------:R-:W-:Y:S01]  /*8970*/  MOV R172, R211 ;  /* 0x000000d300ac7202 */ /* 0x000fe20000000f00 */
[--C-:B------:R-:W-:Y:S01]  /*8980*/  FFMA.FTZ R88, R88, c[0x0][0x2d0], -R193.reuse ;  /* 0x0000b40058587a23 */ /* 0x100fe200000108c1 */
[----:B------:R3:W5:Y:S01]  /*8990*/  MUFU.EX2 R250, R36 ;  /* 0x0000002400fa7308 */ /* 0x0007620000000800 */
[--C-:B------:R-:W-:Y:S01]  /*89a0*/  FFMA.FTZ R89, R89, c[0x0][0x2d0], -R193.reuse ;  /* 0x0000b40059597a23 */ /* 0x100fe200000108c1 */
[-C--:B------:R-:W-:Y:S03]  /*89b0*/  HMMA.16816.F32 R28, R144, R190.reuse, R28 ;  /* 0x000000be901c723c */ /* 0x080fe6000000181c */
[----:B--2---:R-:W-:Y:S01]  /*89c0*/  FMUL.FTZ R35, R140, R175 ;  /* 0x000000af8c237220 */ /* 0x004fe20000410000 */
[----:B------:R-:W-:Y:S01]  /*89d0*/  MOV R175, R208 ;  /* 0x000000d000af7202 */ /* 0x000fe20000000f00 */
[----:B------:R-:W-:Y:S01]  /*89e0*/  FFMA.FTZ R92, R92, c[0x0][0x2d0], -R193 ;  /* 0x0000b4005c5c7a23 */ /* 0x000fe200000108c1 */
[----:B----4-:R-:W-:Y:S01]  /*89f0*/  MOV R164, R142 ;  /* 0x0000008e00a47202 */ /* 0x010fe20000000f00 */
[--C-:B------:R-:W-:Y:S01]  /*8a00*/  FFMA.FTZ R142, R47, c[0x0][0x2d0], -R3.reuse ;  /* 0x0000b4002f8e7a23 */ /* 0x100fe20000010803 */
[----:B------:R2:W-:Y:S01]  /*8a10*/  MUFU.EX2 R226, R38 ;  /* 0x0000002600e27308 */ /* 0x0005e20000000800 */
[----:B------:R-:W-:Y:S01]  /*8a20*/  FFMA.FTZ R3, R111, c[0x0][0x2d0], -R3 ;  /* 0x0000b4006f037a23 */ /* 0x000fe20000010803 */
[C---:B------:R-:W-:Y:S04]  /*8a30*/  HMMA.16816.F32 R32, R148.reuse, R190, R32 ;  /* 0x000000be9420723c */ /* 0x040fe80000001820 */
[----:B-1----:R-:W-:Y:S01]  /*8a40*/  FMUL.FTZ R39, R140, R179 ;  /* 0x000000b38c277220 */ /* 0x002fe20000410000 */
[----:B------:R-:W-:Y:S01]  /*8a50*/  F2FP.PACK_AB R47, R164, R167 ;  /* 0x000000a7a42f723e */ /* 0x000fe200000000ff */
[--C-:B------:R-:W-:Y:S02]  /*8a60*/  FFMA.FTZ R93, R93, c[0x0][0x2d0], -R193.reuse ;  /* 0x0000b4005d5d7a23 */ /* 0x100fe400000108c1 */
[----:B------:R1:W2:Y:S01]  /*8a70*/  MUFU.EX2 R247, R49 ;  /* 0x0000003100f77308 */ /* 0x0002a20000000800 */
[----:B------:R-:W-:Y:S03]  /*8a80*/  FFMA.FTZ R104, R104, c[0x0][0x2d0], -R193 ;  /* 0x0000b40068687a23 */ /* 0x000fe600000108c1 */
[----:B---3--:R-:W-:Y:S06]  /*8a90*/  FMUL.FTZ R36, R141, R176 ;  /* 0x000000b08d247220 */ /* 0x008fec0000410000 */
[----:B------:R3:W3:Y:S01]  /*8aa0*/  MUFU.EX2 R222, R51 ;  /* 0x0000003300de7308 */ /* 0x0006e20000000800 */
[----:B--2---:R-:W-:Y:S09]  /*8ab0*/  FMUL.FTZ R38, R140, R178 ;  /* 0x000000b28c267220 */ /* 0x004ff20000410000 */
[----:B------:R-:W-:Y:S01]  /*8ac0*/  MUFU.EX2 R213, R52 ;  /* 0x0000003400d57308 */ /* 0x000fe20000000800 */
[-C--:B------:R-:W-:Y:S03]  /*8ad0*/  HMMA.16816.F32 R36, R148, R152.reuse, R36 ;  /* 0x000000989424723c */ /* 0x080fe60000001824 */
[----:B-1----:R-:W-:Y:S06]  /*8ae0*/  FMUL.FTZ R49, R139, R181 ;  /* 0x000000b58b317220 */ /* 0x002fec0000410000 */
[----:B------:R1:W-:Y:S03]  /*8af0*/  MUFU.EX2 R169, R40 ;  /* 0x0000002800a97308 */ /* 0x0003e60000000800 */
[----:B---3--:R-:W-:Y:S07]  /*8b00*/  FMUL.FTZ R51, R0, R183 ;  /* 0x000000b700337220 */ /* 0x008fee0000410000 */
[----:B------:R-:W-:Y:S01]  /*8b10*/  MUFU.EX2 R208, R55 ;  /* 0x0000003700d07308 */ /* 0x000fe20000000800 */
[C---:B------:R-:W-:Y:S08]  /*8b20*/  HMMA.16816.F32 R48, R144.reuse, R152, R48 ;  /* 0x000000989030723c */ /* 0x040ff00000001830 */
[-C--:B------:R-:W-:Y:S01]  /*8b30*/  HMMA.16816.F32 R116, R144, R154.reuse, R116 ;  /* 0x0000009a9074723c */ /* 0x080fe20000001874 */
[----:B------:R-:W-:Y:S03]  /*8b40*/  MUFU.EX2 R211, R64 ;  /* 0x0000004000d37308 */ /* 0x000fe60000000800 */
[C---:B-1----:R-:W-:Y:S01]  /*8b50*/  FMUL.FTZ R40, R141.reuse, R184 ;  /* 0x000000b88d287220 */ /* 0x042fe20000410000 */
[----:B------:R-:W-:Y:S03]  /*8b60*/  MOV R184, R207 ;  /* 0x000000cf00b87202 */ /* 0x000fe60000000f00 */
[C---:B------:R-:W-:Y:S01]  /*8b70*/  HMMA.16816.F32 R120, R148.reuse, R154, R120 ;  /* 0x0000009a9478723c */ /* 0x040fe20000001878 */
[----:B------:R-:W1:Y:S02]  /*8b80*/  LDSM.16.MT88.4 R152, [R228+0x900] ;  /* 0x00090000e498783b */ /* 0x000e640000004200 */
[----:B------:R2:W3:Y:S05]  /*8b90*/  MUFU.EX2 R216, R41 ;  /* 0x0000002900d87308 */ /* 0x0004ea0000000800 */
[-C--:B------:R-:W-:Y:S05]  /*8ba0*/  HMMA.16816.F32 R124, R148, R156.reuse, R124 ;  /* 0x0000009c947c723c */ /* 0x080fea000000187c */
[----:B------:R3:W-:Y:S03]  /*8bb0*/  MUFU.EX2 R168, R42 ;  /* 0x0000002a00a87308 */ /* 0x0007e60000000800 */
[C---:B------:R-:W-:Y:S01]  /*8bc0*/  HMMA.16816.F32 R128, R144.reuse, R156, R128 ;  /* 0x0000009c9080723c */ /* 0x040fe20000001880 */
[----:B------:R-:W4:Y:S06]  /*8bd0*/  LDL.LU R156, [R1+0xc] ;  /* 0x00000c00019c7983 */ /* 0x000f2c0000300800 */
[----:B------:R1:W1:Y:S01]  /*8be0*/  MUFU.EX2 R178, R43 ;  /* 0x0000002b00b27308 */ /* 0x0002620000000800 */
[-C--:B------:R-:W-:Y:S04]  /*8bf0*/  HMMA.16816.F32 R132, R144, R158.reuse, R132 ;  /* 0x0000009e9084723c */ /* 0x080fe80000001884 */
[----:B--2---:R-:W-:Y:S01]  /*8c00*/  FMUL.FTZ R41, R141, R185 ;  /* 0x000000b98d297220 */ /* 0x004fe20000410000 */
[----:B------:R-:W-:Y:S02]  /*8c10*/  MOV R185, R204 ;  /* 0x000000cc00b97202 */ /* 0x000fe40000000f00 */
[----:B------:R-:W-:Y:S02]  /*8c20*/  F2FP.PACK_AB R144, R171, R251 ;  /* 0x000000fbab90723e */ /* 0x000fe400000000ff */
[----:B------:R2:W-:Y:S03]  /*8c30*/  MUFU.EX2 R215, R44 ;  /* 0x0000002c00d77308 */ /* 0x0005e60000000800 */
[----:B------:R-:W-:Y:S01]  /*8c40*/  F2FP.PACK_AB R146, R252, R166 ;  /* 0x000000a6fc92723e */ /* 0x000fe200000000ff */
[----:B---3--:R-:W-:Y:S01]  /*8c50*/  FMUL.FTZ R42, R140, R186 ;  /* 0x000000ba8c2a7220 */ /* 0x008fe20000410000 */
[----:B------:R-:W-:Y:S02]  /*8c60*/  MOV R186, R205 ;  /* 0x000000cd00ba7202 */ /* 0x000fe40000000f00 */
[----:B------:R-:W-:Y:S02]  /*8c70*/  F2FP.PACK_AB R145, R198, R197 ;  /* 0x000000c5c691723e */ /* 0x000fe400000000ff */
[----:B------:R-:W-:Y:S01]  /*8c80*/  F2FP.PACK_AB R147, R200, R199 ;  /* 0x000000c7c893723e */ /* 0x000fe200000000ff */
[----:B------:R3:W3:Y:S01]  /*8c90*/  MUFU.EX2 R214, R45 ;  /* 0x0000002d00d67308 */ /* 0x0006e20000000800 */
[----:B------:R-:W-:Y:S01]  /*8ca0*/  MOV R157, R209 ;  /* 0x000000d1009d7202 */ /* 0x000fe20000000f00 */
[----:B-1----:R-:W-:Y:S01]  /*8cb0*/  FMUL.FTZ R43, R140, R187 ;  /* 0x000000bb8c2b7220 */ /* 0x002fe20000410000 */
[----:B------:R-:W-:Y:S07]  /*8cc0*/  MOV R187, R212 ;  /* 0x000000d400bb7202 */ /* 0x000fee0000000f00 */
[----:B------:R1:W-:Y:S01]  /*8cd0*/  MUFU.EX2 R177, R46 ;  /* 0x0000002e00b17308 */ /* 0x0003e20000000800 */
[----:B------:R-:W-:Y:S01]  /*8ce0*/  HMMA.16816.F32 R40, R148, R158, R40 ;  /* 0x0000009e9428723c */ /* 0x000fe20000001828 */
[----:B------:R-:W5:Y:S03]  /*8cf0*/  LDSM.16.MT88.4 R148, [R229+0x900] ;  /* 0x00090000e594783b */ /* 0x000f660000004200 */
[----:B--2---:R-:W-:Y:S05]  /*8d00*/  F2FP.PACK_AB R44, R185, R187 ;  /* 0x000000bbb92c723e */ /* 0x004fea00000000ff */
[----:B------:R-:W2:Y:S01]  /*8d10*/  LDL.LU R158, [R1+0x8] ;  /* 0x00000800019e7983 */ /* 0x000ea20000300800 */
[----:B------:R-:W-:Y:S02]  /*8d20*/  MUFU.EX2 R212, R53 ;  /* 0x0000003500d47308 */ /* 0x000fe40000000800 */
[----:B---3--:R-:W-:Y:S01]  /*8d30*/  F2FP.PACK_AB R45, R184, R186 ;  /* 0x000000bab82d723e */ /* 0x008fe200000000ff */
[----:B------:R-:W3:Y:S07]  /*8d40*/  LDL.LU R159, [R1+0x4] ;  /* 0x00000400019f7983 */ /* 0x000eee0000300800 */
[----:B------:R5:W-:Y:S01]  /*8d50*/  MUFU.EX2 R209, R54 ;  /* 0x0000003600d17308 */ /* 0x000be20000000800 */
[----:B-1----:R-:W-:Y:S07]  /*8d60*/  F2FP.PACK_AB R46, R165, R170 ;  /* 0x000000aaa52e723e */ /* 0x002fee00000000ff */
[-C--:B------:R-:W-:Y:S02]  /*8d70*/  HMMA.16816.F32 R4, R44, R152.reuse, R4 ;  /* 0x000000982c04723c */ /* 0x080fe40000001804 */
[----:B------:R-:W-:Y:S06]  /*8d80*/  MUFU.EX2 R210, R65 ;  /* 0x0000004100d27308 */ /* 0x000fec0000000800 */
[C---:B------:R-:W-:Y:S04]  /*8d90*/  HMMA.16816.F32 R8, R144.reuse, R152, R8 ;  /* 0x000000989008723c */ /* 0x040fe80000001808 */
[----:B------:R-:W-:Y:S01]  /*8da0*/  MUFU.EX2 R183, R66 ;  /* 0x0000004200b77308 */ /* 0x000fe20000000800 */
[----:B-----5:R-:W-:Y:S03]  /*8db0*/  LDSM.16.MT88.4 R52, [R228+0x1100] ;  /* 0x00110000e434783b */ /* 0x020fe60000004200 */
[-C--:B------:R-:W-:Y:S06]  /*8dc0*/  HMMA.16816.F32 R12, R144, R154.reuse, R12 ;  /* 0x0000009a900c723c */ /* 0x080fec000000180c */
[----:B------:R1:W-:Y:S02]  /*8dd0*/  MUFU.EX2 R207, R67 ;  /* 0x0000004300cf7308 */ /* 0x0003e40000000800 */
[C---:B------:R-:W-:Y:S01]  /*8de0*/  HMMA.16816.F32 R16, R44.reuse, R154, R16 ;  /* 0x0000009a2c10723c */ /* 0x040fe20000001810 */
[----:B------:R-:W5:Y:S07]  /*8df0*/  LDSM.16.MT88.4 R152, [R230+0x900] ;  /* 0x00090000e698783b */ /* 0x000f6e0000004200 */
[----:B------:R-:W-:Y:S01]  /*8e00*/  MUFU.EX2 R205, R61 ;  /* 0x0000003d00cd7308 */ /* 0x000fe20000000800 */
[-C--:B------:R-:W-:Y:S08]  /*8e10*/  HMMA.16816.F32 R20, R44, R160.reuse, R20 ;  /* 0x000000a02c14723c */ /* 0x080ff00000001814 */
[C---:B------:R-:W-:Y:S01]  /*8e20*/  HMMA.16816.F32 R24, R144.reuse, R160, R24 ;  /* 0x000000a09018723c */ /* 0x040fe20000001818 */
[----:B------:R-:W3:Y:S01]  /*8e30*/  LDL.LU R161, [R1] ;  /* 0x0000000001a17983 */ /* 0x000ee20000300800 */
[----:B------:R-:W-:Y:S03]  /*8e40*/  MUFU.EX2 R188, R62 ;  /* 0x0000003e00bc7308 */ /* 0x000fe60000000800 */
[----:B-1----:R-:W1:Y:S02]  /*8e50*/  LDSM.16.MT88.4 R64, [R231+0x1100] ;  /* 0x00110000e740783b */ /* 0x002e640000004200 */
[----:B------:R-:W-:Y:S01]  /*8e60*/  MOV R160, R175 ;  /* 0x000000af00a07202 */ /* 0x000fe20000000f00 */
[-C--:B------:R-:W-:Y:S04]  /*8e70*/  HMMA.16816.F32 R28, R144, R162.reuse, R28 ;  /* 0x000000a2901c723c */ /* 0x080fe8000000181c */
[----:B------:R-:W-:Y:S04]  /*8e80*/  MUFU.EX2 R191, R68 ;  /* 0x0000004400bf7308 */ /* 0x000fe80000000800 */
[C---:B------:R-:W-:Y:S06]  /*8e90*/  HMMA.16816.F32 R32, R44.reuse, R162, R32 ;  /* 0x000000a22c20723c */ /* 0x040fec0000001820 */
[----:B------:R-:W-:Y:S02]  /*8ea0*/  MUFU.EX2 R204, R69 ;  /* 0x0000004500cc7308 */ /* 0x000fe40000000800 */
[-C--:B------:R-:W-:Y:S08]  /*8eb0*/  HMMA.16816.F32 R36, R44, R148.reuse, R36 ;  /* 0x000000942c24723c */ /* 0x080ff00000001824 */
[C---:B------:R-:W-:Y:S01]  /*8ec0*/  HMMA.16816.F32 R48, R144.reuse, R148, R48 ;  /* 0x000000949030723c */ /* 0x040fe20000001830 */
[----:B------:R-:W-:Y:S07]  /*8ed0*/  MUFU.EX2 R189, R70 ;  /* 0x0000004600bd7308 */ /* 0x000fee0000000800 */
[-C--:B------:R-:W-:Y:S03]  /*8ee0*/  HMMA.16816.F32 R116, R144, R150.reuse, R116 ;  /* 0x000000969074723c */ /* 0x080fe60000001874 */
[----:B------:R-:W1:Y:S05]  /*8ef0*/  MUFU.EX2 R176, R142 ;  /* 0x0000008e00b07308 */ /* 0x000e6a0000000800 */
[C---:B------:R-:W-:Y:S05]  /*8f00*/  HMMA.16816.F32 R120, R44.reuse, R150, R120 ;  /* 0x000000962c78723c */ /* 0x040fea0000001878 */
[----:B------:R1:W-:Y:S03]  /*8f10*/  MUFU.EX2 R142, R63 ;  /* 0x0000003f008e7308 */ /* 0x0003e60000000800 */
[-C--:B-----5:R-:W-:Y:S07]  /*8f20*/  HMMA.16816.F32 R124, R44, R152.reuse, R124 ;  /* 0x000000982c7c723c */ /* 0x0a0fee000000187c */
[----:B------:R5:W-:Y:S01]  /*8f30*/  MUFU.EX2 R179, R56 ;  /* 0x0000003800b37308 */ /* 0x000be20000000800 */
[C---:B------:R-:W-:Y:S08]  /*8f40*/  HMMA.16816.F32 R128, R144.reuse, R152, R128 ;  /* 0x000000989080723c */ /* 0x040ff00000001880 */
[-C--:B------:R-:W-:Y:S01]  /*8f50*/  HMMA.16816.F32 R132, R144, R154.reuse, R132 ;  /* 0x0000009a9084723c */ /* 0x080fe20000001884 */
[----:B------:R5:W4:Y:S01]  /*8f60*/  MUFU.EX2 R182, R57 ;  /* 0x0000003900b67308 */ /* 0x000b220000000800 */
[----:B-1----:R-:W1:Y:S06]  /*8f70*/  LDSM.16.MT88.4 R60, [R229+0x1100] ;  /* 0x00110000e53c783b */ /* 0x002e6c0000004200 */
[----:B------:R-:W-:Y:S03]  /*8f80*/  HMMA.16816.F32 R40, R44, R154, R40 ;  /* 0x0000009a2c28723c */ /* 0x000fe60000001828 */
[----:B------:R1:W-:Y:S04]  /*8f90*/  MUFU.EX2 R181, R58 ;  /* 0x0000003a00b57308 */ /* 0x0003e80000000800 */
[----:B------:R-:W-:Y:S02]  /*8fa0*/  F2FP.PACK_AB R44, R249, R250 ;  /* 0x000000faf92c723e */ /* 0x000fe400000000ff */
[----:B------:R-:W-:Y:S03]  /*8fb0*/  F2FP.PACK_AB R46, R247, R248 ;  /* 0x000000f8f72e723e */ /* 0x000fe600000000ff */
[----:B------:R-:W-:Y:S01]  /*8fc0*/  F2FP.PACK_AB R45, R225, R226 ;  /* 0x000000e2e12d723e */ /* 0x000fe200000000ff */
[----:B------:R1:W1:Y:S01]  /*8fd0*/  MUFU.EX2 R180, R59 ;  /* 0x0000003b00b47308 */ /* 0x0002620000000800 */
[----:B------:R-:W-:Y:S02]  /*8fe0*/  F2FP.PACK_AB R47, R222, R223 ;  /* 0x000000dfde2f723e */ /* 0x000fe400000000ff */
[----:B-----5:R-:W-:Y:S02]  /*8ff0*/  F2FP.PACK_AB R56, R216, R169 ;  /* 0x000000a9d838723e */ /* 0x020fe400000000ff */
[----:B------:R-:W-:Y:S03]  /*9000*/  F2FP.PACK_AB R57, R178, R168 ;  /* 0x000000a8b239723e */ /* 0x000fe600000000ff */
[-C--:B------:R-:W-:Y:S02]  /*9010*/  HMMA.16816.F32 R4, R44, R52.reuse, R4 ;  /* 0x000000342c04723c */ /* 0x080fe40000001804 */
[----:B------:R-:W-:Y:S01]  /*9020*/  MUFU.EX2 R190, R81 ;  /* 0x0000005100be7308 */ /* 0x000fe20000000800 */
[----:B-1----:R-:W-:Y:S09]  /*9030*/  F2FP.PACK_AB R58, R214, R215 ;  /* 0x000000d7d63a723e */ /* 0x002ff200000000ff */
[----:B------:R1:W-:Y:S01]  /*9040*/  MUFU.EX2 R81, R71 ;  /* 0x0000004700517308 */ /* 0x0003e20000000800 */
[----:B------:R-:W-:Y:S09]  /*9050*/  F2FP.PACK_AB R59, R176, R177 ;  /* 0x000000b1b03b723e */ /* 0x000ff200000000ff */
[----:B------:R-:W-:Y:S01]  /*9060*/  MUFU.EX2 R113, R113 ;  /* 0x0000007100717308 */ /* 0x000fe20000000800 */
[C---:B------:R-:W-:Y:S08]  /*9070*/  HMMA.16816.F32 R8, R56.reuse, R52, R8 ;  /* 0x000000343808723c */ /* 0x040ff00000001808 */
[-C--:B------:R-:W-:Y:S01]  /*9080*/  HMMA.16816.F32 R12, R56, R54.reuse, R12 ;  /* 0x00000036380c723c */ /* 0x080fe2000000180c */
[----:B------:R-:W-:Y:S01]  /*9090*/  MUFU.EX2 R115, R115 ;  /* 0x0000007300737308 */ /* 0x000fe20000000800 */
[----:B-1----:R-:W-:Y:S06]  /*90a0*/  LDSM.16.MT88.4 R68, [R229+0x2100] ;  /* 0x00210000e544783b */ /* 0x002fec0000004200 */
[C---:B------:R-:W-:Y:S03]  /*90b0*/  HMMA.16816.F32 R16, R44.reuse, R54, R16 ;  /* 0x000000362c10723c */ /* 0x040fe60000001810 */
[----:B------:R-:W-:Y:S01]  /*90c0*/  MUFU.EX2 R109, R109 ;  /* 0x0000006d006d7308 */ /* 0x000fe20000000800 */
[----:B------:R-:W1:Y:S04]  /*90d0*/  LDSM.16.MT88.4 R52, [R230+0x1100] ;  /* 0x00110000e634783b */ /* 0x000e680000004200 */
[-C--:B------:R-:W-:Y:S05]  /*90e0*/  HMMA.16816.F32 R20, R44, R64.reuse, R20 ;  /* 0x000000402c14723c */ /* 0x080fea0000001814 */
[----:B------:R-:W-:Y:S03]  /*90f0*/  MUFU.EX2 R203, R80 ;  /* 0x0000005000cb7308 */ /* 0x000fe60000000800 */
[C---:B------:R-:W-:Y:S07]  /*9100*/  HMMA.16816.F32 R24, R56.reuse, R64, R24 ;  /* 0x000000403818723c */ /* 0x040fee0000001818 */
[----:B------:R-:W-:Y:S01]  /*9110*/  MUFU.EX2 R82, R82 ;  /* 0x0000005200527308 */ /* 0x000fe20000000800 */
[-C--:B------:R-:W-:Y:S08]  /*9120*/  HMMA.16816.F32 R28, R56, R66.reuse, R28 ;  /* 0x00000042381c723c */ /* 0x080ff0000000181c */
[C---:B------:R-:W-:Y:S01]  /*9130*/  HMMA.16816.F32 R32, R44.reuse, R66, R32 ;  /* 0x000000422c20723c */ /* 0x040fe20000001820 */
[----:B------:R-:W5:Y:S01]  /*9140*/  LDSM.16.MT88.4 R64, [R228+0x1900] ;  /* 0x00190000e440783b */ /* 0x000f620000004200 */
[----:B------:R-:W-:Y:S06]  /*9150*/  MUFU.EX2 R83, R83 ;  /* 0x0000005300537308 */ /* 0x000fec0000000800 */
[-C--:B------:R-:W-:Y:S04]  /*9160*/  HMMA.16816.F32 R36, R44, R60.reuse, R36 ;  /* 0x0000003c2c24723c */ /* 0x080fe80000001824 */
[----:B------:R1:W-:Y:S04]  /*9170*/  MUFU.EX2 R80, R72 ;  /* 0x0000004800507308 */ /* 0x0003e80000000800 */
[C---:B------:R-:W-:Y:S04]  /*9180*/  HMMA.16816.F32 R48, R56.reuse, R60, R48 ;  /* 0x0000003c3830723c */ /* 0x040fe80000001830 */
[----:B----4-:R-:W-:Y:S02]  /*9190*/  FFMA.FTZ R0, R0, R156, R195 ;  /* 0x0000009c00007223 */ /* 0x010fe400000100c3 */
[----:B------:R-:W4:Y:S02]  /*91a0*/  MUFU.EX2 R73, R73 ;  /* 0x0000004900497308 */ /* 0x000f240000000800 */
[-C--:B------:R-:W-:Y:S08]  /*91b0*/  HMMA.16816.F32 R116, R56, R62.reuse, R116 ;  /* 0x0000003e3874723c */ /* 0x080ff00000001874 */
[C---:B------:R-:W-:Y:S01]  /*91c0*/  HMMA.16816.F32 R120, R44.reuse, R62, R120 ;  /* 0x0000003e2c78723c */ /* 0x040fe20000001878 */
[----:B------:R-:W-:Y:S01]  /*91d0*/  LDSM.16.MT88.4 R60, [R229+0x1900] ;  /* 0x00190000e53c783b */ /* 0x000fe20000004200 */
[----:B------:R-:W-:Y:S02]  /*91e0*/  MUFU.EX2 R76, R76 ;  /* 0x0000004c004c7308 */ /* 0x000fe40000000800 */
[----:B-1----:R-:W-:Y:S04]  /*91f0*/  FADD.FTZ R72, R196, R0 ;  /* 0x00000000c4487221 */ /* 0x002fe80000010000 */
[-C--:B------:R-:W-:Y:S04]  /*9200*/  HMMA.16816.F32 R124, R44, R52.reuse, R124 ;  /* 0x000000342c7c723c */ /* 0x080fe8000000187c */
[----:B------:R-:W1:Y:S04]  /*9210*/  MUFU.EX2 R77, R77 ;  /* 0x0000004d004d7308 */ /* 0x000e680000000800 */
[C---:B------:R-:W-:Y:S06]  /*9220*/  HMMA.16816.F32 R128, R56.reuse, R52, R128 ;  /* 0x000000343880723c */ /* 0x040fec0000001880 */
[----:B------:R-:W-:Y:S01]  /*9230*/  MUFU.EX2 R74, R74 ;  /* 0x0000004a004a7308 */ /* 0x000fe20000000800 */
[----:B------:R-:W-:Y:S01]  /*9240*/  F2FP.PACK_AB R52, R182, R179 ;  /* 0x000000b3b634723e */ /* 0x000fe200000000ff */
[-C--:B------:R-:W-:Y:S01]  /*9250*/  HMMA.16816.F32 R132, R56, R54.reuse, R132 ;  /* 0x000000363884723c */ /* 0x080fe20000001884 */
[----:B------:R-:W1:Y:S03]  /*9260*/  LDSM.16.MT88.4 R56, [R231+0x1900] ;  /* 0x00190000e738783b */ /* 0x000e660000004200 */
[----:B------:R-:W-:Y:S04]  /*9270*/  F2FP.PACK_AB R53, R180, R181 ;  /* 0x000000b5b435723e */ /* 0x000fe800000000ff */
[----:B------:R-:W-:Y:S01]  /*9280*/  HMMA.16816.F32 R40, R44, R54, R40 ;  /* 0x000000362c28723c */ /* 0x000fe20000001828 */
[----:B------:R-:W1:Y:S03]  /*9290*/  MUFU.EX2 R75, R75 ;  /* 0x0000004b004b7308 */ /* 0x000e660000000800 */
[----:B--2---:R-:W-:Y:S03]  /*92a0*/  FFMA.FTZ R140, R140, R158, R219 ;  /* 0x0000009e8c8c7223 */ /* 0x004fe600000100db */
[----:B------:R-:W-:Y:S01]  /*92b0*/  F2FP.PACK_AB R44, R212, R213 ;  /* 0x000000d5d42c723e */ /* 0x000fe200000000ff */
[----:B---3--:R-:W-:Y:S01]  /*92c0*/  FFMA.FTZ R139, R139, R159, R217 ;  /* 0x0000009f8b8b7223 */ /* 0x008fe200000100d9 */
[----:B------:R-:W-:Y:S02]  /*92d0*/  F2FP.PACK_AB R46, R210, R211 ;  /* 0x000000d3d22e723e */ /* 0x000fe400000000ff */
[----:B------:R-:W-:Y:S01]  /*92e0*/  MUFU.EX2 R78, R78 ;  /* 0x0000004e004e7308 */ /* 0x000fe20000000800 */
[----:B------:R-:W-:Y:S01]  /*92f0*/  F2FP.PACK_AB R45, R208, R209 ;  /* 0x000000d1d02d723e */ /* 0x000fe200000000ff */
[----:B------:R-:W-:Y:S01]  /*9300*/  FADD.FTZ R140, R220, R140 ;  /* 0x0000008cdc8c7221 */ /* 0x000fe20000010000 */
[----:B------:R-:W-:Y:S01]  /*9310*/  F2FP.PACK_AB R47, R207, R183 ;  /* 0x000000b7cf2f723e */ /* 0x000fe200000000ff */
[----:B------:R-:W-:Y:S01]  /*9320*/  FADD.FTZ R139, R218, R139 ;  /* 0x0000008bda8b7221 */ /* 0x000fe20000010000 */
[----:B------:R-:W-:Y:S02]  /*9330*/  F2FP.PACK_AB R54, R205, R206 ;  /* 0x000000cecd36723e */ /* 0x000fe400000000ff */
[----:B------:R-:W-:Y:S01]  /*9340*/  F2FP.PACK_AB R55, R142, R188 ;  /* 0x000000bc8e37723e */ /* 0x000fe200000000ff */
[----:B------:R-:W-:Y:S01]  /*9350*/  FADD.FTZ R0, R173, R139 ;  /* 0x0000008bad007221 */ /* 0x000fe20000010000 */
[----:B------:R-:W-:Y:S01]  /*9360*/  MOV R139, R136 ;  /* 0x00000088008b7202 */ /* 0x000fe20000000f00 */
[-C--:B-----5:R-:W-:Y:S01]  /*9370*/  HMMA.16816.F32 R4, R44, R64.reuse, R4 ;  /* 0x000000402c04723c */ /* 0x0a0fe20000001804 */
[----:B------:R-:W2:Y:S07]  /*9380*/  MUFU.EX2 R79, R79 ;  /* 0x0000004f004f7308 */ /* 0x000eae0000000800 */
[C---:B------:R-:W-:Y:S03]  /*9390*/  HMMA.16816.F32 R8, R52.reuse, R64, R8 ;  /* 0x000000403408723c */ /* 0x040fe60000001808 */
[----:B------:R-:W-:Y:S05]  /*93a0*/  MUFU.EX2 R84, R84 ;  /* 0x0000005400547308 */ /* 0x000fea0000000800 */
[-C--:B------:R-:W-:Y:S05]  /*93b0*/  HMMA.16816.F32 R12, R52, R66.reuse, R12 ;  /* 0x00000042340c723c */ /* 0x080fea000000180c */
[----:B------:R-:W-:Y:S03]  /*93c0*/  MUFU.EX2 R85, R85 ;  /* 0x0000005500557308 */ /* 0x000fe60000000800 */
[C---:B------:R-:W-:Y:S01]  /*93d0*/  HMMA.16816.F32 R16, R44.reuse, R66, R16 ;  /* 0x000000422c10723c */ /* 0x040fe20000001810 */
[----:B------:R-:W3:Y:S06]  /*93e0*/  LDSM.16.MT88.4 R64, [R230+0x1900] ;  /* 0x00190000e640783b */ /* 0x000eec0000004200 */
[----:B------:R-:W-:Y:S01]  /*93f0*/  MUFU.EX2 R96, R96 ;  /* 0x0000006000607308 */ /* 0x000fe20000000800 */
[-C--:B-1----:R-:W-:Y:S08]  /*9400*/  HMMA.16816.F32 R20, R44, R56.reuse, R20 ;  /* 0x000000382c14723c */ /* 0x082ff00000001814 */
[C---:B------:R-:W-:Y:S01]  /*9410*/  HMMA.16816.F32 R24, R52.reuse, R56, R24 ;  /* 0x000000383418723c */ /* 0x040fe20000001818 */
[----:B------:R-:W-:Y:S03]  /*9420*/  MUFU.EX2 R97, R97 ;  /* 0x0000006100617308 */ /* 0x000fe60000000800 */
[----:B------:R-:W-:Y:S01]  /*9430*/  FFMA.FTZ R141, R141, R161, R221 ;  /* 0x000000a18d8d7223 */ /* 0x000fe200000100dd */
[----:B------:R-:W-:Y:S02]  /*9440*/  MOV R161, R157 ;  /* 0x0000009d00a17202 */ /* 0x000fe40000000f00 */
[----:B------:R-:W-:Y:S01]  /*9450*/  LDSM.16.MT88.4 R156, [R228+0x3100] ;  /* 0x00310000e49c783b */ /* 0x000fe20000004200 */
[-C--:B------:R-:W-:Y:S03]  /*9460*/  HMMA.16816.F32 R28, R52, R58.reuse, R28 ;  /* 0x0000003a341c723c */ /* 0x080fe6000000181c */
[----:B------:R-:W-:Y:S01]  /*9470*/  MUFU.EX2 R86, R86 ;  /* 0x0000005600567308 */ /* 0x000fe20000000800 */
[----:B------:R-:W-:Y:S04]  /*9480*/  FADD.FTZ R141, R224, R141 ;  /* 0x0000008de08d7221 */ /* 0x000fe80000010000 */
[C---:B------:R-:W-:Y:S01]  /*9490*/  HMMA.16816.F32 R32, R44.reuse, R58, R32 ;  /* 0x0000003a2c20723c */ /* 0x040fe20000001820 */
[----:B------:R-:W1:Y:S03]  /*94a0*/  LDSM.16.MT88.4 R56, [R228+0x2100] ;  /* 0x00210000e438783b */ /* 0x000e660000004200 */
[----:B------:R-:W-:Y:S01]  /*94b0*/  FADD.FTZ R141, R227, R141 ;  /* 0x0000008de38d7221 */ /* 0x000fe20000010000 */
[----:B------:R-:W-:Y:S03]  /*94c0*/  MUFU.EX2 R87, R87 ;  /* 0x0000005700577308 */ /* 0x000fe60000000800 */
[-C--:B------:R-:W-:Y:S07]  /*94d0*/  HMMA.16816.F32 R36, R44, R60.reuse, R36 ;  /* 0x0000003c2c24723c */ /* 0x080fee0000001824 */
[----:B------:R-:W-:Y:S01]  /*94e0*/  MUFU.EX2 R98, R98 ;  /* 0x0000006200627308 */ /* 0x000fe20000000800 */
[C---:B------:R-:W-:Y:S08]  /*94f0*/  HMMA.16816.F32 R48, R52.reuse, R60, R48 ;  /* 0x0000003c3430723c */ /* 0x040ff00000001830 */
[-C--:B------:R-:W-:Y:S01]  /*9500*/  HMMA.16816.F32 R116, R52, R62.reuse, R116 ;  /* 0x0000003e3474723c */ /* 0x080fe20000001874 */
[----:B------:R-:W-:Y:S07]  /*9510*/  MUFU.EX2 R99, R99 ;  /* 0x0000006300637308 */ /* 0x000fee0000000800 */
[C---:B------:R-:W-:Y:S01]  /*9520*/  HMMA.16816.F32 R120, R44.reuse, R62, R120 ;  /* 0x0000003e2c78723c */ /* 0x040fe20000001878 */
[----:B------:R-:W5:Y:S02]  /*9530*/  LDSM.16.MT88.4 R60, [R231+0x2100] ;  /* 0x00210000e73c783b */ /* 0x000f640000004200 */
[----:B------:R-:W-:Y:S05]  /*9540*/  MUFU.EX2 R100, R100 ;  /* 0x0000006400647308 */ /* 0x000fea0000000800 */
[-C--:B---3--:R-:W-:Y:S05]  /*9550*/  HMMA.16816.F32 R124, R44, R64.reuse, R124 ;  /* 0x000000402c7c723c */ /* 0x088fea000000187c */
[----:B------:R-:W-:Y:S03]  /*9560*/  MUFU.EX2 R101, R101 ;  /* 0x0000006500657308 */ /* 0x000fe60000000800 */
[C---:B------:R-:W-:Y:S07]  /*9570*/  HMMA.16816.F32 R128, R52.reuse, R64, R128 ;  /* 0x000000403480723c */ /* 0x040fee0000001880 */
[----:B------:R-:W-:Y:S01]  /*9580*/  MUFU.EX2 R112, R112 ;  /* 0x0000007000707308 */ /* 0x000fe20000000800 */
[-C--:B------:R-:W-:Y:S07]  /*9590*/  HMMA.16816.F32 R132, R52, R66.reuse, R132 ;  /* 0x000000423484723c */ /* 0x080fee0000001884 */
[----:B----4-:R-:W-:Y:S01]  /*95a0*/  F2FP.PACK_AB R52, R73, R80 ;  /* 0x000000504934723e */ /* 0x010fe200000000ff */
[----:B------:R-:W-:Y:S01]  /*95b0*/  HMMA.16816.F32 R40, R44, R66, R40 ;  /* 0x000000422c28723c */ /* 0x000fe20000001828 */
[----:B------:R-:W3:Y:S01]  /*95c0*/  LDSM.16.MT88.4 R64, [R230+0x2100] ;  /* 0x00210000e640783b */ /* 0x000ee20000004200 */
[----:B------:R-:W-:Y:S02]  /*95d0*/  MUFU.EX2 R102, R102 ;  /* 0x0000006600667308 */ /* 0x000fe40000000800 */
[----:B------:R-:W-:Y:S02]  /*95e0*/  F2FP.PACK_AB R54, R77, R76 ;  /* 0x0000004c4d36723e */ /* 0x000fe400000000ff */
[----:B------:R-:W-:Y:S02]  /*95f0*/  F2FP.PACK_AB R53, R75, R74 ;  /* 0x0000004a4b35723e */ /* 0x000fe400000000ff */
[----:B------:R-:W-:Y:S04]  /*9600*/  F2FP.PACK_AB R44, R204, R191 ;  /* 0x000000bfcc2c723e */ /* 0x000fe800000000ff */
[----:B------:R-:W-:Y:S01]  /*9610*/  F2FP.PACK_AB R46, R190, R203 ;  /* 0x000000cbbe2e723e */ /* 0x000fe200000000ff */
[----:B------:R-:W-:Y:S01]  /*9620*/  MUFU.EX2 R103, R103 ;  /* 0x0000006700677308 */ /* 0x000fe20000000800 */
[----:B------:R-:W-:Y:S02]  /*9630*/  F2FP.PACK_AB R45, R81, R189 ;  /* 0x000000bd512d723e */ /* 0x000fe400000000ff */
[----:B------:R-:W-:Y:S02]  /*9640*/  F2FP.PACK_AB R47, R83, R82 ;  /* 0x00000052532f723e */ /* 0x000fe400000000ff */
[----:B--2---:R-:W-:Y:S05]  /*9650*/  F2FP.PACK_AB R55, R79, R78 ;  /* 0x0000004e4f37723e */ /* 0x004fea00000000ff */
[-C--:B-1----:R-:W-:Y:S01]  /*9660*/  HMMA.16816.F32 R4, R44, R56.reuse, R4 ;  /* 0x000000382c04723c */ /* 0x082fe20000001804 */
[----:B------:R-:W-:Y:S07]  /*9670*/  MUFU.EX2 R114, R114 ;  /* 0x0000007200727308 */ /* 0x000fee0000000800 */
[C---:B------:R-:W-:Y:S03]  /*9680*/  HMMA.16816.F32 R8, R52.reuse, R56, R8 ;  /* 0x000000383408723c */ /* 0x040fe60000001808 */
[----:B------:R-:W-:Y:S05]  /*9690*/  MUFU.EX2 R105, R105 ;  /* 0x0000006900697308 */ /* 0x000fea0000000800 */
[-C--:B------:R-:W-:Y:S05]  /*96a0*/  HMMA.16816.F32 R12, R52, R58.reuse, R12 ;  /* 0x0000003a340c723c */ /* 0x080fea000000180c */
[----:B------:R-:W-:Y:S03]  /*96b0*/  MUFU.EX2 R108, R108 ;  /* 0x0000006c006c7308 */ /* 0x000fe60000000800 */
[C---:B------:R-:W-:Y:S01]  /*96c0*/  HMMA.16816.F32 R16, R44.reuse, R58, R16 ;  /* 0x0000003a2c10723c */ /* 0x040fe20000001810 */
[----:B------:R-:W1:Y:S06]  /*96d0*/  LDSM.16.MT88.4 R56, [R228+0x2900] ;  /* 0x00290000e438783b */ /* 0x000e6c0000004200 */
[----:B------:R-:W-:Y:S01]  /*96e0*/  MUFU.EX2 R88, R88 ;  /* 0x0000005800587308 */ /* 0x000fe20000000800 */
[-C--:B-----5:R-:W-:Y:S08]  /*96f0*/  HMMA.16816.F32 R20, R44, R60.reuse, R20 ;  /* 0x0000003c2c14723c */ /* 0x0a0ff00000001814 */
[C---:B------:R-:W-:Y:S01]  /*9700*/  HMMA.16816.F32 R24, R52.reuse, R60, R24 ;  /* 0x0000003c3418723c */ /* 0x040fe20000001818 */
[----:B------:R-:W2:Y:S07]  /*9710*/  MUFU.EX2 R89, R89 ;  /* 0x0000005900597308 */ /* 0x000eae0000000800 */
[-C--:B------:R-:W-:Y:S03]  /*9720*/  HMMA.16816.F32 R28, R52, R62.reuse, R28 ;  /* 0x0000003e341c723c */ /* 0x080fe6000000181c */
[----:B------:R-:W-:Y:S05]  /*9730*/  MUFU.EX2 R92, R92 ;  /* 0x0000005c005c7308 */ /* 0x000fea0000000800 */
[C---:B------:R-:W-:Y:S01]  /*9740*/  HMMA.16816.F32 R32, R44.reuse, R62, R32 ;  /* 0x0000003e2c20723c */ /* 0x040fe20000001820 */
[----:B------:R-:W4:Y:S04]  /*9750*/  LDSM.16.MT88.4 R60, [R231+0x2900] ;  /* 0x00290000e73c783b */ /* 0x000f280000004200 */
[----:B------:R-:W5:Y:S03]  /*9760*/  MUFU.EX2 R93, R93 ;  /* 0x0000005d005d7308 */ /* 0x000f660000000800 */
[-C--:B------:R-:W-:Y:S07]  /*9770*/  HMMA.16816.F32 R36, R44, R68.reuse, R36 ;  /* 0x000000442c24723c */ /* 0x080fee0000001824 */
[----:B------:R-:W-:Y:S01]  /*9780*/  MUFU.EX2 R90, R90 ;  /* 0x0000005a005a7308 */ /* 0x000fe20000000800 */
[C---:B------:R-:W-:Y:S08]  /*9790*/  HMMA.16816.F32 R48, R52.reuse, R68, R48 ;  /* 0x000000443430723c */ /* 0x040ff00000001830 */
[-C--:B------:R-:W-:Y:S01]  /*97a0*/  HMMA.16816.F32 R116, R52, R70.reuse, R116 ;  /* 0x000000463474723c */ /* 0x080fe20000001874 */
[----:B------:R-:W1:Y:S07]  /*97b0*/  MUFU.EX2 R91, R91 ;  /* 0x0000005b005b7308 */ /* 0x000e6e0000000800 */
[C---:B------:R-:W-:Y:S01]  /*97c0*/  HMMA.16816.F32 R120, R44.reuse, R70, R120 ;  /* 0x000000462c78723c */ /* 0x040fe20000001878 */
[----:B------:R-:W4:Y:S02]  /*97d0*/  LDSM.16.MT88.4 R68, [R229+0x2900] ;  /* 0x00290000e544783b */ /* 0x000f240000004200 */
[----:B------:R-:W-:Y:S05]  /*97e0*/  MUFU.EX2 R94, R94 ;  /* 0x0000005e005e7308 */ /* 0x000fea0000000800 */
[-C--:B---3--:R-:W-:Y:S05]  /*97f0*/  HMMA.16816.F32 R124, R44, R64.reuse, R124 ;  /* 0x000000402c7c723c */ /* 0x088fea000000187c */
[----:B------:R-:W3:Y:S03]  /*9800*/  MUFU.EX2 R95, R95 ;  /* 0x0000005f005f7308 */ /* 0x000ee60000000800 */
[C---:B------:R-:W-:Y:S07]  /*9810*/  HMMA.16816.F32 R128, R52.reuse, R64, R128 ;  /* 0x000000403480723c */ /* 0x040fee0000001880 */
[----:B------:R-:W3:Y:S01]  /*9820*/  MUFU.EX2 R104, R104 ;  /* 0x0000006800687308 */ /* 0x000ee20000000800 */
[-C--:B------:R-:W-:Y:S07]  /*9830*/  HMMA.16816.F32 R132, R52, R66.reuse, R132 ;  /* 0x000000423484723c */ /* 0x080fee0000001884 */
[----:B--2---:R-:W-:Y:S01]  /*9840*/  F2FP.PACK_AB R52, R89, R88 ;  /* 0x000000585934723e */ /* 0x004fe200000000ff */
[----:B------:R-:W-:Y:S01]  /*9850*/  HMMA.16816.F32 R40, R44, R66, R40 ;  /* 0x000000422c28723c */ /* 0x000fe20000001828 */
[----:B------:R-:W2:Y:S01]  /*9860*/  LDSM.16.MT88.4 R64, [R230+0x2900] ;  /* 0x00290000e640783b */ /* 0x000ea20000004200 */
[----:B------:R-:W-:Y:S02]  /*9870*/  MUFU.EX2 R106, R106 ;  /* 0x0000006a006a7308 */ /* 0x000fe40000000800 */
[----:B-----5:R-:W-:Y:S02]  /*9880*/  F2FP.PACK_AB R54, R93, R92 ;  /* 0x0000005c5d36723e */ /* 0x020fe400000000ff */
[----:B-1----:R-:W-:Y:S02]  /*9890*/  F2FP.PACK_AB R53, R91, R90 ;  /* 0x0000005a5b35723e */ /* 0x002fe400000000ff */
[----:B------:R-:W-:Y:S04]  /*98a0*/  F2FP.PACK_AB R44, R85, R84 ;  /* 0x00000054552c723e */ /* 0x000fe800000000ff */
[----:B------:R-:W-:Y:S01]  /*98b0*/  F2FP.PACK_AB R46, R97, R96 ;  /* 0x00000060612e723e */ /* 0x000fe200000000ff */
[----:B------:R-:W1:Y:S01]  /*98c0*/  MUFU.EX2 R107, R107 ;  /* 0x0000006b006b7308 */ /* 0x000e620000000800 */
[----:B------:R-:W-:Y:S02]  /*98d0*/  F2FP.PACK_AB R45, R87, R86 ;  /* 0x00000056572d723e */ /* 0x000fe400000000ff */
[----:B------:R-:W-:Y:S02]  /*98e0*/  F2FP.PACK_AB R47, R99, R98 ;  /* 0x00000062632f723e */ /* 0x000fe400000000ff */
[----:B---3--:R-:W-:Y:S05]  /*98f0*/  F2FP.PACK_AB R55, R95, R94 ;  /* 0x0000005e5f37723e */ /* 0x008fea00000000ff */
[-C--:B------:R-:W-:Y:S08]  /*9900*/  HMMA.16816.F32 R4, R44, R56.reuse, R4 ;  /* 0x000000382c04723c */ /* 0x080ff00000001804 */
[C---:B------:R-:W-:Y:S07]  /*9910*/  HMMA.16816.F32 R8, R52.reuse, R56, R8 ;  /* 0x000000383408723c */ /* 0x040fee0000001808 */
[----:B------:R-:W-:Y:S01]  /*9920*/  FADD.FTZ R57, R174, R140 ;  /* 0x0000008cae397221 */ /* 0x000fe20000010000 */
[-C--:B------:R-:W-:Y:S04]  /*9930*/  HMMA.16816.F32 R12, R52, R58.reuse, R12 ;  /* 0x0000003a340c723c */ /* 0x080fe8000000180c */
[----:B------:R-:W-:Y:S04]  /*9940*/  FADD.FTZ R56, R201, R72 ;  /* 0x00000048c9387221 */ /* 0x000fe80000010000 */
[C---:B------:R-:W-:Y:S07]  /*9950*/  HMMA.16816.F32 R16, R44.reuse, R58, R16 ;  /* 0x0000003a2c10723c */ /* 0x040fee0000001810 */
[----:B------:R-:W-:Y:S01]  /*9960*/  FADD.FTZ R59, R172, R141 ;  /* 0x0000008dac3b7221 */ /* 0x000fe20000010000 */
[-C--:B----4-:R-:W-:Y:S01]  /*9970*/  HMMA.16816.F32 R20, R44, R60.reuse, R20 ;  /* 0x0000003c2c14723c */ /* 0x090fe20000001814 */
[----:B------:R-:W3:Y:S03]  /*9980*/  LDSM.16.MT88.4 R172, [R231+0x3100] ;  /* 0x00310000e7ac783b */ /* 0x000ee60000004200 */
[----:B------:R-:W-:Y:S02]  /*9990*/  FADD.FTZ R58, R160, R57 ;  /* 0x00000039a03a7221 */ /* 0x000fe40000010000 */
[----:B------:R-:W-:Y:S02]  /*99a0*/  FADD.FTZ R57, R161, R0 ;  /* 0x00000000a1397221 */ /* 0x000fe40000010000 */
[C---:B------:R-:W-:Y:S01]  /*99b0*/  HMMA.16816.F32 R24, R52.reuse, R60, R24 ;  /* 0x0000003c3418723c */ /* 0x040fe20000001818 */
[----:B------:R4:W-:Y:S03]  /*99c0*/  MUFU.EX2 R60, R3 ;  /* 0x00000003003c7308 */ /* 0x0009e60000000800 */
[----:B------:R-:W-:Y:S01]  /*99d0*/  FADD.FTZ R0, R186, R58 ;  /* 0x0000003aba007221 */ /* 0x000fe20000010000 */
[----:B------:R-:W-:Y:S01]  /*99e0*/  F2FP.PACK_AB R186, R113, R112 ;  /* 0x0000007071ba723e */ /* 0x000fe200000000ff */
[----:B------:R-:W-:Y:S02]  /*99f0*/  FADD.FTZ R57, R251, R57 ;  /* 0x00000039fb397221 */ /* 0x000fe40000010000 */
[-C--:B------:R-:W-:Y:S03]  /*9a00*/  HMMA.16816.F32 R28, R52, R62.reuse, R28 ;  /* 0x0000003e341c723c */ /* 0x080fe6000000181c */
[----:B------:R-:W5:Y:S01]  /*9a10*/  MUFU.EX2 R61, R110 ;  /* 0x0000006e003d7308 */ /* 0x000f620000000800 */
[----:B------:R-:W-:Y:S01]  /*9a20*/  FADD.FTZ R0, R184, R0 ;  /* 0x00000000b8007221 */ /* 0x000fe20000010000 */
[----:B------:R-:W-:Y:S01]  /*9a30*/  F2FP.PACK_AB R184, R101, R100 ;  /* 0x0000006465b8723e */ /* 0x000fe200000000ff */
[----:B------:R-:W-:Y:S02]  /*9a40*/  FADD.FTZ R57, R171, R57 ;  /* 0x00000039ab397221 */ /* 0x000fe40000010000 */
[C---:B------:R-:W-:Y:S04]  /*9a50*/  HMMA.16816.F32 R32, R44.reuse, R62, R32 ;  /* 0x0000003e2c20723c */ /* 0x040fe80000001820 */
[----:B------:R-:W-:Y:S04]  /*9a60*/  FADD.FTZ R0, R167, R0 ;  /* 0x00000000a7007221 */ /* 0x000fe80000010000 */
[-C--:B------:R-:W-:Y:S04]  /*9a70*/  HMMA.16816.F32 R36, R44, R68.reuse, R36 ;  /* 0x000000442c24723c */ /* 0x080fe80000001824 */
[----:B----4-:R-:W-:Y:S01]  /*9a80*/  FADD.FTZ R3, R187, R59 ;  /* 0x0000003bbb037221 */ /* 0x010fe20000010000 */
[----:B------:R-:W-:Y:S03]  /*9a90*/  F2FP.PACK_AB R187, R115, R114 ;  /* 0x0000007273bb723e */ /* 0x000fe600000000ff */
[C---:B------:R-:W-:Y:S04]  /*9aa0*/  HMMA.16816.F32 R48, R52.reuse, R68, R48 ;  /* 0x000000443430723c */ /* 0x040fe80000001830 */
[----:B------:R-:W-:Y:S01]  /*9ab0*/  FADD.FTZ R3, R185, R3 ;  /* 0x00000003b9037221 */ /* 0x000fe20000010000 */
[----:B------:R-:W-:Y:S03]  /*9ac0*/  F2FP.PACK_AB R185, R103, R102 ;  /* 0x0000006667b9723e */ /* 0x000fe600000000ff */
[-C--:B------:R-:W-:Y:S08]  /*9ad0*/  HMMA.16816.F32 R116, R52, R70.reuse, R116 ;  /* 0x000000463474723c */ /* 0x080ff00000001874 */
[C---:B------:R-:W-:Y:S08]  /*9ae0*/  HMMA.16816.F32 R120, R44.reuse, R70, R120 ;  /* 0x000000462c78723c */ /* 0x040ff00000001878 */
[-C--:B--2---:R-:W-:Y:S08]  /*9af0*/  HMMA.16816.F32 R124, R44, R64.reuse, R124 ;  /* 0x000000402c7c723c */ /* 0x084ff0000000187c */
[C---:B------:R-:W-:Y:S08]  /*9b00*/  HMMA.16816.F32 R128, R52.reuse, R64, R128 ;  /* 0x000000403480723c */ /* 0x040ff00000001880 */
[-C--:B------:R-:W-:Y:S07]  /*9b10*/  HMMA.16816.F32 R132, R52, R66.reuse, R132 ;  /* 0x000000423484723c */ /* 0x080fee0000001884 */
[----:B------:R-:W-:Y:S01]  /*9b20*/  FADD.FTZ R52, R202, R56 ;  /* 0x00000038ca347221 */ /* 0x000fe20000010000 */
[----:B------:R-:W-:Y:S04]  /*9b30*/  HMMA.16816.F32 R40, R44, R66, R40 ;  /* 0x000000422c28723c */ /* 0x000fe80000001828 */
[----:B------:R-:W-:Y:S03]  /*9b40*/  FADD.FTZ R52, R197, R52 ;  /* 0x00000034c5347221 */ /* 0x000fe60000010000 */
[----:B------:R-:W-:Y:S01]  /*9b50*/  F2FP.PACK_AB R44, R105, R104 ;  /* 0x00000068692c723e */ /* 0x000fe200000000ff */
[----:B------:R-:W-:Y:S01]  /*9b60*/  FADD.FTZ R53, R198, R52 ;  /* 0x00000034c6357221 */ /* 0x000fe20000010000 */
[-C--:B------:R-:W-:Y:S01]  /*9b70*/  HMMA.16816.F32 R148, R184, R156.reuse, R4 ;  /* 0x0000009cb894723c */ /* 0x080fe20000001804 */
[----:B------:R-:W2:Y:S04]  /*9b80*/  LDSM.16.MT88.4 R4, [R229+0x3100] ;  /* 0x00310000e504783b */ /* 0x000ea80000004200 */
[----:B------:R-:W-:Y:S01]  /*9b90*/  FADD.FTZ R52, R170, R3 ;  /* 0x00000003aa347221 */ /* 0x000fe20000010000 */
[----:B------:R-:W-:Y:S01]  /*9ba0*/  F2FP.PACK_AB R46, R109, R108 ;  /* 0x0000006c6d2e723e */ /* 0x000fe200000000ff */
[----:B------:R-:W-:Y:S01]  /*9bb0*/  FADD.FTZ R3, R199, R53 ;  /* 0x00000035c7037221 */ /* 0x000fe20000010000 */
[----:B-1----:R-:W-:Y:S04]  /*9bc0*/  F2FP.PACK_AB R45, R107, R106 ;  /* 0x0000006a6b2d723e */ /* 0x002fe800000000ff */
[----:B------:R-:W-:Y:S01]  /*9bd0*/  FADD.FTZ R3, R200, R3 ;  /* 0x00000003c8037221 */ /* 0x000fe20000010000 */
[----:B-----5:R-:W-:Y:S07]  /*9be0*/  F2FP.PACK_AB R47, R60, R61 ;  /* 0x0000003d3c2f723e */ /* 0x020fee00000000ff */
[C---:B------:R-:W-:Y:S07]  /*9bf0*/  HMMA.16816.F32 R144, R44.reuse, R156, R8 ;  /* 0x0000009c2c90723c */ /* 0x040fee0000001808 */
[----:B------:R-:W-:Y:S01]  /*9c00*/  FADD.FTZ R8, R166, R57 ;  /* 0x00000039a6087221 */ /* 0x000fe20000010000 */
[-C--:B------:R-:W-:Y:S04]  /*9c10*/  HMMA.16816.F32 R152, R44, R158.reuse, R12 ;  /* 0x0000009e2c98723c */ /* 0x080fe8000000180c */
[----:B------:R-:W-:Y:S02]  /*9c20*/  FADD.FTZ R9, R165, R52 ;  /* 0x00000034a5097221 */ /* 0x000fe40000010000 */
[----:B------:R-:W-:Y:S02]  /*9c30*/  FADD.FTZ R8, R252, R8 ;  /* 0x00000008fc087221 */ /* 0x000fe40000010000 */
[----:B------:R-:W-:Y:S01]  /*9c40*/  FADD.FTZ R12, R164, R0 ;  /* 0x00000000a40c7221 */ /* 0x000fe20000010000 */
[C---:B------:R-:W-:Y:S04]  /*9c50*/  HMMA.16816.F32 R156, R184.reuse, R158, R16 ;  /* 0x0000009eb89c723c */ /* 0x040fe80000001810 */
[----:B------:R-:W-:Y:S02]  /*9c60*/  FADD.FTZ R0, R250, R9 ;  /* 0x00000009fa007221 */ /* 0x000fe40000010000 */
[----:B------:R-:W-:Y:S02]  /*9c70*/  FADD.FTZ R12, R226, R12 ;  /* 0x0000000ce20c7221 */ /* 0x000fe40000010000 */
[----:B------:R-:W-:Y:S01]  /*9c80*/  FADD.FTZ R11, R169, R8 ;  /* 0x00000008a90b7221 */ /* 0x000fe20000010000 */
[-C--:B---3--:R-:W-:Y:S03]  /*9c90*/  HMMA.16816.F32 R160, R184, R172.reuse, R20 ;  /* 0x000000acb8a0723c */ /* 0x088fe60000001814 */
        /* <DEDUP_REMOVED lines=9> */
[----:B------:R-:W-:Y:S01]  /*9d30*/  FADD.FTZ R14, R215, R3 ;  /* 0x00000003d70e7221 */ /* 0x000fe20000010000 */
[----:B------:R-:W1:Y:S01]  /*9d40*/  LDSM.16.MT88.4 R8, [R230+0x3100] ;  /* 0x00310000e608783b */ /* 0x000e620000004200 */
        /* <DEDUP_REMOVED lines=8> */
[----:B------:R-:W-:Y:S01]  /*9dd0*/  FADD.FTZ R15, R213, R12 ;  /* 0x0000000cd50f7221 */ /* 0x000fe20000010000 */
[-C--:B--2---:R-:W-:Y:S03]  /*9de0*/  HMMA.16816.F32 R176, R184, R4.reuse, R36 ;  /* 0x00000004b8b0723c */ /* 0x084fe60000001824 */
[----:B------:R-:W-:Y:S02]  /*9df0*/  FADD.FTZ R12, R181, R16 ;  /* 0x00000010b50c7221 */ /* 0x000fe40000010000 */
[----:B------:R-:W-:Y:S02]  /*9e00*/  FADD.FTZ R0, R208, R14 ;  /* 0x0000000ed0007221 */ /* 0x000fe40000010000 */
[----:B------:R-:W-:Y:S02]  /*9e10*/  FADD.FTZ R3, R212, R15 ;  /* 0x0000000fd4037221 */ /* 0x000fe40000010000 */
[----:B------:R-:W-:Y:S03]  /*9e20*/  FADD.FTZ R15, R182, R13 ;  /* 0x0000000db60f7221 */ /* 0x000fe60000010000 */
        /* <DEDUP_REMOVED lines=12> */
[----:B------:R-:W-:Y:S01]  /*9ef0*/  FADD.FTZ R12, R142, R3 ;  /* 0x000000038e0c7221 */ /* 0x000fe20000010000 */
[----:B------:R-:W-:Y:S01]  /*9f00*/  MOV R142, R2 ;  /* 0x00000002008e7202 */ /* 0x000fe20000000f00 */
        /* <DEDUP_REMOVED lines=48> */
[----:B------:R-:W-:Y:S01]  /*a210*/  STL [R1], R5 ;  /* 0x0000000501007387 */ /* 0x000fe20000100800 */
[----:B------:R-:W-:Y:S02]  /*a220*/  FADD.FTZ R3, R109, R3 ;  /* 0x000000036d037221 */ /* 0x000fe40000010000 */
[----:B------:R-:W-:Y:S01]  /*a230*/  FADD.FTZ R0, R61, R7 ;  /* 0x000000073d007221 */ /* 0x000fe20000010000 */
[----:B------:R-:W-:Y:S03]  /*a240*/  STL [R1+0x8], R4 ;  /* 0x0000080401007387 */ /* 0x000fe60000100800 */
[----:B------:R-:W-:Y:S01]  /*a250*/  FADD.FTZ R0, R60, R0 ;  /* 0x000000003c007221 */ /* 0x000fe20000010000 */
[----:B------:R1:W-:Y:S04]  /*a260*/  STL [R1+0x4], R3 ;  /* 0x0000040301007387 */ /* 0x0003e80000100800 */
[----:B------:R2:W-:Y:S01]  /*a270*/  STL [R1+0xc], R0 ;  /* 0x00000c0001007387 */ /* 0x0005e20000100800 */
[----:B-1----:R-:W-:Y:S02]  /*a280*/  MOV R3, R137 ;  /* 0x0000008900037202 */ /* 0x002fe40000000f00 */
[----:B--2---:R-:W-:Y:S01]  /*a290*/  MOV R0, R138 ;  /* 0x0000008a00007202 */ /* 0x004fe20000000f00 */
[----:B------:R-:W-:-:S05]  /*a2a0*/  @P0 BRA `(.L_x_33) ;  /* 0xffffc1c000000947 */ /* 0x000fca000383ffff */
.L_x_32:
[----:B------:R-:W2:Y:S04]  /*a2b0*/  LDL.LU R7, [R1] ;  /* 0x0000000001077983 */ /* 0x000ea80000300800 */
[----:B-1----:R-:W3:Y:S04]  /*a2c0*/  LDL.LU R4, [R1+0x8] ;  /* 0x0000080001047983 */ /* 0x002ee80000300800 */
[----:B------:R-:W4:Y:S04]  /*a2d0*/  LDL.LU R10, [R1+0x4] ;  /* 0x00000400010a7983 */ /* 0x000f280000300800 */
[----:B------:R-:W5:Y:S01]  /*a2e0*/  LDL.LU R9, [R1+0xc] ;  /* 0x00000c0001097983 */ /* 0x000f620000300800 */
[----:B------:R-:W-:-:S02]  /*a2f0*/  MOV R37, 0xff800000 ;  /* 0xff80000000257802 */ /* 0x000fc40000000f00 */
[----:B------:R-:W-:Y:S02]  /*a300*/  MOV R38, 0xff800000 ;  /* 0xff80000000267802 */ /* 0x000fe40000000f00 */
[----:B------:R-:W-:Y:S02]  /*a310*/  MOV R39, 0xff800000 ;  /* 0xff80000000277802 */ /* 0x000fe40000000f00 */
[----:B------:R-:W-:Y:S02]  /*a320*/  MOV R40, 0xff800000 ;  /* 0xff80000000287802 */ /* 0x000fe40000000f00 */
[----:B------:R-:W-:Y:S01]  /*a330*/  PLOP3.LUT P4, PT, PT, PT, PT, 0x8, 0x0 ;  /* 0x000000000000781c */ /* 0x000fe20003f8e170 */
[----:B--2---:R-:W1:Y:S04]  /*a340*/  SHFL.BFLY PT, R5, R7, 0x2, 0x1f ;  /* 0x0c401f0007057f89 */ /* 0x004e6800000e0000 */
[----:B---3--:R-:W2:Y:S04]  /*a350*/  SHFL.BFLY PT, R6, R4, 0x2, 0x1f ;  /* 0x0c401f0004067f89 */ /* 0x008ea800000e0000 */
[----:B-----5:R-:W3:Y:S01]  /*a360*/  SHFL.BFLY PT, R8, R9, 0x2, 0x1f ;  /* 0x0c401f0009087f89 */ /* 0x020ee200000e0000 */
[----:B-1----:R-:W-:-:S03]  /*a370*/  FADD.FTZ R5, R5, R7 ;  /* 0x0000000705057221 */ /* 0x002fc60000010000 */
[----:B----4-:R-:W1:Y:S01]  /*a380*/  SHFL.BFLY PT, R7, R10, 0x2, 0x1f ;  /* 0x0c401f000a077f89 */ /* 0x010e6200000e0000 */
[----:B--2---:R-:W-:-:S03]  /*a390*/  FADD.FTZ R6, R6, R4 ;  /* 0x0000000406067221 */ /* 0x004fc60000010000 */
[----:B------:R-:W2:Y:S04]  /*a3a0*/  SHFL.BFLY PT, R0, R5, 0x1, 0x1f ;  /* 0x0c201f0005007f89 */ /* 0x000ea800000e0000 */
[----:B------:R-:W4:Y:S01]  /*a3b0*/  SHFL.BFLY PT, R4, R6, 0x1, 0x1f ;  /* 0x0c201f0006047f89 */ /* 0x000f2200000e0000 */
[----:B---3--:R-:W-:-:S05]  /*a3c0*/  FADD.FTZ R8, R8, R9 ;  /* 0x0000000908087221 */ /* 0x008fca0000010000 */
[----:B------:R-:W3:Y:S01]  /*a3d0*/  SHFL.BFLY PT, R9, R8, 0x1, 0x1f ;  /* 0x0c201f0008097f89 */ /* 0x000ee200000e0000 */
[----:B-1----:R-:W-:Y:S02]  /*a3e0*/  FADD.FTZ R7, R7, R10 ;  /* 0x0000000a07077221 */ /* 0x002fe40000010000 */
[----:B--2---:R-:W-:-:S03]  /*a3f0*/  FADD.FTZ R5, R5, R0 ;  /* 0x0000000005057221 */ /* 0x004fc60000010000 */
[----:B------:R-:W1:Y:S01]  /*a400*/  SHFL.BFLY PT, R3, R7, 0x1, 0x1f ;  /* 0x0c201f0007037f89 */ /* 0x000e6200000e0000 */
[----:B------:R-:W-:Y:S01]  /*a410*/  MOV R0, RZ ;  /* 0x000000ff00007202 */ /* 0x000fe20000000f00 */
[----:B----4-:R-:W-:Y:S01]  /*a420*/  FADD.FTZ R6, R6, R4 ;  /* 0x0000000406067221 */ /* 0x010fe20000010000 */
[----:B------:R-:W-:Y:S02]  /*a430*/  FSETP.NE.FTZ.AND P3, PT, R5, RZ, PT ;  /* 0x000000ff0500720b */ /* 0x000fe40003f75000 */
[----:B------:R-:W-:Y:S02]  /*a440*/  MOV R4, RZ ;  /* 0x000000ff00047202 */ /* 0x000fe40000000f00 */
[----:B------:R-:W-:Y:S01]  /*a450*/  FSETP.NE.FTZ.AND P2, PT, R6, RZ, PT ;  /* 0x000000ff0600720b */ /* 0x000fe20003f55000 */
[----:B---3--:R-:W-:-:S05]  /*a460*/  FADD.FTZ R8, R9, R8 ;  /* 0x0000000809087221 */ /* 0x008fca0000010000 */
[----:B------:R-:W-:-:S03]  /*a470*/  FSETP.NE.FTZ.AND P0, PT, R8, RZ, PT ;  /* 0x000000ff0800720b */ /* 0x000fc60003f15000 */
[----:B------:R-:W2:Y:S01]  /*a480*/  @P3 MUFU.RCP R0, R5 ;  /* 0x0000000500003308 */ /* 0x000ea20000001000 */
[----:B-1----:R-:W-:Y:S01]  /*a490*/  FADD.FTZ R7, R7, R3 ;  /* 0x0000000307077221 */ /* 0x002fe20000010000 */
[----:B------:R-:W-:-:S06]  /*a4a0*/  MOV R3, RZ ;  /* 0x000000ff00037202 */ /* 0x000fcc0000000f00 */
[----:B------:R-:W-:Y:S01]  /*a4b0*/  @P2 MUFU.RCP R4, R6 ;  /* 0x0000000600042308 */ /* 0x000fe20000001000 */
[----:B------:R-:W-:Y:S01]  /*a4c0*/  FSETP.NE.FTZ.AND P1, PT, R7, RZ, PT ;  /* 0x000000ff0700720b */ /* 0x000fe20003f35000 */
[----:B--2---:R-:W-:-:S06]  /*a4d0*/  FMUL.FTZ R148, R0, R148 ;  /* 0x0000009400947220 */ /* 0x004fcc0000410000 */
[----:B------:R-:W-:Y:S01]  /*a4e0*/  @P2 MUFU.LG2 R9, R6 ;  /* 0x0000000600092308 */ /* 0x000fe20000000c00 */
[C---:B------:R-:W-:Y:S02]  /*a4f0*/  FMUL.FTZ R149, R0.reuse, R149 ;  /* 0x0000009500957220 */ /* 0x040fe40000410000 */
[C---:B------:R-:W-:Y:S02]  /*a500*/  FMUL.FTZ R156, R0.reuse, R156 ;  /* 0x0000009c009c7220 */ /* 0x040fe40000410000 */
[C---:B------:R-:W-:Y:S02]  /*a510*/  FMUL.FTZ R157, R0.reuse, R157 ;  /* 0x0000009d009d7220 */ /* 0x040fe40000410000 */
[C---:B------:R-:W-:Y:S01]  /*a520*/  FMUL.FTZ R160, R0.reuse, R160 ;  /* 0x000000a000a07220 */ /* 0x040fe20000410000 */
[----:B------:R-:W1:Y:S01]  /*a530*/  @P1 MUFU.RCP R3, R7 ;  /* 0x0000000700031308 */ /* 0x000e620000001000 */
[C---:B------:R-:W-:Y:S02]  /*a540*/  FMUL.FTZ R29, R0.reuse, R161 ;  /* 0x000000a1001d7220 */ /* 0x040fe40000410000 */
[----:B------:R-:W-:-:S02]  /*a550*/  FMUL.FTZ R172, R0, R172 ;  /* 0x000000ac00ac7220 */ /* 0x000fc40000410000 */
[C---:B------:R-:W-:Y:S02]  /*a560*/  FMUL.FTZ R14, R0.reuse, R173 ;  /* 0x000000ad000e7220 */ /* 0x040fe40000410000 */
[C---:B------:R-:W-:Y:S01]  /*a570*/  FMUL.FTZ R176, R0.reuse, R176 ;  /* 0x000000b000b07220 */ /* 0x040fe20000410000 */
[----:B------:R-:W-:Y:S01]  /*a580*/  @P3 MUFU.LG2 R11, R5 ;  /* 0x00000005000b3308 */ /* 0x000fe20000000c00 */
[C---:B------:R-:W-:Y:S02]  /*a590*/  FMUL.FTZ R25, R0.reuse, R177 ;  /* 0x000000b100197220 */ /* 0x040fe40000410000 */
[C---:B------:R-:W-:Y:S02]  /*a5a0*/  FMUL.FTZ R120, R0.reuse, R120 ;  /* 0x0000007800787220 */ /* 0x040fe40000410000 */
[C---:B------:R-:W-:Y:S02]  /*a5b0*/  FMUL.FTZ R21, R0.reuse, R121 ;  /* 0x0000007900157220 */ /* 0x040fe40000410000 */
[C---:B------:R-:W-:Y:S01]  /*a5c0*/  FMUL.FTZ R124, R0.reuse, R124 ;  /* 0x0000007c007c7220 */ /* 0x040fe20000410000 */
[----:B------:R-:W-:Y:S01]  /*a5d0*/  @P1 MUFU.LG2 R7, R7 ;  /* 0x0000000700071308 */ /* 0x000fe20000000c00 */
[----:B------:R-:W-:-:S02]  /*a5e0*/  FMUL.FTZ R19, R0, R125 ;  /* 0x0000007d00137220 */ /* 0x000fc40000410000 */
[C---:B------:R-:W-:Y:S02]  /*a5f0*/  FMUL.FTZ R184, R0.reuse, R184 ;  /* 0x000000b800b87220 */ /* 0x040fe40000410000 */
[----:B------:R-:W-:Y:S01]  /*a600*/  FMUL.FTZ R12, R0, R185 ;  /* 0x000000b9000c7220 */ /* 0x000fe20000410000 */
[----:B------:R-:W-:Y:S01]  /*a610*/  MOV R0, RZ ;  /* 0x000000ff00007202 */ /* 0x000fe20000000f00 */
[C---:B-1----:R-:W-:Y:S01]  /*a620*/  FMUL.FTZ R144, R3.reuse, R144 ;  /* 0x0000009003907220 */ /* 0x042fe20000410000 */
[----:B------:R-:W-:Y:S01]  /*a630*/  @P0 MUFU.LG2 R6, R8 ;  /* 0x0000000800060308 */ /* 0x000fe20000000c00 */
[C---:B------:R-:W-:Y:S02]  /*a640*/  FMUL.FTZ R34, R3.reuse, R145 ;  /* 0x0000009103227220 */ /* 0x040fe40000410000 */
[C---:B------:R-:W-:Y:S02]  /*a650*/  FMUL.FTZ R152, R3.reuse, R152 ;  /* 0x0000009803987220 */ /* 0x040fe40000410000 */
[----:B------:R-:W-:-:S02]  /*a660*/  FMUL.FTZ R33, R3, R153 ;  /* 0x0000009903217220 */ /* 0x000fc40000410000 */
[C---:B------:R-:W-:Y:S01]  /*a670*/  FMUL.FTZ R164, R3.reuse, R164 ;  /* 0x000000a403a47220 */ /* 0x040fe20000410000 */
[----:B------:R1:W2:Y:S01]  /*a680*/  @P0 MUFU.RCP R0, R8 ;  /* 0x0000000800000308 */ /* 0x0002a20000001000 */
[C---:B------:R-:W-:Y:S02]  /*a690*/  FMUL.FTZ R32, R3.reuse, R165 ;  /* 0x000000a503207220 */ /* 0x040fe40000410000 */
[C---:B------:R-:W-:Y:S02]  /*a6a0*/  FMUL.FTZ R168, R3.reuse, R168 ;  /* 0x000000a803a87220 */ /* 0x040fe40000410000 */
[C---:B------:R-:W-:Y:S02]  /*a6b0*/  FMUL.FTZ R31, R3.reuse, R169 ;  /* 0x000000a9031f7220 */ /* 0x040fe40000410000 */
[C---:B------:R-:W-:Y:S02]  /*a6c0*/  FMUL.FTZ R180, R3.reuse, R180 ;  /* 0x000000b403b47220 */ /* 0x040fe40000410000 */
[----:B------:R-:W-:-:S02]  /*a6d0*/  FMUL.FTZ R23, R3, R181 ;  /* 0x000000b503177220 */ /* 0x000fc40000410000 */
[C---:B------:R-:W-:Y:S02]  /*a6e0*/  FMUL.FTZ R116, R3.reuse, R116 ;  /* 0x0000007403747220 */ /* 0x040fe40000410000 */
[C---:B------:R-:W-:Y:S02]  /*a6f0*/  FMUL.FTZ R20, R3.reuse, R117 ;  /* 0x0000007503147220 */ /* 0x040fe40000410000 */
[C---:B------:R-:W-:Y:S01]  /*a700*/  FMUL.FTZ R128, R3.reuse, R128 ;  /* 0x0000008003807220 */ /* 0x040fe20000410000 */
[----:B-1----:R-:W-:Y:S01]  /*a710*/  @P0 MOV R8, 0x3f317218 ;  /* 0x3f31721800080802 */ /* 0x002fe20000000f00 */
[C---:B------:R-:W-:Y:S02]  /*a720*/  FMUL.FTZ R13, R3.reuse, R129 ;  /* 0x00000081030d7220 */ /* 0x040fe40000410000 */
[C---:B------:R-:W-:Y:S02]  /*a730*/  FMUL.FTZ R132, R3.reuse, R132 ;  /* 0x0000008403847220 */ /* 0x040fe40000410000 */
[----:B------:R-:W-:Y:S01]  /*a740*/  FMUL.FTZ R133, R3, R133 ;  /* 0x0000008503857220 */ /* 0x000fe20000410000 */
[----:B------:R-:W-:Y:S01]  /*a750*/  @P2 MOV R3, 0x3f317218 ;  /* 0x3f31721800032802 */ /* 0x000fe20000000f00 */
        /* <DEDUP_REMOVED lines=16> */
[----:B------:R-:W-:Y:S01]  /*a860*/  @P3 MOV R4, 0x3f317218 ;  /* 0x3f31721800043802 */ /* 0x000fe20000000f00 */
[C---:B--2---:R-:W-:Y:S02]  /*a870*/  FMUL.FTZ R146, R0.reuse, R146 ;  /* 0x0000009200927220 */ /* 0x044fe40000410000 */
        /* <DEDUP_REMOVED lines=14> */
[----:B------:R-:W-:Y:S01]  /*a960*/  FMUL.FTZ R135, R0, R135 ;  /* 0x0000008700877220 */ /* 0x000fe20000410000 */
[----:B------:R-:W-:Y:S01]  /*a970*/  @P1 MOV R0, 0x3f317218 ;  /* 0x3f31721800001802 */ /* 0x000fe20000000f00 */
[----:B------:R-:W-:Y:S02]  /*a980*/  @P2 FMUL.FTZ R5, R3, c[0x0][0x2d0] ;  /* 0x0000b40003052a20 */ /* 0x000fe40000410000 */
[----:B------:R-:W-:Y:S02]  /*a990*/  @P3 FMUL.FTZ R10, R4, c[0x0][0x2d0] ;  /* 0x0000b400040a3a20 */ /* 0x000fe40000410000 */
[----:B------:R-:W-:Y:S02]  /*a9a0*/  @P1 FMUL.FTZ R3, R0, c[0x0][0x2d0] ;  /* 0x0000b40000031a20 */ /* 0x000fe40000410000 */
[----:B------:R-:W-:Y:S02]  /*a9b0*/  @P3 FMUL.FTZ R11, R11, 0.69314718246459960938 ;  /* 0x3f3172180b0b3820 */ /* 0x000fe40000410000 */
[----:B------:R-:W-:-:S02]  /*a9c0*/  @P2 FMUL.FTZ R9, R9, 0.69314718246459960938 ;  /* 0x3f31721809092820 */ /* 0x000fc40000410000 */
[----:B------:R-:W-:Y:S02]  /*a9d0*/  @P1 FMUL.FTZ R7, R7, 0.69314718246459960938 ;  /* 0x3f31721807071820 */ /* 0x000fe40000410000 */
[----:B------:R-:W-:Y:S02]  /*a9e0*/  @P0 FMUL.FTZ R4, R6, 0.69314718246459960938 ;  /* 0x3f31721806040820 */ /* 0x000fe40000410000 */
[----:B------:R-:W-:Y:S02]  /*a9f0*/  @P0 FMUL.FTZ R0, R8, c[0x0][0x2d0] ;  /* 0x0000b40008000a20 */ /* 0x000fe40000410000 */
[----:B------:R-:W-:Y:S02]  /*aa00*/  @P3 FFMA.FTZ R37, R10, R138, R11 ;  /* 0x0000008a0a253223 */ /* 0x000fe4000001000b */
[----:B------:R-:W-:Y:S02]  /*aa10*/  @P2 FFMA.FTZ R38, R5, R137, R9 ;  /* 0x0000008905262223 */ /* 0x000fe40000010009 */
[----:B------:R-:W-:-:S02]  /*aa20*/  @P1 FFMA.FTZ R39, R3, R136, R7 ;  /* 0x0000008803271223 */ /* 0x000fc40000010007 */
[----:B------:R-:W-:Y:S02]  /*aa30*/  @P0 FFMA.FTZ R40, R0, R2, R4 ;  /* 0x0000000200280223 */ /* 0x000fe40000010004 */
.L_x_16:
[----:B-1----:R-:W-:Y:S05]  /*aa40*/  @P4 BRA `(.L_x_34) ;  /* 0x0000131000004947 */ /* 0x002fea0003800000 */
[----:B------:R-:W2:Y:S01]  /*aa50*/  LDL R43, [R1+0x10] ;  /* 0x00001000012b7983 */ /* 0x000ea20000100800 */
[----:B------:R-:W-:Y:S01]  /*aa60*/  IMAD.MOV.U32 R6, RZ, RZ, -0x10 ;  /* 0xfffffff0ff067424 */ /* 0x000fe200078e00ff */
[----:B------:R-:W-:Y:S02]  /*aa70*/  F2FP.PACK_AB R5, R149, R148 ;  /* 0x000000949505723e */ /* 0x000fe400000000ff */
[----:B------:R-:W1:Y:S01]  /*aa80*/  S2R R41, SR_TID.X ;  /* 0x0000000000297919 */ /* 0x000e620000002100 */
[----:B------:R-:W-:Y:S02]  /*aa90*/  F2FP.PACK_AB R7, R151, R150 ;  /* 0x000000969707723e */ /* 0x000fe400000000ff */
[----:B------:R-:W-:Y:S02]  /*aaa0*/  F2FP.PACK_AB R8, R157, R156 ;  /* 0x0000009c9d08723e */ /* 0x000fe400000000ff */
[----:B------:R-:W-:Y:S02]  /*aab0*/  F2FP.PACK_AB R30, R30, R158 ;  /* 0x0000009e1e1e723e */ /* 0x000fe400000000ff */
[----:B------:R-:W-:-:S02]  /*aac0*/  F2FP.PACK_AB R34, R34, R144 ;  /* 0x000000902222723e */ /* 0x000fc400000000ff */
[----:B------:R-:W-:Y:S02]  /*aad0*/  F2FP.PACK_AB R146, R147, R146 ;  /* 0x000000929392723e */ /* 0x000fe400000000ff */
[----:B------:R-:W-:Y:S02]  /*aae0*/  F2FP.PACK_AB R33, R33, R152 ;  /* 0x000000982121723e */ /* 0x000fe400000000ff */
[----:B------:R-:W-:Y:S02]  /*aaf0*/  F2FP.PACK_AB R154, R155, R154 ;  /* 0x0000009a9b9a723e */ /* 0x000fe400000000ff */
[----:B------:R-:W-:Y:S02]  /*ab00*/  F2FP.PACK_AB R29, R29, R160 ;  /* 0x000000a01d1d723e */ /* 0x000fe400000000ff */
[----:B------:R-:W-:Y:S02]  /*ab10*/  F2FP.PACK_AB R28, R28, R162 ;  /* 0x000000a21c1c723e */ /* 0x000fe400000000ff */
[----:B------:R-:W-:-:S02]  /*ab20*/  F2FP.PACK_AB R14, R14, R172 ;  /* 0x000000ac0e0e723e */ /* 0x000fc400000000ff */
[----:B------:R-:W-:Y:S02]  /*ab30*/  F2FP.PACK_AB R26, R26, R174 ;  /* 0x000000ae1a1a723e */ /* 0x000fe400000000ff */
[----:B------:R-:W-:Y:S02]  /*ab40*/  F2FP.PACK_AB R32, R32, R164 ;  /* 0x000000a42020723e */ /* 0x000fe400000000ff */
[----:B-1----:R-:W-:Y:S02]  /*ab50*/  SHF.R.S32.HI R42, RZ, 0x1f, R41 ;  /* 0x0000001fff2a7819 */ /* 0x002fe40000011429 */
[----:B------:R-:W-:Y:S02]  /*ab60*/  F2FP.PACK_AB R166, R167, R166 ;  /* 0x000000a6a7a6723e */ /* 0x000fe400000000ff */
[CC--:B------:R-:W-:Y:S02]  /*ab70*/  LEA.HI R2, R42.reuse, R41.reuse, RZ, 0x2 ;  /* 0x000000292a027211 */ /* 0x0c0fe400078f10ff */
[----:B------:R-:W-:-:S02]  /*ab80*/  LEA.HI R36, R42, R41, RZ, 0x5 ;  /* 0x000000292a247211 */ /* 0x000fc400078f28ff */
[--C-:B------:R-:W-:Y:S02]  /*ab90*/  SHF.R.S32.HI R4, RZ, 0x2, R2.reuse ;  /* 0x00000002ff047819 */ /* 0x100fe40000011402 */
[----:B------:R-:W-:Y:S02]  /*aba0*/  SHF.R.S32.HI R0, RZ, 0x1f, R2 ;  /* 0x0000001fff007819 */ /* 0x000fe40000011402 */
[----:B------:R-:W-:Y:S02]  /*abb0*/  SHF.R.S32.HI R35, RZ, 0x5, R36 ;  /* 0x00000005ff237819 */ /* 0x000fe40000011424 */
[----:B------:R-:W-:Y:S02]  /*abc0*/  LEA.HI R0, R0, R4, RZ, 0x3 ;  /* 0x0000000400007211 */ /* 0x000fe400078f18ff */
[----:B------:R-:W-:Y:S02]  /*abd0*/  F2FP.PACK_AB R31, R31, R168 ;  /* 0x000000a81f1f723e */ /* 0x000fe400000000ff */
[----:B------:R-:W-:-:S02]  /*abe0*/  LOP3.LUT R0, R0, 0xfffffff8, RZ, 0xc0, !PT ;  /* 0xfffffff800007812 */ /* 0x000fc400078ec0ff */
[----:B------:R-:W-:Y:S02]  /*abf0*/  F2FP.PACK_AB R170, R171, R170 ;  /* 0x000000aaabaa723e */ /* 0x000fe400000000ff */
[----:B------:R-:W-:Y:S01]  /*ac00*/  F2FP.PACK_AB R25, R25, R176 ;  /* 0x000000b01919723e */ /* 0x000fe200000000ff */
[----:B------:R-:W-:Y:S01]  /*ac10*/  IMAD.IADD R4, R4, 0x1, -R0 ;  /* 0x0000000104047824 */ /* 0x000fe200078e0a00 */
[----:B------:R-:W-:Y:S02]  /*ac20*/  LOP3.LUT R0, R2, 0xfffffffc, RZ, 0xc0, !PT ;  /* 0xfffffffc02007812 */ /* 0x000fe400078ec0ff */
[----:B------:R-:W-:Y:S01]  /*ac30*/  F2FP.PACK_AB R24, R24, R178 ;  /* 0x000000b21818723e */ /* 0x000fe200000000ff */
[C---:B------:R-:W-:Y:S01]  /*ac40*/  IMAD.SHL.U32 R2, R4.reuse, 0x40, RZ ;  /* 0x0000004004027824 */ /* 0x040fe200078e00ff */
[----:B------:R-:W-:Y:S01]  /*ac50*/  LOP3.LUT R3, R4, 0x1, RZ, 0xc0, !PT ;  /* 0x0000000104037812 */ /* 0x000fe200078ec0ff */
[----:B------:R-:W-:Y:S01]  /*ac60*/  IMAD.IADD R18, R41, 0x1, -R0 ;  /* 0x0000000129127824 */ /* 0x000fe200078e0a00 */
[----:B------:R-:W-:-:S02]  /*ac70*/  F2FP.PACK_AB R21, R21, R120 ;  /* 0x000000781515723e */ /* 0x000fc400000000ff */
[----:B------:R-:W-:Y:S01]  /*ac80*/  LOP3.LUT R2, R2, 0x1c0, RZ, 0xc0, !PT ;  /* 0x000001c002027812 */ /* 0x000fe200078ec0ff */
[----:B------:R-:W-:Y:S01]  /*ac90*/  IMAD R0, R35, 0x200, R18 ;  /* 0x0000020023007824 */ /* 0x000fe200078e0212 */
[----:B------:R-:W-:Y:S02]  /*aca0*/  ISETP.NE.U32.AND P0, PT, R3, 0x1, PT ;  /* 0x000000010300780c */ /* 0x000fe40003f05070 */
[----:B------:R-:W-:Y:S02]  /*acb0*/  LEA.HI R2, R2, R2, RZ, 0x1d ;  /* 0x0000000202027211 */ /* 0x000fe400078fe8ff */
[----:B------:R-:W-:Y:S02]  /*acc0*/  R2P PR, R4, 0x6 ;  /* 0x0000000604007804 */ /* 0x000fe40000000000 */
[----:B------:R-:W-:Y:S01]  /*acd0*/  SEL R6, R6, 0x10, !P0 ;  /* 0x0000001006067807 */ /* 0x000fe20004000000 */
[----:B------:R-:W-:Y:S01]  /*ace0*/  IMAD.U32 R2, R0, 0x2, R2 ;  /* 0x0000000200027824 */ /* 0x000fe200078e0002 */
[----:B------:R-:W-:-:S02]  /*acf0*/  F2FP.PACK_AB R17, R123, R122 ;  /* 0x0000007a7b11723e */ /* 0x000fc400000000ff */
[----:B------:R-:W-:Y:S01]  /*ad00*/  F2FP.PACK_AB R23, R23, R180 ;  /* 0x000000b41717723e */ /* 0x000fe200000000ff */
[----:B------:R-:W-:Y:S01]  /*ad10*/  IMAD.SHL.U32 R2, R2, 0x2, RZ ;  /* 0x0000000202027824 */ /* 0x000fe200078e00ff */
[----:B------:R-:W-:Y:S01]  /*ad20*/  BAR.SYNC.DEFER_BLOCKING 0x1, 0x80 ;  /* 0x0042000000007b1d */ /* 0x000fe20000010000 */
[----:B------:R-:W-:Y:S02]  /*ad30*/  F2FP.PACK_AB R22, R22, R182 ;  /* 0x000000b61616723e */ /* 0x000fe400000000ff */
[C---:B------:R-:W-:Y:S01]  /*ad40*/  IMAD.IADD R3, R2.reuse, 0x1, R6 ;  /* 0x0000000102037824 */ /* 0x040fe200078e0206 */
[C---:B------:R-:W-:Y:S02]  /*ad50*/  IADD3 R4, R2.reuse, 0x80, RZ ;  /* 0x0000008002047810 */ /* 0x040fe40007ffe0ff */
[----:B------:R-:W-:Y:S02]  /*ad60*/  IADD3 R0, R2, 0xc0, RZ ;  /* 0x000000c002007810 */ /* 0x000fe40007ffe0ff */
[----:B------:R-:W-:-:S02]  /*ad70*/  @P2 IADD3 R0, R4, -0x40, RZ ;  /* 0xffffffc004002810 */ /* 0x000fc40007ffe0ff */
[----:B------:R-:W-:Y:S02]  /*ad80*/  F2FP.PACK_AB R20, R20, R116 ;  /* 0x000000741414723e */ /* 0x000fe400000000ff */
[----:B------:R-:W-:Y:S02]  /*ad90*/  F2FP.PACK_AB R27, R27, R118 ;  /* 0x000000761b1b723e */ /* 0x000fe400000000ff */
[----:B------:R-:W-:Y:S02]  /*ada0*/  F2FP.PACK_AB R19, R19, R124 ;  /* 0x0000007c1313723e */ /* 0x000fe400000000ff */
[----:B------:R-:W-:Y:S02]  /*adb0*/  F2FP.PACK_AB R16, R16, R126 ;  /* 0x0000007e1010723e */ /* 0x000fe400000000ff */
[----:B------:R-:W-:Y:S02]  /*adc0*/  F2FP.PACK_AB R12, R12, R184 ;  /* 0x000000b80c0c723e */ /* 0x000fe400000000ff */
[----:B------:R-:W-:-:S02]  /*add0*/  F2FP.PACK_AB R11, R187, R186 ;  /* 0x000000babb0b723e */ /* 0x000fc400000000ff */
[----:B------:R-:W-:Y:S01]  /*ade0*/  F2FP.PACK_AB R13, R13, R128 ;  /* 0x000000800d0d723e */ /* 0x000fe200000000ff */
[----:B------:R1:W-:Y:S01]  /*adf0*/  STS [R2+0x80], R5 ;  /* 0x0000800502007388 */ /* 0x0003e20000000800 */
[----:B------:R-:W-:Y:S02]  /*ae00*/  F2FP.PACK_AB R15, R15, R130 ;  /* 0x000000820f0f723e */ /* 0x000fe400000000ff */
[----:B------:R-:W-:Y:S01]  /*ae10*/  F2FP.PACK_AB R10, R133, R132 ;  /* 0x00000084850a723e */ /* 0x000fe200000000ff */
[----:B------:R-:W-:Y:S01]  /*ae20*/  STS [R2+0x480], R7 ;  /* 0x0004800702007388 */ /* 0x000fe20000000800 */
[----:B------:R-:W-:Y:S02]  /*ae30*/  F2FP.PACK_AB R9, R135, R134 ;  /* 0x000000868709723e */ /* 0x000fe400000000ff */
[----:B------:R-:W-:Y:S01]  /*ae40*/  ISETP.NE.U32.AND P0, PT, RZ, c[0x0][0x500], PT ;  /* 0x00014000ff007a0c */ /* 0x000fe20003f05070 */
[----:B------:R3:W-:Y:S03]  /*ae50*/  STS [R3+0x80], R8 ;  /* 0x0000800803007388 */ /* 0x0007e60000000800 */
[----:B------:R-:W-:Y:S01]  /*ae60*/  ISETP.NE.AND.EX P0, PT, RZ, c[0x0][0x504], PT, P0 ;  /* 0x00014100ff007a0c */ /* 0x000fe20003f05300 */
[----:B------:R-:W-:Y:S04]  /*ae70*/  STS [R3+0x480], R30 ;  /* 0x0004801e03007388 */ /* 0x000fe80000000800 */
[----:B------:R-:W-:Y:S04]  /*ae80*/  STS [R2+0x2080], R34 ;  /* 0x0020802202007388 */ /* 0x000fe80000000800 */
[----:B------:R4:W-:Y:S04]  /*ae90*/  STS [R2+0x2480], R146 ;  /* 0x0024809202007388 */ /* 0x0009e80000000800 */
[----:B------:R-:W-:Y:S01]  /*aea0*/  STS [R3+0x2080], R33 ;  /* 0x0020802103007388 */ /* 0x000fe20000000800 */
[----:B-1----:R-:W-:-:S03]  /*aeb0*/  IMAD.MOV.U32 R5, RZ, RZ, 0x20 ;  /* 0x00000020ff057424 */ /* 0x002fc600078e00ff */
[----:B------:R1:W-:Y:S02]  /*aec0*/  STS [R3+0x2480], R154 ;  /* 0x0024809a03007388 */ /* 0x0003e40000000800 */
[----:B---3--:R-:W-:Y:S02]  /*aed0*/  SEL R8, R5, 0xffffffe0, !P1 ;  /* 0xffffffe005087807 */ /* 0x008fe40004800000 */
[----:B------:R-:W-:-:S03]  /*aee0*/  ISETP.NE.U32.AND P1, PT, RZ, c[0x0][0x508], PT ;  /* 0x00014200ff007a0c */ /* 0x000fc60003f25070 */
[----:B------:R-:W-:Y:S01]  /*aef0*/  IMAD.IADD R5, R2, 0x1, R8 ;  /* 0x0000000102057824 */ /* 0x000fe200078e0208 */
[----:B------:R-:W-:Y:S01]  /*af00*/  ISETP.NE.AND.EX P1, PT, RZ, c[0x0][0x50c], PT, P1 ;  /* 0x00014300ff007a0c */ /* 0x000fe20003f25310 */
[----:B------:R-:W-:-:S03]  /*af10*/  IMAD.IADD R4, R8, 0x1, R3 ;  /* 0x0000000108047824 */ /* 0x000fc600078e0203 */
[----:B------:R-:W-:Y:S01]  /*af20*/  STS [R5+0x80], R29 ;  /* 0x0000801d05007388 */ /* 0x000fe20000000800 */
[----:B----4-:R-:W-:-:S03]  /*af30*/  IADD3 R2, R8, 0x400, R0 ;  /* 0x0000040008027810 */ /* 0x010fc60007ffe000 */
[----:B------:R-:W-:Y:S02]  /*af40*/  STS [R5+0x480], R28 ;  /* 0x0004801c05007388 */ /* 0x000fe40000000800 */
[C---:B------:R-:W-:Y:S02]  /*af50*/  IMAD.IADD R7, R6.reuse, 0x1, R2 ;  /* 0x0000000106077824 */ /* 0x040fe400078e0202 */
[----:B------:R-:W-:Y:S01]  /*af60*/  STS [R4+0x80], R14 ;  /* 0x0000800e04007388 */ /* 0x000fe20000000800 */
[----:B------:R-:W-:-:S03]  /*af70*/  IMAD.IADD R2, R6, 0x1, R0 ;  /* 0x0000000106027824 */ /* 0x000fc600078e0200 */
[----:B------:R-:W-:Y:S01]  /*af80*/  STS [R4+0x480], R26 ;  /* 0x0004801a04007388 */ /* 0x000fe20000000800 */
[----:B-1----:R-:W-:-:S03]  /*af90*/  IMAD.IADD R3, R8, 0x1, R2 ;  /* 0x0000000108037824 */ /* 0x002fc600078e0202 */
[----:B------:R-:W-:Y:S04]  /*afa0*/  STS [R5+0x2080], R32 ;  /* 0x0020802005007388 */ /* 0x000fe80000000800 */
[----:B------:R-:W-:Y:S04]  /*afb0*/  STS [R5+0x2480], R166 ;  /* 0x002480a605007388 */ /* 0x000fe80000000800 */
[----:B------:R-:W-:Y:S04]  /*afc0*/  STS [R4+0x2080], R31 ;  /* 0x0020801f04007388 */ /* 0x000fe80000000800 */
[----:B------:R-:W-:Y:S04]  /*afd0*/  STS [R4+0x2480], R170 ;  /* 0x002480aa04007388 */ /* 0x000fe80000000800 */
[----:B------:R-:W-:Y:S04]  /*afe0*/  STS [R0], R25 ;  /* 0x0000001900007388 */ /* 0x000fe80000000800 */
[----:B------:R-:W-:Y:S04]  /*aff0*/  STS [R0+0x400], R24 ;  /* 0x0004001800007388 */ /* 0x000fe80000000800 */
[----:B------:R-:W-:Y:S04]  /*b000*/  STS [R2], R21 ;  /* 0x0000001502007388 */ /* 0x000fe80000000800 */
[----:B------:R-:W-:Y:S04]  /*b010*/  STS [R2+0x400], R17 ;  /* 0x0004001102007388 */ /* 0x000fe80000000800 */
[----:B------:R-:W-:Y:S04]  /*b020*/  STS [R0+0x2000], R23 ;  /* 0x0020001700007388 */ /* 0x000fe80000000800 */
[----:B------:R1:W-:Y:S04]  /*b030*/  STS [R0+0x2400], R22 ;  /* 0x0024001600007388 */ /* 0x0003e80000000800 */
[----:B------:R-:W-:Y:S04]  /*b040*/  STS [R2+0x2000], R20 ;  /* 0x0020001402007388 */ /* 0x000fe80000000800 */
[----:B------:R3:W-:Y:S01]  /*b050*/  STS [R2+0x2400], R27 ;  /* 0x0024001b02007388 */ /* 0x0007e20000000800 */
[----:B-1----:R-:W-:-:S05]  /*b060*/  IMAD.IADD R0, R8, 0x1, R0 ;  /* 0x0000000108007824 */ /* 0x002fca00078e0200 */
[----:B------:R-:W-:Y:S01]  /*b070*/  STS [R0], R19 ;  /* 0x0000001300007388 */ /* 0x000fe20000000800 */
[----:B---3--:R-:W-:-:S03]  /*b080*/  IMAD.MOV.U32 R2, RZ, RZ, 0x4 ;  /* 0x00000004ff027424 */ /* 0x008fc600078e00ff */
[----:B------:R-:W-:Y:S04]  /*b090*/  STS [R0+0x400], R16 ;  /* 0x0004001000007388 */ /* 0x000fe80000000800 */
[----:B------:R-:W-:Y:S04]  /*b0a0*/  STS [R3], R12 ;  /* 0x0000000c03007388 */ /* 0x000fe80000000800 */
[----:B------:R-:W-:Y:S04]  /*b0b0*/  STS [R7], R11 ;  /* 0x0000000b07007388 */ /* 0x000fe80000000800 */
[----:B------:R-:W-:Y:S04]  /*b0c0*/  STS [R0+0x2000], R13 ;  /* 0x0020000d00007388 */ /* 0x000fe80000000800 */
[----:B------:R1:W-:Y:S04]  /*b0d0*/  STS [R0+0x2400], R15 ;  /* 0x0024000f00007388 */ /* 0x0003e80000000800 */
[----:B------:R3:W-:Y:S04]  /*b0e0*/  STS [R3+0x2000], R10 ;  /* 0x0020000a03007388 */ /* 0x0007e80000000800 */
[----:B------:R4:W-:Y:S01]  /*b0f0*/  STS [R7+0x2000], R9 ;  /* 0x0020000907007388 */ /* 0x0009e20000000800 */
[----:B--2---:R-:W-:-:S03]  /*b100*/  IMAD.WIDE R4, R43, R2, c[0x0][0x500] ;  /* 0x000140002b047625 */ /* 0x004fc600078e0202 */
[----:B------:R-:W-:Y:S06]  /*b110*/  BAR.SYNC.DEFER_BLOCKING 0x1, 0x80 ;  /* 0x0042000000007b1d */ /* 0x000fec0000010000 */
[----:B-1----:R-:W2:Y:S01]  /*b120*/  @P0 LDG.E R0, [R4.64] ;  /* 0x0000000804000981 */ /* 0x002ea2000c1e1900 */
[----:B------:R-:W-:Y:S02]  /*b130*/  IMAD.MOV.U32 R17, RZ, RZ, c[0x0][0x388] ;  /* 0x0000e200ff117624 */ /* 0x000fe400078e00ff */
[----:B---3--:R-:W-:-:S05]  /*b140*/  @P1 IMAD.WIDE R2, R43, R2, c[0x0][0x508] ;  /* 0x000142002b021625 */ /* 0x008fca00078e0202 */
[----:B------:R1:W5:Y:S02]  /*b150*/  @P1 LDG.E R17, [R2.64] ;  /* 0x0000000802111981 */ /* 0x000364000c1e1900 */
[----:B-1----:R-:W-:Y:S02]  /*b160*/  CS2R R2, SRZ ;  /* 0x0000000000027805 */ /* 0x002fe4000001ff00 */
[--C-:B--2---:R-:W-:Y:S01]  /*b170*/  @P0 SHF.R.S32.HI R3, RZ, 0x1f, R0.reuse ;  /* 0x0000001fff030819 */ /* 0x104fe20000011400 */
[----:B------:R-:W-:Y:S01]  /*b180*/  @P0 IMAD.MOV.U32 R2, RZ, RZ, R0 ;  /* 0x000000ffff020224 */ /* 0x000fe200078e0000 */
[----:B------:R-:W-:Y:S05]  /*b190*/  @P1 BRA `(.L_x_35) ;  /* 0x0000004000001947 */ /* 0x000fea0003800000 */
[----:B----4-:R-:W-:Y:S05]  /*b1a0*/  @!P0 BRA `(.L_x_35) ;  /* 0x0000003000008947 */ /* 0x010fea0003800000 */
[----:B------:R-:W2:Y:S04]  /*b1b0*/  LDG.E R6, [R4.64] ;  /* 0x0000000804067981 */ /* 0x000ea8000c1e1900 */
[----:B------:R-:W2:Y:S02]  /*b1c0*/  LDG.E R0, [R4.64+0x4] ;  /* 0x0000040804007981 */ /* 0x000ea4000c1e1900 */
[----:B--2--5:R-:W-:-:S02]  /*b1d0*/  IADD3 R17, -R6, R0, RZ ;  /* 0x0000000006117210 */ /* 0x024fc40007ffe1ff */
.L_x_35:
[----:B----4-:R-:W-:Y:S01]  /*b1e0*/  IMAD.MOV.U32 R4, RZ, RZ, c[0x0][0x4e8] ;  /* 0x00013a00ff047624 */ /* 0x010fe200078e00ff */
[----:B------:R-:W-:Y:S01]  /*b1f0*/  LEA.HI R6, R18, R18, RZ, 0x1 ;  /* 0x0000001212067211 */ /* 0x000fe200078f08ff */
[----:B------:R-:W1:Y:S01]  /*b200*/  S2R R19, SR_CTAID.Y ;  /* 0x0000000000137919 */ /* 0x000e620000002600 */
[----:B------:R-:W-:Y:S01]  /*b210*/  LEA.HI R20, R42, R41, RZ, 0x3 ;  /* 0x000000292a147211 */ /* 0x000fe200078f18ff */
[----:B------:R-:W-:Y:S01]  /*b220*/  IMAD R7, R3, c[0x0][0x3a0], RZ ;  /* 0x0000e80003077a24 */ /* 0x000fe200078e02ff */
[----:B------:R-:W-:Y:S01]  /*b230*/  LOP3.LUT R0, R6, 0x1ffffffe, RZ, 0xc0, !PT ;  /* 0x1ffffffe06007812 */ /* 0x000fe200078ec0ff */
[----:B------:R-:W2:Y:S01]  /*b240*/  S2R R23, SR_CTAID.X ;  /* 0x0000000000177919 */ /* 0x000ea20000002500 */
[----:B------:R-:W-:Y:S01]  /*b250*/  ISETP.NE.AND P2, PT, R4, 0x1, PT ;  /* 0x000000010400780c */ /* 0x000fe20003f45270 */
[----:B------:R-:W-:Y:S01]  /*b260*/  IMAD.SHL.U32 R8, R6, 0x20, RZ ;  /* 0x0000002006087824 */ /* 0x000fe200078e00ff */
[----:B------:R-:W-:Y:S01]  /*b270*/  LOP3.LUT R4, R36, 0xffffffe0, RZ, 0xc0, !PT ;  /* 0xffffffe024047812 */ /* 0x000fe200078ec0ff */
[----:B------:R-:W-:Y:S01]  /*b280*/  IMAD.IADD R10, R18, 0x1, -R0 ;  /* 0x00000001120a7824 */ /* 0x000fe200078e0a00 */
[----:B------:R-:W-:Y:S01]  /*b290*/  SHF.R.S32.HI R9, RZ, 0x1f, R35 ;  /* 0x0000001fff097819 */ /* 0x000fe20000011423 */
[----:B------:R-:W-:Y:S01]  /*b2a0*/  IMAD R6, R2, c[0x0][0x3a4], R7 ;  /* 0x0000e90002067a24 */ /* 0x000fe200078e0207 */
[----:B------:R-:W-:Y:S01]  /*b2b0*/  LOP3.LUT R5, R20, 0xfffffff8, RZ, 0xc0, !PT ;  /* 0xfffffff814057812 */ /* 0x000fe200078ec0ff */
[----:B------:R-:W-:Y:S01]  /*b2c0*/  IMAD.IADD R0, R41, 0x1, -R4 ;  /* 0x0000000129007824 */ /* 0x000fe200078e0a04 */
[----:B------:R-:W-:-:S02]  /*b2d0*/  LEA.HI R9, R9, R35, RZ, 0x2 ;  /* 0x0000002309097211 */ /* 0x000fc400078f10ff */
[----:B------:R-:W-:Y:S01]  /*b2e0*/  LOP3.LUT R8, R8, 0xffffffc0, RZ, 0xc0, !PT ;  /* 0xffffffc008087812 */ /* 0x000fe200078ec0ff */
[----:B------:R-:W-:Y:S01]  /*b2f0*/  IMAD.IADD R13, R41, 0x1, -R5 ;  /* 0x00000001290d7824 */ /* 0x000fe200078e0a05 */
[----:B------:R-:W-:Y:S01]  /*b300*/  SHF.R.S32.HI R11, RZ, 0x1f, R0 ;  /* 0x0000001fff0b7819 */ /* 0x000fe20000011400 */
[----:B------:R-:W-:Y:S01]  /*b310*/  IMAD.WIDE.U32 R4, R2, c[0x0][0x3a0], RZ ;  /* 0x0000e80002047a25 */ /* 0x000fe200078e00ff */
[----:B------:R-:W-:Y:S02]  /*b320*/  LOP3.LUT R9, R9, 0xffffffc, RZ, 0xc0, !PT ;  /* 0x0ffffffc09097812 */ /* 0x000fe400078ec0ff */
[----:B------:R-:W-:Y:S01]  /*b330*/  LEA.HI R7, R11, R0, RZ, 0x2 ;  /* 0x000000000b077211 */ /* 0x000fe200078f10ff */
[----:B------:R-:W-:Y:S01]  /*b340*/  IMAD.IADD R5, R5, 0x1, R6 ;  /* 0x0000000105057824 */ /* 0x000fe200078e0206 */
[----:B------:R-:W-:Y:S01]  /*b350*/  LOP3.LUT P1, RZ, R0, 0x3, RZ, 0xc0, !PT ;  /* 0x0000000300ff7812 */ /* 0x000fe2000782c0ff */
[----:B------:R-:W-:Y:S01]  /*b360*/  IMAD.IADD R0, R35, 0x1, -R9 ;  /* 0x0000000123007824 */ /* 0x000fe200078e0a09 */
[----:B------:R-:W-:Y:S01]  /*b370*/  SHF.R.S32.HI R6, RZ, 0x2, R7 ;  /* 0x00000002ff067819 */ /* 0x000fe20000011407 */
[----:B------:R-:W-:Y:S01]  /*b380*/  IMAD R8, R10, 0x8, R8 ;  /* 0x000000080a087824 */ /* 0x000fe200078e0208 */
[----:B-1----:R-:W-:Y:S01]  /*b390*/  SHF.R.S32.HI R7, RZ, 0x1f, R19 ;  /* 0x0000001fff077819 */ /* 0x002fe20000011413 */
[----:B------:R-:W-:Y:S01]  /*b3a0*/  IMAD.WIDE.U32 R14, R19, c[0x0][0x490], R2 ;  /* 0x00012400130e7a25 */ /* 0x000fe200078e0002 */
[----:B------:R-:W-:-:S02]  /*b3b0*/  SHF.R.S32.HI R20, RZ, 0x3, R20 ;  /* 0x00000003ff147819 */ /* 0x000fc40000011414 */
[----:B------:R-:W-:Y:S01]  /*b3c0*/  LEA.HI R22, R42, R41, RZ, 0x6 ;  /* 0x000000292a167211 */ /* 0x000fe200078f30ff */
[----:B------:R-:W-:Y:S02]  /*b3d0*/  IMAD R16, R0, 0x10, R6 ;  /* 0x0000001000107824 */ /* 0x000fe400078e0206 */
[C---:B------:R-:W-:Y:S02]  /*b3e0*/  IMAD R9, R7.reuse, c[0x0][0x490], RZ ;  /* 0x0001240007097a24 */ /* 0x040fe400078e02ff */
[----:B------:R-:W-:Y:S02]  /*b3f0*/  IMAD.IADD R0, R16, 0x1, R8 ;  /* 0x0000000110007824 */ /* 0x000fe400078e0208 */
[----:B------:R-:W-:Y:S02]  /*b400*/  IMAD R12, R7, c[0x0][0x3e8], RZ ;  /* 0x0000fa00070c7a24 */ /* 0x000fe400078e02ff */
[----:B------:R-:W-:Y:S02]  /*b410*/  IMAD.SHL.U32 R7, R20, 0x40, RZ ;  /* 0x0000004014077824 */ /* 0x000fe400078e00ff */
[----:B--2---:R-:W-:-:S02]  /*b420*/  IMAD R6, R23, 0x80, R0 ;  /* 0x0000008017067824 */ /* 0x004fc400078e0200 */
[----:B------:R-:W-:Y:S01]  /*b430*/  IMAD R9, R19, c[0x0][0x494], R9 ;  /* 0x0001250013097a24 */ /* 0x000fe200078e0209 */
[----:B------:R-:W-:Y:S01]  /*b440*/  LOP3.LUT R7, R7, 0x1c0, RZ, 0xc0, !PT ;  /* 0x000001c007077812 */ /* 0x000fe200078ec0ff */
[----:B------:R-:W-:Y:S02]  /*b450*/  IMAD.SHL.U32 R8, R13, 0x8, RZ ;  /* 0x000000080d087824 */ /* 0x000fe400078e00ff */
[----:B------:R-:W-:-:S03]  /*b460*/  @P2 IMAD.HI.U32 R10, R6, c[0x0][0x4ec], RZ ;  /* 0x00013b00060a2a27 */ /* 0x000fc600078e00ff */
[----:B------:R-:W-:Y:S01]  /*b470*/  LOP3.LUT R11, R7, 0x38, R8, 0xf8, !PT ;  /* 0x00000038070b7812 */ /* 0x000fe200078ef808 */
[----:B------:R-:W-:Y:S01]  /*b480*/  IMAD.WIDE.U32 R2, R19, c[0x0][0x3e8], R4 ;  /* 0x0000fa0013027a25 */ /* 0x000fe200078e0004 */
[----:B------:R-:W-:Y:S02]  /*b490*/  SHF.R.U32.HI R7, RZ, 0x3, R7 ;  /* 0x00000003ff077819 */ /* 0x000fe40000011607 */
[----:B------:R-:W-:Y:S01]  /*b4a0*/  ISETP.GE.AND P6, PT, R8, c[0x0][0x3c8], PT ;  /* 0x0000f20008007a0c */ /* 0x000fe20003fc6270 */
[----:B------:R-:W-:Y:S01]  /*b4b0*/  IMAD.IADD R5, R15, 0x1, R9 ;  /* 0x000000010f057824 */ /* 0x000fe200078e0209 */
[----:B------:R-:W-:Y:S01]  /*b4c0*/  SHF.R.S32.HI R9, RZ, 0x1f, R43 ;  /* 0x0000001fff097819 */ /* 0x000fe2000001142b */
[----:B------:R-:W-:Y:S01]  /*b4d0*/  IMAD.MOV.U32 R0, RZ, RZ, R6 ;  /* 0x000000ffff007224 */ /* 0x000fe200078e0006 */
[----:B------:R-:W-:Y:S01]  /*b4e0*/  @P2 SHF.R.U32.HI R0, RZ, c[0x0][0x4f0], R10 ;  /* 0x00013c00ff002a19 */ /* 0x000fe2000001160a */
[----:B------:R-:W-:Y:S01]  /*b4f0*/  IMAD R12, R19, c[0x0][0x3ec], R12 ;  /* 0x0000fb00130c7a24 */ /* 0x000fe200078e020c */
[----:B------:R-:W-:Y:S01]  /*b500*/  SEL R9, R9, RZ, !P0 ;  /* 0x000000ff09097207 */ /* 0x000fe20004000000 */
[----:B------:R-:W-:Y:S01]  /*b510*/  IMAD.MOV.U32 R4, RZ, RZ, R14 ;  /* 0x000000ffff047224 */ /* 0x000fe200078e000e */
[----:B------:R-:W-:Y:S01]  /*b520*/  SEL R10, R43, RZ, !P0 ;  /* 0x000000ff2b0a7207 */ /* 0x000fe20004000000 */
[----:B------:R-:W-:Y:S01]  /*b530*/  IMAD.IADD R3, R3, 0x1, R12 ;  /* 0x0000000103037824 */ /* 0x000fe200078e020c */
[----:B------:R-:W-:Y:S01]  /*b540*/  LOP3.LUT R21, R11, R7, RZ, 0x3c, !PT ;  /* 0x000000070b157212 */ /* 0x000fe200078e3cff */
[----:B------:R-:W-:Y:S01]  /*b550*/  IMAD R7, R13, 0x10, R20 ;  /* 0x000000100d077824 */ /* 0x000fe200078e0214 */
[----:B------:R-:W-:Y:S01]  /*b560*/  SHF.R.S32.HI R53, RZ, 0x1f, R8 ;  /* 0x0000001fff357819 */ /* 0x000fe20000011408 */
[----:B------:R-:W-:-:S02]  /*b570*/  IMAD.MOV R12, RZ, RZ, -R0 ;  /* 0x000000ffff0c7224 */ /* 0x000fc400078e0a00 */
[----:B------:R-:W-:Y:S02]  /*b580*/  IMAD R13, R9, c[0x0][0x498], RZ ;  /* 0x00012600090d7a24 */ /* 0x000fe400078e02ff */
[----:B------:R-:W-:-:S04]  /*b590*/  IMAD.WIDE.U32 R4, R10, c[0x0][0x498], R4 ;  /* 0x000126000a047a25 */ /* 0x000fc800078e0004 */
[----:B------:R-:W-:Y:S01]  /*b5a0*/  IMAD R11, R23, 0x80, R7 ;  /* 0x00000080170b7824 */ /* 0x000fe200078e0207 */
[----:B------:R-:W-:Y:S01]  /*b5b0*/  IADD3 R4, P0, R0, R4, RZ ;  /* 0x0000000400047210 */ /* 0x000fe20007f1e0ff */
[----:B------:R-:W-:Y:S02]  /*b5c0*/  IMAD R7, R12, c[0x0][0x4e8], R6 ;  /* 0x00013a000c077a24 */ /* 0x000fe400078e0206 */
[----:B------:R-:W-:Y:S01]  /*b5d0*/  IMAD R12, R10, c[0x0][0x49c], R13 ;  /* 0x000127000a0c7a24 */ /* 0x000fe200078e020d */
[----:B------:R-:W-:Y:S01]  /*b5e0*/  SHF.R.S32.HI R13, RZ, 0x1f, R0 ;  /* 0x0000001fff0d7819 */ /* 0x000fe20000011400 */
[----:B------:R-:W-:Y:S01]  /*b5f0*/  IMAD R0, R9, c[0x0][0x3f0], RZ ;  /* 0x0000fc0009007a24 */ /* 0x000fe200078e02ff */
[----:B------:R-:W-:Y:S01]  /*b600*/  SHF.R.S32.HI R9, RZ, 0x1f, R7 ;  /* 0x0000001fff097819 */ /* 0x000fe20000011407 */
[----:B------:R-:W-:Y:S01]  /*b610*/  @P2 IMAD.HI.U32 R14, R11, c[0x0][0x4ec], RZ ;  /* 0x00013b000b0e2a27 */ /* 0x000fe200078e00ff */
[----:B------:R-:W-:-:S03]  /*b620*/  IADD3.X R5, R13, R5, R12, P0, !PT ;  /* 0x000000050d057210 */ /* 0x000fc600007fe40c */
[----:B------:R-:W-:Y:S02]  /*b630*/  IMAD R12, R10, c[0x0][0x3f4], R0 ;  /* 0x0000fd000a0c7a24 */ /* 0x000fe400078e0200 */
[----:B------:R-:W-:Y:S02]  /*b640*/  IMAD R0, R9, c[0x0][0x488], RZ ;  /* 0x0001220009007a24 */ /* 0x000fe400078e02ff */
[----:B------:R-:W-:Y:S01]  /*b650*/  IMAD.MOV.U32 R6, RZ, RZ, R11 ;  /* 0x000000ffff067224 */ /* 0x000fe200078e000b */
[----:B------:R-:W-:Y:S01]  /*b660*/  @P2 SHF.R.U32.HI R6, RZ, c[0x0][0x4f0], R14 ;  /* 0x00013c00ff062a19 */ /* 0x000fe2000001160e */
[----:B------:R-:W-:-:S04]  /*b670*/  IMAD.WIDE.U32 R4, R7, c[0x0][0x488], R4 ;  /* 0x0001220007047a25 */ /* 0x000fc800078e0004 */
[----:B------:R-:W-:Y:S01]  /*b680*/  IMAD R9, R7, c[0x0][0x48c], R0 ;  /* 0x0001230007097a24 */ /* 0x000fe200078e0200 */
[----:B------:R-:W-:Y:S01]  /*b690*/  LEA R7, P0, R4, c[0x0][0x450], 0x2 ;  /* 0x0001140004077a11 */ /* 0x000fe200078010ff */
[----:B------:R-:W-:Y:S01]  /*b6a0*/  IMAD.WIDE.U32 R2, R10, c[0x0][0x3f0], R2 ;  /* 0x0000fc000a027a25 */ /* 0x000fe200078e0002 */
[----:B------:R-:W-:-:S03]  /*b6b0*/  SHF.R.S32.HI R10, RZ, 0x1f, R6 ;  /* 0x0000001fff0a7819 */ /* 0x000fc60000011406 */
[----:B------:R-:W-:Y:S01]  /*b6c0*/  IMAD.IADD R5, R5, 0x1, R9 ;  /* 0x0000000105057824 */ /* 0x000fe200078e0209 */
[----:B------:R-:W-:Y:S01]  /*b6d0*/  SHFL.IDX PT, R14, R7, 0x1, 0x1c1f ;  /* 0x003c1f00070e7f89 */ /* 0x000fe200000e0000 */
[----:B------:R-:W-:Y:S02]  /*b6e0*/  IMAD R0, R10, c[0x0][0x3e0], RZ ;  /* 0x0000f8000a007a24 */ /* 0x000fe400078e02ff */
[----:B------:R-:W-:Y:S01]  /*b6f0*/  IMAD.MOV R18, RZ, RZ, -R6 ;  /* 0x000000ffff127224 */ /* 0x000fe200078e0a06 */
[----:B------:R-:W-:Y:S01]  /*b700*/  LEA.HI.X R4, R4, c[0x0][0x454], R5, 0x2, P0 ;  /* 0x0001150004047a11 */ /* 0x000fe200000f1405 */
[----:B------:R-:W-:Y:S01]  /*b710*/  IMAD R9, R6, c[0x0][0x3e4], R0 ;  /* 0x0000f90006097a24 */ /* 0x000fe200078e0200 */
[----:B------:R-:W-:Y:S01]  /*b720*/  SHFL.IDX PT, R10, R7, 0x3, 0x1c1f ;  /* 0x007c1f00070a7f89 */ /* 0x000fe200000e0000 */
[----:B------:R-:W-:Y:S02]  /*b730*/  IMAD.IADD R3, R3, 0x1, R12 ;  /* 0x0000000103037824 */ /* 0x000fe400078e020c */
[----:B-----5:R-:W-:Y:S01]  /*b740*/  IMAD R0, R17, c[0x0][0x4e8], RZ ;  /* 0x00013a0011007a24 */ /* 0x020fe200078e02ff */
[----:B------:R-:W-:Y:S01]  /*b750*/  SHFL.IDX PT, R15, R4, 0x1, 0x1c1f ;  /* 0x003c1f00040f7f89 */ /* 0x000fe200000e0000 */
[----:B------:R-:W-:-:S02]  /*b760*/  IMAD R5, R23, 0x80, R16 ;  /* 0x0000008017057824 */ /* 0x000fc400078e0210 */
[----:B------:R-:W-:Y:S01]  /*b770*/  IMAD R18, R18, c[0x0][0x4e8], R11 ;  /* 0x00013a0012127a24 */ /* 0x000fe200078e020b */
[----:B------:R-:W-:Y:S01]  /*b780*/  SHFL.IDX PT, R16, R7, RZ, 0x1c1f ;  /* 0x001c1fff07107589 */ /* 0x000fe200000e0000 */
[----:B------:R-:W-:Y:S01]  /*b790*/  IMAD.WIDE.U32 R2, R6, c[0x0][0x3e0], R2 ;  /* 0x0000f80006027a25 */ /* 0x000fe200078e0002 */
[-C--:B------:R-:W-:Y:S02]  /*b7a0*/  ISETP.GE.OR P4, PT, R5, R0.reuse, P1 ;  /* 0x000000000500720c */ /* 0x080fe40000f86670 */
[----:B------:R-:W1:Y:S01]  /*b7b0*/  SHFL.IDX PT, R17, R4, RZ, 0x1c1f ;  /* 0x001c1fff04117589 */ /* 0x000e6200000e0000 */
[----:B------:R-:W-:Y:S01]  /*b7c0*/  SHF.R.S32.HI R6, RZ, 0x1f, R18 ;  /* 0x0000001fff067819 */ /* 0x000fe20000011412 */
[----:B------:R-:W-:Y:S01]  /*b7d0*/  IMAD.IADD R3, R3, 0x1, R9 ;  /* 0x0000000103037824 */ /* 0x000fe200078e0209 */
[----:B------:R-:W-:Y:S01]  /*b7e0*/  IADD3 R9, R5, 0x8, RZ ;  /* 0x0000000805097810 */ /* 0x000fe20007ffe0ff */
[----:B------:R2:W-:Y:S02]  /*b7f0*/  SHFL.IDX PT, R12, R7, 0x2, 0x1c1f ;  /* 0x005c1f00070c7f89 */ /* 0x0005e400000e0000 */
[----:B------:R-:W-:Y:S01]  /*b800*/  IMAD R6, R6, c[0x0][0x3d8], RZ ;  /* 0x0000f60006067a24 */ /* 0x000fe200078e02ff */
[----:B------:R-:W-:Y:S01]  /*b810*/  ISETP.GE.OR P3, PT, R9, R0, P1 ;  /* 0x000000000900720c */ /* 0x000fe20000f66670 */
[----:B------:R-:W3:Y:S01]  /*b820*/  SHFL.IDX PT, R13, R4, 0x2, 0x1c1f ;  /* 0x005c1f00040d7f89 */ /* 0x000ee200000e0000 */
[----:B------:R-:W-:-:S02]  /*b830*/  IMAD.SHL.U32 R9, R22, 0x8, RZ ;  /* 0x0000000816097824 */ /* 0x000fc400078e00ff */
[C---:B------:R-:W-:Y:S01]  /*b840*/  IMAD R19, R18.reuse, c[0x0][0x3dc], R6 ;  /* 0x0000f70012137a24 */ /* 0x040fe200078e0206 */
[----:B------:R4:W3:Y:S04]  /*b850*/  SHFL.IDX PT, R11, R4, 0x3, 0x1c1f ;  /* 0x007c1f00040b7f89 */ /* 0x0008e800000e0000 */
[----:B-1----:R-:W-:Y:S01]  /*b860*/  @!P4 ST.E [R16.64], R37 ;  /* 0x000000251000c985 */ /* 0x002fe2000c101908 */
[----:B--2---:R-:W-:Y:S01]  /*b870*/  IMAD.WIDE.U32 R6, R18, c[0x0][0x3d8], R2 ;  /* 0x0000f60012067a25 */ /* 0x004fe200078e0002 */
[----:B------:R-:W-:Y:S02]  /*b880*/  IADD3 R18, R5, 0x48, RZ ;  /* 0x0000004805127810 */ /* 0x000fe40007ffe0ff */
[----:B------:R-:W-:Y:S01]  /*b890*/  @!P3 ST.E [R14.64], R38 ;  /* 0x000000260e00b985 */ /* 0x000fe2000c101908 */
[----:B------:R-:W-:-:S02]  /*b8a0*/  IMAD.IADD R3, R7, 0x1, R19 ;  /* 0x0000000107037824 */ /* 0x000fc400078e0213 */
[----:B------:R-:W-:Y:S01]  /*b8b0*/  IMAD R2, R23, 0x80, R20 ;  /* 0x0000008017027824 */ /* 0x000fe200078e0214 */
[----:B----4-:R-:W-:Y:S02]  /*b8c0*/  IADD3 R4, R5, 0x40, RZ ;  /* 0x0000004005047810 */ /* 0x010fe40007ffe0ff */
[----:B------:R-:W-:Y:S02]  /*b8d0*/  LOP3.LUT R5, R21, 0x7ffffe00, R9, 0xf8, !PT ;  /* 0x7ffffe0015057812 */ /* 0x000fe400078ef809 */
[-C--:B------:R-:W-:Y:S02]  /*b8e0*/  ISETP.GE.OR P2, PT, R4, R0.reuse, P1 ;  /* 0x000000000400720c */ /* 0x080fe40000f46670 */
[----:B------:R-:W-:Y:S01]  /*b8f0*/  LEA R4, P0, R6, c[0x0][0x380], 0x1 ;  /* 0x0000e00006047a11 */ /* 0x000fe200078008ff */
[----:B------:R-:W-:Y:S01]  /*b900*/  IMAD.SHL.U32 R5, R5, 0x2, RZ ;  /* 0x0000000205057824 */ /* 0x000fe200078e00ff */
[-C--:B------:R-:W-:Y:S02]  /*b910*/  ISETP.GE.OR P1, PT, R18, R0.reuse, P1 ;  /* 0x000000001200720c */ /* 0x080fe40000f26670 */
[----:B------:R-:W-:Y:S01]  /*b920*/  LEA.HI.X R3, R6, c[0x0][0x384], R3, 0x1, P0 ;  /* 0x0000e10006037a11 */ /* 0x000fe200000f0c03 */
[----:B------:R-:W-:Y:S01]  /*b930*/  SHFL.IDX PT, R7, R4, 0x1, 0x181f ;  /* 0x00381f0004077f89 */ /* 0x000fe200000e0000 */
[----:B------:R-:W-:-:S02]  /*b940*/  ISETP.GE.OR P3, PT, R2, R0, P6 ;  /* 0x000000000200720c */ /* 0x000fc40003766670 */
[C---:B------:R-:W-:Y:S01]  /*b950*/  IADD3 R6, R2.reuse, 0x10, RZ ;  /* 0x0000001002067810 */ /* 0x040fe20007ffe0ff */
[----:B------:R-:W-:Y:S01]  /*b960*/  SHFL.IDX PT, R9, R3, RZ, 0x181f ;  /* 0x00181fff03097589 */ /* 0x000fe200000e0000 */
[C---:B------:R-:W-:Y:S02]  /*b970*/  IADD3 R32, R2.reuse, 0x40, RZ ;  /* 0x0000004002207810 */ /* 0x040fe40007ffe0ff */
[----:B------:R-:W-:Y:S01]  /*b980*/  IADD3 R54, R2, 0x60, RZ ;  /* 0x0000006002367810 */ /* 0x000fe20007ffe0ff */
[----:B---3--:R-:W-:Y:S01]  /*b990*/  @!P2 ST.E [R12.64], R39 ;  /* 0x000000270c00a985 */ /* 0x008fe2000c101908 */
[-C--:B------:R-:W-:Y:S02]  /*b9a0*/  ISETP.GE.OR P2, PT, R6, R0.reuse, P6 ;  /* 0x000000000600720c */ /* 0x080fe40003746670 */
[----:B------:R-:W-:Y:S01]  /*b9b0*/  IADD3 R6, R2, 0x20, RZ ;  /* 0x0000002002067810 */ /* 0x000fe20007ffe0ff */
[----:B------:R-:W1:Y:S04]  /*b9c0*/  SHFL.IDX PT, R12, R4, RZ, 0x181f ;  /* 0x00181fff040c7589 */ /* 0x000e6800000e0000 */
[----:B------:R2:W-:Y:S01]  /*b9d0*/  @!P1 ST.E [R10.64], R40 ;  /* 0x000000280a009985 */ /* 0x0005e2000c101908 */
[----:B------:R-:W-:-:S02]  /*b9e0*/  ISETP.GE.OR P1, PT, R6, R0, P6 ;  /* 0x000000000600720c */ /* 0x000fc40003726670 */
[----:B------:R-:W-:Y:S01]  /*b9f0*/  IADD3 R6, R2, 0x30, RZ ;  /* 0x0000003002067810 */ /* 0x000fe20007ffe0ff */
[----:B------:R-:W-:Y:S03]  /*ba00*/  LDS.128 R24, [R5+0x80] ;  /* 0x0000800005187984 */ /* 0x000fe60000000c00 */
[----:B------:R-:W-:Y:S01]  /*ba10*/  ISETP.GE.OR P0, PT, R6, R0, P6 ;  /* 0x000000000600720c */ /* 0x000fe20003706670 */
[----:B------:R-:W3:Y:S04]  /*ba20*/  SHFL.IDX PT, R11, R3, 0x1, 0x181f ;  /* 0x00381f00030b7f89 */ /* 0x000ee800000e0000 */
[----:B------:R-:W4:Y:S04]  /*ba30*/  SHFL.IDX PT, R14, R4, 0x2, 0x181f ;  /* 0x00581f00040e7f89 */ /* 0x000f2800000e0000 */
[----:B------:R-:W4:Y:S04]  /*ba40*/  SHFL.IDX PT, R44, R3, 0x2, 0x181f ;  /* 0x00581f00032c7f89 */ /* 0x000f2800000e0000 */
[----:B------:R-:W4:Y:S01]  /*ba50*/  SHFL.IDX PT, R15, R4, 0x3, 0x181f ;  /* 0x00781f00040f7f89 */ /* 0x000f2200000e0000 */
[----:B-1----:R-:W-:-:S03]  /*ba60*/  @!P3 LEA R12, P5, R8, R12, 0x1 ;  /* 0x0000000c080cb211 */ /* 0x002fc600078a08ff */
[----:B------:R-:W-:Y:S01]  /*ba70*/  LDS.128 R20, [R5+0x880] ;  /* 0x0008800005147984 */ /* 0x000fe20000000c00 */
[----:B------:R-:W-:Y:S02]  /*ba80*/  @!P3 LEA.HI.X R13, R8, R9, R53, 0x1, P5 ;  /* 0x00000009080db211 */ /* 0x000fe400028f0c35 */
[----:B------:R-:W-:Y:S01]  /*ba90*/  ISETP.GE.OR P5, PT, R32, R0, P6 ;  /* 0x000000002000720c */ /* 0x000fe200037a6670 */
[----:B------:R-:W-:Y:S01]  /*baa0*/  LDS.128 R16, [R5+0x1080] ;  /* 0x0010800005107984 */ /* 0x000fe20000000c00 */
[----:B--2---:R-:W-:-:S03]  /*bab0*/  @!P2 LEA R10, P4, R8, R7, 0x1 ;  /* 0x00000007080aa211 */ /* 0x004fc600078808ff */
[----:B------:R-:W1:Y:S01]  /*bac0*/  SHFL.IDX PT, R45, R3, 0x3, 0x181f ;  /* 0x00781f00032d7f89 */ /* 0x000e6200000e0000 */
[----:B---3--:R-:W-:-:S03]  /*bad0*/  @!P2 LEA.HI.X R11, R8, R11, R53, 0x1, P4 ;  /* 0x0000000b080ba211 */ /* 0x008fc600020f0c35 */
[----:B------:R-:W2:Y:S01]  /*bae0*/  LDS.128 R28, [R5+0x1880] ;  /* 0x00188000051c7984 */ /* 0x000ea20000000c00 */
[----:B----4-:R-:W-:-:S03]  /*baf0*/  @!P1 LEA R6, P4, R8, R14, 0x1 ;  /* 0x0000000e08069211 */ /* 0x010fc600078808ff */
[----:B------:R-:W-:Y:S01]  /*bb00*/  LDS.128 R32, [R5+0x2080] ;  /* 0x0020800005207984 */ /* 0x000fe20000000c00 */
[--C-:B------:R-:W-:Y:S02]  /*bb10*/  @!P1 LEA.HI.X R7, R8, R44, R53.reuse, 0x1, P4 ;  /* 0x0000002c08079211 */ /* 0x100fe400020f0c35 */
[----:B------:R-:W-:Y:S01]  /*bb20*/  IADD3 R44, R2, 0x50, RZ ;  /* 0x00000050022c7810 */ /* 0x000fe20007ffe0ff */
[----:B------:R-:W-:Y:S01]  /*bb30*/  LDS.128 R36, [R5+0x2880] ;  /* 0x0028800005247984 */ /* 0x000fe20000000c00 */
[----:B------:R-:W-:Y:S02]  /*bb40*/  @!P0 LEA R14, P4, R8, R15, 0x1 ;  /* 0x0000000f080e8211 */ /* 0x000fe400078808ff */
[----:B------:R-:W-:Y:S01]  /*bb50*/  IADD3 R2, R2, 0x70, RZ ;  /* 0x0000007002027810 */ /* 0x000fe20007ffe0ff */
[----:B------:R-:W-:Y:S04]  /*bb60*/  LDS.128 R40, [R5+0x3080] ;  /* 0x0030800005287984 */ /* 0x000fe80000000c00 */
[----:B------:R-:W3:Y:S04]  /*bb70*/  SHFL.IDX PT, R48, R4, 0x4, 0x181f ;  /* 0x00981f0004307f89 */ /* 0x000ee800000e0000 */
[----:B------:R-:W4:Y:S01]  /*bb80*/  SHFL.IDX PT, R9, R4, 0x5, 0x181f ;  /* 0x00b81f0004097f89 */ /* 0x000f2200000e0000 */
[----:B-1----:R-:W-:-:S02]  /*bb90*/  @!P0 LEA.HI.X R15, R8, R45, R53, 0x1, P4 ;  /* 0x0000002d080f8211 */ /* 0x002fc400020f0c35 */
[-C--:B------:R-:W-:Y:S01]  /*bba0*/  ISETP.GE.OR P4, PT, R44, R0.reuse, P6 ;  /* 0x000000002c00720c */ /* 0x080fe20003786670 */
[----:B------:R-:W-:Y:S04]  /*bbb0*/  SHFL.IDX PT, R49, R4, 0x6, 0x181f ;  /* 0x00d81f0004317f89 */ /* 0x000fe800000e0000 */
[----:B------:R-:W1:Y:S04]  /*bbc0*/  SHFL.IDX PT, R52, R3, 0x4, 0x181f ;  /* 0x00981f0003347f89 */ /* 0x000e6800000e0000 */
[----:B------:R-:W1:Y:S04]  /*bbd0*/  SHFL.IDX PT, R51, R3, 0x5, 0x181f ;  /* 0x00b81f0003337f89 */ /* 0x000e6800000e0000 */
[----:B------:R-:W1:Y:S04]  /*bbe0*/  SHFL.IDX PT, R50, R3, 0x6, 0x181f ;  /* 0x00d81f0003327f89 */ /* 0x000e6800000e0000 */
[----:B------:R-:W1:Y:S04]  /*bbf0*/  LDS.128 R44, [R5+0x3880] ;  /* 0x00388000052c7984 */ /* 0x000e680000000c00 */
[----:B------:R3:W-:Y:S01]  /*bc00*/  @!P3 ST.E.128 [R12.64], R24 ;  /* 0x000000180c00b985 */ /* 0x0007e2000c101d08 */
[----:B------:R-:W-:-:S02]  /*bc10*/  ISETP.GE.OR P3, PT, R54, R0, P6 ;  /* 0x000000003600720c */ /* 0x000fc40003766670 */
[----:B------:R-:W-:Y:S01]  /*bc20*/  ISETP.GE.OR P6, PT, R2, R0, P6 ;  /* 0x000000000200720c */ /* 0x000fe200037c6670 */
[----:B------:R4:W-:Y:S04]  /*bc30*/  @!P2 ST.E.128 [R10.64], R20 ;  /* 0x000000140a00a985 */ /* 0x0009e8000c101d08 */
[----:B------:R1:W-:Y:S04]  /*bc40*/  @!P1 ST.E.128 [R6.64], R16 ;  /* 0x0000001006009985 */ /* 0x0003e8000c101d08 */
[----:B--2---:R2:W-:Y:S04]  /*bc50*/  @!P0 ST.E.128 [R14.64], R28 ;  /* 0x0000001c0e008985 */ /* 0x0045e8000c101d08 */
[----:B------:R-:W1:Y:S04]  /*bc60*/  SHFL.IDX PT, R4, R4, 0x7, 0x181f ;  /* 0x00f81f0004047f89 */ /* 0x000e6800000e0000 */
[----:B------:R-:W2:Y:S01]  /*bc70*/  SHFL.IDX PT, R3, R3, 0x7, 0x181f ;  /* 0x00f81f0003037f89 */ /* 0x000ea200000e0000 */
[----:B---3--:R-:W-:-:S02]  /*bc80*/  @!P5 LEA R12, P2, R8, R48, 0x1 ;  /* 0x00000030080cd211 */ /* 0x008fc400078408ff */
[C---:B----4-:R-:W-:Y:S02]  /*bc90*/  @!P4 LEA R10, P1, R8.reuse, R9, 0x1 ;  /* 0x00000009080ac211 */ /* 0x050fe400078208ff */
[C-C-:B-1----:R-:W-:Y:S02]  /*bca0*/  @!P5 LEA.HI.X R13, R8.reuse, R52, R53.reuse, 0x1, P2 ;  /* 0x00000034080dd211 */ /* 0x142fe400010f0c35 */
[C---:B------:R-:W-:Y:S02]  /*bcb0*/  @!P3 LEA R6, P0, R8.reuse, R49, 0x1 ;  /* 0x000000310806b211 */ /* 0x040fe400078008ff */
[C-C-:B------:R-:W-:Y:S01]  /*bcc0*/  @!P4 LEA.HI.X R11, R8.reuse, R51, R53.reuse, 0x1, P1 ;  /* 0x00000033080bc211 */ /* 0x140fe200008f0c35 */
[----:B------:R1:W-:Y:S01]  /*bcd0*/  @!P5 ST.E.128 [R12.64], R32 ;  /* 0x000000200c00d985 */ /* 0x0003e2000c101d08 */
[----:B------:R-:W-:-:S03]  /*bce0*/  @!P3 LEA.HI.X R7, R8, R50, R53, 0x1, P0 ;  /* 0x000000320807b211 */ /* 0x000fc600000f0c35 */
[----:B------:R1:W-:Y:S04]  /*bcf0*/  @!P4 ST.E.128 [R10.64], R36 ;  /* 0x000000240a00c985 */ /* 0x0003e8000c101d08 */
[----:B------:R1:W-:Y:S01]  /*bd00*/  @!P3 ST.E.128 [R6.64], R40 ;  /* 0x000000280600b985 */ /* 0x0003e2000c101d08 */
[----:B------:R-:W-:Y:S05]  /*bd10*/  @P6 EXIT ;  /* 0x000000000000694d */ /* 0x000fea0003800000 */
[----:B--2---:R-:W-:-:S04]  /*bd20*/  LEA R2, P0, R8, R4, 0x1 ;  /* 0x0000000408027211 */ /* 0x004fc800078008ff */
[----:B------:R-:W-:-:S05]  /*bd30*/  LEA.HI.X R3, R8, R3, R53, 0x1, P0 ;  /* 0x0000000308037211 */ /* 0x000fca00000f0c35 */
[----:B------:R-:W-:Y:S01]  /*bd40*/  ST.E.128 [R2.64], R44 ;  /* 0x0000002c02007985 */ /* 0x000fe2000c101d08 */
[----:B------:R-:W-:Y:S05]  /*bd50*/  EXIT ;  /* 0x000000000000794d */ /* 0x000fea0003800000 */
.L_x_34:
[----:B------:R-:W2:Y:S01]  /*bd60*/  LDL R8, [R1+0x10] ;  /* 0x0000100001087983 */ /* 0x000ea20000100800 */
[----:B------:R-:W-:Y:S01]  /*bd70*/  ISETP.NE.U32.AND P0, PT, RZ, c[0x0][0x508], PT ;  /* 0x00014200ff007a0c */ /* 0x000fe20003f05070 */
[----:B------:R-:W-:Y:S01]  /*bd80*/  IMAD.MOV.U32 R2, RZ, RZ, 0x4 ;  /* 0x00000004ff027424 */ /* 0x000fe200078e00ff */
[----:B------:R-:W-:Y:S02]  /*bd90*/  ISETP.NE.U32.AND P1, PT, RZ, c[0x0][0x500], PT ;  /* 0x00014000ff007a0c */ /* 0x000fe40003f25070 */
[----:B------:R-:W-:Y:S02]  /*bda0*/  ISETP.NE.AND.EX P0, PT, RZ, c[0x0][0x50c], PT, P0 ;  /* 0x00014300ff007a0c */ /* 0x000fe40003f05300 */
[----:B------:R-:W-:Y:S01]  /*bdb0*/  ISETP.NE.AND.EX P1, PT, RZ, c[0x0][0x504], PT, P1 ;  /* 0x00014100ff007a0c */ /* 0x000fe20003f25310 */
[----:B------:R-:W-:Y:S02]  /*bdc0*/  IMAD.MOV.U32 R18, RZ, RZ, c[0x0][0x388] ;  /* 0x0000e200ff127624 */ /* 0x000fe400078e00ff */
[----:B--2---:R-:W-:-:S08]  /*bdd0*/  IMAD.WIDE R6, R8, R2, c[0x0][0x500] ;  /* 0x0001400008067625 */ /* 0x004fd000078e0202 */
[----:B------:R-:W-:Y:S02]  /*bde0*/  @P0 IMAD.WIDE R2, R8, R2, c[0x0][0x508] ;  /* 0x0001420008020625 */ /* 0x000fe400078e0202 */
[----:B------:R-:W2:Y:S04]  /*bdf0*/  @P1 LDG.E R0, [R6.64] ;  /* 0x0000000806001981 */ /* 0x000ea8000c1e1900 */
[----:B------:R1:W5:Y:S01]  /*be00*/  @P0 LDG.E R18, [R2.64] ;  /* 0x0000000802120981 */ /* 0x000362000c1e1900 */
[----:B------:R-:W-:Y:S02]  /*be10*/  CS2R R4, SRZ ;  /* 0x0000000000047805 */ /* 0x000fe4000001ff00 */
[--C-:B--2---:R-:W-:Y:S01]  /*be20*/  @P1 SHF.R.S32.HI R5, RZ, 0x1f, R0.reuse ;  /* 0x0000001fff051819 */ /* 0x104fe20000011400 */
[----:B------:R-:W-:Y:S01]  /*be30*/  @P1 IMAD.MOV.U32 R4, RZ, RZ, R0 ;  /* 0x000000ffff041224 */ /* 0x000fe200078e0000 */
[----:B------:R-:W-:Y:S05]  /*be40*/  @P0 BRA `(.L_x_36) ;  /* 0x0000004000000947 */ /* 0x000fea0003800000 */
[----:B-1----:R-:W-:Y:S05]  /*be50*/  @!P1 BRA `(.L_x_36) ;  /* 0x0000003000009947 */ /* 0x002fea0003800000 */
[----:B------:R1:W2:Y:S04]  /*be60*/  LDG.E R0, [R6.64] ;  /* 0x0000000806007981 */ /* 0x0002a8000c1e1900 */
[----:B-1----:R-:W2:Y:S02]  /*be70*/  LDG.E R6, [R6.64+0x4] ;  /* 0x0000040806067981 */ /* 0x002ea4000c1e1900 */
[----:B--2--5:R-:W-:-:S02]  /*be80*/  IADD3 R18, -R0, R6, RZ ;  /* 0x0000000600127210 */ /* 0x024fc40007ffe1ff */
.L_x_36:
[----:B-1----:R-:W1:Y:S01]  /*be90*/  S2R R12, SR_TID.X ;  /* 0x00000000000c7919 */ /* 0x002e620000002100 */
[----:B------:R-:W-:Y:S01]  /*bea0*/  SHF.R.S32.HI R0, RZ, 0x1f, R8 ;  /* 0x0000001fff007819 */ /* 0x000fe20000011408 */
[----:B------:R-:W-:Y:S01]  /*beb0*/  BSSY B0, `(.L_x_37) ;  /* 0x0000028000007945 */ /* 0x000fe20003800000 */
[----:B------:R-:W-:-:S02]  /*bec0*/  SEL R10, R8, RZ, !P1 ;  /* 0x000000ff080a7207 */ /* 0x000fc40004800000 */
[----:B------:R-:W-:Y:S02]  /*bed0*/  SEL R11, R0, RZ, !P1 ;  /* 0x000000ff000b7207 */ /* 0x000fe40004800000 */
[----:B-1----:R-:W-:-:S13]  /*bee0*/  ISETP.GE.AND P0, PT, R12, 0x80, PT ;  /* 0x000000800c00780c */ /* 0x002fda0003f06270 */
[----:B------:R-:W-:Y:S05]  /*bef0*/  @P0 BRA `(.L_x_38) ;  /* 0x0000023000000947 */ /* 0x000fea0003800000 */
[----:B------:R-:W1:Y:S01]  /*bf00*/  S2R R9, SR_CTAID.X ;  /* 0x0000000000097919 */ /* 0x000e620000002500 */
[----:B-----5:R-:W-:Y:S01]  /*bf10*/  IMAD R0, R18, c[0x0][0x4e8], RZ ;  /* 0x00013a0012007a24 */ /* 0x020fe200078e02ff */
[----:B-1----:R-:W-:-:S04]  /*bf20*/  LEA R9, R9, R12, 0x7 ;  /* 0x0000000c09097211 */ /* 0x002fc800078e38ff */
[----:B------:R-:W-:-:S13]  /*bf30*/  ISETP.GE.AND P0, PT, R9, R0, PT ;  /* 0x000000000900720c */ /* 0x000fda0003f06270 */
[----:B------:R-:W-:Y:S05]  /*bf40*/  @P0 BRA `(.L_x_38) ;  /* 0x000001e000000947 */ /* 0x000fea0003800000 */
[----:B------:R-:W1:Y:S01]  /*bf50*/  S2R R8, SR_CTAID.Y ;  /* 0x0000000000087919 */ /* 0x000e620000002600 */
[----:B------:R-:W-:Y:S01]  /*bf60*/  MOV R0, c[0x0][0x4e8] ;  /* 0x00013a0000007a02 */ /* 0x000fe20000000f00 */
[----:B------:R-:W-:Y:S01]  /*bf70*/  IMAD.MOV.U32 R3, RZ, RZ, R5 ;  /* 0x000000ffff037224 */ /* 0x000fe200078e0005 */
[----:B------:R-:W-:Y:S02]  /*bf80*/  MOV R2, R4 ;  /* 0x0000000400027202 */ /* 0x000fe40000000f00 */
[----:B------:R-:W-:-:S13]  /*bf90*/  ISETP.NE.AND P0, PT, R0, 0x1, PT ;  /* 0x000000010000780c */ /* 0x000fda0003f05270 */
[----:B------:R-:W-:Y:S01]  /*bfa0*/  @P0 IMAD.HI.U32 R7, R9, c[0x0][0x4ec], RZ ;  /* 0x00013b0009070a27 */ /* 0x000fe200078e00ff */
[----:B-1----:R-:W-:-:S03]  /*bfb0*/  SHF.R.S32.HI R0, RZ, 0x1f, R8 ;  /* 0x0000001fff007819 */ /* 0x002fc60000011408 */
[----:B------:R-:W-:-:S04]  /*bfc0*/  IMAD.WIDE.U32 R2, R8, c[0x0][0x490], R2 ;  /* 0x0001240008027a25 */ /* 0x000fc800078e0002 */
[----:B------:R-:W-:Y:S02]  /*bfd0*/  IMAD R6, R0, c[0x0][0x490], RZ ;  /* 0x0001240000067a24 */ /* 0x000fe400078e02ff */
[----:B------:R-:W-:Y:S01]  /*bfe0*/  IMAD.MOV.U32 R0, RZ, RZ, R9 ;  /* 0x000000ffff007224 */ /* 0x000fe200078e0009 */
[----:B------:R-:W-:Y:S01]  /*bff0*/  @P0 SHF.R.U32.HI R0, RZ, c[0x0][0x4f0], R7 ;  /* 0x00013c00ff000a19 */ /* 0x000fe20000011607 */
[----:B------:R-:W-:Y:S02]  /*c000*/  IMAD R6, R8, c[0x0][0x494], R6 ;  /* 0x0001250008067a24 */ /* 0x000fe400078e0206 */
[----:B------:R-:W-:Y:S01]  /*c010*/  IMAD R8, R11, c[0x0][0x498], RZ ;  /* 0x000126000b087a24 */ /* 0x000fe200078e02ff */
[----:B------:R-:W-:Y:S01]  /*c020*/  IADD3 R7, -R0, RZ, RZ ;  /* 0x000000ff00077210 */ /* 0x000fe20007ffe1ff */
[----:B------:R-:W-:Y:S02]  /*c030*/  IMAD.IADD R3, R6, 0x1, R3 ;  /* 0x0000000106037824 */ /* 0x000fe400078e0203 */
[----:B------:R-:W-:-:S02]  /*c040*/  IMAD R8, R10, c[0x0][0x49c], R8 ;  /* 0x000127000a087a24 */ /* 0x000fc400078e0208 */
[----:B------:R-:W-:Y:S01]  /*c050*/  IMAD R6, R7, c[0x0][0x4e8], R9 ;  /* 0x00013a0007067a24 */ /* 0x000fe200078e0209 */
[----:B------:R-:W-:Y:S01]  /*c060*/  SHF.R.S32.HI R9, RZ, 0x1f, R0 ;  /* 0x0000001fff097819 */ /* 0x000fe20000011400 */
[----:B------:R-:W-:-:S03]  /*c070*/  IMAD.WIDE.U32 R2, R10, c[0x0][0x498], R2 ;  /* 0x000126000a027a25 */ /* 0x000fc600078e0002 */
[----:B------:R-:W-:Y:S02]  /*c080*/  SHF.R.S32.HI R7, RZ, 0x1f, R6 ;  /* 0x0000001fff077819 */ /* 0x000fe40000011406 */
[----:B------:R-:W-:-:S03]  /*c090*/  IADD3 R2, P0, R0, R2, RZ ;  /* 0x0000000200027210 */ /* 0x000fc60007f1e0ff */
[----:B------:R-:W-:Y:S01]  /*c0a0*/  IMAD R0, R7, c[0x0][0x488], RZ ;  /* 0x0001220007007a24 */ /* 0x000fe200078e02ff */
[----:B------:R-:W-:-:S03]  /*c0b0*/  IADD3.X R3, R9, R3, R8, P0, !PT ;  /* 0x0000000309037210 */ /* 0x000fc600007fe408 */
[C---:B------:R-:W-:Y:S02]  /*c0c0*/  IMAD R0, R6.reuse, c[0x0][0x48c], R0 ;  /* 0x0001230006007a24 */ /* 0x040fe400078e0200 */
[----:B------:R-:W-:-:S05]  /*c0d0*/  IMAD.WIDE.U32 R2, R6, c[0x0][0x488], R2 ;  /* 0x0001220006027a25 */ /* 0x000fca00078e0002 */
[----:B------:R-:W-:Y:S02]  /*c0e0*/  IADD3 R0, R3, R0, RZ ;  /* 0x0000000003007210 */ /* 0x000fe40007ffe0ff */
[----:B------:R-:W-:-:S04]  /*c0f0*/  LEA R6, P0, R2, c[0x0][0x450], 0x2 ;  /* 0x0001140002067a11 */ /* 0x000fc800078010ff */
[----:B------:R-:W-:Y:S02]  /*c100*/  LEA.HI.X R7, R2, c[0x0][0x454], R0, 0x2, P0 ;  /* 0x0001150002077a11 */ /* 0x000fe400000f1400 */
[----:B------:R-:W-:-:S05]  /*c110*/  MOV R0, 0xff800000 ;  /* 0xff80000000007802 */ /* 0x000fca0000000f00 */
[----:B------:R1:W-:Y:S02]  /*c120*/  STG.E [R6.64], R0 ;  /* 0x0000000006007986 */ /* 0x0003e4000c101908 */
.L_x_38:
[----:B------:R-:W-:Y:S05]  /*c130*/  BSYNC B0 ;  /* 0x0000000000007941 */ /* 0x000fea0003800000 */
.L_x_37:
[----:B-1----:R-:W1:Y:S01]  /*c140*/  S2R R6, SR_CTAID.Y ;  /* 0x0000000000067919 */ /* 0x002e620000002600 */
[----:B------:R-:W-:Y:S01]  /*c150*/  IMAD R0, R5, c[0x0][0x3a0], RZ ;  /* 0x0000e80005007a24 */ /* 0x000fe200078e02ff */
[----:B------:R-:W-:Y:S01]  /*c160*/  SHF.R.S32.HI R5, RZ, 0x1f, R12 ;  /* 0x0000001fff057819 */ /* 0x000fe2000001140c */
[C---:B------:R-:W-:Y:S01]  /*c170*/  IMAD.WIDE.U32 R2, R4.reuse, c[0x0][0x3a0], RZ ;  /* 0x0000e80004027a25 */ /* 0x040fe200078e00ff */
[----:B------:R-:W2:Y:S02]  /*c180*/  S2R R13, SR_CTAID.X ;  /* 0x00000000000d7919 */ /* 0x000ea40000002500 */
[----:B------:R-:W-:Y:S01]  /*c190*/  LEA.HI R5, R5, R12, RZ, 0x3 ;  /* 0x0000000c05057211 */ /* 0x000fe200078f18ff */
[----:B------:R-:W-:Y:S02]  /*c1a0*/  IMAD R0, R4, c[0x0][0x3a4], R0 ;  /* 0x0000e90004007a24 */ /* 0x000fe400078e0200 */
[----:B------:R-:W-:Y:S01]  /*c1b0*/  IMAD.MOV.U32 R8, RZ, RZ, c[0x0][0x4e8] ;  /* 0x00013a00ff087624 */ /* 0x000fe200078e00ff */
[----:B------:R-:W-:Y:S01]  /*c1c0*/  LOP3.LUT R4, R5, 0xfffffff8, RZ, 0xc0, !PT ;  /* 0xfffffff805047812 */ /* 0x000fe200078ec0ff */
[----:B------:R-:W-:Y:S01]  /*c1d0*/  IMAD.IADD R3, R3, 0x1, R0 ;  /* 0x0000000103037824 */ /* 0x000fe200078e0200 */
[----:B------:R-:W-:Y:S01]  /*c1e0*/  SHF.R.S32.HI R9, RZ, 0x3, R5 ;  /* 0x00000003ff097819 */ /* 0x000fe20000011405 */
[----:B-----5:R-:W-:Y:S01]  /*c1f0*/  IMAD R18, R18, c[0x0][0x4e8], RZ ;  /* 0x00013a0012127a24 */ /* 0x020fe200078e02ff */
[----:B------:R-:W-:Y:S01]  /*c200*/  ISETP.NE.AND P0, PT, R8, 0x1, PT ;  /* 0x000000010800780c */ /* 0x000fe20003f05270 */
[----:B------:R-:W-:-:S04]  /*c210*/  IMAD.IADD R8, R12, 0x1, -R4 ;  /* 0x000000010c087824 */ /* 0x000fc800078e0a04 */
[----:B------:R-:W-:Y:S01]  /*c220*/  IMAD R4, R8, 0x10, R9 ;  /* 0x0000001008047824 */ /* 0x000fe200078e0209 */
[----:B-1----:R-:W-:Y:S01]  /*c230*/  SHF.R.S32.HI R7, RZ, 0x1f, R6 ;  /* 0x0000001fff077819 */ /* 0x002fe20000011406 */
[----:B------:R-:W-:-:S04]  /*c240*/  IMAD.WIDE.U32 R2, R6, c[0x0][0x3e8], R2 ;  /* 0x0000fa0006027a25 */ /* 0x000fc800078e0002 */
[----:B------:R-:W-:Y:S02]  /*c250*/  IMAD R0, R7, c[0x0][0x3e8], RZ ;  /* 0x0000fa0007007a24 */ /* 0x000fe400078e02ff */
[----:B--2---:R-:W-:Y:S02]  /*c260*/  IMAD R4, R13, 0x80, R4 ;  /* 0x000000800d047824 */ /* 0x004fe400078e0204 */
[----:B------:R-:W-:Y:S02]  /*c270*/  IMAD R0, R6, c[0x0][0x3ec], R0 ;  /* 0x0000fb0006007a24 */ /* 0x000fe400078e0200 */
[----:B------:R-:W-:-:S04]  /*c280*/  @P0 IMAD.HI.U32 R5, R4, c[0x0][0x4ec], RZ ;  /* 0x00013b0004050a27 */ /* 0x000fc800078e00ff */
[----:B------:R-:W-:Y:S02]  /*c290*/  IMAD.IADD R3, R0, 0x1, R3 ;  /* 0x0000000100037824 */ /* 0x000fe400078e0203 */
[----:B------:R-:W-:Y:S01]  /*c2a0*/  IMAD.MOV.U32 R0, RZ, RZ, R4 ;  /* 0x000000ffff007224 */ /* 0x000fe200078e0004 */
[----:B------:R-:W-:Y:S01]  /*c2b0*/  @P0 SHF.R.U32.HI R0, RZ, c[0x0][0x4f0], R5 ;  /* 0x00013c00ff000a19 */ /* 0x000fe20000011605 */
[----:B------:R-:W-:Y:S02]  /*c2c0*/  IMAD R6, R11, c[0x0][0x3f0], RZ ;  /* 0x0000fc000b067a24 */ /* 0x000fe400078e02ff */
[----:B------:R-:W-:-:S04]  /*c2d0*/  IMAD.WIDE.U32 R2, R10, c[0x0][0x3f0], R2 ;  /* 0x0000fc000a027a25 */ /* 0x000fc800078e0002 */
[----:B------:R-:W-:Y:S01]  /*c2e0*/  IMAD R7, R10, c[0x0][0x3f4], R6 ;  /* 0x0000fd000a077a24 */ /* 0x000fe200078e0206 */
[--C-:B------:R-:W-:Y:S01]  /*c2f0*/  SHF.R.S32.HI R6, RZ, 0x1f, R0.reuse ;  /* 0x0000001fff067819 */ /* 0x100fe20000011400 */
[----:B------:R-:W-:Y:S02]  /*c300*/  IMAD.MOV R5, RZ, RZ, -R0 ;  /* 0x000000ffff057224 */ /* 0x000fe400078e0a00 */
[----:B------:R-:W-:Y:S02]  /*c310*/  IMAD.IADD R3, R3, 0x1, R7 ;  /* 0x0000000103037824 */ /* 0x000fe400078e0207 */
[----:B------:R-:W-:Y:S02]  /*c320*/  IMAD R5, R5, c[0x0][0x4e8], R4 ;  /* 0x00013a0005057a24 */ /* 0x000fe400078e0204 */
[----:B------:R-:W-:Y:S02]  /*c330*/  IMAD R6, R6, c[0x0][0x3e0], RZ ;  /* 0x0000f80006067a24 */ /* 0x000fe400078e02ff */
[----:B------:R-:W-:Y:S01]  /*c340*/  IMAD.WIDE.U32 R2, R0, c[0x0][0x3e0], R2 ;  /* 0x0000f80000027a25 */ /* 0x000fe200078e0002 */
[----:B------:R-:W-:-:S03]  /*c350*/  SHF.R.S32.HI R4, RZ, 0x1f, R5 ;  /* 0x0000001fff047819 */ /* 0x000fc60000011405 */
[----:B------:R-:W-:-:S04]  /*c360*/  IMAD R0, R0, c[0x0][0x3e4], R6 ;  /* 0x0000f90000007a24 */ /* 0x000fc800078e0206 */
[----:B------:R-:W-:Y:S02]  /*c370*/  IMAD.IADD R3, R3, 0x1, R0 ;  /* 0x0000000103037824 */ /* 0x000fe400078e0200 */
[----:B------:R-:W-:Y:S02]  /*c380*/  IMAD R0, R4, c[0x0][0x3d8], RZ ;  /* 0x0000f60004007a24 */ /* 0x000fe400078e02ff */
[----:B------:R-:W-:-:S04]  /*c390*/  IMAD.WIDE.U32 R2, R5, c[0x0][0x3d8], R2 ;  /* 0x0000f60005027a25 */ /* 0x000fc800078e0002 */
[----:B------:R-:W-:Y:S01]  /*c3a0*/  IMAD R0, R5, c[0x0][0x3dc], R0 ;  /* 0x0000f70005007a24 */ /* 0x000fe200078e0200 */
[----:B------:R-:W-:-:S03]  /*c3b0*/  LEA R4, P0, R2, c[0x0][0x380], 0x1 ;  /* 0x0000e00002047a11 */ /* 0x000fc600078008ff */
[----:B------:R-:W-:Y:S02]  /*c3c0*/  IMAD.IADD R3, R3, 0x1, R0 ;  /* 0x0000000103037824 */ /* 0x000fe400078e0200 */
[----:B------:R-:W1:Y:S01]  /*c3d0*/  SHFL.IDX PT, R6, R4, RZ, 0x181f ;  /* 0x00181fff04067589 */ /* 0x000e6200000e0000 */
[----:B------:R-:W-:Y:S02]  /*c3e0*/  IMAD.SHL.U32 R0, R8, 0x8, RZ ;  /* 0x0000000808007824 */ /* 0x000fe400078e00ff */
[----:B------:R-:W-:Y:S01]  /*c3f0*/  LEA.HI.X R3, R2, c[0x0][0x384], R3, 0x1, P0 ;  /* 0x0000e10002037a11 */ /* 0x000fe200000f0c03 */
[----:B------:R-:W-:Y:S01]  /*c400*/  IMAD R2, R13, 0x80, R9 ;  /* 0x000000800d027824 */ /* 0x000fe200078e0209 */
[----:B------:R-:W-:Y:S01]  /*c410*/  SHFL.IDX PT, R5, R4, 0x1, 0x181f ;  /* 0x00381f0004057f89 */ /* 0x000fe200000e0000 */
[----:B------:R-:W-:Y:S02]  /*c420*/  ISETP.GE.AND P0, PT, R0, c[0x0][0x3c8], PT ;  /* 0x0000f20000007a0c */ /* 0x000fe40003f06270 */
[----:B------:R-:W-:Y:S01]  /*c430*/  SHF.R.S32.HI R19, RZ, 0x1f, R0 ;  /* 0x0000001fff137819 */ /* 0x000fe20000011400 */
[----:B------:R-:W2:Y:S01]  /*c440*/  SHFL.IDX PT, R7, R3, RZ, 0x181f ;  /* 0x00181fff03077589 */ /* 0x000ea200000e0000 */
[----:B------:R-:W-:-:S02]  /*c450*/  ISETP.GE.OR P2, PT, R2, R18, P0 ;  /* 0x000000120200720c */ /* 0x000fc40000746670 */
[C---:B------:R-:W-:Y:S01]  /*c460*/  IADD3 R8, R2.reuse, 0x10, RZ ;  /* 0x0000001002087810 */ /* 0x040fe20007ffe0ff */
[----:B------:R-:W3:Y:S01]  /*c470*/  SHFL.IDX PT, R9, R3, 0x1, 0x181f ;  /* 0x00381f0003097f89 */ /* 0x000ee200000e0000 */
[----:B------:R-:W-:Y:S02]  /*c480*/  IADD3 R14, R2, 0x20, RZ ;  /* 0x00000020020e7810 */ /* 0x000fe40007ffe0ff */
[-C--:B------:R-:W-:Y:S01]  /*c490*/  ISETP.GE.OR P4, PT, R8, R18.reuse, P0 ;  /* 0x000000120800720c */ /* 0x080fe20000786670 */
[----:B------:R-:W-:Y:S01]  /*c4a0*/  SHFL.IDX PT, R12, R3, 0x2, 0x181f ;  /* 0x00581f00030c7f89 */ /* 0x000fe200000e0000 */
[C---:B------:R-:W-:Y:S02]  /*c4b0*/  IADD3 R10, R2.reuse, 0x40, RZ ;  /* 0x00000040020a7810 */ /* 0x040fe40007ffe0ff */
[----:B------:R-:W-:Y:S01]  /*c4c0*/  IADD3 R13, R2, 0x30, RZ ;  /* 0x00000030020d7810 */ /* 0x000fe20007ffe0ff */
[----:B------:R-:W4:Y:S01]  /*c4d0*/  SHFL.IDX PT, R8, R4, 0x2, 0x181f ;  /* 0x00581f0004087f89 */ /* 0x000f2200000e0000 */
[----:B------:R-:W-:-:S02]  /*c4e0*/  ISETP.GE.OR P3, PT, R14, R18, P0 ;  /* 0x000000120e00720c */ /* 0x000fc40000766670 */
[----:B-1----:R-:W-:Y:S01]  /*c4f0*/  @!P2 LEA R6, P1, R0, R6, 0x1 ;  /* 0x000000060006a211 */ /* 0x002fe200078208ff */
[----:B------:R-:W-:Y:S01]  /*c500*/  SHFL.IDX PT, R11, R4, 0x3, 0x181f ;  /* 0x00781f00040b7f89 */ /* 0x000fe200000e0000 */
[----:B------:R-:W-:-:S03]  /*c510*/  ISETP.GE.OR P6, PT, R10, R18, P0 ;  /* 0x000000120a00720c */ /* 0x000fc600007c6670 */
[----:B------:R-:W-:Y:S01]  /*c520*/  SHFL.IDX PT, R14, R3, 0x3, 0x181f ;  /* 0x00781f00030e7f89 */ /* 0x000fe200000e0000 */
[----:B--2---:R-:W-:-:S03]  /*c530*/  @!P2 LEA.HI.X R7, R0, R7, R19, 0x1, P1 ;  /* 0x000000070007a211 */ /* 0x004fc600008f0c13 */
[----:B------:R-:W1:Y:S01]  /*c540*/  SHFL.IDX PT, R10, R4, 0x4, 0x181f ;  /* 0x00981f00040a7f89 */ /* 0x000e6200000e0000 */
[----:B------:R-:W-:-:S03]  /*c550*/  ISETP.GE.OR P1, PT, R13, R18, P0 ;  /* 0x000000120d00720c */ /* 0x000fc60000726670 */
[----:B------:R2:W-:Y:S04]  /*c560*/  @!P2 ST.E.128 [R6.64], RZ ;  /* 0x000000ff0600a985 */ /* 0x0005e8000c101d08 */
[----:B------:R-:W-:Y:S04]  /*c570*/  SHFL.IDX PT, R13, R4, 0x5, 0x181f ;  /* 0x00b81f00040d7f89 */ /* 0x000fe800000e0000 */
[----:B------:R-:W1:Y:S04]  /*c580*/  SHFL.IDX PT, R17, R3, 0x4, 0x181f ;  /* 0x00981f0003117f89 */ /* 0x000e6800000e0000 */
[----:B------:R-:W1:Y:S04]  /*c590*/  SHFL.IDX PT, R16, R3, 0x5, 0x181f ;  /* 0x00b81f0003107f89 */ /* 0x000e6800000e0000 */
[----:B------:R-:W-:Y:S04]  /*c5a0*/  SHFL.IDX PT, R15, R3, 0x6, 0x181f ;  /* 0x00d81f00030f7f89 */ /* 0x000fe800000e0000 */
[----:B------:R-:W-:Y:S01]  /*c5b0*/  SHFL.IDX PT, R3, R3, 0x7, 0x181f ;  /* 0x00f81f0003037f89 */ /* 0x000fe200000e0000 */
[----:B--2---:R-:W-:-:S02]  /*c5c0*/  @!P4 LEA R6, P2, R0, R5, 0x1 ;  /* 0x000000050006c211 */ /* 0x004fc400078408ff */
[----:B------:R-:W-:Y:S01]  /*c5d0*/  IADD3 R7, R2, 0x50, RZ ;  /* 0x0000005002077810 */ /* 0x000fe20007ffe0ff */
[----:B------:R-:W2:Y:S03]  /*c5e0*/  SHFL.IDX PT, R5, R4, 0x6, 0x181f ;  /* 0x00d81f0004057f89 */ /* 0x000ea600000e0000 */
[----:B------:R-:W-:Y:S01]  /*c5f0*/  ISETP.GE.OR P5, PT, R7, R18, P0 ;  /* 0x000000120700720c */ /* 0x000fe200007a6670 */
[----:B------:R-:W2:Y:S01]  /*c600*/  SHFL.IDX PT, R4, R4, 0x7, 0x181f ;  /* 0x00f81f0004047f89 */ /* 0x000ea200000e0000 */
[----:B---3--:R-:W-:Y:S02]  /*c610*/  @!P4 LEA.HI.X R7, R0, R9, R19, 0x1, P2 ;  /* 0x000000090007c211 */ /* 0x008fe400010f0c13 */
[----:B------:R-:W-:Y:S02]  /*c620*/  IADD3 R9, R2, 0x60, RZ ;  /* 0x0000006002097810 */ /* 0x000fe40007ffe0ff */
[----:B----4-:R-:W-:Y:S01]  /*c630*/  @!P3 LEA R8, P2, R0, R8, 0x1 ;  /* 0x000000080008b211 */ /* 0x010fe200078408ff */
[----:B------:R3:W-:Y:S01]  /*c640*/  @!P4 ST.E.128 [R6.64], RZ ;  /* 0x000000ff0600c985 */ /* 0x0007e2000c101d08 */
[----:B------:R-:W-:-:S02]  /*c650*/  ISETP.GE.OR P4, PT, R9, R18, P0 ;  /* 0x000000120900720c */ /* 0x000fc40000786670 */
[----:B------:R-:W-:Y:S02]  /*c660*/  @!P3 LEA.HI.X R9, R0, R12, R19, 0x1, P2 ;  /* 0x0000000c0009b211 */ /* 0x000fe400010f0c13 */
[----:B------:R-:W-:-:S03]  /*c670*/  IADD3 R2, R2, 0x70, RZ ;  /* 0x0000007002027810 */ /* 0x000fc60007ffe0ff */
[----:B------:R4:W-:Y:S01]  /*c680*/  @!P3 ST.E.128 [R8.64], RZ ;  /* 0x000000ff0800b985 */ /* 0x0009e2000c101d08 */
[----:B------:R-:W-:Y:S02]  /*c690*/  ISETP.GE.OR P0, PT, R2, R18, P0 ;  /* 0x000000120200720c */ /* 0x000fe40000706670 */
[C---:B-1----:R-:W-:Y:S02]  /*c6a0*/  @!P6 LEA R10, P3, R0.reuse, R10, 0x1 ;  /* 0x0000000a000ae211 */ /* 0x042fe400078608ff */
[C---:B---3--:R-:W-:Y:S02]  /*c6b0*/  @!P1 LEA R6, P2, R0.reuse, R11, 0x1 ;  /* 0x0000000b00069211 */ /* 0x048fe400078408ff */
[C-C-:B------:R-:W-:Y:S02]  /*c6c0*/  @!P6 LEA.HI.X R11, R0.reuse, R17, R19.reuse, 0x1, P3 ;  /* 0x00000011000be211 */ /* 0x140fe400018f0c13 */
[C---:B------:R-:W-:Y:S02]  /*c6d0*/  @!P1 LEA.HI.X R7, R0.reuse, R14, R19, 0x1, P2 ;  /* 0x0000000e00079211 */ /* 0x040fe400010f0c13 */
[----:B----4-:R-:W-:-:S03]  /*c6e0*/  @!P5 LEA R8, P2, R0, R13, 0x1 ;  /* 0x0000000d0008d211 */ /* 0x010fc600078408ff */
[----:B------:R2:W-:Y:S01]  /*c6f0*/  @!P1 ST.E.128 [R6.64], RZ ;  /* 0x000000ff06009985 */ /* 0x0005e2000c101d08 */
[----:B------:R-:W-:-:S03]  /*c700*/  @!P5 LEA.HI.X R9, R0, R16, R19, 0x1, P2 ;  /* 0x000000100009d211 */ /* 0x000fc600010f0c13 */
[----:B------:R1:W-:Y:S04]  /*c710*/  @!P6 ST.E.128 [R10.64], RZ ;  /* 0x000000ff0a00e985 */ /* 0x0003e8000c101d08 */
[----:B------:R1:W-:Y:S01]  /*c720*/  @!P5 ST.E.128 [R8.64], RZ ;  /* 0x000000ff0800d985 */ /* 0x0003e2000c101d08 */
[----:B--2---:R-:W-:-:S04]  /*c730*/  @!P4 LEA R6, P1, R0, R5, 0x1 ;  /* 0x000000050006c211 */ /* 0x004fc800078208ff */
[----:B------:R-:W-:-:S05]  /*c740*/  @!P4 LEA.HI.X R7, R0, R15, R19, 0x1, P1 ;  /* 0x0000000f0007c211 */ /* 0x000fca00008f0c13 */
[----:B------:R1:W-:Y:S01]  /*c750*/  @!P4 ST.E.128 [R6.64], RZ ;  /* 0x000000ff0600c985 */ /* 0x0003e2000c101d08 */
[----:B------:R-:W-:Y:S05]  /*c760*/  @P0 EXIT ;  /* 0x000000000000094d */ /* 0x000fea0003800000 */
[----:B------:R-:W-:-:S04]  /*c770*/  LEA R2, P0, R0, R4, 0x1 ;  /* 0x0000000400027211 */ /* 0x000fc800078008ff */
[----:B------:R-:W-:-:S05]  /*c780*/  LEA.HI.X R3, R0, R3, R19, 0x1, P0 ;  /* 0x0000000300037211 */ /* 0x000fca00000f0c13 */
[----:B------:R-:W-:Y:S01]  /*c790*/  ST.E.128 [R2.64], RZ ;  /* 0x000000ff02007985 */ /* 0x000fe2000c101d08 */
[----:B------:R-:W-:Y:S05]  /*c7a0*/  EXIT ;  /* 0x000000000000794d */ /* 0x000fea0003800000 */
.L_x_39:
        /* <DEDUP_REMOVED lines=13> */
.L_x_736:


//--------------------- .text._ZN7cutlass13device_kernelIN5flash19enable_sm80_to_sm89INS1_16FlashAttnFwdSm80INS1_25CollectiveMainloopFwdSm80ILi4ELi1ELb0EN4cute5tupleIJNS5_1CILi128EEENS7_ILi112EEENS7_ILi64EEEEEELi64ENS_6half_tEfNS_4arch4Sm80ELb0ELb0ELb0ELb1ELb0ELb1ELb1ELb0EEENS1_21CollectiveEpilogueFwdINS6_IJS8_SA_S9_EEENS6_IJNS7_ILi1EEESI_SI_EEESC_SE_Li128ELb1ELb1ELb0ELb0EEENS1_19SingleTileSchedulerILb1ELb0ELb1ELi128EEEEEEEEEvNT_6ParamsE --------------------------
	.section	.text._ZN7cutlass13device_kernelIN5flash19enable_sm80_to_sm89INS1_16FlashAttnFwdSm80INS1_25CollectiveMainloopFwdSm80ILi4ELi1ELb0EN4cute5tupleIJNS5_1CILi128EEENS7_ILi112EEENS7_ILi64EEEEEELi64ENS_6half_tEfNS_4arch4Sm80ELb0ELb0ELb0ELb1ELb0ELb1ELb1ELb0EEENS1_21CollectiveEpilogueFwdINS6_IJS8_SA_S9_EEENS6_IJNS7_ILi1EEESI_SI_EEESC_SE_Li128ELb1ELb1ELb0ELb0EEENS1_19SingleTileSchedulerILb1ELb0ELb1ELi128EEEEEEEEEvNT_6ParamsE,"ax",@progbits
	.sectioninfo	@"SHI_REGISTERS=255"
	.align	128
.text._ZN7cutlass13device_kernelIN5flash19enable_sm80_to_sm89INS1_16FlashAttnFwdSm80INS1_25CollectiveMainloopFwdSm80ILi4ELi1ELb0EN4cute5tupleIJNS5_1CILi128EEENS7_ILi112EEENS7_ILi64EEEEEELi64ENS_6half_tEfNS_4arch4Sm80ELb0ELb0ELb0ELb1ELb0ELb1ELb1ELb0EEENS1_21CollectiveEpilogueFwdINS6_IJS8_SA_S9_EEENS6_IJNS7_ILi1EEESI_SI_EEESC_SE_Li128ELb1ELb1ELb0ELb0EEENS1_19SingleTileSchedulerILb1ELb0ELb1ELi128EEEEEEEEEvNT_6ParamsE:
        .type           _ZN7cutlass13device_kernelIN5flash19enable_sm80_to_sm89INS1_16FlashAttnFwdSm80INS1_25CollectiveMainloopFwdSm80ILi4ELi1ELb0EN4cute5tupleIJNS5_1CILi128EEENS7_ILi112EEENS7_ILi64EEEEEELi64ENS_6half_tEfNS_4arch4Sm80ELb0ELb0ELb0ELb1ELb0ELb1ELb1ELb0EEENS1_21CollectiveEpilogueFwdINS6_IJS8_SA_S9_EEENS6_IJNS7_ILi1EEESI_SI_EEESC_SE_Li128ELb1ELb1ELb0ELb0EEENS1_19SingleTileSchedulerILb1ELb0ELb1ELi128EEEEEEEEEvNT_6ParamsE,@function
        .size           _ZN7cutlass13device_kernelIN5flash19enable_sm80_to_sm89INS1_16FlashAttnFwdSm80INS1_25CollectiveMainloopFwdSm80ILi4ELi1ELb0EN4cute5tupleIJNS5_1CILi128EEENS7_ILi112EEENS7_ILi64EEEEEELi64ENS_6half_tEfNS_4arch4Sm80ELb0ELb0ELb0ELb1ELb0ELb1ELb1ELb0EEENS1_21CollectiveEpilogueFwdINS6_IJS8_SA_S9_EEENS6_IJNS7_ILi1EEESI_SI_EEESC_SE_Li128ELb1ELb1ELb0ELb0EEENS1_19SingleTileSchedulerILb1ELb0ELb1ELi128EEEEEEEEEvNT_6ParamsE,(.L_x_737 - _ZN7cutlass13device_kernelIN5flash19enable_sm80_to_sm89INS1_16FlashAttnFwdSm80INS1_25CollectiveMainloopFwdSm80ILi4ELi1ELb0EN4cute5tupleIJNS5_1CILi128EEENS7_ILi112EEENS7_ILi64EEEEEELi64ENS_6half_tEfNS_4arch4Sm80ELb0ELb0ELb0ELb1ELb0ELb1ELb1ELb0EEENS1_21CollectiveEpilogueFwdINS6_IJS8_SA_S9_EEENS6_IJNS7_ILi1EEESI_SI_EEESC_SE_Li128ELb1ELb1ELb0ELb0EEENS1_19SingleTileSchedulerILb1ELb0ELb1ELi128EEEEEEEEEvNT_6ParamsE)
        .other          _ZN7cutlass13device_kernelIN5flash19enable_sm80_to_sm89INS1_16FlashAttnFwdSm80INS1_25CollectiveMainloopFwdSm80ILi4ELi1ELb0EN4cute5tupleIJNS5_1CILi128EEENS7_ILi112EEENS7_ILi64EEEEEELi64ENS_6half_tEfNS_4arch4Sm80ELb0ELb0ELb0ELb1ELb0ELb1ELb1ELb0EEENS1_21CollectiveEpilogueFwdINS6_IJS8_SA_S9_EEENS6_IJNS7_ILi1EEESI_SI_EEESC_SE_Li128ELb1ELb1ELb0ELb0EEENS1_19SingleTileSchedulerILb1ELb0ELb1ELi128EEEEEEEEEvNT_6ParamsE,@"STO_CUDA_ENTRY STV_DEFAULT"
_ZN7cutlass13device_kernelIN5flash19enable_sm80_to_sm89INS1_16FlashAttnFwdSm80INS1_25CollectiveMainloopFwdSm80ILi4ELi1ELb0EN4cute5tupleIJNS5_1CILi128EEENS7_ILi112EEENS7_ILi64EEEEEELi64ENS_6half_tEfNS_4arch4Sm80ELb0ELb0ELb0ELb1ELb0ELb1ELb1ELb0EEENS1_21CollectiveEpilogueFwdINS6_IJS8_SA_S9_EEENS6_IJNS7_ILi1EEESI_SI_EEESC_SE_Li128ELb1ELb1ELb0ELb0EEENS1_19SingleTileSchedulerILb1ELb0ELb1ELi128EEEEEEEEEvNT_6ParamsE:
        /* <DEDUP_REMOVED lines=17> */
.L_x_41:
        /* <DEDUP_REMOVED lines=8> */
.L_x_43:
[----:B------:R-:W-:-:S05]  /*0190*/  MOV R0, c[0x0][0x54c] ;  /* 0x0001530000007a02 */ /* 0x000fca0000000f00 */
.L_x_42:
[----:B-----5:R-:W-:Y:S01]  /*01a0*/  IMAD R0, R0, c[0x0][0x548], RZ ;  /* 0x0001520000007a24 */ /* 0x020fe200078e02ff */
[----:B-1----:R-:W-:-:S04]  /*01b0*/  SHF.L.U32 R2, R214, 0x7, RZ ;  /* 0x00000007d6027819 */ /* 0x002fc800000006ff */
[----:B------:R-:W-:-:S04]  /*01c0*/  ISETP.GE.AND P0, PT, R2, R0, PT ;  /* 0x000000000200720c */ /* 0x000fc80003f06270 */
[----:B------:R-:W-:-:S05]  /*01d0*/  SEL R0, R5, 0xffffffff, !P0 ;  /* 0xffffffff05007807 */ /* 0x000fca0004000000 */
[----:B------:R1:W-:Y:S01]  /*01e0*/  STL [R1+0x10], R0 ;  /* 0x0000100001007387 */ /* 0x0003e20000100800 */
[----:B------:R-:W-:Y:S05]  /*01f0*/  BRA `(.L_x_44) ;  /* 0x0000013000007947 */ /* 0x000fea0003800000 */
.L_x_40:
[----:B---3--:R-:W-:-:S04]  /*0200*/  ISETP.NE.U32.AND P0, PT, RZ, c[0x0][0x568], PT ;  /* 0x00015a00ff007a0c */ /* 0x008fc80003f05070 */
[----:B------:R-:W-:-:S13]  /*0210*/  ISETP.NE.AND.EX P0, PT, RZ, c[0x0][0x56c], PT, P0 ;  /* 0x00015b00ff007a0c */ /* 0x000fda0003f05300 */
[----:B------:R-:W-:Y:S05]  /*0220*/  @!P0 BRA `(.L_x_45) ;  /* 0x0000002000008947 */ /* 0x000fea0003800000 */
[----:B------:R1:W5:Y:S01]  /*0230*/  LDG.E R0, [R2.64] ;  /* 0x0000000a02007981 */ /* 0x000362000c1e1900 */
[----:B------:R-:W-:Y:S05]  /*0240*/  BRA `(.L_x_46) ;  /* 0x0000009000007947 */ /* 0x000fea0003800000 */
.L_x_45:
        /* <DEDUP_REMOVED lines=8> */
.L_x_47:
[----:B------:R-:W-:-:S05]  /*02d0*/  MOV R0, c[0x0][0x54c] ;  /* 0x0001530000007a02 */ /* 0x000fca0000000f00 */
.L_x_46:
[----:B-----5:R-:W-:Y:S01]  /*02e0*/  IMAD R0, R0, c[0x0][0x548], RZ ;  /* 0x0001520000007a24 */ /* 0x020fe200078e02ff */
[----:B-1----:R-:W-:-:S04]  /*02f0*/  SHF.L.U32 R2, R214, 0x7, RZ ;  /* 0x00000007d6027819 */ /* 0x002fc800000006ff */
[----:B------:R-:W-:-:S04]  /*0300*/  ISETP.GE.AND P0, PT, R2, R0, PT ;  /* 0x000000000200720c */ /* 0x000fc80003f06270 */
[----:B------:R-:W-:-:S05]  /*0310*/  SEL R0, R5, 0xffffffff, !P0 ;  /* 0xffffffff05007807 */ /* 0x000fca0004000000 */
[----:B------:R1:W-:Y:S04]  /*0320*/  STL [R1+0x10], R0 ;  /* 0x0000100001007387 */ /* 0x0003e80000100800 */
.L_x_44:
        /* <DEDUP_REMOVED lines=10> */
[----:B------:R-:W-:Y:S01]  /*03d0*/  IMAD.MOV.U32 R12, RZ, RZ, RZ ;  /* 0x000000ffff0c7224 */ /* 0x000fe200078e00ff */
[----:B------:R-:W-:Y:S01]  /*03e0*/  ISETP.NE.U32.AND P1, PT, RZ, c[0x0][0x348], PT ;  /* 0x0000d200ff007a0c */ /* 0x000fe20003f25070 */
[----:B------:R-:W-:Y:S01]  /*03f0*/  IMAD.WIDE R6, R38, R14, c[0x0][0x348] ;  /* 0x0000d20026067625 */ /* 0x000fe200078e020e */
[----:B------:R-:W-:-:S02]  /*0400*/  ISETP.NE.U32.AND P5, PT, RZ, c[0x0][0x350], PT ;  /* 0x0000d400ff007a0c */ /* 0x000fc40003fa5070 */
[----:B------:R-:W-:Y:S01]  /*0410*/  ISETP.NE.U32.AND P3, PT, RZ, c[0x0][0x358], PT ;  /* 0x0000d600ff007a0c */ /* 0x000fe20003f65070 */
[CC--:B------:R-:W-:Y:S01]  /*0420*/  IMAD.WIDE R4, R38.reuse, R14.reuse, c[0x0][0x350] ;  /* 0x0000d40026047625 */ /* 0x0c0fe200078e020e */
[----:B------:R-:W-:Y:S02]  /*0430*/  ISETP.NE.AND.EX P1, PT, RZ, c[0x0][0x34c], PT, P1 ;  /* 0x0000d300ff007a0c */ /* 0x000fe40003f25310 */
[----:B------:R-:W-:Y:S01]  /*0440*/  ISETP.NE.AND.EX P5, PT, RZ, c[0x0][0x354], PT, P5 ;  /* 0x0000d500ff007a0c */ /* 0x000fe20003fa5350 */
[----:B------:R-:W-:Y:S01]  /*0450*/  @P2 IMAD.WIDE R10, R38, R14, c[0x0][0x370] ;  /* 0x0000dc00260a2625 */ /* 0x000fe200078e020e */
[----:B------:R-:W-:-:S03]  /*0460*/  ISETP.NE.AND.EX P3, PT, RZ, c[0x0][0x35c], PT, P3 ;  /* 0x0000d700ff007a0c */ /* 0x000fc60003f65330 */
[CC--:B------:R-:W-:Y:S01]  /*0470*/  @P0 IMAD.WIDE R8, R38.reuse, R14.reuse, c[0x0][0x360] ;  /* 0x0000d80026080625 */ /* 0x0c0fe200078e020e */
[----:B------:R2:W5:Y:S03]  /*0480*/  @P2 LDG.E R190, [R10.64] ;  /* 0x0000000a0abe2981 */ /* 0x000566000c1e1900 */
[----:B------:R-:W-:Y:S01]  /*0490*/  IMAD.WIDE R2, R38, R14, c[0x0][0x358] ;  /* 0x0000d60026027625 */ /* 0x000fe200078e020e */
[----:B------:R2:W5:Y:S04]  /*04a0*/  @P0 LDG.E R192, [R8.64] ;  /* 0x0000000a08c00981 */ /* 0x000568000c1e1900 */
[----:B------:R2:W5:Y:S04]  /*04b0*/  @P1 LDG.E R173, [R6.64] ;  /* 0x0000000a06ad1981 */ /* 0x000568000c1e1900 */
[----:B------:R2:W5:Y:S04]  /*04c0*/  @P5 LDG.E R191, [R4.64] ;  /* 0x0000000a04bf5981 */ /* 0x000568000c1e1900 */
[----:B------:R2:W5:Y:S04]  /*04d0*/  @P3 LDG.E R12, [R2.64] ;  /* 0x0000000a020c3981 */ /* 0x000568000c1e1900 */
[----:B------:R-:W3:Y:S01]  /*04e0*/  S2R R39, SR_CTAID.Y ;  /* 0x0000000000277919 */ /* 0x000ee20000002600 */
[----:B------:R-:W-:-:S02]  /*04f0*/  IMAD.MOV.U32 R13, RZ, RZ, c[0x0][0x1d0] ;  /* 0x00007400ff0d7624 */ /* 0x000fc400078e00ff */
[----:B-1----:R-:W-:Y:S01]  /*0500*/  IMAD.MOV.U32 R0, RZ, RZ, c[0x0][0x228] ;  /* 0x00008a00ff007624 */ /* 0x002fe200078e00ff */
[----:B---3--:R-:W-:Y:S01]  /*0510*/  SHF.R.S32.HI R218, RZ, 0x1f, R39 ;  /* 0x0000001fffda7819 */ /* 0x008fe20000011427 */
[----:B------:R-:W-:Y:S05]  /*0520*/  @P0 BRA `(.L_x_48) ;  /* 0x0000004000000947 */ /* 0x000fea0003800000 */
[----:B--2---:R-:W-:Y:S05]  /*0530*/  @!P1 BRA `(.L_x_48) ;  /* 0x0000003000009947 */ /* 0x004fea0003800000 */
[----:B------:R1:W2:Y:S04]  /*0540*/  LDG.E R8, [R6.64] ;  /* 0x0000000a06087981 */ /* 0x0002a8000c1e1900 */
[----:B-1----:R-:W2:Y:S02]  /*0550*/  LDG.E R6, [R6.64+0x4] ;  /* 0x0000040a06067981 */ /* 0x002ea4000c1e1900 */
[----:B--2--5:R-:W-:Y:S02]  /*0560*/  IADD3 R192, -R8, R6, RZ ;  /* 0x0000000608c07210 */ /* 0x024fe40007ffe1ff */
.L_x_48:
[----:B--2---:R-:W-:-:S04]  /*0570*/  ISETP.NE.U32.AND P0, PT, RZ, c[0x0][0x368], PT ;  /* 0x0000da00ff007a0c */ /* 0x004fc80003f05070 */
[----:B------:R-:W-:-:S13]  /*0580*/  ISETP.NE.AND.EX P0, PT, RZ, c[0x0][0x36c], PT, P0 ;  /* 0x0000db00ff007a0c */ /* 0x000fda0003f05300 */
[----:B------:R-:W-:Y:S05]  /*0590*/  @!P0 BRA `(.L_x_49) ;  /* 0x0000003000008947 */ /* 0x000fea0003800000 */
[----:B------:R-:W-:-:S05]  /*05a0*/  IMAD.WIDE R4, R38, R14, c[0x0][0x368] ;  /* 0x0000da0026047625 */ /* 0x000fca00078e020e */
[----:B------:R1:W5:Y:S01]  /*05b0*/  LDG.E R13, [R4.64] ;  /* 0x0000000a040d7981 */ /* 0x000362000c1e1900 */
[----:B------:R-:W-:Y:S05]  /*05c0*/  BRA `(.L_x_50) ;  /* 0x0000004000007947 */ /* 0x000fea0003800000 */
.L_x_49:
[----:B------:R-:W-:Y:S05]  /*05d0*/  @!P5 BRA `(.L_x_50) ;  /* 0x000000300000d947 */ /* 0x000fea0003800000 */
[----:B------:R1:W2:Y:S04]  /*05e0*/  LDG.E R6, [R4.64] ;  /* 0x0000000a04067981 */ /* 0x0002a8000c1e1900 */
[----:B-1----:R-:W2:Y:S02]  /*05f0*/  LDG.E R4, [R4.64+0x4] ;  /* 0x0000040a04047981 */ /* 0x002ea4000c1e1900 */
[----:B--2---:R-:W-:Y:S02]  /*0600*/  IADD3 R13, -R6, R4, RZ ;  /* 0x00000004060d7210 */ /* 0x004fe40007ffe1ff */
.L_x_50:
[----:B------:R2:W3:Y:S04]  /*0610*/  @P3 LDG.E R6, [R2.64] ;  /* 0x0000000a02063981 */ /* 0x0004e8000c1e1900 */
[----:B-1----:R2:W3:Y:S01]  /*0620*/  @P3 LDG.E R5, [R2.64+0x4] ;  /* 0x0000040a02053981 */ /* 0x0024e2000c1e1900 */
[----:B------:R-:W-:Y:S01]  /*0630*/  ISETP.NE.U32.AND P0, PT, RZ, c[0x0][0x378], PT ;  /* 0x0000de00ff007a0c */ /* 0x000fe20003f05070 */
[----:B-----5:R-:W-:-:S03]  /*0640*/  IMAD.MOV.U32 R171, RZ, RZ, R13 ;  /* 0x000000ffffab7224 */ /* 0x020fc600078e000d */
[----:B------:R-:W-:Y:S01]  /*0650*/  ISETP.NE.AND.EX P0, PT, RZ, c[0x0][0x37c], PT, P0 ;  /* 0x0000df00ff007a0c */ /* 0x000fe20003f05300 */
[----:B------:R-:W-:-:S12]  /*0660*/  IMAD.IADD R4, R13, 0x1, -R190 ;  /* 0x000000010d047824 */ /* 0x000fd800078e0abe */
[----:B--2---:R-:W-:-:S05]  /*0670*/  @P0 IMAD.WIDE R2, R38, R14, c[0x0][0x378] ;  /* 0x0000de0026020625 */ /* 0x004fca00078e020e */
[----:B------:R1:W5:Y:S02]  /*0680*/  @P0 LDG.E R171, [R2.64] ;  /* 0x0000000a02ab0981 */ /* 0x000364000c1e1900 */
[----:B-1----:R-:W-:Y:S01]  /*0690*/  MOV R2, RZ ;  /* 0x000000ff00027202 */ /* 0x002fe20000000f00 */
[----:B---3--:R-:W-:-:S04]  /*06a0*/  @P3 IMAD.IADD R0, R5, 0x1, -R6 ;  /* 0x0000000105003824 */ /* 0x008fc800078e0a06 */
[----:B------:R-:W-:-:S05]  /*06b0*/  IMAD.IADD R228, R4, 0x1, R0 ;  /* 0x0000000104e47824 */ /* 0x000fca00078e0200 */
[----:B------:R-:W-:-:S05]  /*06c0*/  IADD3 R3, R228, 0x6f, RZ ;  /* 0x0000006fe4037810 */ /* 0x000fca0007ffe0ff */
[----:B------:R-:W-:-:S05]  /*06d0*/  IMAD.HI R2, R3, -0x6db6db6d, R2 ;  /* 0x9249249303027827 */ /* 0x000fca00078e0202 */
[----:B------:R-:W-:-:S04]  /*06e0*/  SHF.R.U32.HI R3, RZ, 0x1f, R2 ;  /* 0x0000001fff037819 */ /* 0x000fc80000011602 */
[----:B------:R-:W-:Y:S01]  /*06f0*/  LEA.HI.SX32 R7, R2, R3, 0x1a ;  /* 0x0000000302077211 */ /* 0x000fe200078fd2ff */
[----:B------:R-:W-:-:S04]  /*0700*/  IMAD.MOV R2, RZ, RZ, -R4 ;  /* 0x000000ffff027224 */ /* 0x000fc800078e0a04 */
[----:B------:R-:W-:Y:S01]  /*0710*/  IMAD R3, R7, 0x70, -R4 ;  /* 0x0000007007037824 */ /* 0x000fe200078e0a04 */
[----:B------:R-:W-:Y:S01]  /*0720*/  IMNMX R2, RZ, R2, !PT ;  /* 0x00000002ff027217 */ /* 0x000fe20007800200 */
[----:B------:R1:W-:Y:S03]  /*0730*/  STL [R1+0x30], R7 ;  /* 0x0000300701007387 */ /* 0x0003e60000100800 */
[----:B------:R-:W-:-:S04]  /*0740*/  IMNMX R3, R3, R0, PT ;  /* 0x0000000003037217 */ /* 0x000fc80003800200 */
[----:B------:R-:W-:Y:S02]  /*0750*/  ISETP.GT.AND P0, PT, R3, R2, PT ;  /* 0x000000020300720c */ /* 0x000fe40003f04270 */
[----:B------:R-:W-:-:S05]  /*0760*/  SHF.R.U32.HI R2, RZ, 0x4, R2 ;  /* 0x00000004ff027819 */ /* 0x000fca0000011602 */
[----:B------:R-:W-:-:S04]  /*0770*/  IMAD.WIDE.U32 R4, R2, 0x24924925, RZ ;  /* 0x2492492502047825 */ /* 0x000fc800078e00ff */
[----:B------:R-:W-:Y:S02]  /*0780*/  IMAD.MOV.U32 R165, RZ, RZ, R5 ;  /* 0x000000ffffa57224 */ /* 0x000fe400078e0005 */
[----:B------:R-:W-:Y:S02]  /*0790*/  @P0 IADD3 R3, R3, 0x6f, RZ ;  /* 0x0000006f03030810 */ /* 0x000fe40007ffe0ff */
[----:B------:R-:W-:Y:S01]  /*07a0*/  @P0 MOV R2, RZ ;  /* 0x000000ff00020202 */ /* 0x000fe20000000f00 */
[----:B------:R-:W-:-:S04]  /*07b0*/  IMAD.MOV.U32 R6, RZ, RZ, R165 ;  /* 0x000000ffff067224 */ /* 0x000fc800078e00a5 */
[----:B------:R-:W-:-:S05]  /*07c0*/  @P0 IMAD.HI R2, R3, -0x6db6db6d, R2 ;  /* 0x9249249303020827 */ /* 0x000fca00078e0202 */
[----:B------:R-:W-:-:S04]  /*07d0*/  @P0 SHF.R.U32.HI R3, RZ, 0x1f, R2 ;  /* 0x0000001fff030819 */ /* 0x000fc80000011602 */
[----:B------:R-:W-:-:S04]  /*07e0*/  @P0 LEA.HI.SX32 R6, R2, R3, 0x1a ;  /* 0x0000000302060211 */ /* 0x000fc800078fd2ff */
[----:B------:R-:W-:-:S13]  /*07f0*/  ISETP.GT.AND P0, PT, R6, R165, PT ;  /* 0x000000a50600720c */ /* 0x000fda0003f04270 */
[----:B------:R-:W-:Y:S05]  /*0800*/  @!P0 BRA `(.L_x_51) ;  /* 0x0000777000008947 */ /* 0x000fea0003800000 */
[----:B-1----:R-:W-:-:S04]  /*0810*/  ISETP.NE.U32.AND P0, PT, RZ, c[0x0][0x340], PT ;  /* 0x0000d000ff007a0c */ /* 0x002fc80003f05070 */
[----:B------:R-:W-:-:S13]  /*0820*/  ISETP.NE.AND.EX P4, PT, RZ, c[0x0][0x344], PT, P0 ;  /* 0x0000d100ff007a0c */ /* 0x000fda0003f85300 */
[----:B------:R-:W-:-:S05]  /*0830*/  @P4 IMAD.WIDE R2, R38, R14, c[0x0][0x340] ;  /* 0x0000d00026024625 */ /* 0x000fca00078e020e */
[----:B------:R1:W2:Y:S01]  /*0840*/  @P4 LDG.E R30, [R2.64] ;  /* 0x0000000a021e4981 */ /* 0x0002a2000c1e1900 */
[----:B------:R-:W-:Y:S01]  /*0850*/  SHF.R.S32.HI R36, RZ, 0x1f, R231 ;  /* 0x0000001fff247819 */ /* 0x000fe200000114e7 */
[----:B------:R-:W-:Y:S01]  /*0860*/  IMAD R7, R218, c[0x0][0x240], RZ ;  /* 0x00009000da077a24 */ /* 0x000fe200078e02ff */
[----:B------:R-:W-:Y:S01]  /*0870*/  SHF.R.S32.HI R28, RZ, 0x1f, R38 ;  /* 0x0000001fff1c7819 */ /* 0x000fe20000011426 */
[----:B------:R-:W-:Y:S01]  /*0880*/  IMAD.MOV.U32 R174, RZ, RZ, 0x70 ;  /* 0x00000070ffae7424 */ /* 0x000fe200078e00ff */
[----:B------:R-:W-:Y:S01]  /*0890*/  IADD3 R42, R6, -0x1, RZ ;  /* 0xffffffff062a7810 */ /* 0x000fe20007ffe0ff */
[----:B------:R-:W-:Y:S01]  /*08a0*/  IMAD.MOV.U32 R167, RZ, RZ, c[0x0][0x238] ;  /* 0x00008e00ffa77624 */ /* 0x000fe200078e00ff */
[----:B------:R-:W-:Y:S01]  /*08b0*/  SEL R25, R28, RZ, !P3 ;  /* 0x000000ff1c197207 */ /* 0x000fe20005800000 */
[----:B------:R-:W-:Y:S01]  /*08c0*/  IMAD.WIDE.U32 R180, R174, c[0x0][0x238], RZ ;  /* 0x00008e00aeb47a25 */ /* 0x000fe200078e00ff */
[----:B------:R-:W-:Y:S01]  /*08d0*/  SEL R104, R38, RZ, !P3 ;  /* 0x000000ff26687207 */ /* 0x000fe20005800000 */
[----:B------:R-:W-:Y:S01]  /*08e0*/  ULDC.U8 UR6, c[0x0][0x298] ;  /* 0x0000a60000067ab9 */ /* 0x000fe20000000000 */
[----:B------:R-:W-:Y:S01]  /*08f0*/  SHF.R.S32.HI R6, RZ, 0x1f, R42 ;  /* 0x0000001fff067819 */ /* 0x000fe2000001142a */
[----:B------:R-:W-:Y:S01]  /*0900*/  IMAD.MOV.U32 R37, RZ, RZ, c[0x0][0x23c] ;  /* 0x00008f00ff257624 */ /* 0x000fe200078e00ff */
[-C--:B------:R-:W-:Y:S01]  /*0910*/  LEA.HI R21, R36, R231.reuse, RZ, 0x2 ;  /* 0x000000e724157211 */ /* 0x080fe200078f10ff */
[----:B------:R-:W-:Y:S01]  /*0920*/  IMAD.IADD R26, R191, 0x1, R13 ;  /* 0x00000001bf1a7824 */ /* 0x000fe200078e020d */
[----:B------:R-:W-:Y:S01]  /*0930*/  MOV R217, c[0x0][0x27c] ;  /* 0x00009f0000d97a02 */ /* 0x000fe20000000f00 */
[----:B------:R-:W-:Y:S01]  /*0940*/  IMAD R17, R218, c[0x0][0x210], RZ ;  /* 0x00008400da117a24 */ /* 0x000fe200078e02ff */
[----:B------:R-:W-:Y:S01]  /*0950*/  LOP3.LUT R34, R21, 0xfffffffc, RZ, 0xc0, !PT ;  /* 0xfffffffc15227812 */ /* 0x000fe200078ec0ff */
[----:B------:R-:W-:Y:S01]  /*0960*/  IMAD.MOV.U32 R187, RZ, RZ, 0x5 ;  /* 0x00000005ffbb7424 */ /* 0x000fe200078e00ff */
[----:B------:R-:W-:Y:S01]  /*0970*/  SHF.R.S32.HI R29, RZ, 0x1f, R26 ;  /* 0x0000001fff1d7819 */ /* 0x000fe2000001141a */
[----:B------:R-:W-:Y:S01]  /*0980*/  IMAD R17, R39, c[0x0][0x214], R17 ;  /* 0x0000850027117a24 */ /* 0x000fe200078e0211 */
[----:B------:R-:W-:Y:S01]  /*0990*/  SHF.R.S32.HI R102, RZ, 0x2, R21 ;  /* 0x00000002ff667819 */ /* 0x000fe20000011415 */
[----:B------:R-:W-:Y:S01]  /*09a0*/  IMAD.IADD R34, R231, 0x1, -R34 ;  /* 0x00000001e7227824 */ /* 0x000fe200078e0a22 */
[----:B------:R-:W-:Y:S01]  /*09b0*/  MOV R185, 0x6 ;  /* 0x0000000600b97802 */ /* 0x000fe20000000f00 */
[----:B------:R-:W-:Y:S01]  /*09c0*/  IMAD.MOV.U32 R182, RZ, RZ, c[0x0][0x1e0] ;  /* 0x00007800ffb67624 */ /* 0x000fe200078e00ff */
[----:B-1----:R-:W-:Y:S01]  /*09d0*/  LEA.HI R3, R36, R231, RZ, 0x3 ;  /* 0x000000e724037211 */ /* 0x002fe200078f18ff */
[C---:B------:R-:W-:Y:S01]  /*09e0*/  IMAD.SHL.U32 R32, R34.reuse, 0x8, RZ ;  /* 0x0000000822207824 */ /* 0x040fe200078e00ff */
[----:B------:R-:W-:Y:S01]  /*09f0*/  SHF.R.S32.HI R31, RZ, 0x1f, R102 ;  /* 0x0000001fff1f7819 */ /* 0x000fe20000011466 */
[----:B------:R-:W-:Y:S01]  /*0a00*/  IMAD.SHL.U32 R34, R34, 0x4, RZ ;  /* 0x0000000422227824 */ /* 0x000fe200078e00ff */
[----:B------:R-:W-:Y:S01]  /*0a10*/  LOP3.LUT R2, R3, 0x1ffffff8, RZ, 0xc0, !PT ;  /* 0x1ffffff803027812 */ /* 0x000fe200078ec0ff */
[----:B------:R-:W-:Y:S01]  /*0a20*/  IMAD.SHL.U32 R172, R167, 0x20, RZ ;  /* 0x00000020a7ac7824 */ /* 0x000fe200078e00ff */
[----:B------:R-:W-:Y:S01]  /*0a30*/  SHF.R.S32.HI R5, RZ, 0x3, R3 ;  /* 0x00000003ff057819 */ /* 0x000fe20000011403 */
[----:B------:R-:W-:Y:S01]  /*0a40*/  IMAD R16, R31, c[0x0][0x280], RZ ;  /* 0x0000a0001f107a24 */ /* 0x000fe200078e02ff */
[----:B------:R-:W-:Y:S01]  /*0a50*/  SHF.R.S32.HI R3, RZ, 0x1f, R12 ;  /* 0x0000001fff037819 */ /* 0x000fe2000001140c */
[----:B------:R-:W-:Y:S01]  /*0a60*/  IMAD.IADD R2, R231, 0x1, -R2 ;  /* 0x00000001e7027824 */ /* 0x000fe200078e0a02 */
[C---:B------:R-:W-:Y:S01]  /*0a70*/  IADD3 R161, P0, R5.reuse, R12, RZ ;  /* 0x0000000c05a17210 */ /* 0x040fe20007f1e0ff */
[----:B------:R-:W-:Y:S01]  /*0a80*/  IMAD.IADD R135, R0, 0x1, -R5 ;  /* 0x0000000100877824 */ /* 0x000fe200078e0a05 */
[----:B------:R-:W-:Y:S01]  /*0a90*/  SHF.R.S32.HI R33, RZ, 0x1f, R32 ;  /* 0x0000001fff217819 */ /* 0x000fe20000011420 */
[----:B------:R-:W-:Y:S01]  /*0aa0*/  IMAD.SHL.U32 R10, R2, 0x8, RZ ;  /* 0x00000008020a7824 */ /* 0x000fe200078e00ff */
[C---:B------:R-:W-:Y:S01]  /*0ab0*/  LEA.HI.X.SX32 R166, R5.reuse, R3, 0x1, P0 ;  /* 0x0000000305a67211 */ /* 0x040fe200000f0eff */
[----:B------:R-:W-:Y:S01]  /*0ac0*/  IMAD.SHL.U32 R5, R5, 0x40, RZ ;  /* 0x0000004005057824 */ /* 0x000fe200078e00ff */
[----:B------:R-:W-:Y:S01]  /*0ad0*/  IADD3 R118, R32, 0x20, RZ ;  /* 0x0000002020767810 */ /* 0x000fe20007ffe0ff */
[----:B------:R-:W-:Y:S01]  /*0ae0*/  IMAD R14, R42, -0x70, R135 ;  /* 0xffffff902a0e7824 */ /* 0x000fe200078e0287 */
[----:B------:R-:W-:Y:S01]  /*0af0*/  SHF.R.S32.HI R11, RZ, 0x1f, R10 ;  /* 0x0000001fff0b7819 */ /* 0x000fe2000001140a */
[----:B------:R-:W-:Y:S01]  /*0b00*/  IMAD R2, R166, c[0x0][0x238], RZ ;  /* 0x00008e00a6027a24 */ /* 0x000fe200078e02ff */
[----:B------:R-:W-:Y:S01]  /*0b10*/  ISETP.GE.AND P6, PT, R10, c[0x0][0x1d4], PT ;  /* 0x000075000a007a0c */ /* 0x000fe20003fc6270 */
[----:B------:R-:W-:Y:S01]  /*0b20*/  IMAD R16, R102, c[0x0][0x284], R16 ;  /* 0x0000a10066107a24 */ /* 0x000fe200078e0210 */
[C---:B------:R-:W-:Y:S01]  /*0b30*/  ISETP.GE.AND P1, PT, R14.reuse, 0x1, PT ;  /* 0x000000010e00780c */ /* 0x040fe20003f26270 */
[C---:B------:R-:W-:Y:S01]  /*0b40*/  IMAD R4, R161.reuse, c[0x0][0x23c], R2 ;  /* 0x00008f00a1047a24 */ /* 0x040fe200078e0202 */
[C---:B------:R-:W-:Y:S01]  /*0b50*/  ISETP.GE.AND P0, PT, R14.reuse, 0x11, PT ;  /* 0x000000110e00780c */ /* 0x040fe20003f06270 */
[----:B------:R-:W-:Y:S01]  /*0b60*/  IMAD.WIDE.U32 R2, R161, c[0x0][0x238], R10 ;  /* 0x00008e00a1027a25 */ /* 0x000fe200078e000a */
[----:B------:R-:W-:Y:S01]  /*0b70*/  ISETP.GE.AND P3, PT, R14, 0x21, PT ;  /* 0x000000210e00780c */ /* 0x000fe20003f66270 */
[----:B------:R-:W-:Y:S01]  /*0b80*/  ULDC UR8, c[0x0][0x1e4] ;  /* 0x0000790000087ab9 */ /* 0x000fe20000000800 */
[----:B------:R-:W-:Y:S01]  /*0b90*/  SHF.R.S32.HI R35, RZ, 0x1f, R34 ;  /* 0x0000001fff237819 */ /* 0x000fe20000011422 */
[----:B------:R-:W-:Y:S01]  /*0ba0*/  IMAD.IADD R3, R3, 0x1, R4 ;  /* 0x0000000103037824 */ /* 0x000fe200078e0204 */
[C---:B------:R-:W-:Y:S01]  /*0bb0*/  IADD3 R170, R102.reuse, 0x20, RZ ;  /* 0x0000002066aa7810 */ /* 0x040fe20007ffe0ff */
[C---:B------:R-:W-:Y:S01]  /*0bc0*/  IMAD R4, R39.reuse, c[0x0][0x244], R7 ;  /* 0x0000910027047a24 */ /* 0x040fe200078e0207 */
[C---:B------:R-:W-:Y:S01]  /*0bd0*/  IADD3 R169, R102.reuse, 0x40, RZ ;  /* 0x0000004066a97810 */ /* 0x040fe20007ffe0ff */
[----:B------:R-:W-:Y:S01]  /*0be0*/  IMAD.WIDE.U32 R2, R39, c[0x0][0x240], R2 ;  /* 0x0000900027027a25 */ /* 0x000fe200078e0002 */
[----:B------:R-:W-:Y:S01]  /*0bf0*/  IADD3 R168, R102, 0x60, RZ ;  /* 0x0000006066a87810 */ /* 0x000fe20007ffe0ff */
[----:B------:R-:W-:Y:S01]  /*0c00*/  UMOV UR7, 0x60 ;  /* 0x0000006000077882 */ /* 0x000fe20000000000 */
[----:B------:R-:W-:Y:S01]  /*0c10*/  SHF.L.U32 R215, R182, 0x5, RZ ;  /* 0x00000005b6d77819 */ /* 0x000fe200000006ff */
[----:B------:R-:W-:Y:S01]  /*0c20*/  IMAD R7, R174, c[0x0][0x23c], RZ ;  /* 0x00008f00ae077a24 */ /* 0x000fe200078e02ff */
[C---:B------:R-:W-:Y:S01]  /*0c30*/  SHF.L.U64.HI R204, R182.reuse, R185, c[0x0][0x1e4] ;  /* 0x00007900b6cc7619 */ /* 0x040fe200000102b9 */
[----:B------:R-:W-:Y:S01]  /*0c40*/  IMAD.IADD R3, R3, 0x1, R4 ;  /* 0x0000000103037824 */ /* 0x000fe200078e0204 */
[----:B------:R-:W-:Y:S01]  /*0c50*/  SHF.L.U64.HI R193, R182, R187, c[0x0][0x1e4] ;  /* 0x00007900b6c17619 */ /* 0x000fe200000102bb */
[----:B------:R-:W-:Y:S01]  /*0c60*/  IMAD R4, R25, c[0x0][0x248], RZ ;  /* 0x0000920019047a24 */ /* 0x000fe200078e02ff */
[----:B------:R-:W-:Y:S01]  /*0c70*/  IADD3 R205, R181, R7, RZ ;  /* 0x00000007b5cd7210 */ /* 0x000fe20007ffe0ff */
[----:B------:R-:W-:Y:S01]  /*0c80*/  IMAD.WIDE.U32 R140, R104, c[0x0][0x248], R2 ;  /* 0x00009200688c7a25 */ /* 0x000fe200078e0002 */
[----:B------:R-:W-:Y:S01]  /*0c90*/  LOP3.LUT R2, R5, 0x1c0, RZ, 0xc0, !PT ;  /* 0x000001c005027812 */ /* 0x000fe200078ec0ff */
[----:B------:R-:W-:Y:S01]  /*0ca0*/  ULDC UR5, c[0x0][0x284] ;  /* 0x0000a10000057ab9 */ /* 0x000fe20000000800 */
[----:B------:R-:W-:Y:S01]  /*0cb0*/  LEA.HI R5, R36, R231, RZ, 0x6 ;  /* 0x000000e724057211 */ /* 0x000fe200078f30ff */
[----:B------:R-:W-:Y:S01]  /*0cc0*/  IMAD R7, R104, c[0x0][0x24c], R4 ;  /* 0x0000930068077a24 */ /* 0x000fe200078e0204 */
[----:B------:R-:W-:Y:S01]  /*0cd0*/  ULDC UR4, c[0x0][0x294] ;  /* 0x0000a50000047ab9 */ /* 0x000fe20000000800 */
[----:B------:R-:W-:Y:S01]  /*0ce0*/  IMAD R4, R205, R42, RZ ;  /* 0x0000002acd047224 */ /* 0x000fe200078e02ff */
[----:B------:R-:W-:Y:S01]  /*0cf0*/  UIMAD UR8, UR8, 0x60, URZ ;  /* 0x00000060080878a4 */ /* 0x000fe2000f8e023f */
[----:B------:R-:W-:Y:S01]  /*0d00*/  IMAD.IADD R137, R141, 0x1, R7 ;  /* 0x000000018d897824 */ /* 0x000fe200078e0207 */
[----:B------:R-:W-:Y:S01]  /*0d10*/  UIMAD UR5, UR7, UR5, URZ ;  /* 0x00000005070572a4 */ /* 0x000fe2000f8e023f */
[-C--:B------:R-:W-:Y:S01]  /*0d20*/  IMAD R3, R6, R180.reuse, R4 ;  /* 0x000000b406037224 */ /* 0x080fe200078e0204 */
[----:B------:R-:W-:Y:S01]  /*0d30*/  LOP3.LUT R4, R2, 0x38, R10, 0xf8, !PT ;  /* 0x0000003802047812 */ /* 0x000fe200078ef80a */
[----:B------:R-:W-:Y:S01]  /*0d40*/  IMAD.MOV.U32 R136, RZ, RZ, R140 ;  /* 0x000000ffff887224 */ /* 0x000fe200078e008c */
[----:B------:R-:W-:Y:S01]  /*0d50*/  SHF.R.U32.HI R2, RZ, 0x3, R2 ;  /* 0x00000003ff027819 */ /* 0x000fe20000011602 */
[----:B------:R-:W-:Y:S01]  /*0d60*/  IMAD.SHL.U32 R5, R5, 0x8, RZ ;  /* 0x0000000805057824 */ /* 0x000fe200078e00ff */
[----:B------:R-:W-:Y:S01]  /*0d70*/  UIMAD UR4, UR7, UR4, URZ ;  /* 0x00000004070472a4 */ /* 0x000fe2000f8e023f */
[----:B------:R-:W-:Y:S01]  /*0d80*/  IMAD.WIDE.U32 R22, R42, R180, R136 ;  /* 0x000000b42a167225 */ /* 0x000fe200078e0088 */
[----:B------:R-:W-:-:S02]  /*0d90*/  LOP3.LUT R2, R4, R2, RZ, 0x3c, !PT ;  /* 0x0000000204027212 */ /* 0x000fc400078e3cff */
[----:B------:R-:W-:Y:S01]  /*0da0*/  P2R R134, PR, RZ, 0x40 ;  /* 0x00000040ff867803 */ /* 0x000fe20000000000 */
[----:B------:R-:W-:Y:S01]  /*0db0*/  IMAD.WIDE.U32 R6, R167, 0x20, RZ ;  /* 0x00000020a7067825 */ /* 0x000fe200078e00ff */
[----:B------:R-:W-:Y:S02]  /*0dc0*/  LOP3.LUT R2, R2, 0xfffffe00, R5, 0xf8, !PT ;  /* 0xfffffe0002027812 */ /* 0x000fe400078ef805 */
[----:B------:R-:W-:Y:S01]  /*0dd0*/  IADD3 R3, R23, R3, RZ ;  /* 0x0000000317037210 */ /* 0x000fe20007ffe0ff */
[----:B------:R-:W-:Y:S01]  /*0de0*/  IMAD.WIDE.U32 R188, R102, c[0x0][0x1e0], RZ ;  /* 0x0000780066bc7a25 */ /* 0x000fe200078e00ff */
[----:B------:R-:W-:-:S03]  /*0df0*/  @P1 LEA R4, P2, R22, c[0x0][0x220], 0x1 ;  /* 0x0000880016041a11 */ /* 0x000fc600078408ff */
[----:B------:R-:W-:Y:S01]  /*0e00*/  IMAD.SHL.U32 R93, R2, 0x2, RZ ;  /* 0x00000002025d7824 */ /* 0x000fe200078e00ff */
[----:B------:R-:W-:Y:S01]  /*0e10*/  @P1 LEA.HI.X R5, R22, c[0x0][0x224], R3, 0x1, P2 ;  /* 0x0000890016051a11 */ /* 0x000fe200010f0c03 */
[----:B------:R-:W-:Y:S01]  /*0e20*/  IMAD.SHL.U32 R216, R182, 0x40, RZ ;  /* 0x00000040b6d87824 */ /* 0x000fe200078e00ff */
[----:B------:R-:W-:Y:S01]  /*0e30*/  @P0 LEA R2, P2, R167, R22, 0x4 ;  /* 0x00000016a7020211 */ /* 0x000fe200078420ff */
[----:B------:R-:W-:Y:S02]  /*0e40*/  IMAD R201, R174, c[0x0][0x294], RZ ;  /* 0x0000a500aec97a24 */ /* 0x000fe400078e02ff */
[----:B------:R-:W-:Y:S01]  /*0e50*/  @!PT LDS RZ, [RZ] ;  /* 0x00000000fffff984 */ /* 0x000fe20000000800 */
[----:B------:R-:W-:Y:S01]  /*0e60*/  @!PT LDS RZ, [RZ] ;  /* 0x00000000fffff984 */ /* 0x000fe20000000800 */
[----:B------:R-:W-:Y:S01]  /*0e70*/  @!PT LDS RZ, [RZ] ;  /* 0x00000000fffff984 */ /* 0x000fe20000000800 */
[----:B------:R1:W-:Y:S01]  /*0e80*/  @P1 LDGSTS.E.BYPASS.LTC128B.128 [R93+0x3900], [R4.64], !P6 ;  /* 0x03900000045d1fae */ /* 0x0003e2000f101d4a */
[----:B------:R-:W-:Y:S01]  /*0e90*/  ISETP.GE.AND P1, PT, R14, 0x31, PT ;  /* 0x000000310e00780c */ /* 0x000fe20003f26270 */
[C---:B------:R-:W-:Y:S02]  /*0ea0*/  IMAD R202, R174.reuse, c[0x0][0x284], RZ ;  /* 0x0000a100aeca7a24 */ /* 0x040fe400078e02ff */
[----:B------:R-:W-:-:S02]  /*0eb0*/  IMAD R203, R174, c[0x0][0x1e4], RZ ;  /* 0x00007900aecb7a24 */ /* 0x000fc400078e02ff */
[----:B------:R-:W-:-:S04]  /*0ec0*/  IMAD.WIDE.U32 R178, R174, c[0x0][0x290], RZ ;  /* 0x0000a400aeb27a25 */ /* 0x000fc800078e00ff */
[----:B------:R-:W-:-:S04]  /*0ed0*/  IMAD.WIDE.U32 R176, R174, c[0x0][0x280], RZ ;  /* 0x0000a000aeb07a25 */ /* 0x000fc800078e00ff */
[----:B------:R-:W-:Y:S02]  /*0ee0*/  @P1 IMAD R12, R37, 0x30, RZ ;  /* 0x00000030250c1824 */ /* 0x000fe400078e02ff */
[----:B------:R-:W-:-:S04]  /*0ef0*/  IMAD.WIDE.U32 R182, R182, 0x60, RZ ;  /* 0x00000060b6b67825 */ /* 0x000fc800078e00ff */
[----:B------:R-:W-:Y:S01]  /*0f00*/  IMAD.WIDE.U32 R196, R169, c[0x0][0x1e0], RZ ;  /* 0x00007800a9c47a25 */ /* 0x000fe200078e00ff */
[----:B------:R-:W-:-:S03]  /*0f10*/  IADD3 R200, R183, UR8, RZ ;  /* 0x00000008b7c87c10 */ /* 0x000fc6000fffe0ff */
[----:B------:R-:W-:Y:S01]  /*0f20*/  IMAD.WIDE.U32 R174, R174, c[0x0][0x1e0], RZ ;  /* 0x00007800aeae7a25 */ /* 0x000fe200078e00ff */
[----:B-1----:R-:W-:-:S03]  /*0f30*/  @P0 LEA.HI.X R5, R167, R3, R37, 0x4, P2 ;  /* 0x00000003a7050211 */ /* 0x002fc600010f2425 */
[----:B------:R-:W-:Y:S01]  /*0f40*/  IMAD.WIDE.U32 R198, R170, c[0x0][0x1e0], RZ ;  /* 0x00007800aac67a25 */ /* 0x000fe200078e00ff */
[----:B------:R-:W-:-:S03]  /*0f50*/  @P0 LEA R4, P2, R2, c[0x0][0x220], 0x1 ;  /* 0x0000880002040a11 */ /* 0x000fc600078408ff */
[----:B------:R-:W-:Y:S01]  /*0f60*/  IMAD.WIDE.U32 R194, R168, c[0x0][0x1e0], RZ ;  /* 0x00007800a8c27a25 */ /* 0x000fe200078e00ff */
[----:B------:R-:W-:Y:S02]  /*0f70*/  @P0 LEA.HI.X R5, R2, c[0x0][0x224], R5, 0x1, P2 ;  /* 0x0000890002050a11 */ /* 0x000fe400010f0c05 */
[----:B------:R-:W-:Y:S01]  /*0f80*/  @P3 IADD3 R6, P2, R22, R6, RZ ;  /* 0x0000000616063210 */ /* 0x000fe20007f5e0ff */
[----:B------:R-:W-:Y:S02]  /*0f90*/  IMAD.SHL.U32 R2, R37, 0x20, RZ ;  /* 0x0000002025027824 */ /* 0x000fe400078e00ff */
[----:B------:R1:W-:Y:S01]  /*0fa0*/  @P0 LDGSTS.E.BYPASS.LTC128B.128 [R93+0x4100], [R4.64], !P6 ;  /* 0x04100000045d0fae */ /* 0x0003e2000f101d4a */
[----:B------:R-:W-:Y:S01]  /*0fb0*/  @P3 LEA R8, P0, R6, c[0x0][0x220], 0x1 ;  /* 0x0000880006083a11 */ /* 0x000fe200078008ff */
[----:B------:R-:W-:Y:S01]  /*0fc0*/  IMAD.IADD R201, R179, 0x1, R201 ;  /* 0x00000001b3c97824 */ /* 0x000fe200078e02c9 */
[----:B------:R-:W-:Y:S01]  /*0fd0*/  @P3 IADD3.X R7, R3, R7, R2, P2, !PT ;  /* 0x0000000703073210 */ /* 0x000fe200017fe402 */
[----:B------:R-:W-:Y:S01]  /*0fe0*/  IMAD.IADD R202, R177, 0x1, R202 ;  /* 0x00000001b1ca7824 */ /* 0x000fe200078e02ca */
[----:B------:R-:W-:Y:S01]  /*0ff0*/  @P1 MOV R2, R22 ;  /* 0x0000001600021202 */ /* 0x000fe20000000f00 */
[----:B------:R-:W-:Y:S01]  /*1000*/  IMAD.IADD R203, R175, 0x1, R203 ;  /* 0x00000001afcb7824 */ /* 0x000fe200078e02cb */
[----:B------:R-:W-:-:S02]  /*1010*/  ISETP.GE.AND P2, PT, R14, 0x41, PT ;  /* 0x000000410e00780c */ /* 0x000fc40003f46270 */
[----:B------:R-:W-:-:S05]  /*1020*/  @P3 LEA.HI.X R9, R6, c[0x0][0x224], R7, 0x1, P0 ;  /* 0x0000890006093a11 */ /* 0x000fca00000f0c07 */
[----:B------:R3:W-:Y:S01]  /*1030*/  @P3 LDGSTS.E.BYPASS.LTC128B.128 [R93+0x4900], [R8.64], !P6 ;  /* 0x04900000085d3fae */ /* 0x0007e2000f101d4a */
[----:B-1----:R-:W-:-:S04]  /*1040*/  @P1 IMAD.WIDE.U32 R4, R167, 0x30, R2 ;  /* 0x00000030a7041825 */ /* 0x002fc800078e0002 */
[----:B------:R-:W-:Y:S01]  /*1050*/  @P1 IMAD.IADD R2, R5, 0x1, R12 ;  /* 0x0000000105021824 */ /* 0x000fe200078e020c */
[----:B------:R-:W-:Y:S01]  /*1060*/  @P1 LEA R6, P0, R4, c[0x0][0x220], 0x1 ;  /* 0x0000880004061a11 */ /* 0x000fe200078008ff */
[----:B------:R-:W-:-:S03]  /*1070*/  IMAD R12, R218, c[0x0][0x1e8], RZ ;  /* 0x00007a00da0c7a24 */ /* 0x000fc600078e02ff */
[----:B------:R-:W-:Y:S01]  /*1080*/  @P1 LEA.HI.X R7, R4, c[0x0][0x224], R2, 0x1, P0 ;  /* 0x0000890004071a11 */ /* 0x000fe200000f0c02 */
[----:B------:R-:W-:Y:S01]  /*1090*/  IMAD R12, R39, c[0x0][0x1ec], R12 ;  /* 0x00007b00270c7a24 */ /* 0x000fe200078e020c */
[----:B------:R-:W-:-:S03]  /*10a0*/  @P2 LEA R2, P0, R167, R22, 0x6 ;  /* 0x00000016a7022211 */ /* 0x000fc600078030ff */
[----:B------:R1:W-:Y:S01]  /*10b0*/  @P1 LDGSTS.E.BYPASS.LTC128B.128 [R93+0x5100], [R6.64], !P6 ;  /* 0x05100000065d1fae */ /* 0x0003e2000f101d4a */
[----:B------:R-:W-:Y:S01]  /*10c0*/  @P2 LEA.HI.X R4, R167, R3, R37, 0x6, P0 ;  /* 0x00000003a7042211 */ /* 0x000fe200000f3425 */
[----:B---3--:R-:W-:Y:S01]  /*10d0*/  IMAD R9, R218, c[0x0][0x260], RZ ;  /* 0x00009800da097a24 */ /* 0x008fe200078e02ff */
[C---:B------:R-:W-:Y:S02]  /*10e0*/  @P2 LEA R18, P0, R2.reuse, c[0x0][0x220], 0x1 ;  /* 0x0000880002122a11 */ /* 0x040fe400078008ff */
[----:B------:R-:W-:Y:S01]  /*10f0*/  ISETP.GE.AND P1, PT, R217, 0x1, PT ;  /* 0x00000001d900780c */ /* 0x000fe20003f26270 */
[----:B------:R-:W-:Y:S01]  /*1100*/  IMAD R9, R39, c[0x0][0x264], R9 ;  /* 0x0000990027097a24 */ /* 0x000fe200078e0209 */
[----:B------:R-:W-:Y:S01]  /*1110*/  @P2 LEA.HI.X R19, R2, c[0x0][0x224], R4, 0x1, P0 ;  /* 0x0000890002132a11 */ /* 0x000fe200000f0c04 */
[----:B------:R-:W-:Y:S01]  /*1120*/  IMAD.WIDE.U32 R4, R26, c[0x0][0x1e0], RZ ;  /* 0x000078001a047a25 */ /* 0x000fe200078e00ff */
[C---:B------:R-:W-:Y:S02]  /*1130*/  ISETP.GE.AND P0, PT, R32.reuse, c[0x0][0x27c], PT ;  /* 0x00009f0020007a0c */ /* 0x040fe40003f06270 */
[----:B------:R-:W-:Y:S01]  /*1140*/  ISETP.GE.AND P1, PT, R32, c[0x0][0x1d4], PT ;  /* 0x0000750020007a0c */ /* 0x000fe20003f26270 */
[----:B------:R-:W-:Y:S01]  /*1150*/  IMAD.SHL.U32 R2, R217, 0x2, RZ ;  /* 0x00000002d9027824 */ /* 0x000fe200078e00ff */
[----:B------:R-:W-:Y:S01]  /*1160*/  SEL R8, RZ, c[0x0][0x27c], !P0 ;  /* 0x00009f00ff087a07 */ /* 0x000fe20004000000 */
[----:B------:R3:W-:Y:S01]  /*1170*/  @P2 LDGSTS.E.BYPASS.LTC128B.128 [R93+0x5900], [R18.64], !P6 ;  /* 0x05900000125d2fae */ /* 0x0007e2000f101d4a */
[----:B------:R-:W-:-:S02]  /*1180*/  SEL R24, RZ, 0x1, P1 ;  /* 0x00000001ff187807 */ /* 0x000fc40000800000 */
[----:B------:R-:W-:Y:S01]  /*1190*/  ISETP.GE.AND P1, PT, R14, 0x51, PT ;  /* 0x000000510e00780c */ /* 0x000fe20003f26270 */
[----:B------:R-:W-:-:S04]  /*11a0*/  IMAD.IADD R8, R32, 0x1, R8 ;  /* 0x0000000120087824 */ /* 0x000fc800078e0208 */
[----:B------:R-:W-:Y:S02]  /*11b0*/  @P0 IADD3 R2, -R2, c[0x0][0x1d4], RZ ;  /* 0x0000750002020a10 */ /* 0x000fe40007ffe1ff */
[----:B------:R-:W-:Y:S01]  /*11c0*/  ISETP.GE.AND P0, PT, R118, c[0x0][0x1d4], PT ;  /* 0x0000750076007a0c */ /* 0x000fe20003f06270 */
[----:B-1----:R-:W-:-:S03]  /*11d0*/  IMAD R6, R29, c[0x0][0x1e0], RZ ;  /* 0x000078001d067a24 */ /* 0x002fc600078e02ff */
[----:B------:R-:W-:Y:S02]  /*11e0*/  SEL R23, RZ, 0xffffffff, P0 ;  /* 0xffffffffff177807 */ /* 0x000fe40000000000 */
[----:B------:R-:W-:Y:S01]  /*11f0*/  ISETP.GT.AND P0, PT, R14, 0x60, PT ;  /* 0x000000600e00780c */ /* 0x000fe20003f04270 */
[----:B------:R-:W-:Y:S02]  /*1200*/  IMAD R6, R26, c[0x0][0x1e4], R6 ;  /* 0x000079001a067a24 */ /* 0x000fe400078e0206 */
[----:B------:R-:W-:-:S04]  /*1210*/  IMAD.WIDE.U32 R14, R102, c[0x0][0x280], R34 ;  /* 0x0000a000660e7a25 */ /* 0x000fc800078e0022 */
[----:B------:R-:W-:Y:S02]  /*1220*/  IMAD.IADD R5, R5, 0x1, R6 ;  /* 0x0000000105057824 */ /* 0x000fe400078e0206 */
[----:B------:R-:W-:Y:S02]  /*1230*/  IMAD.IADD R117, R15, 0x1, R16 ;  /* 0x000000010f757824 */ /* 0x000fe400078e0210 */
[----:B------:R-:W-:-:S04]  /*1240*/  IMAD.WIDE.U32 R6, R39, c[0x0][0x1e8], R4 ;  /* 0x00007a0027067a25 */ /* 0x000fc800078e0004 */
[----:B------:R-:W-:Y:S01]  /*1250*/  IMAD.WIDE.U32 R4, R39, c[0x0][0x260], R10 ;  /* 0x0000980027047a25 */ /* 0x000fe200078e000a */
[----:B------:R-:W-:-:S03]  /*1260*/  SHF.R.S32.HI R10, RZ, 0x1f, R2 ;  /* 0x0000001fff0a7819 */ /* 0x000fc60000011402 */
[----:B------:R-:W-:Y:S01]  /*1270*/  IMAD.IADD R95, R7, 0x1, R12 ;  /* 0x00000001075f7824 */ /* 0x000fe200078e020c */
[----:B------:R-:W-:Y:S01]  /*1280*/  LEA.HI R27, R10, R2, RZ, 0x4 ;  /* 0x000000020a1b7211 */ /* 0x000fe200078f20ff */
[----:B------:R-:W-:Y:S01]  /*1290*/  IMAD.WIDE.U32 R12, R102, c[0x0][0x290], R34 ;  /* 0x0000a400660c7a25 */ /* 0x000fe200078e0022 */
[----:B------:R-:W-:Y:S02]  /*12a0*/  SHF.R.S32.HI R2, RZ, 0x1f, R8 ;  /* 0x0000001fff027819 */ /* 0x000fe40000011408 */
[----:B------:R-:W-:Y:S01]  /*12b0*/  IADD3 R5, R5, R9, RZ ;  /* 0x0000000905057210 */ /* 0x000fe20007ffe0ff */
[----:B------:R-:W-:Y:S01]  /*12c0*/  IMAD.MOV.U32 R94, RZ, RZ, R6 ;  /* 0x000000ffff5e7224 */ /* 0x000fe200078e0006 */
[----:B------:R-:W-:Y:S01]  /*12d0*/  LEA.HI R20, R2, R8, RZ, 0x3 ;  /* 0x0000000802147211 */ /* 0x000fe200078f18ff */
[----:B------:R-:W-:Y:S02]  /*12e0*/  IMAD R2, R31, c[0x0][0x290], RZ ;  /* 0x0000a4001f027a24 */ /* 0x000fe400078e02ff */
[----:B------:R-:W-:Y:S01]  /*12f0*/  IMAD.WIDE.U32 R8, R102, c[0x0][0x290], R32 ;  /* 0x0000a40066087a25 */ /* 0x000fe200078e0020 */
[----:B------:R-:W-:-:S03]  /*1300*/  LOP3.LUT R121, R20, 0xfffffff8, RZ, 0xc0, !PT ;  /* 0xfffffff814797812 */ /* 0x000fc600078ec0ff */
[----:B------:R-:W-:Y:S01]  /*1310*/  IMAD R2, R102, c[0x0][0x294], R2 ;  /* 0x0000a50066027a24 */ /* 0x000fe200078e0202 */
[----:B------:R-:W-:Y:S01]  /*1320*/  SHF.R.S32.HI R127, RZ, 0x1f, R121 ;  /* 0x0000001fff7f7819 */ /* 0x000fe20000011479 */
[----:B------:R-:W-:Y:S02]  /*1330*/  IMAD.MOV.U32 R110, RZ, RZ, R8 ;  /* 0x000000ffff6e7224 */ /* 0x000fe400078e0008 */
[----:B------:R-:W-:Y:S02]  /*1340*/  IMAD R8, R25, c[0x0][0x268], RZ ;  /* 0x00009a0019087a24 */ /* 0x000fe400078e02ff */
[----:B------:R-:W-:Y:S02]  /*1350*/  IMAD.IADD R115, R13, 0x1, R2 ;  /* 0x000000010d737824 */ /* 0x000fe400078e0202 */
[----:B------:R-:W-:-:S04]  /*1360*/  IMAD.WIDE.U32 R6, R39, c[0x0][0x210], R32 ;  /* 0x0000840027067a25 */ /* 0x000fc800078e0020 */
[----:B------:R-:W-:Y:S01]  /*1370*/  IMAD.IADD R111, R2, 0x1, R9 ;  /* 0x00000001026f7824 */ /* 0x000fe200078e0209 */
[----:B------:R-:W-:Y:S01]  /*1380*/  SHF.R.S32.HI R2, RZ, 0x1f, R21 ;  /* 0x0000001fff027819 */ /* 0x000fe20000011415 */
[C---:B------:R-:W-:Y:S02]  /*1390*/  IMAD R103, R104.reuse, c[0x0][0x26c], R8 ;  /* 0x00009b0068677a24 */ /* 0x040fe400078e0208 */
[----:B------:R-:W-:Y:S01]  /*13a0*/  IMAD.WIDE.U32 R104, R104, c[0x0][0x268], R4 ;  /* 0x00009a0068687a25 */ /* 0x000fe200078e0004 */
[----:B------:R-:W-:Y:S02]  /*13b0*/  @P1 MOV R5, R3 ;  /* 0x0000000300051202 */ /* 0x000fe40000000f00 */
[----:B------:R-:W-:Y:S01]  /*13c0*/  LEA.HI R2, R2, R102, RZ, 0x3 ;  /* 0x0000006602027211 */ /* 0x000fe200078f18ff */
[----:B------:R-:W-:Y:S02]  /*13d0*/  IMAD.IADD R15, R7, 0x1, R17 ;  /* 0x00000001070f7824 */ /* 0x000fe400078e0211 */
[----:B------:R-:W-:Y:S01]  /*13e0*/  IMAD.SHL.U32 R7, R23, 0x2, RZ ;  /* 0x0000000217077824 */ /* 0x000fe200078e00ff */
[----:B------:R-:W-:Y:S01]  /*13f0*/  LOP3.LUT R2, R2, 0xfffffff8, RZ, 0xc0, !PT ;  /* 0xfffffff802027812 */ /* 0x000fe200078ec0ff */
[----:B------:R-:W-:-:S02]  /*1400*/  @P1 IMAD.MOV.U32 R4, RZ, RZ, R22 ;  /* 0x000000ffff041224 */ /* 0x000fc400078e0016 */
[----:B------:R-:W-:Y:S01]  /*1410*/  IMAD.MOV.U32 R116, RZ, RZ, R14 ;  /* 0x000000ffff747224 */ /* 0x000fe200078e000e */
[----:B------:R-:W-:Y:S01]  /*1420*/  LOP3.LUT R24, R7, 0x2, R24, 0xe2, !PT ;  /* 0x0000000207187812 */ /* 0x000fe200078ee218 */
[----:B------:R-:W-:Y:S01]  /*1430*/  IMAD.MOV.U32 R14, RZ, RZ, R6 ;  /* 0x000000ffff0e7224 */ /* 0x000fe200078e0006 */
[----:B------:R-:W-:Y:S01]  /*1440*/  LEA.HI R7, R36, R231, RZ, 0x5 ;  /* 0x000000e724077211 */ /* 0x000fe200078f28ff */
[----:B------:R-:W-:Y:S01]  /*1450*/  @P1 IMAD R6, R37, 0x50, RZ ;  /* 0x0000005025061824 */ /* 0x000fe200078e02ff */
[----:B------:R-:W-:Y:S01]  /*1460*/  IADD3 R36, R34, 0x10, RZ ;  /* 0x0000001022247810 */ /* 0x000fe20007ffe0ff */
[----:B------:R-:W-:Y:S01]  /*1470*/  @P1 IMAD.WIDE.U32 R4, R167, 0x50, R4 ;  /* 0x00000050a7041825 */ /* 0x000fe200078e0004 */
[C---:B------:R-:W-:Y:S02]  /*1480*/  LOP3.LUT R99, R24.reuse, 0x1, RZ, 0xc0, !PT ;  /* 0x0000000118637812 */ /* 0x040fe400078ec0ff */
[----:B------:R-:W-:Y:S01]  /*1490*/  LOP3.LUT R100, R24, 0x2, RZ, 0xc0, !PT ;  /* 0x0000000218647812 */ /* 0x000fe200078ec0ff */
[----:B------:R-:W-:Y:S01]  /*14a0*/  @P1 IMAD.IADD R5, R5, 0x1, R6 ;  /* 0x0000000105051824 */ /* 0x000fe200078e0206 */
[----:B------:R-:W-:Y:S01]  /*14b0*/  @P1 LEA R8, P2, R4, c[0x0][0x220], 0x1 ;  /* 0x0000880004081a11 */ /* 0x000fe200078408ff */
[----:B------:R-:W-:-:S02]  /*14c0*/  IMAD.IADD R2, R102, 0x1, -R2 ;  /* 0x0000000166027824 */ /* 0x000fc400078e0a02 */
[----:B------:R-:W-:Y:S01]  /*14d0*/  IMAD.SHL.U32 R6, R7, 0x10, RZ ;  /* 0x0000001007067824 */ /* 0x000fe200078e00ff */
[----:B------:R-:W-:Y:S01]  /*14e0*/  SHF.R.S32.HI R7, RZ, 0x1f, R170 ;  /* 0x0000001fff077819 */ /* 0x000fe200000114aa */
[----:B------:R-:W-:Y:S01]  /*14f0*/  IMAD.WIDE.U32 R10, R102, c[0x0][0x280], R32 ;  /* 0x0000a000660a7a25 */ /* 0x000fe200078e0020 */
[----:B------:R-:W-:Y:S02]  /*1500*/  @P1 LEA.HI.X R9, R4, c[0x0][0x224], R5, 0x1, P2 ;  /* 0x0000890004091a11 */ /* 0x000fe400010f0c05 */
[C---:B------:R-:W-:Y:S01]  /*1510*/  LOP3.LUT P3, RZ, R2.reuse, 0x4, RZ, 0xc0, !PT ;  /* 0x0000000402ff7812 */ /* 0x040fe2000786c0ff */
[----:B------:R-:W-:Y:S01]  /*1520*/  IMAD.SHL.U32 R2, R2, 0x40, RZ ;  /* 0x0000004002027824 */ /* 0x000fe200078e00ff */
[----:B------:R-:W-:Y:S01]  /*1530*/  SHF.R.S32.HI R5, RZ, 0x4, R27 ;  /* 0x00000004ff057819 */ /* 0x000fe2000001141b */
[----:B------:R-:W-:Y:S01]  /*1540*/  IMAD.MOV.U32 R114, RZ, RZ, R12 ;  /* 0x000000ffff727224 */ /* 0x000fe200078e000c */
[----:B------:R-:W-:Y:S01]  /*1550*/  LEA.HI R7, R7, R170, RZ, 0x3 ;  /* 0x000000aa07077211 */ /* 0x000fe200078f18ff */
[----:B------:R1:W-:Y:S01]  /*1560*/  @P1 LDGSTS.E.BYPASS.LTC128B.128 [R93+0x6100], [R8.64], !P6 ;  /* 0x06100000085d1fae */ /* 0x0003e2000f101d4a */
[----:B------:R-:W-:Y:S01]  /*1570*/  MOV R112, R10 ;  /* 0x0000000a00707202 */ /* 0x000fe20000000f00 */
[----:B-----5:R-:W-:Y:S01]  /*1580*/  IMAD.WIDE.U32 R114, R171, c[0x0][0x290], R114 ;  /* 0x0000a400ab727a25 */ /* 0x020fe200078e0072 */
[----:B------:R-:W-:-:S02]  /*1590*/  LEA.HI.SX32 R10, R20, R5, 0x1d ;  /* 0x00000005140a7211 */ /* 0x000fc400078feaff */
[----:B------:R-:W-:Y:S01]  /*15a0*/  SHF.L.U32 R4, R170, 0x6, RZ ;  /* 0x00000006aa047819 */ /* 0x000fe200000006ff */
[----:B------:R-:W-:Y:S01]  /*15b0*/  IMAD.WIDE.U32 R116, R171, c[0x0][0x280], R116 ;  /* 0x0000a000ab747a25 */ /* 0x000fe200078e0074 */
[----:B------:R-:W-:Y:S02]  /*15c0*/  IADD3 R113, R16, R11, RZ ;  /* 0x0000000b10717210 */ /* 0x000fe40007ffe0ff */
[----:B------:R-:W-:Y:S01]  /*15d0*/  LOP3.LUT R2, R2, 0x1c0, RZ, 0xc0, !PT ;  /* 0x000001c002027812 */ /* 0x000fe200078ec0ff */
[----:B------:R-:W-:Y:S01]  /*15e0*/  IMAD.SHL.U32 R11, R7, 0x40, RZ ;  /* 0x00000040070b7824 */ /* 0x000fe200078e00ff */
[----:B------:R-:W-:Y:S01]  /*15f0*/  LOP3.LUT R4, R4, 0x1c0, RZ, 0xc0, !PT ;  /* 0x000001c004047812 */ /* 0x000fe200078ec0ff */
[----:B------:R-:W-:Y:S01]  /*1600*/  IMAD.SHL.U32 R101, R10, 0x8, RZ ;  /* 0x000000080a657824 */ /* 0x000fe200078e00ff */
[----:B------:R-:W-:Y:S01]  /*1610*/  LOP3.LUT R6, R6, 0xfffffe00, RZ, 0xc0, !PT ;  /* 0xfffffe0006067812 */ /* 0x000fe200078ec0ff */
[----:B------:R-:W-:Y:S01]  /*1620*/  @P0 IMAD R16, R37, 0x60, RZ ;  /* 0x0000006025100824 */ /* 0x000fe200078e02ff */
[----:B------:R-:W-:Y:S01]  /*1630*/  SHF.R.U32.HI R5, RZ, 0x3, R2 ;  /* 0x00000003ff057819 */ /* 0x000fe20000011602 */
[----:B------:R-:W-:Y:S01]  /*1640*/  IMAD.WIDE.U32 R112, R171, c[0x0][0x280], R112 ;  /* 0x0000a000ab707a25 */ /* 0x000fe200078e0070 */
[----:B------:R-:W-:-:S02]  /*1650*/  LOP3.LUT R12, R2, 0x18, R32, 0xf8, !PT ;  /* 0x00000018020c7812 */ /* 0x000fc400078ef820 */
[----:B------:R-:W-:Y:S01]  /*1660*/  LOP3.LUT R10, R11, 0xfffffe00, RZ, 0xc0, !PT ;  /* 0xfffffe000b0a7812 */ /* 0x000fe200078ec0ff */
[----:B------:R-:W-:Y:S01]  /*1670*/  IMAD.WIDE.U32 R110, R171, c[0x0][0x290], R110 ;  /* 0x0000a400ab6e7a25 */ /* 0x000fe200078e006e */
[----:B------:R-:W-:Y:S02]  /*1680*/  SHF.R.U32.HI R7, RZ, 0x3, R4 ;  /* 0x00000003ff077819 */ /* 0x000fe40000011604 */
[--C-:B------:R-:W-:Y:S01]  /*1690*/  LOP3.LUT R11, R4, 0x38, R20.reuse, 0xf8, !PT ;  /* 0x00000038040b7812 */ /* 0x100fe200078ef814 */
[----:B------:R-:W-:Y:S01]  /*16a0*/  IMAD.IADD R103, R105, 0x1, R103 ;  /* 0x0000000169677824 */ /* 0x000fe200078e0267 */
[----:B------:R-:W-:Y:S02]  /*16b0*/  LOP3.LUT R98, R6, R12, R5, 0xf6, !PT ;  /* 0x0000000c06627212 */ /* 0x000fe400078ef605 */
[----:B------:R-:W-:Y:S02]  /*16c0*/  LOP3.LUT R4, R4, 0x38, R101, 0xf8, !PT ;  /* 0x0000003804047812 */ /* 0x000fe400078ef865 */
[----:B------:R-:W-:-:S02]  /*16d0*/  LOP3.LUT R12, R2, 0x38, R20, 0xf8, !PT ;  /* 0x00000038020c7812 */ /* 0x000fc400078ef814 */
[----:B-1----:R-:W-:Y:S02]  /*16e0*/  SHF.R.S32.HI R8, RZ, 0x1f, R169 ;  /* 0x0000001fff087819 */ /* 0x002fe400000114a9 */
[----:B------:R-:W-:Y:S02]  /*16f0*/  LOP3.LUT R2, R2, 0x38, R101, 0xf8, !PT ;  /* 0x0000003802027812 */ /* 0x000fe400078ef865 */
[C-C-:B---3--:R-:W-:Y:S02]  /*1700*/  LOP3.LUT R19, R10.reuse, R11, R7.reuse, 0xf6, !PT ;  /* 0x0000000b0a137212 */ /* 0x148fe400078ef607 */
[----:B------:R-:W-:Y:S01]  /*1710*/  LOP3.LUT R18, R10, R4, R7, 0xf6, !PT ;  /* 0x000000040a127212 */ /* 0x000fe200078ef607 */
[----:B------:R-:W-:Y:S01]  /*1720*/  @P0 IMAD.MOV.U32 R4, RZ, RZ, R22 ;  /* 0x000000ffff040224 */ /* 0x000fe200078e0016 */
[----:B------:R-:W-:Y:S01]  /*1730*/  SHF.R.S32.HI R7, RZ, 0x1f, R168 ;  /* 0x0000001fff077819 */ /* 0x000fe200000114a8 */
[----:B------:R-:W-:Y:S01]  /*1740*/  IMAD.SHL.U32 R154, R19, 0x2, RZ ;  /* 0x00000002139a7824 */ /* 0x000fe200078e00ff */
[----:B------:R-:W-:Y:S01]  /*1750*/  LEA.HI R8, R8, R169, RZ, 0x3 ;  /* 0x000000a908087211 */ /* 0x000fe200078f18ff */
[----:B------:R-:W-:Y:S01]  /*1760*/  IMAD.SHL.U32 R150, R18, 0x2, RZ ;  /* 0x0000000212967824 */ /* 0x000fe200078e00ff */
[----:B------:R-:W-:-:S02]  /*1770*/  LOP3.LUT R21, R6, R2, R5, 0xf6, !PT ;  /* 0x0000000206157212 */ /* 0x000fc400078ef605 */
[----:B------:R-:W-:Y:S01]  /*1780*/  SHF.L.U32 R2, R169, 0x6, RZ ;  /* 0x00000006a9027819 */ /* 0x000fe200000006ff */
[----:B------:R-:W-:Y:S01]  /*1790*/  IMAD.SHL.U32 R9, R8, 0x40, RZ ;  /* 0x0000004008097824 */ /* 0x000fe200078e00ff */
[----:B------:R-:W-:Y:S01]  /*17a0*/  LOP3.LUT R23, R6, R12, R5, 0xf6, !PT ;  /* 0x0000000c06177212 */ /* 0x000fe200078ef605 */
[----:B------:R-:W-:Y:S01]  /*17b0*/  IMAD.SHL.U32 R6, R168, 0x40, RZ ;  /* 0x00000040a8067824 */ /* 0x000fe200078e00ff */
[----:B------:R-:W-:Y:S01]  /*17c0*/  LEA.HI R7, R7, R168, RZ, 0x3 ;  /* 0x000000a807077211 */ /* 0x000fe200078f18ff */
[----:B------:R-:W-:Y:S01]  /*17d0*/  @P0 IMAD.MOV.U32 R5, RZ, RZ, R3 ;  /* 0x000000ffff050224 */ /* 0x000fe200078e0003 */
[----:B------:R-:W-:Y:S02]  /*17e0*/  LOP3.LUT R2, R2, 0x1c0, RZ, 0xc0, !PT ;  /* 0x000001c002027812 */ /* 0x000fe400078ec0ff */
[----:B------:R-:W-:Y:S01]  /*17f0*/  LOP3.LUT R6, R6, 0x1c0, RZ, 0xc0, !PT ;  /* 0x000001c006067812 */ /* 0x000fe200078ec0ff */
[----:B------:R-:W-:Y:S01]  /*1800*/  IMAD.SHL.U32 R8, R7, 0x40, RZ ;  /* 0x0000004007087824 */ /* 0x000fe200078e00ff */
[----:B------:R-:W-:Y:S01]  /*1810*/  SHF.R.U32.HI R13, RZ, 0x3, R2 ;  /* 0x00000003ff0d7819 */ /* 0x000fe20000011602 */
[----:B------:R-:W-:Y:S01]  /*1820*/  @P0 IMAD.WIDE.U32 R4, R167, 0x60, R4 ;  /* 0x00000060a7040825 */ /* 0x000fe200078e0004 */
[----:B------:R-:W-:-:S02]  /*1830*/  LOP3.LUT R9, R9, 0xfffffe00, RZ, 0xc0, !PT ;  /* 0xfffffe0009097812 */ /* 0x000fc400078ec0ff */
[C---:B------:R-:W-:Y:S02]  /*1840*/  LOP3.LUT R10, R2.reuse, 0x38, R20, 0xf8, !PT ;  /* 0x00000038020a7812 */ /* 0x040fe400078ef814 */
[----:B------:R-:W-:Y:S01]  /*1850*/  LOP3.LUT R11, R2, 0x38, R101, 0xf8, !PT ;  /* 0x00000038020b7812 */ /* 0x000fe200078ef865 */
[----:B------:R-:W-:Y:S01]  /*1860*/  @P0 IMAD.IADD R2, R5, 0x1, R16 ;  /* 0x0000000105020824 */ /* 0x000fe200078e0210 */
[----:B------:R-:W-:Y:S01]  /*1870*/  SHF.R.U32.HI R7, RZ, 0x3, R6 ;  /* 0x00000003ff077819 */ /* 0x000fe20000011606 */
[----:B------:R-:W-:Y:S01]  /*1880*/  IMAD.MOV.U32 R5, RZ, RZ, c[0x0][0x280] ;  /* 0x0000a000ff057624 */ /* 0x000fe200078e00ff */
[----:B------:R-:W-:Y:S02]  /*1890*/  LOP3.LUT R8, R8, 0xfffffe00, RZ, 0xc0, !PT ;  /* 0xfffffe0008087812 */ /* 0x000fe400078ec0ff */
[C---:B------:R-:W-:Y:S01]  /*18a0*/  LOP3.LUT R12, R6.reuse, 0x38, R20, 0xf8, !PT ;  /* 0x00000038060c7812 */ /* 0x040fe200078ef814 */
[----:B------:R-:W-:Y:S01]  /*18b0*/  IMAD.SHL.U32 R211, R5, 0x40, RZ ;  /* 0x0000004005d37824 */ /* 0x000fe200078e00ff */
[----:B------:R-:W-:Y:S01]  /*18c0*/  LOP3.LUT R17, R9, R10, R13, 0xf6, !PT ;  /* 0x0000000a09117212 */ /* 0x000fe200078ef60d */
[C---:B------:R-:W-:Y:S01]  /*18d0*/  IMAD.SHL.U32 R213, R5.reuse, 0x20, RZ ;  /* 0x0000002005d57824 */ /* 0x040fe200078e00ff */
[----:B------:R-:W-:Y:S01]  /*18e0*/  LOP3.LUT R10, R6, 0x38, R101, 0xf8, !PT ;  /* 0x00000038060a7812 */ /* 0x000fe200078ef865 */
[----:B------:R-:W-:Y:S01]  /*18f0*/  IMAD.WIDE.U32 R208, R5, 0x60, RZ ;  /* 0x0000006005d07825 */ /* 0x000fe200078e00ff */
[----:B--2---:R-:W-:-:S02]  /*1900*/  @P4 SHF.R.S32.HI R3, RZ, 0x1f, R30 ;  /* 0x0000001fff034819 */ /* 0x004fc4000001141e */
[----:B------:R-:W-:Y:S01]  /*1910*/  @P0 LEA R6, P1, R4, c[0x0][0x220], 0x1 ;  /* 0x0000880004060a11 */ /* 0x000fe200078208ff */
[----:B------:R-:W-:Y:S01]  /*1920*/  @!P4 IMAD.MOV.U32 R3, RZ, RZ, R28 ;  /* 0x000000ffff03c224 */ /* 0x000fe200078e001c */
[----:B------:R-:W-:Y:S01]  /*1930*/  LOP3.LUT R16, R9, R11, R13, 0xf6, !PT ;  /* 0x0000000b09107212 */ /* 0x000fe200078ef60d */
[----:B------:R-:W-:Y:S01]  /*1940*/  IMAD.SHL.U32 R153, R17, 0x2, RZ ;  /* 0x0000000211997824 */ /* 0x000fe200078e00ff */
[C-C-:B------:R-:W-:Y:S02]  /*1950*/  LOP3.LUT R13, R8.reuse, R12, R7.reuse, 0xf6, !PT ;  /* 0x0000000c080d7212 */ /* 0x140fe400078ef607 */
[----:B------:R-:W-:Y:S01]  /*1960*/  LOP3.LUT R12, R8, R10, R7, 0xf6, !PT ;  /* 0x0000000a080c7212 */ /* 0x000fe200078ef607 */
[----:B------:R-:W-:Y:S01]  /*1970*/  IMAD.SHL.U32 R149, R16, 0x2, RZ ;  /* 0x0000000210957824 */ /* 0x000fe200078e00ff */
[----:B------:R-:W-:Y:S01]  /*1980*/  @P0 LEA.HI.X R7, R4, c[0x0][0x224], R2, 0x1, P1 ;  /* 0x0000890004070a11 */ /* 0x000fe200008f0c02 */
[----:B------:R-:W-:Y:S01]  /*1990*/  IMAD.SHL.U32 R152, R13, 0x2, RZ ;  /* 0x000000020d987824 */ /* 0x000fe200078e00ff */
[----:B------:R-:W-:Y:S01]  /*19a0*/  @P4 MOV R2, R30 ;  /* 0x0000001e00024202 */ /* 0x000fe20000000f00 */
[----:B------:R-:W-:Y:S01]  /*19b0*/  @!P4 IMAD.MOV.U32 R2, RZ, RZ, R38 ;  /* 0x000000ffff02c224 */ /* 0x000fe200078e0026 */
[----:B------:R-:W-:Y:S01]  /*19c0*/  SEL R3, R3, RZ, !P5 ;  /* 0x000000ff03037207 */ /* 0x000fe20006800000 */
[----:B------:R1:W-:Y:S01]  /*19d0*/  @P0 LDGSTS.E.BYPASS.LTC128B.128 [R93+0x6900], [R6.64], !P6 ;  /* 0x06900000065d0fae */ /* 0x0003e2000f101d4a */
[----:B------:R-:W-:Y:S01]  /*19e0*/  ISETP.NE.AND P0, PT, RZ, UR6, PT ;  /* 0x00000006ff007c0c */ /* 0x000fe2000bf05270 */
[----:B------:R-:W-:Y:S01]  /*19f0*/  IMAD.SHL.U32 R148, R12, 0x2, RZ ;  /* 0x000000020c947824 */ /* 0x000fe200078e00ff */
[----:B------:R-:W-:Y:S01]  /*1a00*/  SEL R2, R2, RZ, !P5 ;  /* 0x000000ff02027207 */ /* 0x000fe20006800000 */
[----:B------:R-:W-:Y:S01]  /*1a10*/  IMAD R4, R3, c[0x0][0x1f0], RZ ;  /* 0x00007c0003047a24 */ /* 0x000fe200078e02ff */
[----:B------:R-:W-:Y:S01]  /*1a20*/  SHF.L.U64.HI R184, R5, R185, c[0x0][0x284] ;  /* 0x0000a10005b87619 */ /* 0x000fe200000102b9 */
[----:B------:R-:W-:Y:S01]  /*1a30*/  IMAD R3, R3, c[0x0][0x218], RZ ;  /* 0x0000860003037a24 */ /* 0x000fe200078e02ff */
[-C--:B------:R-:W-:Y:S01]  /*1a40*/  SHF.L.U64.HI R186, R5, R187.reuse, c[0x0][0x284] ;  /* 0x0000a10005ba7619 */ /* 0x080fe200000102bb */
[----:B------:R-:W-:Y:S01]  /*1a50*/  IMAD.WIDE.U32 R94, R2, c[0x0][0x1f0], R94 ;  /* 0x00007c00025e7a25 */ /* 0x000fe200078e005e */
[----:B------:R-:W-:Y:S01]  /*1a60*/  P2R R164, PR, RZ, 0x1 ;  /* 0x00000001ffa47803 */ /* 0x000fe20000000000 */
[----:B------:R-:W0:Y:S01]  /*1a70*/  LDGDEPBAR ;  /* 0x00000000000079af */ /* 0x000e220000000000 */
[----:B------:R-:W-:Y:S01]  /*1a80*/  IADD3 R163, P1, R26, R102, RZ ;  /* 0x000000661aa37210 */ /* 0x000fe20007f3e0ff */
[C---:B------:R-:W-:Y:S01]  /*1a90*/  IMAD R96, R2.reuse, c[0x0][0x1f4], R4 ;  /* 0x00007d0002607a24 */ /* 0x040fe200078e0204 */
[----:B------:R-:W-:Y:S01]  /*1aa0*/  SHF.L.U64.HI R167, R167, R187, c[0x0][0x23c] ;  /* 0x00008f00a7a77619 */ /* 0x000fe200000102bb */
[C---:B------:R-:W-:Y:S01]  /*1ab0*/  IMAD R107, R2.reuse, c[0x0][0x21c], R3 ;  /* 0x00008700026b7a24 */ /* 0x040fe200078e0203 */
[----:B------:R-:W-:Y:S01]  /*1ac0*/  IADD3.X R162, R29, R31, RZ, P1, !PT ;  /* 0x0000001f1da27210 */ /* 0x000fe20000ffe4ff */
[----:B------:R-:W-:Y:S01]  /*1ad0*/  IMAD.WIDE.U32 R108, R2, c[0x0][0x218], R14 ;  /* 0x00008600026c7a25 */ /* 0x000fe200078e000e */
[----:B------:R-:W-:-:S02]  /*1ae0*/  SHF.R.S32.HI R2, RZ, 0x1f, R171 ;  /* 0x0000001fff027819 */ /* 0x000fc400000114ab */
[----:B------:R-:W-:Y:S01]  /*1af0*/  SHF.R.S32.HI R10, RZ, 0x1f, R169 ;  /* 0x0000001fff0a7819 */ /* 0x000fe200000114a9 */
[----:B------:R-:W-:Y:S01]  /*1b00*/  IMAD.MOV.U32 R4, RZ, RZ, c[0x0][0x290] ;  /* 0x0000a400ff047624 */ /* 0x000fe200078e00ff */
[----:B------:R-:W-:Y:S01]  /*1b10*/  IADD3 R146, P2, R32, R188, RZ ;  /* 0x000000bc20927210 */ /* 0x000fe20007f5e0ff */
[C---:B------:R-:W-:Y:S01]  /*1b20*/  IMAD R3, R2.reuse, c[0x0][0x280], RZ ;  /* 0x0000a00002037a24 */ /* 0x040fe200078e02ff */
[----:B------:R-:W-:Y:S01]  /*1b30*/  SHF.R.S32.HI R11, RZ, 0x1f, R168 ;  /* 0x0000001fff0b7819 */ /* 0x000fe200000114a8 */
[----:B------:R-:W-:Y:S01]  /*1b40*/  IMAD R2, R2, c[0x0][0x290], RZ ;  /* 0x0000a40002027a24 */ /* 0x000fe200078e02ff */
[C---:B------:R-:W-:Y:S01]  /*1b50*/  SHF.L.U64.HI R185, R4.reuse, R185, c[0x0][0x294] ;  /* 0x0000a50004b97619 */ /* 0x040fe200000102b9 */
[C---:B------:R-:W-:Y:S01]  /*1b60*/  IMAD R8, R171.reuse, c[0x0][0x284], R3 ;  /* 0x0000a100ab087a24 */ /* 0x040fe200078e0203 */
[----:B------:R-:W-:Y:S01]  /*1b70*/  SHF.L.U64.HI R187, R4, R187, c[0x0][0x294] ;  /* 0x0000a50004bb7619 */ /* 0x000fe200000102bb */
[----:B------:R-:W-:Y:S01]  /*1b80*/  IMAD R5, R171, c[0x0][0x294], R2 ;  /* 0x0000a500ab057a24 */ /* 0x000fe200078e0202 */
[----:B------:R-:W-:Y:S01]  /*1b90*/  IADD3 R2, P0, R102, 0x20, RZ ;  /* 0x0000002066027810 */ /* 0x000fe20007f1e0ff */
[C---:B------:R-:W-:Y:S01]  /*1ba0*/  IMAD.SHL.U32 R212, R4.reuse, 0x40, RZ ;  /* 0x0000004004d47824 */ /* 0x040fe200078e00ff */
[C---:B------:R-:W-:Y:S01]  /*1bb0*/  SHF.L.U32 R210, R4.reuse, 0x5, RZ ;  /* 0x0000000504d27819 */ /* 0x040fe200000006ff */
[----:B------:R-:W-:Y:S01]  /*1bc0*/  IMAD.WIDE.U32 R206, R4, 0x60, RZ ;  /* 0x0000006004ce7825 */ /* 0x000fe200078e00ff */
[----:B-1----:R-:W-:-:S02]  /*1bd0*/  SHF.R.S32.HI R6, RZ, 0x1f, R170 ;  /* 0x0000001fff067819 */ /* 0x002fc400000114aa */
[----:B------:R-:W-:Y:S01]  /*1be0*/  IADD3 R133, R209, UR5, RZ ;  /* 0x00000005d1857c10 */ /* 0x000fe2000fffe0ff */
[----:B------:R-:W-:Y:S01]  /*1bf0*/  IMAD.X R3, RZ, RZ, R31, P0 ;  /* 0x000000ffff037224 */ /* 0x000fe200000e061f */
[----:B------:R-:W-:Y:S01]  /*1c00*/  IADD3 R132, R207, UR4, RZ ;  /* 0x00000004cf847c10 */ /* 0x000fe2000fffe0ff */
[C---:B------:R-:W-:Y:S01]  /*1c10*/  IMAD.WIDE.U32 R138, R2.reuse, c[0x0][0x1e0], RZ ;  /* 0x00007800028a7a25 */ /* 0x040fe200078e00ff */
[----:B------:R-:W-:Y:S02]  /*1c20*/  IADD3 R129, R115, R5, RZ ;  /* 0x0000000573817210 */ /* 0x000fe40007ffe0ff */
[----:B------:R-:W-:Y:S01]  /*1c30*/  SHF.L.U32 R155, R23, 0x1, RZ ;  /* 0x00000001179b7819 */ /* 0x000fe200000006ff */
[----:B------:R-:W-:Y:S01]  /*1c40*/  IMAD R3, R3, c[0x0][0x1e0], RZ ;  /* 0x0000780003037a24 */ /* 0x000fe200078e02ff */
[----:B------:R-:W-:Y:S01]  /*1c50*/  IADD3 R147, P1, R215, R138, RZ ;  /* 0x0000008ad7937210 */ /* 0x000fe20007f3e0ff */
[----:B------:R-:W-:Y:S01]  /*1c60*/  IMAD R4, R31, c[0x0][0x1e0], RZ ;  /* 0x000078001f047a24 */ /* 0x000fe200078e02ff */
[----:B------:R-:W-:Y:S01]  /*1c70*/  SHF.R.S32.HI R126, RZ, 0x1f, R101 ;  /* 0x0000001fff7e7819 */ /* 0x000fe20000011465 */
[----:B------:R-:W-:Y:S01]  /*1c80*/  IMAD R9, R2, c[0x0][0x1e4], R3 ;  /* 0x0000790002097a24 */ /* 0x000fe200078e0203 */
[----:B------:R-:W-:Y:S01]  /*1c90*/  IADD3 R160, P0, R215, R147, RZ ;  /* 0x00000093d7a07210 */ /* 0x000fe20007f1e0ff */
[----:B------:R-:W-:Y:S01]  /*1ca0*/  IMAD R7, R102, c[0x0][0x1e4], R4 ;  /* 0x0000790066077a24 */ /* 0x000fe200078e0204 */
[----:B------:R-:W-:Y:S01]  /*1cb0*/  SHF.L.U32 R151, R21, 0x1, RZ ;  /* 0x0000000115977819 */ /* 0x000fe200000006ff */
[----:B------:R-:W-:-:S02]  /*1cc0*/  IMAD.IADD R144, R139, 0x1, R9 ;  /* 0x000000018b907824 */ /* 0x000fc400078e0209 */
[----:B------:R-:W-:Y:S02]  /*1cd0*/  IMAD.IADD R145, R189, 0x1, R7 ;  /* 0x00000001bd917824 */ /* 0x000fe400078e0207 */
[C---:B------:R-:W-:Y:S01]  /*1ce0*/  IMAD.X R143, R193.reuse, 0x1, R144, P1 ;  /* 0x00000001c18f7824 */ /* 0x040fe200008e0690 */
[----:B------:R-:W-:Y:S01]  /*1cf0*/  IADD3 R130, P1, R94, 0x20, RZ ;  /* 0x000000205e827810 */ /* 0x000fe20007f3e0ff */
[----:B------:R-:W-:Y:S02]  /*1d00*/  IMAD R4, R6, c[0x0][0x1e0], RZ ;  /* 0x0000780006047a24 */ /* 0x000fe400078e02ff */
[----:B------:R-:W-:Y:S01]  /*1d10*/  IMAD.X R157, R193, 0x1, R143, P0 ;  /* 0x00000001c19d7824 */ /* 0x000fe200000e068f */
[----:B------:R-:W-:Y:S01]  /*1d20*/  IADD3 R120, P0, R146, R94, RZ ;  /* 0x0000005e92787210 */ /* 0x000fe20007f1e0ff */
[----:B------:R-:W-:Y:S02]  /*1d30*/  IMAD.MOV.U32 R14, RZ, RZ, 0x40 ;  /* 0x00000040ff0e7424 */ /* 0x000fe400078e00ff */
[----:B------:R-:W-:-:S02]  /*1d40*/  IMAD R3, R10, c[0x0][0x1e0], RZ ;  /* 0x000078000a037a24 */ /* 0x000fc400078e02ff */
[----:B------:R-:W-:Y:S02]  /*1d50*/  IMAD.X R142, R33, 0x1, R145, P2 ;  /* 0x00000001218e7824 */ /* 0x000fe400010e0691 */
[----:B------:R-:W-:Y:S02]  /*1d60*/  IMAD.IADD R96, R95, 0x1, R96 ;  /* 0x000000015f607824 */ /* 0x000fe400078e0260 */
[----:B------:R-:W-:Y:S02]  /*1d70*/  IMAD R2, R11, c[0x0][0x1e0], RZ ;  /* 0x000078000b027a24 */ /* 0x000fe400078e02ff */
[----:B------:R-:W-:Y:S02]  /*1d80*/  IMAD R6, R170, c[0x0][0x1e4], R4 ;  /* 0x00007900aa067a24 */ /* 0x000fe400078e0204 */
[----:B------:R-:W-:Y:S01]  /*1d90*/  IMAD R4, R169, c[0x0][0x1e4], R3 ;  /* 0x00007900a9047a24 */ /* 0x000fe200078e0203 */
[----:B------:R-:W-:Y:S01]  /*1da0*/  SEL R3, R14, 0xffffffc0, !P3 ;  /* 0xffffffc00e037807 */ /* 0x000fe20005800000 */
[----:B------:R-:W-:Y:S01]  /*1db0*/  IMAD.X R119, R142, 0x1, R96, P0 ;  /* 0x000000018e777824 */ /* 0x000fe200000e0660 */
[----:B------:R-:W-:Y:S01]  /*1dc0*/  IADD3 R124, P0, R120, 0x20, RZ ;  /* 0x00000020787c7810 */ /* 0x000fe20007f1e0ff */
[----:B------:R-:W-:Y:S01]  /*1dd0*/  IMAD R2, R168, c[0x0][0x1e4], R2 ;  /* 0x00007900a8027a24 */ /* 0x000fe200078e0202 */
[----:B------:R-:W-:Y:S01]  /*1de0*/  IADD3 R158, R197, R4, RZ ;  /* 0x00000004c59e7210 */ /* 0x000fe20007ffe0ff */
[C---:B------:R-:W-:Y:S01]  /*1df0*/  IMAD R97, R98.reuse, 0x2, R3 ;  /* 0x0000000262617824 */ /* 0x040fe200078e0203 */
[----:B------:R-:W-:Y:S01]  /*1e00*/  SHF.L.U32 R98, R98, 0x1, RZ ;  /* 0x0000000162627819 */ /* 0x000fe200000006ff */
[----:B------:R-:W-:-:S02]  /*1e10*/  IMAD.IADD R159, R199, 0x1, R6 ;  /* 0x00000001c79f7824 */ /* 0x000fc400078e0206 */
[----:B------:R-:W-:Y:S02]  /*1e20*/  IMAD.IADD R156, R195, 0x1, R2 ;  /* 0x00000001c39c7824 */ /* 0x000fe400078e0202 */
[----:B------:R-:W-:Y:S02]  /*1e30*/  IMAD.IADD R131, R117, 0x1, R8 ;  /* 0x0000000175837824 */ /* 0x000fe400078e0208 */
[----:B------:R-:W-:Y:S02]  /*1e40*/  IMAD.IADD R128, R8, 0x1, R113 ;  /* 0x0000000108807824 */ /* 0x000fe400078e0271 */
[----:B------:R-:W-:Y:S02]  /*1e50*/  IMAD.IADD R125, R5, 0x1, R111 ;  /* 0x00000001057d7824 */ /* 0x000fe400078e026f */
[----:B------:R-:W-:Y:S02]  /*1e60*/  IMAD.IADD R107, R109, 0x1, R107 ;  /* 0x000000016d6b7824 */ /* 0x000fe400078e026b */
[----:B------:R-:W-:-:S02]  /*1e70*/  IMAD.X R122, RZ, RZ, R96, P1 ;  /* 0x000000ffff7a7224 */ /* 0x000fc400008e0660 */
[----:B------:R-:W-:Y:S01]  /*1e80*/  IMAD.X R123, RZ, RZ, R119, P0 ;  /* 0x000000ffff7b7224 */ /* 0x000fe200000e0677 */
[----:B------:R-:W-:Y:S06]  /*1e90*/  BAR.SYNC.DEFER_BLOCKING 0x0 ;  /* 0x0000000000007b1d */ /* 0x000fec0000010000 */
.L_x_98:
[-C--:B--2---:R-:W-:Y:S01]  /*1ea0*/  IMAD R2, R203, R42.reuse, RZ ;  /* 0x0000002acb027224 */ /* 0x084fe200078e02ff */
[----:B------:R-:W-:Y:S04]  /*1eb0*/  DEPBAR.LE SB0, 0x0 ;  /* 0x000080000000791a */ /* 0x000fe80000000000 */
[----:B------:R-:W-:Y:S01]  /*1ec0*/  BAR.SYNC.DEFER_BLOCKING 0x0 ;  /* 0x0000000000007b1d */ /* 0x000fe20000010000 */
[----:B------:R-:W-:Y:S01]  /*1ed0*/  ISETP.GE.AND P0, PT, R217, 0x1, PT ;  /* 0x00000001d900780c */ /* 0x000fe20003f06270 */
[----:B------:R-:W-:Y:S01]  /*1ee0*/  IMAD.WIDE.U32 R86, R174, R42, RZ ;  /* 0x0000002aae567225 */ /* 0x000fe200078e00ff */
[----:B------:R-:W-:Y:S05]  /*1ef0*/  SHF.R.S32.HI R106, RZ, 0x1f, R42 ;  /* 0x0000001fff6a7819 */ /* 0x000fea000001142a */
[----:B------:R-:W-:Y:S05]  /*1f00*/  IMAD R2, R106, R174, R2 ;  /* 0x000000ae6a027224 */ /* 0x000fea00078e0202 */
[----:B------:R-:W-:Y:S01]  /*1f10*/  IADD3 R91, R87, R2, RZ ;  /* 0x00000002575b7210 */ /* 0x000fe20007ffe0ff */
[----:B------:R-:W-:Y:S01]  /*1f20*/  BSSY B2, `(.L_x_52) ;  /* 0x0000524000027945 */ /* 0x000fe20003800000 */
[----:B------:R-:W-:-:S05]  /*1f30*/  @!P0 BRA `(.L_x_53) ;  /* 0x00004d0000008947 */ /* 0x000fca0003800000 */
[-C--:B------:R-:W-:Y:S01]  /*1f40*/  IMAD R4, R202, R42.reuse, RZ ;  /* 0x0000002aca047224 */ /* 0x080fe200078e02ff */
[----:B------:R-:W-:Y:S01]  /*1f50*/  ISETP.NE.AND P0, PT, R164, RZ, PT ;  /* 0x000000ffa400720c */ /* 0x000fe20003f05270 */
[-C--:B------:R-:W-:Y:S02]  /*1f60*/  IMAD R3, R201, R42.reuse, RZ ;  /* 0x0000002ac9037224 */ /* 0x080fe400078e02ff */
[----:B------:R-:W-:Y:S02]  /*1f70*/  IMAD R2, R42, -0x70, R0 ;  /* 0xffffff902a027824 */ /* 0x000fe400078e0200 */
[-C--:B------:R-:W-:Y:S03]  /*1f80*/  IMAD.WIDE.U32 R10, R176, R42.reuse, RZ ;  /* 0x0000002ab00a7225 */ /* 0x080fe600078e00ff */
[----:B------:R-:W-:Y:S01]  /*1f90*/  IMNMX R78, R2, 0x70, PT ;  /* 0x00000070024e7817 */ /* 0x000fe20003800200 */
[----:B------:R-:W-:Y:S04]  /*1fa0*/  IMAD.WIDE.U32 R8, R178, R42, RZ ;  /* 0x0000002ab2087225 */ /* 0x000fe800078e00ff */
[C---:B------:R-:W-:Y:S02]  /*1fb0*/  IMAD R4, R106.reuse, R176, R4 ;  /* 0x000000b06a047224 */ /* 0x040fe400078e0204 */
[----:B------:R-:W-:Y:S03]  /*1fc0*/  IMAD R3, R106, R178, R3 ;  /* 0x000000b26a037224 */ /* 0x000fe600078e0203 */
[----:B------:R-:W-:Y:S02]  /*1fd0*/  IADD3 R38, R11, R4, RZ ;  /* 0x000000040b267210 */ /* 0x000fe40007ffe0ff */
[----:B------:R-:W-:Y:S01]  /*1fe0*/  IADD3 R37, R9, R3, RZ ;  /* 0x0000000309257210 */ /* 0x000fe20007ffe0ff */
[----:B------:R-:W-:-:S05]  /*1ff0*/  @!P0 BRA `(.L_x_54) ;  /* 0x0000289000008947 */ /* 0x000fca0003800000 */
[----:B------:R-:W-:Y:S01]  /*2000*/  ISETP.GE.AND P3, PT, R102, R78, PT ;  /* 0x0000004e6600720c */ /* 0x000fe20003f66270 */
[----:B------:R-:W-:Y:S01]  /*2010*/  BSSY B0, `(.L_x_55) ;  /* 0x0000019000007945 */ /* 0x000fe20003800000 */
[----:B------:R-:W-:Y:S01]  /*2020*/  CS2R R50, SRZ ;  /* 0x0000000000327805 */ /* 0x000fe2000001ff00 */
[----:B------:R-:W-:Y:S01]  /*2030*/  CS2R R46, SRZ ;  /* 0x00000000002e7805 */ /* 0x000fe2000001ff00 */
[----:B------:R-:W-:Y:S01]  /*2040*/  CS2R R40, SRZ ;  /* 0x0000000000287805 */ /* 0x000fe2000001ff00 */
[----:B------:R-:W-:Y:S01]  /*2050*/  CS2R R12, SRZ ;  /* 0x00000000000c7805 */ /* 0x000fe2000001ff00 */
[----:B------:R-:W-:Y:S07]  /*2060*/  CS2R R2, SRZ ;  /* 0x0000000000027805 */ /* 0x000fee000001ff00 */
[----:B------:R-:W-:-:S05]  /*2070*/  @P3 BRA `(.L_x_56) ;  /* 0x0000012000003947 */ /* 0x000fca0003800000 */
[----:B------:R-:W-:Y:S01]  /*2080*/  IADD3 R2, P0, R116, R10, RZ ;  /* 0x0000000a74027210 */ /* 0x000fe20007f1e0ff */
[----:B------:R-:W-:Y:S01]  /*2090*/  CS2R R40, SRZ ;  /* 0x0000000000287805 */ /* 0x000fe2000001ff00 */
[----:B------:R-:W-:Y:S01]  /*20a0*/  IADD3 R3, P1, R114, R8, RZ ;  /* 0x0000000872037210 */ /* 0x000fe20007f3e0ff */
[----:B------:R-:W-:Y:S01]  /*20b0*/  CS2R R46, SRZ ;  /* 0x00000000002e7805 */ /* 0x000fe2000001ff00 */
[----:B------:R-:W-:Y:S01]  /*20c0*/  ISETP.GE.AND P2, PT, R34, c[0x0][0x27c], PT ;  /* 0x00009f0022007a0c */ /* 0x000fe20003f46270 */
[----:B------:R-:W-:Y:S01]  /*20d0*/  IMAD.X R4, R38, 0x1, R131, P0 ;  /* 0x0000000126047824 */ /* 0x000fe200000e0683 */
[C---:B------:R-:W-:Y:S01]  /*20e0*/  LEA R6, P0, R2.reuse, c[0x0][0x270], 0x1 ;  /* 0x00009c0002067a11 */ /* 0x040fe200078008ff */
[----:B------:R-:W-:Y:S03]  /*20f0*/  CS2R R12, SRZ ;  /* 0x00000000000c7805 */ /* 0x000fe6000001ff00 */
[----:B------:R-:W-:Y:S01]  /*2100*/  LEA.HI.X R7, R2, c[0x0][0x274], R4, 0x1, P0 ;  /* 0x00009d0002077a11 */ /* 0x000fe200000f0c04 */
[----:B------:R-:W-:Y:S01]  /*2110*/  IMAD.X R2, R37, 0x1, R129, P1 ;  /* 0x0000000125027824 */ /* 0x000fe200008e0681 */
[----:B------:R-:W-:Y:S02]  /*2120*/  ISETP.GE.AND P0, PT, R36, c[0x0][0x27c], PT ;  /* 0x00009f0024007a0c */ /* 0x000fe40003f06270 */
[C---:B------:R-:W-:Y:S03]  /*2130*/  LEA R4, P1, R3.reuse, c[0x0][0x288], 0x1 ;  /* 0x0000a20003047a11 */ /* 0x040fe600078208ff */
[----:B------:R1:W5:Y:S01]  /*2140*/  @!P2 LDG.E.64 R40, [R6.64] ;  /* 0x0000000a0628a981 */ /* 0x000362000c1e1b00 */
[----:B------:R-:W-:Y:S02]  /*2150*/  LEA.HI.X R5, R3, c[0x0][0x28c], R2, 0x1, P1 ;  /* 0x0000a30003057a11 */ /* 0x000fe400008f0c02 */
[----:B------:R-:W-:Y:S05]  /*2160*/  CS2R R2, SRZ ;  /* 0x0000000000027805 */ /* 0x000fea000001ff00 */
[----:B------:R1:W5:Y:S04]  /*2170*/  @!P0 LDG.E.64 R46, [R6.64+0x20] ;  /* 0x0000200a062e8981 */ /* 0x000368000c1e1b00 */
[----:B------:R1:W5:Y:S04]  /*2180*/  @!P2 LDG.E.64 R2, [R4.64] ;  /* 0x0000000a0402a981 */ /* 0x000368000c1e1b00 */
[----:B------:R1:W5:Y:S02]  /*2190*/  @!P0 LDG.E.64 R12, [R4.64+0x20] ;  /* 0x0000200a040c8981 */ /* 0x000364000c1e1b00 */
.L_x_56:
[----:B------:R-:W-:Y:S05]  /*21a0*/  BSYNC B0 ;  /* 0x0000000000007941 */ /* 0x000fea0003800000 */
.L_x_55:
[----:B------:R-:W-:Y:S01]  /*21b0*/  ISETP.GE.AND P4, PT, R170, R78, PT ;  /* 0x0000004eaa00720c */ /* 0x000fe20003f86270 */
[----:B-1---5:R-:W-:Y:S01]  /*21c0*/  IMAD.MOV.U32 R4, RZ, RZ, R46 ;  /* 0x000000ffff047224 */ /* 0x022fe200078e002e */
[----:B------:R-:W-:Y:S01]  /*21d0*/  BSSY B0, `(.L_x_57) ;  /* 0x0000023000007945 */ /* 0x000fe20003800000 */
[----:B------:R-:W-:Y:S01]  /*21e0*/  IMAD.MOV.U32 R7, RZ, RZ, R47 ;  /* 0x000000ffff077224 */ /* 0x000fe200078e002f */
[----:B------:R-:W-:Y:S01]  /*21f0*/  CS2R R48, SRZ ;  /* 0x0000000000307805 */ /* 0x000fe2000001ff00 */
[----:B------:R-:W-:Y:S01]  /*2200*/  IMAD.MOV.U32 R6, RZ, RZ, R40 ;  /* 0x000000ffff067224 */ /* 0x000fe200078e0028 */
[----:B------:R-:W-:Y:S01]  /*2210*/  CS2R R16, SRZ ;  /* 0x0000000000107805 */ /* 0x000fe2000001ff00 */
[----:B------:R-:W-:Y:S01]  /*2220*/  IMAD.MOV.U32 R5, RZ, RZ, R41 ;  /* 0x000000ffff057224 */ /* 0x000fe200078e0029 */
[----:B------:R-:W-:Y:S01]  /*2230*/  PRMT R60, R4, 0x5410, R7 ;  /* 0x00005410043c7816 */ /* 0x000fe20000000007 */
[----:B------:R-:W-:Y:S01]  /*2240*/  CS2R R14, SRZ ;  /* 0x00000000000e7805 */ /* 0x000fe2000001ff00 */
[----:B------:R-:W-:Y:S02]  /*2250*/  MOV R4, R12 ;  /* 0x0000000c00047202 */ /* 0x000fe40000000f00 */
[----:B------:R-:W-:Y:S01]  /*2260*/  PRMT R44, R6, 0x5410, R5 ;  /* 0x00005410062c7816 */ /* 0x000fe20000000005 */
[----:B------:R-:W-:Y:S01]  /*2270*/  IMAD.MOV.U32 R6, RZ, RZ, R13 ;  /* 0x000000ffff067224 */ /* 0x000fe200078e000d */
[----:B------:R-:W-:Y:S01]  /*2280*/  PRMT R21, R4, 0x7610, R21 ;  /* 0x0000761004157816 */ /* 0x000fe20000000015 */
[----:B------:R-:W-:Y:S01]  /*2290*/  IMAD.MOV.U32 R5, RZ, RZ, R2 ;  /* 0x000000ffff057224 */ /* 0x000fe200078e0002 */
[----:B------:R-:W-:Y:S02]  /*22a0*/  MOV R4, R3 ;  /* 0x0000000300047202 */ /* 0x000fe40000000f00 */
[----:B------:R-:W-:Y:S02]  /*22b0*/  PRMT R21, R21, 0x5410, R6 ;  /* 0x0000541015157816 */ /* 0x000fe40000000006 */
[----:B------:R-:W-:Y:S01]  /*22c0*/  PRMT R20, R5, 0x5410, R4 ;  /* 0x0000541005147816 */ /* 0x000fe20000000004 */
[----:B------:R-:W-:-:S05]  /*22d0*/  @P4 BRA `(.L_x_58) ;  /* 0x0000012000004947 */ /* 0x000fca0003800000 */
[----:B------:R-:W-:Y:S01]  /*22e0*/  IADD3 R5, P1, P0, R116, R10, R213 ;  /* 0x0000000a74057210 */ /* 0x000fe2000783e0d5 */
[----:B------:R-:W-:Y:S01]  /*22f0*/  CS2R R48, SRZ ;  /* 0x0000000000307805 */ /* 0x000fe2000001ff00 */
[----:B------:R-:W-:Y:S01]  /*2300*/  CS2R R50, SRZ ;  /* 0x0000000000327805 */ /* 0x000fe2000001ff00 */
[----:B------:R-:W-:Y:S01]  /*2310*/  CS2R R16, SRZ ;  /* 0x0000000000107805 */ /* 0x000fe2000001ff00 */
[----:B------:R-:W-:Y:S02]  /*2320*/  IADD3.X R7, R131, R38, R186, P1, P0 ;  /* 0x0000002683077210 */ /* 0x000fe40000fe04ba */
[----:B------:R-:W-:Y:S04]  /*2330*/  IADD3 R14, P1, P0, R114, R8, R210 ;  /* 0x00000008720e7210 */ /* 0x000fe8000783e0d2 */
[----:B------:R-:W-:Y:S02]  /*2340*/  IADD3.X R15, R129, R37, R187, P1, P0 ;  /* 0x00000025810f7210 */ /* 0x000fe40000fe04bb */
[C---:B------:R-:W-:Y:S02]  /*2350*/  LEA R6, P0, R5.reuse, c[0x0][0x270], 0x1 ;  /* 0x00009c0005067a11 */ /* 0x040fe400078008ff */
[----:B------:R-:W-:Y:S02]  /*2360*/  ISETP.GE.AND P1, PT, R34, c[0x0][0x27c], PT ;  /* 0x00009f0022007a0c */ /* 0x000fe40003f26270 */
[----:B------:R-:W-:Y:S02]  /*2370*/  LEA.HI.X R7, R5, c[0x0][0x274], R7, 0x1, P0 ;  /* 0x00009d0005077a11 */ /* 0x000fe400000f0c07 */
[----:B------:R-:W-:Y:S02]  /*2380*/  ISETP.GE.AND P0, PT, R36, c[0x0][0x27c], PT ;  /* 0x00009f0024007a0c */ /* 0x000fe40003f06270 */
[C---:B------:R-:W-:Y:S04]  /*2390*/  LEA R4, P2, R14.reuse, c[0x0][0x288], 0x1 ;  /* 0x0000a2000e047a11 */ /* 0x040fe800078408ff */
[----:B------:R-:W-:Y:S02]  /*23a0*/  LEA.HI.X R5, R14, c[0x0][0x28c], R15, 0x1, P2 ;  /* 0x0000a3000e057a11 */ /* 0x000fe400010f0c0f */
[----:B------:R-:W-:Y:S01]  /*23b0*/  CS2R R14, SRZ ;  /* 0x00000000000e7805 */ /* 0x000fe2000001ff00 */
[----:B------:R1:W5:Y:S04]  /*23c0*/  @!P1 LDG.E.64 R48, [R6.64] ;  /* 0x0000000a06309981 */ /* 0x000368000c1e1b00 */
[----:B------:R1:W5:Y:S04]  /*23d0*/  @!P0 LDG.E.64 R50, [R6.64+0x20] ;  /* 0x0000200a06328981 */ /* 0x000368000c1e1b00 */
[----:B------:R1:W5:Y:S04]  /*23e0*/  @!P1 LDG.E.64 R14, [R4.64] ;  /* 0x0000000a040e9981 */ /* 0x000368000c1e1b00 */
[----:B------:R1:W5:Y:S02]  /*23f0*/  @!P0 LDG.E.64 R16, [R4.64+0x20] ;  /* 0x0000200a04108981 */ /* 0x000364000c1e1b00 */
.L_x_58:
[----:B------:R-:W-:Y:S05]  /*2400*/  BSYNC B0 ;  /* 0x0000000000007941 */ /* 0x000fea0003800000 */
.L_x_57:
[----:B------:R-:W-:Y:S01]  /*2410*/  ISETP.GE.AND P2, PT, R169, R78, PT ;  /* 0x0000004ea900720c */ /* 0x000fe20003f46270 */
[----:B-1---5:R-:W-:Y:S01]  /*2420*/  IMAD.MOV.U32 R4, RZ, RZ, R50 ;  /* 0x000000ffff047224 */ /* 0x022fe200078e0032 */
[----:B------:R-:W-:Y:S01]  /*2430*/  MOV R6, R48 ;  /* 0x0000003000067202 */ /* 0x000fe20000000f00 */
[----:B------:R-:W-:Y:S01]  /*2440*/  IMAD.MOV.U32 R7, RZ, RZ, R51 ;  /* 0x000000ffff077224 */ /* 0x000fe200078e0033 */
[----:B------:R-:W-:Y:S01]  /*2450*/  BSSY B0, `(.L_x_59) ;  /* 0x0000024000007945 */ /* 0x000fe20003800000 */
[----:B------:R-:W-:Y:S01]  /*2460*/  IMAD.MOV.U32 R5, RZ, RZ, R49 ;  /* 0x000000ffff057224 */ /* 0x000fe200078e0031 */
[----:B------:R-:W-:Y:S01]  /*2470*/  CS2R R58, SRZ ;  /* 0x00000000003a7805 */ /* 0x000fe2000001ff00 */
[----:B------:R-:W-:Y:S01]  /*2480*/  CS2R R54, SRZ ;  /* 0x0000000000367805 */ /* 0x000fe2000001ff00 */
[----:B------:R-:W-:Y:S01]  /*2490*/  PRMT R62, R4, 0x5410, R7 ;  /* 0x00005410043e7816 */ /* 0x000fe20000000007 */
[----:B------:R-:W-:Y:S01]  /*24a0*/  IMAD.MOV.U32 R4, RZ, RZ, R16 ;  /* 0x000000ffff047224 */ /* 0x000fe200078e0010 */
[----:B------:R-:W-:Y:S01]  /*24b0*/  PRMT R61, R6, 0x5410, R5 ;  /* 0x00005410063d7816 */ /* 0x000fe20000000005 */
[----:B------:R-:W-:Y:S01]  /*24c0*/  IMAD.MOV.U32 R5, RZ, RZ, R14 ;  /* 0x000000ffff057224 */ /* 0x000fe200078e000e */
[----:B------:R-:W-:Y:S01]  /*24d0*/  MOV R6, R17 ;  /* 0x0000001100067202 */ /* 0x000fe20000000f00 */
[----:B------:R-:W-:Y:S01]  /*24e0*/  CS2R R52, SRZ ;  /* 0x0000000000347805 */ /* 0x000fe2000001ff00 */
[----:B------:R-:W-:Y:S01]  /*24f0*/  CS2R R22, SRZ ;  /* 0x0000000000167805 */ /* 0x000fe2000001ff00 */
[----:B------:R-:W-:Y:S01]  /*2500*/  CS2R R18, SRZ ;  /* 0x0000000000127805 */ /* 0x000fe2000001ff00 */
[----:B------:R-:W-:Y:S02]  /*2510*/  PRMT R29, R4, 0x5410, R6 ;  /* 0x00005410041d7816 */ /* 0x000fe40000000006 */
[----:B------:R-:W-:Y:S04]  /*2520*/  MOV R4, R15 ;  /* 0x0000000f00047202 */ /* 0x000fe80000000f00 */
        /* <DEDUP_REMOVED lines=9> */
[C---:B------:R-:W-:Y:S04]  /*25c0*/  LEA R6, P0, R4.reuse, c[0x0][0x270], 0x1 ;  /* 0x00009c0004067a11 */ /* 0x040fe800078008ff */
[----:B------:R-:W-:Y:S02]  /*25d0*/  LEA.HI.X R7, R4, c[0x0][0x274], R7, 0x1, P0 ;  /* 0x00009d0004077a11 */ /* 0x000fe400000f0c07 */
[C---:B------:R-:W-:Y:S04]  /*25e0*/  LEA R4, P0, R5.reuse, c[0x0][0x288], 0x1 ;  /* 0x0000a20005047a11 */ /* 0x040fe800078008ff */
[----:B------:R-:W-:Y:S02]  /*25f0*/  LEA.HI.X R5, R5, c[0x0][0x28c], R18, 0x1, P0 ;  /* 0x0000a30005057a11 */ /* 0x000fe400000f0c12 */
[----:B------:R-:W-:Y:S01]  /*2600*/  ISETP.GE.AND P0, PT, R34, c[0x0][0x27c], PT ;  /* 0x00009f0022007a0c */ /* 0x000fe20003f06270 */
[----:B------:R-:W-:Y:S11]  /*2610*/  CS2R R18, SRZ ;  /* 0x0000000000127805 */ /* 0x000ff6000001ff00 */
[----:B------:R-:W-:Y:S01]  /*2620*/  @!UPT UIADD3 URZ, URZ, URZ, URZ ;  /* 0x0000003f3f3ff290 */ /* 0x000fe2000fffe03f */
[----:B------:R1:W5:Y:S04]  /*2630*/  @!P0 LDG.E.64 R52, [R6.64] ;  /* 0x0000000a06348981 */ /* 0x000368000c1e1b00 */
[----:B------:R1:W5:Y:S01]  /*2640*/  @!P0 LDG.E.64 R18, [R4.64] ;  /* 0x0000000a04128981 */ /* 0x000362000c1e1b00 */
[----:B------:R-:W-:Y:S11]  /*2650*/  ISETP.GE.AND P0, PT, R36, c[0x0][0x27c], PT ;  /* 0x00009f0024007a0c */ /* 0x000ff60003f06270 */
[----:B------:R-:W-:Y:S02]  /*2660*/  @!UPT UIADD3 URZ, URZ, URZ, URZ ;  /* 0x0000003f3f3ff290 */ /* 0x000fe4000fffe03f */
[----:B------:R1:W5:Y:S04]  /*2670*/  @!P0 LDG.E.64 R54, [R6.64+0x20] ;  /* 0x0000200a06368981 */ /* 0x000368000c1e1b00 */
[----:B------:R1:W5:Y:S02]  /*2680*/  @!P0 LDG.E.64 R22, [R4.64+0x20] ;  /* 0x0000200a04168981 */ /* 0x000364000c1e1b00 */
.L_x_60:
[----:B------:R-:W-:Y:S05]  /*2690*/  BSYNC B0 ;  /* 0x0000000000007941 */ /* 0x000fea0003800000 */
.L_x_59:
        /* <DEDUP_REMOVED lines=22> */
[----:B------:R-:W-:Y:S01]  /*2800*/  IADD3.X R38, R131, R133, R38, P1, P0 ;  /* 0x0000008583267210 */ /* 0x000fe20000fe0426 */
[----:B------:R-:W-:Y:S01]  /*2810*/  CS2R R26, SRZ ;  /* 0x00000000001a7805 */ /* 0x000fe2000001ff00 */
[----:B------:R-:W-:Y:S04]  /*2820*/  IADD3 R8, P1, P0, R114, R206, R8 ;  /* 0x000000ce72087210 */ /* 0x000fe8000783e008 */
[----:B------:R-:W-:Y:S02]  /*2830*/  IADD3.X R37, R129, R132, R37, P1, P0 ;  /* 0x0000008481257210 */ /* 0x000fe40000fe0425 */
[C---:B------:R-:W-:Y:S04]  /*2840*/  LEA R6, P0, R10.reuse, c[0x0][0x270], 0x1 ;  /* 0x00009c000a067a11 */ /* 0x040fe800078008ff */
[----:B------:R-:W-:Y:S02]  /*2850*/  LEA.HI.X R7, R10, c[0x0][0x274], R38, 0x1, P0 ;  /* 0x00009d000a077a11 */ /* 0x000fe400000f0c26 */
[C---:B------:R-:W-:Y:S04]  /*2860*/  LEA R4, P0, R8.reuse, c[0x0][0x288], 0x1 ;  /* 0x0000a20008047a11 */ /* 0x040fe800078008ff */
[----:B------:R-:W-:Y:S02]  /*2870*/  LEA.HI.X R5, R8, c[0x0][0x28c], R37, 0x1, P0 ;  /* 0x0000a30008057a11 */ /* 0x000fe400000f0c25 */
[----:B------:R-:W-:Y:S11]  /*2880*/  ISETP.GE.AND P0, PT, R34, c[0x0][0x27c], PT ;  /* 0x00009f0022007a0c */ /* 0x000ff60003f06270 */
[----:B------:R-:W-:Y:S02]  /*2890*/  @!UPT UIADD3 URZ, URZ, URZ, URZ ;  /* 0x0000003f3f3ff290 */ /* 0x000fe4000fffe03f */
[----:B------:R1:W5:Y:S04]  /*28a0*/  @!P0 LDG.E.64 R56, [R6.64] ;  /* 0x0000000a06388981 */ /* 0x000368000c1e1b00 */
[----:B------:R1:W5:Y:S01]  /*28b0*/  @!P0 LDG.E.64 R24, [R4.64] ;  /* 0x0000000a04188981 */ /* 0x000362000c1e1b00 */
[----:B------:R-:W-:Y:S11]  /*28c0*/  ISETP.GE.AND P0, PT, R36, c[0x0][0x27c], PT ;  /* 0x00009f0024007a0c */ /* 0x000ff60003f06270 */
[----:B------:R-:W-:Y:S02]  /*28d0*/  @!UPT UIADD3 URZ, URZ, URZ, URZ ;  /* 0x0000003f3f3ff290 */ /* 0x000fe4000fffe03f */
[----:B------:R1:W5:Y:S04]  /*28e0*/  @!P0 LDG.E.64 R58, [R6.64+0x20] ;  /* 0x0000200a063a8981 */ /* 0x000368000c1e1b00 */
[----:B------:R1:W5:Y:S02]  /*28f0*/  @!P0 LDG.E.64 R26, [R4.64+0x20] ;  /* 0x0000200a041a8981 */ /* 0x000364000c1e1b00 */
.L_x_62:
[----:B------:R-:W-:Y:S05]  /*2900*/  BSYNC B0 ;  /* 0x0000000000007941 */ /* 0x000fea0003800000 */
.L_x_61:
[----:B-1---5:R-:W-:Y:S01]  /*2910*/  MOV R5, R56 ;  /* 0x0000003800057202 */ /* 0x022fe20000000f00 */
[----:B------:R-:W-:Y:S01]  /*2920*/  IMAD.MOV.U32 R7, RZ, RZ, R58 ;  /* 0x000000ffff077224 */ /* 0x000fe200078e003a */
[----:B------:R-:W-:Y:S01]  /*2930*/  BSSY B1, `(.L_x_63) ;  /* 0x0000086000017945 */ /* 0x000fe20003800000 */
[----:B------:R-:W-:Y:S02]  /*2940*/  IMAD.MOV.U32 R6, RZ, RZ, R59 ;  /* 0x000000ffff067224 */ /* 0x000fe400078e003b */
[----:B------:R-:W-:Y:S03]  /*2950*/  IMAD.MOV.U32 R4, RZ, RZ, R57 ;  /* 0x000000ffff047224 */ /* 0x000fe600078e0039 */
[----:B------:R-:W-:Y:S01]  /*2960*/  PRMT R66, R7, 0x5410, R6 ;  /* 0x0000541007427816 */ /* 0x000fe20000000006 */
[----:B------:R-:W-:Y:S01]  /*2970*/  IMAD.MOV.U32 R7, RZ, RZ, R26 ;  /* 0x000000ffff077224 */ /* 0x000fe200078e001a */
[----:B------:R-:W-:Y:S01]  /*2980*/  PRMT R65, R5, 0x5410, R4 ;  /* 0x0000541005417816 */ /* 0x000fe20000000004 */
[----:B------:R-:W-:Y:S01]  /*2990*/  IMAD.MOV.U32 R5, RZ, RZ, R24 ;  /* 0x000000ffff057224 */ /* 0x000fe200078e0018 */
[----:B------:R-:W-:Y:S02]  /*29a0*/  MOV R6, R27 ;  /* 0x0000001b00067202 */ /* 0x000fe40000000f00 */
[----:B------:R-:W-:Y:S02]  /*29b0*/  MOV R4, R25 ;  /* 0x0000001900047202 */ /* 0x000fe40000000f00 */
[----:B------:R-:W-:Y:S02]  /*29c0*/  PRMT R38, R7, 0x5410, R6 ;  /* 0x0000541007267816 */ /* 0x000fe40000000006 */
[----:B------:R-:W-:Y:S01]  /*29d0*/  PRMT R37, R5, 0x5410, R4 ;  /* 0x0000541005257816 */ /* 0x000fe20000000004 */
[----:B------:R-:W-:-:S05]  /*29e0*/  @P3 BRA `(.L_x_64) ;  /* 0x000007a000003947 */ /* 0x000fca0003800000 */
[----:B------:R-:W-:Y:S01]  /*29f0*/  IADD3 R67, P0, R146, R86, RZ ;  /* 0x0000005692437210 */ /* 0x000fe20007f1e0ff */
[----:B------:R-:W-:Y:S04]  /*2a00*/  BSSY B0, `(.L_x_65) ;  /* 0x000003d000007945 */ /* 0x000fe80003800000 */
[----:B------:R-:W-:Y:S01]  /*2a10*/  IMAD.X R70, R91, 0x1, R142, P0 ;  /* 0x000000015b467824 */ /* 0x000fe200000e068e */
[----:B------:R-:W-:Y:S11]  /*2a20*/  ISETP.NE.AND P0, PT, R99, RZ, PT ;  /* 0x000000ff6300720c */ /* 0x000ff60003f05270 */
[----:B------:R-:W-:Y:S02]  /*2a30*/  @!UPT UIADD3 URZ, URZ, URZ, URZ ;  /* 0x0000003f3f3ff290 */ /* 0x000fe4000fffe03f */
[----:B------:R-:W-:-:S05]  /*2a40*/  @!P0 BRA `(.L_x_66) ;  /* 0x0000038000008947 */ /* 0x000fca0003800000 */
[----:B------:R-:W-:Y:S01]  /*2a50*/  IADD3 R4, P0, R67, R94, RZ ;  /* 0x0000005e43047210 */ /* 0x000fe20007f1e0ff */
[----:B------:R-:W1:Y:S03]  /*2a60*/  LDS.128 R8, [R98+0x3900] ;  /* 0x0039000062087984 */ /* 0x000e660000000c00 */
[----:B------:R-:W-:Y:S02]  /*2a70*/  IADD3.X R5, R70, R96, RZ, P0, !PT ;  /* 0x0000006046057210 */ /* 0x000fe400007fe4ff */
[C---:B------:R-:W-:Y:S04]  /*2a80*/  LEA R68, P0, R4.reuse, c[0x0][0x1c8], 0x1 ;  /* 0x0000720004447a11 */ /* 0x040fe800078008ff */
[----:B------:R-:W-:Y:S02]  /*2a90*/  LEA.HI.X R69, R4, c[0x0][0x1cc], R5, 0x1, P0 ;  /* 0x0000730004457a11 */ /* 0x000fe400000f0c05 */
[----:B------:R-:W-:Y:S11]  /*2aa0*/  ISETP.GE.AND P0, PT, R34, c[0x0][0x27c], PT ;  /* 0x00009f0022007a0c */ /* 0x000ff60003f06270 */
[----:B------:R-:W-:Y:S02]  /*2ab0*/  @!UPT UIADD3 URZ, URZ, URZ, URZ ;  /* 0x0000003f3f3ff290 */ /* 0x000fe4000fffe03f */
[----:B------:R-:W-:Y:S01]  /*2ac0*/  @!P0 SHF.R.U64 R6, R2, 0x10, R3 ;  /* 0x0000001002068819 */ /* 0x000fe20000001203 */
[----:B------:R-:W-:Y:S01]  /*2ad0*/  @!P0 HADD2.F32 R2, -RZ, R20.H0_H0 ;  /* 0x20000014ff028230 */ /* 0x000fe20000004100 */
[----:B------:R-:W-:Y:S01]  /*2ae0*/  @!P0 SHF.R.U64 R43, R40, 0x10, R41 ;  /* 0x00000010282b8819 */ /* 0x000fe20000001229 */
[----:B------:R-:W-:Y:S01]  /*2af0*/  @!P0 HADD2.F32 R40, -RZ, R44.H0_H0 ;  /* 0x2000002cff288230 */ /* 0x000fe20000004100 */
[----:B------:R-:W-:Y:S02]  /*2b00*/  @!P0 SHF.R.U32.HI R7, RZ, 0x10, R3 ;  /* 0x00000010ff078819 */ /* 0x000fe40000011603 */
[----:B------:R-:W-:Y:S01]  /*2b10*/  @!P0 SHF.R.U32.HI R45, RZ, 0x10, R41 ;  /* 0x00000010ff2d8819 */ /* 0x000fe20000011629 */
[----:B------:R-:W-:Y:S04]  /*2b20*/  @!P0 HADD2.F32 R43, -RZ, R43.H0_H0 ;  /* 0x2000002bff2b8230 */ /* 0x000fe80000004100 */
[----:B------:R-:W-:Y:S01]  /*2b30*/  @!P0 HADD2.F32 R45, -RZ, R45.H0_H0 ;  /* 0x2000002dff2d8230 */ /* 0x000fe20000004100 */
[----:B-1----:R-:W-:Y:S02]  /*2b40*/  @!P0 MOV R5, R8 ;  /* 0x0000000800058202 */ /* 0x002fe40000000f00 */
[----:B------:R-:W-:Y:S03]  /*2b50*/  @!P0 MOV R4, R9 ;  /* 0x0000000900048202 */ /* 0x000fe60000000f00 */
[--C-:B------:R-:W-:Y:S02]  /*2b60*/  @!P0 HADD2.F32 R39, -RZ, R5.reuse.H1_H1 ;  /* 0x30000005ff278230 */ /* 0x100fe40000004100 */
[----:B------:R-:W-:Y:S02]  /*2b70*/  @!P0 HADD2.F32 R3, -RZ, R5.H0_H0 ;  /* 0x20000005ff038230 */ /* 0x000fe40000004100 */
[----:B------:R-:W-:Y:S01]  /*2b80*/  @!P0 HADD2.F32 R5, -RZ, R6.H0_H0 ;  /* 0x20000006ff058230 */ /* 0x000fe20000004100 */
[-C--:B------:R-:W-:Y:S01]  /*2b90*/  @!P0 FMUL.FTZ R71, R39, R2.reuse ;  /* 0x0000000227478220 */ /* 0x080fe20000410000 */
[--C-:B------:R-:W-:Y:S01]  /*2ba0*/  @!P0 HADD2.F32 R41, -RZ, R4.reuse.H1_H1 ;  /* 0x30000004ff298230 */ /* 0x100fe20000004100 */
[----:B------:R-:W-:Y:S01]  /*2bb0*/  @!P0 IMAD.MOV.U32 R6, RZ, RZ, R10 ;  /* 0x000000ffff068224 */ /* 0x000fe200078e000a */
[----:B------:R-:W-:Y:S01]  /*2bc0*/  @!P0 HADD2.F32 R4, -RZ, R4.H0_H0 ;  /* 0x20000004ff048230 */ /* 0x000fe20000004100 */
[C---:B------:R-:W-:Y:S02]  /*2bd0*/  @!P0 FMUL.FTZ R2, R3.reuse, R2 ;  /* 0x0000000203028220 */ /* 0x040fe40000410000 */
[-C--:B------:R-:W-:Y:S02]  /*2be0*/  @!P0 FFMA.FTZ R73, R3, R40.reuse, -R71 ;  /* 0x0000002803498223 */ /* 0x080fe40000010847 */
[-C--:B------:R-:W-:Y:S02]  /*2bf0*/  @!P0 FMUL.FTZ R71, R41, R5.reuse ;  /* 0x0000000529478220 */ /* 0x080fe40000410000 */
[C---:B------:R-:W-:Y:S01]  /*2c00*/  @!P0 FMUL.FTZ R3, R4.reuse, R5 ;  /* 0x0000000504038220 */ /* 0x040fe20000410000 */
[----:B------:R-:W-:Y:S01]  /*2c10*/  @!P0 MOV R5, R11 ;  /* 0x0000000b00058202 */ /* 0x000fe20000000f00 */
[----:B------:R-:W-:Y:S01]  /*2c20*/  @!P0 FFMA.FTZ R2, R39, R40, R2 ;  /* 0x0000002827028223 */ /* 0x000fe20000010002 */
[----:B------:R-:W-:Y:S01]  /*2c30*/  @!P0 HADD2.F32 R39, -RZ, R6.H1_H1 ;  /* 0x30000006ff278230 */ /* 0x000fe20000004100 */
[-C--:B------:R-:W-:Y:S01]  /*2c40*/  @!P0 FFMA.FTZ R72, R4, R43.reuse, -R71 ;  /* 0x0000002b04488223 */ /* 0x080fe20000010847 */
[----:B------:R-:W-:Y:S01]  /*2c50*/  @!P0 HADD2.F32 R4, -RZ, R20.H1_H1 ;  /* 0x30000014ff048230 */ /* 0x000fe20000004100 */
[----:B------:R-:W-:Y:S01]  /*2c60*/  @!P0 FFMA.FTZ R3, R41, R43, R3 ;  /* 0x0000002b29038223 */ /* 0x000fe20000010003 */
[----:B------:R-:W-:Y:S01]  /*2c70*/  @!P0 HADD2.F32 R20, -RZ, R7.H0_H0 ;  /* 0x20000007ff148230 */ /* 0x000fe20000004100 */
[----:B------:R-:W-:Y:S01]  /*2c80*/  @!P0 F2FP.PACK_AB R2, R2, R73 ;  /* 0x000000490202823e */ /* 0x000fe200000000ff */
[----:B------:R-:W-:Y:S02]  /*2c90*/  @!P0 HADD2.F32 R7, -RZ, R6.H0_H0 ;  /* 0x20000006ff078230 */ /* 0x000fe40000004100 */
[----:B------:R-:W-:Y:S01]  /*2ca0*/  @!P0 HADD2.F32 R40, -RZ, R44.H1_H1 ;  /* 0x3000002cff288230 */ /* 0x000fe20000004100 */
[----:B------:R-:W-:Y:S01]  /*2cb0*/  @!P0 F2FP.PACK_AB R3, R3, R72 ;  /* 0x000000480303823e */ /* 0x000fe200000000ff */
[--C-:B------:R-:W-:Y:S01]  /*2cc0*/  @!P0 HADD2.F32 R44, -RZ, R5.reuse.H1_H1 ;  /* 0x30000005ff2c8230 */ /* 0x100fe20000004100 */
[----:B------:R-:W-:Y:S01]  /*2cd0*/  @!P0 MOV R8, R2 ;  /* 0x0000000200088202 */ /* 0x000fe20000000f00 */
[----:B------:R-:W-:Y:S01]  /*2ce0*/  @!P0 HADD2.F32 R6, -RZ, R5.H0_H0 ;  /* 0x20000005ff068230 */ /* 0x000fe20000004100 */
[-C--:B------:R-:W-:Y:S02]  /*2cf0*/  @!P0 FMUL.FTZ R5, R39, R4.reuse ;  /* 0x0000000427058220 */ /* 0x080fe40000410000 */
[C---:B------:R-:W-:Y:S02]  /*2d00*/  @!P0 FMUL.FTZ R4, R7.reuse, R4 ;  /* 0x0000000407048220 */ /* 0x040fe40000410000 */
[----:B------:R-:W-:Y:S02]  /*2d10*/  @!P0 FMUL.FTZ R71, R44, R20 ;  /* 0x000000142c478220 */ /* 0x000fe40000410000 */
[----:B------:R-:W-:Y:S02]  /*2d20*/  @!P0 FFMA.FTZ R7, R7, R40, -R5 ;  /* 0x0000002807078223 */ /* 0x000fe40000010805 */
[C---:B------:R-:W-:Y:S02]  /*2d30*/  @!P0 FMUL.FTZ R5, R6.reuse, R20 ;  /* 0x0000001406058220 */ /* 0x040fe40000410000 */
[----:B------:R-:W-:Y:S02]  /*2d40*/  @!P0 FFMA.FTZ R4, R39, R40, R4 ;  /* 0x0000002827048223 */ /* 0x000fe40000010004 */
[-C--:B------:R-:W-:Y:S02]  /*2d50*/  @!P0 FFMA.FTZ R71, R6, R45.reuse, -R71 ;  /* 0x0000002d06478223 */ /* 0x080fe40000010847 */
[----:B------:R-:W-:Y:S01]  /*2d60*/  @!P0 FFMA.FTZ R5, R44, R45, R5 ;  /* 0x0000002d2c058223 */ /* 0x000fe20000010005 */
[----:B------:R-:W-:Y:S01]  /*2d70*/  @!P0 F2FP.PACK_AB R4, R4, R7 ;  /* 0x000000070404823e */ /* 0x000fe200000000ff */
[----:B------:R-:W-:Y:S03]  /*2d80*/  @!P0 IMAD.MOV.U32 R9, RZ, RZ, R3 ;  /* 0x000000ffff098224 */ /* 0x000fe600078e0003 */
[----:B------:R-:W-:Y:S02]  /*2d90*/  @!P0 F2FP.PACK_AB R5, R5, R71 ;  /* 0x000000470505823e */ /* 0x000fe400000000ff */
[----:B------:R-:W-:Y:S02]  /*2da0*/  @!P0 MOV R10, R4 ;  /* 0x00000004000a8202 */ /* 0x000fe40000000f00 */
[----:B------:R-:W-:Y:S05]  /*2db0*/  @!P0 MOV R11, R5 ;  /* 0x00000005000b8202 */ /* 0x000fea0000000f00 */
[----:B------:R1:W-:Y:S02]  /*2dc0*/  STG.E.128 [R68.64], R8 ;  /* 0x0000000844007986 */ /* 0x0003e4000c101d0a */
.L_x_66:
[----:B------:R-:W-:Y:S05]  /*2dd0*/  BSYNC B0 ;  /* 0x0000000000007941 */ /* 0x000fea0003800000 */
.L_x_65:
[----:B------:R-:W-:Y:S11]  /*2de0*/  ISETP.NE.AND P0, PT, R100, RZ, PT ;  /* 0x000000ff6400720c */ /* 0x000ff60003f05270 */
[----:B------:R-:W-:Y:S02]  /*2df0*/  @!UPT UIADD3 URZ, URZ, URZ, URZ ;  /* 0x0000003f3f3ff290 */ /* 0x000fe4000fffe03f */
[----:B------:R-:W-:-:S05]  /*2e00*/  @!P0 BRA `(.L_x_64) ;  /* 0x0000038000008947 */ /* 0x000fca0003800000 */
[----:B------:R-:W-:Y:S01]  /*2e10*/  IADD3 R2, P0, R67, R130, RZ ;  /* 0x0000008243027210 */ /* 0x000fe20007f1e0ff */
[----:B-1----:R-:W1:Y:S03]  /*2e20*/  LDS.128 R8, [R97+0x3900] ;  /* 0x0039000061087984 */ /* 0x002e660000000c00 */
        /* <DEDUP_REMOVED lines=9> */
[----:B------:R-:W-:Y:S01]  /*2ec0*/  @!P0 SHF.R.U32.HI R12, RZ, 0x10, R13 ;  /* 0x00000010ff0c8819 */ /* 0x000fe2000001160d */
[----:B------:R-:W-:Y:S01]  /*2ed0*/  @!P0 HADD2.F32 R5, -RZ, R5.H0_H0 ;  /* 0x20000005ff058230 */ /* 0x000fe20000004100 */
[----:B------:R-:W-:Y:S01]  /*2ee0*/  @!P0 SHF.R.U32.HI R41, RZ, 0x10, R47 ;  /* 0x00000010ff298819 */ /* 0x000fe2000001162f */
[----:B------:R-:W-:Y:S02]  /*2ef0*/  @!P0 HADD2.F32 R20, -RZ, R20.H0_H0 ;  /* 0x20000014ff148230 */ /* 0x000fe40000004100 */
[----:B------:R-:W-:Y:S02]  /*2f00*/  @!P0 HADD2.F32 R12, -RZ, R12.H0_H0 ;  /* 0x2000000cff0c8230 */ /* 0x000fe40000004100 */
[----:B------:R-:W-:Y:S01]  /*2f10*/  @!P0 HADD2.F32 R41, -RZ, R41.H0_H0 ;  /* 0x20000029ff298230 */ /* 0x000fe20000004100 */
[----:B-1----:R-:W-:Y:S02]  /*2f20*/  @!P0 MOV R3, R8 ;  /* 0x0000000800038202 */ /* 0x002fe40000000f00 */
[----:B------:R-:W-:Y:S03]  /*2f30*/  @!P0 MOV R4, R9 ;  /* 0x0000000900048202 */ /* 0x000fe60000000f00 */
[--C-:B------:R-:W-:Y:S02]  /*2f40*/  @!P0 HADD2.F32 R6, -RZ, R3.reuse.H1_H1 ;  /* 0x30000003ff068230 */ /* 0x100fe40000004100 */
[----:B------:R-:W-:Y:S02]  /*2f50*/  @!P0 HADD2.F32 R3, -RZ, R3.H0_H0 ;  /* 0x20000003ff038230 */ /* 0x000fe40000004100 */
[--C-:B------:R-:W-:Y:S01]  /*2f60*/  @!P0 HADD2.F32 R13, -RZ, R4.reuse.H1_H1 ;  /* 0x30000004ff0d8230 */ /* 0x100fe20000004100 */
[CC--:B------:R-:W-:Y:S01]  /*2f70*/  @!P0 FMUL.FTZ R39, R6.reuse, R2.reuse ;  /* 0x0000000206278220 */ /* 0x0c0fe20000410000 */
[----:B------:R-:W-:Y:S01]  /*2f80*/  @!P0 HADD2.F32 R4, -RZ, R4.H0_H0 ;  /* 0x20000004ff048230 */ /* 0x000fe20000004100 */
[C---:B------:R-:W-:Y:S02]  /*2f90*/  @!P0 FMUL.FTZ R2, R3.reuse, R2 ;  /* 0x0000000203028220 */ /* 0x040fe40000410000 */
[-C--:B------:R-:W-:Y:S02]  /*2fa0*/  @!P0 FFMA.FTZ R47, R3, R7.reuse, -R39 ;  /* 0x00000007032f8223 */ /* 0x080fe40000010827 */
[----:B------:R-:W-:Y:S02]  /*2fb0*/  @!P0 FFMA.FTZ R2, R6, R7, R2 ;  /* 0x0000000706028223 */ /* 0x000fe40000010002 */
[----:B------:R-:W-:Y:S02]  /*2fc0*/  @!P0 IMAD.MOV.U32 R6, RZ, RZ, R10 ;  /* 0x000000ffff068224 */ /* 0x000fe400078e000a */
[C---:B------:R-:W-:Y:S01]  /*2fd0*/  @!P0 FMUL.FTZ R39, R13.reuse, R5 ;  /* 0x000000050d278220 */ /* 0x040fe20000410000 */
[----:B------:R-:W-:Y:S01]  /*2fe0*/  @!P0 F2FP.PACK_AB R2, R2, R47 ;  /* 0x0000002f0202823e */ /* 0x000fe200000000ff */
[C---:B------:R-:W-:Y:S01]  /*2ff0*/  @!P0 FMUL.FTZ R3, R4.reuse, R5 ;  /* 0x0000000504038220 */ /* 0x040fe20000410000 */
[----:B------:R-:W-:Y:S01]  /*3000*/  @!P0 MOV R5, R11 ;  /* 0x0000000b00058202 */ /* 0x000fe20000000f00 */
[-C--:B------:R-:W-:Y:S01]  /*3010*/  @!P0 FFMA.FTZ R46, R4, R20.reuse, -R39 ;  /* 0x00000014042e8223 */ /* 0x080fe20000010827 */
[----:B------:R-:W-:Y:S01]  /*3020*/  @!P0 HADD2.F32 R4, -RZ, R21.H1_H1 ;  /* 0x30000015ff048230 */ /* 0x000fe20000004100 */
[----:B------:R-:W-:Y:S01]  /*3030*/  @!P0 FFMA.FTZ R3, R13, R20, R3 ;  /* 0x000000140d038223 */ /* 0x000fe20000010003 */
[--C-:B------:R-:W-:Y:S01]  /*3040*/  @!P0 HADD2.F32 R21, -RZ, R6.reuse.H1_H1 ;  /* 0x30000006ff158230 */ /* 0x100fe20000004100 */
[----:B------:R-:W-:Y:S01]  /*3050*/  @!P0 MOV R8, R2 ;  /* 0x0000000200088202 */ /* 0x000fe20000000f00 */
[----:B------:R-:W-:Y:S02]  /*3060*/  @!P0 HADD2.F32 R7, -RZ, R6.H0_H0 ;  /* 0x20000006ff078230 */ /* 0x000fe40000004100 */
[----:B------:R-:W-:Y:S01]  /*3070*/  @!P0 HADD2.F32 R39, -RZ, R60.H1_H1 ;  /* 0x3000003cff278230 */ /* 0x000fe20000004100 */
[----:B------:R-:W-:Y:S01]  /*3080*/  @!P0 F2FP.PACK_AB R3, R3, R46 ;  /* 0x0000002e0303823e */ /* 0x000fe200000000ff */
[--C-:B------:R-:W-:Y:S02]  /*3090*/  @!P0 HADD2.F32 R40, -RZ, R5.reuse.H1_H1 ;  /* 0x30000005ff288230 */ /* 0x100fe40000004100 */
[----:B------:R-:W-:Y:S01]  /*30a0*/  @!P0 HADD2.F32 R6, -RZ, R5.H0_H0 ;  /* 0x20000005ff068230 */ /* 0x000fe20000004100 */
[-C--:B------:R-:W-:Y:S02]  /*30b0*/  @!P0 FMUL.FTZ R5, R21, R4.reuse ;  /* 0x0000000415058220 */ /* 0x080fe40000410000 */
[C---:B------:R-:W-:Y:S02]  /*30c0*/  @!P0 FMUL.FTZ R4, R7.reuse, R4 ;  /* 0x0000000407048220 */ /* 0x040fe40000410000 */
[-C--:B------:R-:W-:Y:S02]  /*30d0*/  @!P0 FMUL.FTZ R43, R40, R12.reuse ;  /* 0x0000000c282b8220 */ /* 0x080fe40000410000 */
[-C--:B------:R-:W-:Y:S02]  /*30e0*/  @!P0 FFMA.FTZ R7, R7, R39.reuse, -R5 ;  /* 0x0000002707078223 */ /* 0x080fe40000010805 */
        /* <DEDUP_REMOVED lines=10> */
.L_x_64:
[----:B------:R-:W-:Y:S05]  /*3190*/  BSYNC B1 ;  /* 0x0000000000017941 */ /* 0x000fea0003800000 */
.L_x_63:
[----:B------:R-:W-:Y:S01]  /*31a0*/  BSSY B1, `(.L_x_67) ;  /* 0x000007a000017945 */ /* 0x000fe20003800000 */
[----:B------:R-:W-:-:S05]  /*31b0*/  @P4 BRA `(.L_x_68) ;  /* 0x0000078000004947 */ /* 0x000fca0003800000 */
[----:B-1----:R-:W-:Y:S01]  /*31c0*/  IADD3 R44, P1, P0, R138, R86, R32 ;  /* 0x000000568a2c7210 */ /* 0x002fe2000783e020 */
[----:B------:R-:W-:Y:S03]  /*31d0*/  BSSY B0, `(.L_x_69) ;  /* 0x000003c000007945 */ /* 0x000fe60003800000 */
[----:B------:R-:W-:Y:S02]  /*31e0*/  IADD3.X R46, R144, R91, R33, P1, P0 ;  /* 0x0000005b902e7210 */ /* 0x000fe40000fe0421 */
[----:B------:R-:W-:Y:S11]  /*31f0*/  ISETP.NE.AND P0, PT, R99, RZ, PT ;  /* 0x000000ff6300720c */ /* 0x000ff60003f05270 */
[----:B------:R-:W-:Y:S02]  /*3200*/  @!UPT UIADD3 URZ, URZ, URZ, URZ ;  /* 0x0000003f3f3ff290 */ /* 0x000fe4000fffe03f */
[----:B------:R-:W-:-:S05]  /*3210*/  @!P0 BRA `(.L_x_70) ;  /* 0x0000037000008947 */ /* 0x000fca0003800000 */
[----:B------:R-:W-:Y:S01]  /*3220*/  ISETP.GE.AND P0, PT, R34, c[0x0][0x27c], PT ;  /* 0x00009f0022007a0c */ /* 0x000fe20003f06270 */
[----:B------:R-:W1:Y:S01]  /*3230*/  LDS.128 R8, [R98+0x4900] ;  /* 0x0049000062087984 */ /* 0x000e620000000c00 */
[----:B------:R-:W-:Y:S11]  /*3240*/  IADD3 R39, P1, R44, R94, RZ ;  /* 0x0000005e2c277210 */ /* 0x000ff60007f3e0ff */
[--C-:B------:R-:W-:Y:S01]  /*3250*/  @!P0 SHF.R.U64 R6, R14, 0x10, R15.reuse ;  /* 0x000000100e068819 */ /* 0x100fe2000000120f */
[----:B------:R-:W-:Y:S01]  /*3260*/  @!P0 HADD2.F32 R2, -RZ, R28.H0_H0 ;  /* 0x2000001cff028230 */ /* 0x000fe20000004100 */
[----:B------:R-:W-:Y:S01]  /*3270*/  @!P0 SHF.R.U32.HI R12, RZ, 0x10, R15 ;  /* 0x00000010ff0c8819 */ /* 0x000fe2000001160f */
[----:B------:R-:W-:Y:S01]  /*3280*/  @!P0 HADD2.F32 R13, -RZ, R61.H0_H0 ;  /* 0x2000003dff0d8230 */ /* 0x000fe20000004100 */
[--C-:B------:R-:W-:Y:S01]  /*3290*/  @!P0 SHF.R.U64 R15, R48, 0x10, R49.reuse ;  /* 0x00000010300f8819 */ /* 0x100fe20000001231 */
[----:B------:R-:W-:Y:S01]  /*32a0*/  @!P0 HADD2.F32 R6, -RZ, R6.H0_H0 ;  /* 0x20000006ff068230 */ /* 0x000fe20000004100 */
[----:B------:R-:W-:Y:S01]  /*32b0*/  @!P0 SHF.R.U32.HI R48, RZ, 0x10, R49 ;  /* 0x00000010ff308819 */ /* 0x000fe20000011631 */
[----:B------:R-:W-:Y:S02]  /*32c0*/  @!P0 HADD2.F32 R12, -RZ, R12.H0_H0 ;  /* 0x2000000cff0c8230 */ /* 0x000fe40000004100 */
[----:B------:R-:W-:Y:S01]  /*32d0*/  @!P0 HADD2.F32 R15, -RZ, R15.H0_H0 ;  /* 0x2000000fff0f8230 */ /* 0x000fe20000004100 */
[----:B-1----:R-:W-:Y:S02]  /*32e0*/  @!P0 MOV R4, R8 ;  /* 0x0000000800048202 */ /* 0x002fe40000000f00 */
[----:B------:R-:W-:Y:S03]  /*32f0*/  @!P0 MOV R3, R9 ;  /* 0x0000000900038202 */ /* 0x000fe60000000f00 */
[--C-:B------:R-:W-:Y:S02]  /*3300*/  @!P0 HADD2.F32 R7, -RZ, R4.reuse.H1_H1 ;  /* 0x30000004ff078230 */ /* 0x100fe40000004100 */
[----:B------:R-:W-:Y:S02]  /*3310*/  @!P0 HADD2.F32 R5, -RZ, R4.H0_H0 ;  /* 0x20000004ff058230 */ /* 0x000fe40000004100 */
[--C-:B------:R-:W-:Y:S02]  /*3320*/  @!P0 HADD2.F32 R14, -RZ, R3.reuse.H1_H1 ;  /* 0x30000003ff0e8230 */ /* 0x100fe40000004100 */
[----:B------:R-:W-:Y:S01]  /*3330*/  @!P0 HADD2.F32 R4, -RZ, R3.H0_H0 ;  /* 0x20000003ff048230 */ /* 0x000fe20000004100 */
[----:B------:R-:W-:Y:S02]  /*3340*/  @!P0 FMUL.FTZ R3, R7, R2 ;  /* 0x0000000207038220 */ /* 0x000fe40000410000 */
[-C--:B------:R-:W-:Y:S02]  /*3350*/  @!P0 FMUL.FTZ R20, R14, R6.reuse ;  /* 0x000000060e148220 */ /* 0x080fe40000410000 */
[CC--:B------:R-:W-:Y:S02]  /*3360*/  @!P0 FFMA.FTZ R45, R5.reuse, R13.reuse, -R3 ;  /* 0x0000000d052d8223 */ /* 0x0c0fe40000010803 */
[C---:B------:R-:W-:Y:S01]  /*3370*/  @!P0 FMUL.FTZ R3, R4.reuse, R6 ;  /* 0x0000000604038220 */ /* 0x040fe20000410000 */
[----:B------:R-:W-:Y:S01]  /*3380*/  @!P0 MOV R6, R10 ;  /* 0x0000000a00068202 */ /* 0x000fe20000000f00 */
[----:B------:R-:W-:Y:S02]  /*3390*/  @!P0 FMUL.FTZ R2, R5, R2 ;  /* 0x0000000205028220 */ /* 0x000fe40000410000 */
[----:B------:R-:W-:Y:S02]  /*33a0*/  @!P0 IMAD.MOV.U32 R5, RZ, RZ, R11 ;  /* 0x000000ffff058224 */ /* 0x000fe400078e000b */
[----:B------:R-:W-:Y:S01]  /*33b0*/  @!P0 FFMA.FTZ R2, R7, R13, R2 ;  /* 0x0000000d07028223 */ /* 0x000fe20000010002 */
[----:B------:R-:W-:Y:S01]  /*33c0*/  @!P0 HADD2.F32 R13, -RZ, R6.H1_H1 ;  /* 0x30000006ff0d8230 */ /* 0x000fe20000004100 */
[-C--:B------:R-:W-:Y:S01]  /*33d0*/  @!P0 FFMA.FTZ R43, R4, R15.reuse, -R20 ;  /* 0x0000000f042b8223 */ /* 0x080fe20000010814 */
[----:B------:R-:W-:Y:S01]  /*33e0*/  @!P0 HADD2.F32 R4, -RZ, R28.H1_H1 ;  /* 0x3000001cff048230 */ /* 0x000fe20000004100 */
[----:B------:R-:W-:Y:S01]  /*33f0*/  @!P0 FFMA.FTZ R3, R14, R15, R3 ;  /* 0x0000000f0e038223 */ /* 0x000fe20000010003 */
[----:B------:R-:W-:Y:S01]  /*3400*/  @!P0 F2FP.PACK_AB R2, R2, R45 ;  /* 0x0000002d0202823e */ /* 0x000fe200000000ff */
[----:B------:R-:W-:Y:S02]  /*3410*/  @!P0 HADD2.F32 R7, -RZ, R6.H0_H0 ;  /* 0x20000006ff078230 */ /* 0x000fe40000004100 */
[----:B------:R-:W-:Y:S01]  /*3420*/  @!P0 HADD2.F32 R6, -RZ, R5.H0_H0 ;  /* 0x20000005ff068230 */ /* 0x000fe20000004100 */
[----:B------:R-:W-:Y:S01]  /*3430*/  @!P0 F2FP.PACK_AB R3, R3, R43 ;  /* 0x0000002b0303823e */ /* 0x000fe200000000ff */
[----:B------:R-:W-:Y:S01]  /*3440*/  @!P0 HADD2.F32 R20, -RZ, R61.H1_H1 ;  /* 0x3000003dff148230 */ /* 0x000fe20000004100 */
[----:B------:R-:W-:Y:S01]  /*3450*/  @!P0 MOV R8, R2 ;  /* 0x0000000200088202 */ /* 0x000fe20000000f00 */
[----:B------:R-:W-:Y:S01]  /*3460*/  @!P0 HADD2.F32 R21, -RZ, R5.H1_H1 ;  /* 0x30000005ff158230 */ /* 0x000fe20000004100 */
[-C--:B------:R-:W-:Y:S01]  /*3470*/  @!P0 FMUL.FTZ R5, R13, R4.reuse ;  /* 0x000000040d058220 */ /* 0x080fe20000410000 */
[----:B------:R-:W-:Y:S01]  /*3480*/  @!P0 HADD2.F32 R28, -RZ, R48.H0_H0 ;  /* 0x20000030ff1c8230 */ /* 0x000fe20000004100 */
[----:B------:R-:W-:Y:S02]  /*3490*/  @!P0 FMUL.FTZ R4, R7, R4 ;  /* 0x0000000407048220 */ /* 0x000fe40000410000 */
[----:B------:R-:W-:Y:S02]  /*34a0*/  @!P0 FMUL.FTZ R40, R21, R12 ;  /* 0x0000000c15288220 */ /* 0x000fe40000410000 */
[----:B------:R-:W-:Y:S01]  /*34b0*/  @!P0 FFMA.FTZ R41, R7, R20, -R5 ;  /* 0x0000001407298223 */ /* 0x000fe20000010805 */
[----:B------:R-:W-:Y:S01]  /*34c0*/  IADD3.X R7, R46, R96, RZ, P1, !PT ;  /* 0x000000602e077210 */ /* 0x000fe20000ffe4ff */
[C---:B------:R-:W-:Y:S02]  /*34d0*/  @!P0 FMUL.FTZ R5, R6.reuse, R12 ;  /* 0x0000000c06058220 */ /* 0x040fe40000410000 */
[----:B------:R-:W-:Y:S02]  /*34e0*/  @!P0 FFMA.FTZ R4, R13, R20, R4 ;  /* 0x000000140d048223 */ /* 0x000fe40000010004 */
[-C--:B------:R-:W-:Y:S01]  /*34f0*/  @!P0 FFMA.FTZ R40, R6, R28.reuse, -R40 ;  /* 0x0000001c06288223 */ /* 0x080fe20000010828 */
[----:B------:R-:W-:Y:S01]  /*3500*/  LEA R6, P1, R39, c[0x0][0x1c8], 0x1 ;  /* 0x0000720027067a11 */ /* 0x000fe200078208ff */
[----:B------:R-:W-:Y:S01]  /*3510*/  @!P0 FFMA.FTZ R5, R21, R28, R5 ;  /* 0x0000001c15058223 */ /* 0x000fe20000010005 */
[----:B------:R-:W-:Y:S01]  /*3520*/  @!P0 F2FP.PACK_AB R4, R4, R41 ;  /* 0x000000290404823e */ /* 0x000fe200000000ff */
[----:B------:R-:W-:Y:S01]  /*3530*/  @!P0 IMAD.MOV.U32 R9, RZ, RZ, R3 ;  /* 0x000000ffff098224 */ /* 0x000fe200078e0003 */
[----:B------:R-:W-:Y:S02]  /*3540*/  LEA.HI.X R7, R39, c[0x0][0x1cc], R7, 0x1, P1 ;  /* 0x0000730027077a11 */ /* 0x000fe400008f0c07 */
[----:B------:R-:W-:Y:S02]  /*3550*/  @!P0 F2FP.PACK_AB R5, R5, R40 ;  /* 0x000000280505823e */ /* 0x000fe400000000ff */
[----:B------:R-:W-:Y:S02]  /*3560*/  @!P0 MOV R10, R4 ;  /* 0x00000004000a8202 */ /* 0x000fe40000000f00 */
[----:B------:R-:W-:Y:S05]  /*3570*/  @!P0 MOV R11, R5 ;  /* 0x00000005000b8202 */ /* 0x000fea0000000f00 */
[----:B------:R1:W-:Y:S02]  /*3580*/  STG.E.128 [R6.64], R8 ;  /* 0x0000000806007986 */ /* 0x0003e4000c101d0a */
.L_x_70:
[----:B------:R-:W-:Y:S05]  /*3590*/  BSYNC B0 ;  /* 0x0000000000007941 */ /* 0x000fea0003800000 */
.L_x_69:
[----:B------:R-:W-:Y:S11]  /*35a0*/  ISETP.NE.AND P0, PT, R100, RZ, PT ;  /* 0x000000ff6400720c */ /* 0x000ff60003f05270 */
[----:B------:R-:W-:Y:S02]  /*35b0*/  @!UPT UIADD3 URZ, URZ, URZ, URZ ;  /* 0x0000003f3f3ff290 */ /* 0x000fe4000fffe03f */
[----:B------:R-:W-:-:S05]  /*35c0*/  @!P0 BRA `(.L_x_68) ;  /* 0x0000037000008947 */ /* 0x000fca0003800000 */
[----:B------:R-:W-:Y:S01]  /*35d0*/  ISETP.GE.AND P0, PT, R36, c[0x0][0x27c], PT ;  /* 0x00009f0024007a0c */ /* 0x000fe20003f06270 */
[----:B-1----:R-:W1:Y:S01]  /*35e0*/  LDS.128 R8, [R97+0x4900] ;  /* 0x0049000061087984 */ /* 0x002e620000000c00 */
[----:B------:R-:W-:Y:S11]  /*35f0*/  IADD3 R21, P1, R44, R130, RZ ;  /* 0x000000822c157210 */ /* 0x000ff60007f3e0ff */
        /* <DEDUP_REMOVED lines=24> */
[--C-:B------:R-:W-:Y:S01]  /*3780*/  @!P0 HADD2.F32 R13, -RZ, R6.reuse.H1_H1 ;  /* 0x30000006ff0d8230 */ /* 0x100fe20000004100 */
[-C--:B------:R-:W-:Y:S01]  /*3790*/  @!P0 FFMA.FTZ R39, R4, R15.reuse, -R16 ;  /* 0x0000000f04278223 */ /* 0x080fe20000010810 */
[----:B------:R-:W-:Y:S01]  /*37a0*/  @!P0 HADD2.F32 R4, -RZ, R29.H1_H1 ;  /* 0x3000001dff048230 */ /* 0x000fe20000004100 */
[----:B------:R-:W-:Y:S01]  /*37b0*/  @!P0 FFMA.FTZ R3, R14, R15, R3 ;  /* 0x0000000f0e038223 */ /* 0x000fe20000010003 */
[----:B------:R-:W-:Y:S01]  /*37c0*/  @!P0 F2FP.PACK_AB R2, R2, R40 ;  /* 0x000000280202823e */ /* 0x000fe200000000ff */
[----:B------:R-:W-:Y:S02]  /*37d0*/  @!P0 HADD2.F32 R7, -RZ, R6.H0_H0 ;  /* 0x20000006ff078230 */ /* 0x000fe40000004100 */
[--C-:B------:R-:W-:Y:S01]  /*37e0*/  @!P0 HADD2.F32 R6, -RZ, R5.reuse.H0_H0 ;  /* 0x20000005ff068230 */ /* 0x100fe20000004100 */
[----:B------:R-:W-:Y:S01]  /*37f0*/  @!P0 F2FP.PACK_AB R3, R3, R39 ;  /* 0x000000270303823e */ /* 0x000fe200000000ff */
[----:B------:R-:W-:Y:S01]  /*3800*/  @!P0 HADD2.F32 R16, -RZ, R62.H1_H1 ;  /* 0x3000003eff108230 */ /* 0x000fe20000004100 */
[----:B------:R-:W-:Y:S01]  /*3810*/  @!P0 MOV R8, R2 ;  /* 0x0000000200088202 */ /* 0x000fe20000000f00 */
[----:B------:R-:W-:Y:S01]  /*3820*/  @!P0 HADD2.F32 R17, -RZ, R5.H1_H1 ;  /* 0x30000005ff118230 */ /* 0x000fe20000004100 */
[-C--:B------:R-:W-:Y:S02]  /*3830*/  @!P0 FMUL.FTZ R5, R13, R4.reuse ;  /* 0x000000040d058220 */ /* 0x080fe40000410000 */
        /* <DEDUP_REMOVED lines=16> */
.L_x_68:
[----:B------:R-:W-:Y:S05]  /*3940*/  BSYNC B1 ;  /* 0x0000000000017941 */ /* 0x000fea0003800000 */
.L_x_67:
[----:B------:R-:W-:Y:S01]  /*3950*/  BSSY B1, `(.L_x_71) ;  /* 0x000007a000017945 */ /* 0x000fe20003800000 */
[----:B------:R-:W-:-:S05]  /*3960*/  @P2 BRA `(.L_x_72) ;  /* 0x0000078000002947 */ /* 0x000fca0003800000 */
[----:B------:R-:W-:Y:S01]  /*3970*/  ISETP.NE.AND P0, PT, R99, RZ, PT ;  /* 0x000000ff6300720c */ /* 0x000fe20003f05270 */
[----:B------:R-:W-:Y:S01]  /*3980*/  BSSY B0, `(.L_x_73) ;  /* 0x000003c000007945 */ /* 0x000fe20003800000 */
[----:B------:R-:W-:Y:S04]  /*3990*/  IADD3 R39, P2, P1, R147, R86, R32 ;  /* 0x0000005693277210 */ /* 0x000fe8000795e020 */
[----:B------:R-:W-:Y:S07]  /*39a0*/  IADD3.X R40, R143, R91, R33, P2, P1 ;  /* 0x0000005b8f287210 */ /* 0x000fee00017e2421 */
[----:B------:R-:W-:-:S05]  /*39b0*/  @!P0 BRA `(.L_x_74) ;  /* 0x0000038000008947 */ /* 0x000fca0003800000 */
[----:B------:R-:W-:Y:S01]  /*39c0*/  ISETP.GE.AND P0, PT, R34, c[0x0][0x27c], PT ;  /* 0x00009f0022007a0c */ /* 0x000fe20003f06270 */
[----:B-1----:R-:W1:Y:S11]  /*39d0*/  LDS.128 R8, [R98+0x5900] ;  /* 0x0059000062087984 */ /* 0x002e760000000c00 */
[----:B------:R-:W-:Y:S01]  /*39e0*/  @!UPT UIADD3 URZ, URZ, URZ, URZ ;  /* 0x0000003f3f3ff290 */ /* 0x000fe2000fffe03f */
[----:B------:R-:W-:Y:S01]  /*39f0*/  @!P0 SHF.R.U64 R6, R18, 0x10, R19 ;  /* 0x0000001012068819 */ /* 0x000fe20000001213 */
[----:B------:R-:W-:Y:S01]  /*3a00*/  @!P0 HADD2.F32 R2, -RZ, R30.H0_H0 ;  /* 0x2000001eff028230 */ /* 0x000fe20000004100 */
[----:B------:R-:W-:Y:S01]  /*3a10*/  @!P0 SHF.R.U64 R15, R52, 0x10, R53 ;  /* 0x00000010340f8819 */ /* 0x000fe20000001235 */
[----:B------:R-:W-:Y:S01]  /*3a20*/  @!P0 HADD2.F32 R13, -RZ, R63.H0_H0 ;  /* 0x2000003fff0d8230 */ /* 0x000fe20000004100 */
[----:B------:R-:W-:Y:S01]  /*3a30*/  @!P0 SHF.R.U32.HI R12, RZ, 0x10, R19 ;  /* 0x00000010ff0c8819 */ /* 0x000fe20000011613 */
[----:B------:R-:W-:Y:S01]  /*3a40*/  @!P0 HADD2.F32 R6, -RZ, R6.H0_H0 ;  /* 0x20000006ff068230 */ /* 0x000fe20000004100 */
[----:B------:R-:W-:Y:S01]  /*3a50*/  @!P0 SHF.R.U32.HI R18, RZ, 0x10, R53 ;  /* 0x00000010ff128819 */ /* 0x000fe20000011635 */
[----:B------:R-:W-:Y:S01]  /*3a60*/  @!P0 HADD2.F32 R15, -RZ, R15.H0_H0 ;  /* 0x2000000fff0f8230 */ /* 0x000fe20000004100 */
[----:B------:R-:W-:Y:S01]  /*3a70*/  IADD3 R19, P1, R39, R94, RZ ;  /* 0x0000005e27137210 */ /* 0x000fe20007f3e0ff */
        /* <DEDUP_REMOVED lines=44> */
.L_x_74:
[----:B------:R-:W-:Y:S05]  /*3d40*/  BSYNC B0 ;  /* 0x0000000000007941 */ /* 0x000fea0003800000 */
.L_x_73:
        /* <DEDUP_REMOVED lines=58> */
.L_x_72:
[----:B------:R-:W-:Y:S05]  /*40f0*/  BSYNC B1 ;  /* 0x0000000000017941 */ /* 0x000fea0003800000 */
.L_x_71:
[----:B------:R-:W-:-:S05]  /*4100*/  @P5 BRA `(.L_x_75) ;  /* 0x0000305000005947 */ /* 0x000fca0003800000 */
[----:B------:R-:W-:Y:S01]  /*4110*/  ISETP.NE.AND P0, PT, R99, RZ, PT ;  /* 0x000000ff6300720c */ /* 0x000fe20003f05270 */
[----:B------:R-:W-:Y:S01]  /*4120*/  BSSY B0, `(.L_x_76) ;  /* 0x000003b000007945 */ /* 0x000fe20003800000 */
[----:B------:R-:W-:Y:S04]  /*4130*/  IADD3 R28, P2, P1, R160, R86, R32 ;  /* 0x00000056a01c7210 */ /* 0x000fe8000795e020 */
[----:B------:R-:W-:Y:S07]  /*4140*/  IADD3.X R29, R157, R91, R33, P2, P1 ;  /* 0x0000005b9d1d7210 */ /* 0x000fee00017e2421 */
        /* <DEDUP_REMOVED lines=56> */
.L_x_77:
[----:B------:R-:W-:Y:S05]  /*44d0*/  BSYNC B0 ;  /* 0x0000000000007941 */ /* 0x000fea0003800000 */
.L_x_76:
        /* <DEDUP_REMOVED lines=57> */
[----:B------:R1:W-:Y:S01]  /*4870*/  STG.E.128 [R6.64], R8 ;  /* 0x0000000806007986 */ /* 0x0003e2000c101d0a */
[----:B------:R-:W-:-:S05]  /*4880*/  BRA `(.L_x_75) ;  /* 0x000028d000007947 */ /* 0x000fca0003800000 */
.L_x_54:
[-C--:B------:R-:W-:Y:S01]  /*4890*/  ISETP.GE.AND P0, PT, R170, R78.reuse, PT ;  /* 0x0000004eaa00720c */ /* 0x080fe20003f06270 */
[----:B------:R-:W-:Y:S01]  /*48a0*/  CS2R R62, SRZ ;  /* 0x00000000003e7805 */ /* 0x000fe2000001ff00 */
[----:B------:R-:W-:Y:S01]  /*48b0*/  ISETP.NE.AND P4, PT, R99, RZ, PT ;  /* 0x000000ff6300720c */ /* 0x000fe20003f85270 */
[----:B------:R-:W-:Y:S01]  /*48c0*/  CS2R R60, SRZ ;  /* 0x00000000003c7805 */ /* 0x000fe2000001ff00 */
[C---:B------:R-:W-:Y:S01]  /*48d0*/  ISETP.GE.OR P2, PT, R32.reuse, c[0x0][0x27c], P0 ;  /* 0x00009f0020007a0c */ /* 0x040fe20000746670 */
[----:B------:R-:W-:Y:S01]  /*48e0*/  CS2R R22, SRZ ;  /* 0x0000000000167805 */ /* 0x000fe2000001ff00 */
[----:B------:R-:W-:Y:S01]  /*48f0*/  ISETP.GE.AND P0, PT, R169, R78, PT ;  /* 0x0000004ea900720c */ /* 0x000fe20003f06270 */
[----:B------:R-:W-:Y:S01]  /*4900*/  CS2R R20, SRZ ;  /* 0x0000000000147805 */ /* 0x000fe2000001ff00 */
[----:B------:R-:W-:Y:S01]  /*4910*/  CS2R R66, SRZ ;  /* 0x0000000000427805 */ /* 0x000fe2000001ff00 */
[----:B------:R-:W-:Y:S01]  /*4920*/  CS2R R64, SRZ ;  /* 0x0000000000407805 */ /* 0x000fe2000001ff00 */
[----:B------:R-:W-:Y:S01]  /*4930*/  ISETP.GE.OR P3, PT, R32, c[0x0][0x27c], P0 ;  /* 0x00009f0020007a0c */ /* 0x000fe20000766670 */
[----:B------:R-:W-:Y:S01]  /*4940*/  CS2R R26, SRZ ;  /* 0x00000000001a7805 */ /* 0x000fe2000001ff00 */
[----:B------:R-:W-:Y:S01]  /*4950*/  CS2R R24, SRZ ;  /* 0x0000000000187805 */ /* 0x000fe2000001ff00 */
[----:B------:R-:W-:Y:S01]  /*4960*/  CS2R R70, SRZ ;  /* 0x0000000000467805 */ /* 0x000fe2000001ff00 */
[----:B------:R-:W-:Y:S01]  /*4970*/  CS2R R68, SRZ ;  /* 0x0000000000447805 */ /* 0x000fe2000001ff00 */
[----:B------:R-:W-:Y:S01]  /*4980*/  CS2R R30, SRZ ;  /* 0x00000000001e7805 */ /* 0x000fe2000001ff00 */
[----:B------:R-:W-:Y:S01]  /*4990*/  CS2R R28, SRZ ;  /* 0x00000000001c7805 */ /* 0x000fe2000001ff00 */
[----:B------:R-:W-:Y:S01]  /*49a0*/  @!P2 IADD3 R3, P1, P0, R112, R10, R213 ;  /* 0x0000000a7003a210 */ /* 0x000fe2000783e0d5 */
[----:B------:R-:W-:Y:S01]  /*49b0*/  CS2R R46, SRZ ;  /* 0x00000000002e7805 */ /* 0x000fe2000001ff00 */
[----:B------:R-:W-:Y:S01]  /*49c0*/  CS2R R44, SRZ ;  /* 0x00000000002c7805 */ /* 0x000fe2000001ff00 */
[----:B------:R-:W-:Y:S01]  /*49d0*/  BSSY B0, `(.L_x_78) ;  /* 0x00000cb000007945 */ /* 0x000fe20003800000 */
[----:B------:R-:W-:Y:S02]  /*49e0*/  @!P2 IADD3.X R4, R128, R38, R186, P1, P0 ;  /* 0x000000268004a210 */ /* 0x000fe40000fe04ba */
[----:B------:R-:W-:Y:S04]  /*49f0*/  @!P2 IADD3 R5, P1, P0, R110, R8, R210 ;  /* 0x000000086e05a210 */ /* 0x000fe8000783e0d2 */
[----:B------:R-:W-:Y:S02]  /*4a00*/  @!P2 IADD3.X R9, R125, R37, R187, P1, P0 ;  /* 0x000000257d09a210 */ /* 0x000fe40000fe04bb */
[----:B------:R-:W-:Y:S04]  /*4a10*/  @!P3 IADD3 R6, P1, P0, R112, R211, R10 ;  /* 0x000000d37006b210 */ /* 0x000fe8000783e00a */
[----:B------:R-:W-:Y:S02]  /*4a20*/  @!P3 IADD3.X R11, R128, R184, R38, P1, P0 ;  /* 0x000000b8800bb210 */ /* 0x000fe40000fe0426 */
[C---:B------:R-:W-:Y:S04]  /*4a30*/  @!P2 LEA R2, P0, R3.reuse, c[0x0][0x270], 0x1 ;  /* 0x00009c000302aa11 */ /* 0x040fe800078008ff */
[----:B------:R-:W-:Y:S02]  /*4a40*/  @!P2 LEA.HI.X R3, R3, c[0x0][0x274], R4, 0x1, P0 ;  /* 0x00009d000303aa11 */ /* 0x000fe400000f0c04 */
[----:B------:R-:W-:Y:S03]  /*4a50*/  @!P3 IADD3 R7, P1, P0, R110, R212, R8 ;  /* 0x000000d46e07b210 */ /* 0x000fe6000783e008 */
[----:B------:R1:W2:Y:S01]  /*4a60*/  @!P2 LDG.E.128 R60, [R2.64] ;  /* 0x0000000a023ca981 */ /* 0x0002a2000c1e1d00 */
[----:B------:R-:W-:Y:S02]  /*4a70*/  @!P3 IADD3.X R12, R125, R185, R37, P1, P0 ;  /* 0x000000b97d0cb210 */ /* 0x000fe40000fe0425 */
[----:B------:R-:W-:Y:S02]  /*4a80*/  ISETP.GE.AND P0, PT, R168, R78, PT ;  /* 0x0000004ea800720c */ /* 0x000fe40003f06270 */
[C---:B------:R-:W-:Y:S04]  /*4a90*/  @!P2 LEA R4, P1, R5.reuse, c[0x0][0x288], 0x1 ;  /* 0x0000a2000504aa11 */ /* 0x040fe800078208ff */
[----:B------:R-:W-:Y:S02]  /*4aa0*/  @!P2 LEA.HI.X R5, R5, c[0x0][0x28c], R9, 0x1, P1 ;  /* 0x0000a3000505aa11 */ /* 0x000fe400008f0c09 */
[----:B------:R-:W-:Y:S03]  /*4ab0*/  ISETP.GE.OR P1, PT, R32, c[0x0][0x27c], P0 ;  /* 0x00009f0020007a0c */ /* 0x000fe60000726670 */
[----:B------:R3:W4:Y:S01]  /*4ac0*/  @!P2 LDG.E.128 R20, [R4.64] ;  /* 0x0000000a0414a981 */ /* 0x000722000c1e1d00 */
[C---:B-1----:R-:W-:Y:S04]  /*4ad0*/  @!P3 LEA R2, P0, R6.reuse, c[0x0][0x270], 0x1 ;  /* 0x00009c000602ba11 */ /* 0x042fe800078008ff */
[----:B------:R-:W-:Y:S02]  /*4ae0*/  @!P3 LEA.HI.X R3, R6, c[0x0][0x274], R11, 0x1, P0 ;  /* 0x00009d000603ba11 */ /* 0x000fe400000f0c0b */
[C---:B------:R-:W-:Y:S03]  /*4af0*/  @!P3 LEA R6, P0, R7.reuse, c[0x0][0x288], 0x1 ;  /* 0x0000a2000706ba11 */ /* 0x040fe600078008ff */
[----:B------:R1:W4:Y:S01]  /*4b00*/  @!P3 LDG.E.128 R64, [R2.64] ;  /* 0x0000000a0240b981 */ /* 0x000322000c1e1d00 */
[----:B------:R-:W-:Y:S02]  /*4b10*/  @!P3 LEA.HI.X R7, R7, c[0x0][0x28c], R12, 0x1, P0 ;  /* 0x0000a3000707ba11 */ /* 0x000fe400000f0c0c */
[----:B---3--:R-:W-:Y:S05]  /*4b20*/  @!P1 IADD3 R4, P2, P0, R112, R208, R10 ;  /* 0x000000d070049210 */ /* 0x008fea000785e00a */
[----:B------:R3:W4:Y:S01]  /*4b30*/  @!P3 LDG.E.128 R24, [R6.64] ;  /* 0x0000000a0618b981 */ /* 0x000722000c1e1d00 */
[----:B-1----:R-:W-:Y:S02]  /*4b40*/  @!P1 IADD3.X R3, R128, R133, R38, P2, P0 ;  /* 0x0000008580039210 */ /* 0x002fe400017e0426 */
[----:B------:R-:W-:Y:S02]  /*4b50*/  @!P1 LEA R2, P0, R4, c[0x0][0x270], 0x1 ;  /* 0x00009c0004029a11 */ /* 0x000fe400078008ff */
[----:B------:R-:W-:Y:S02]  /*4b60*/  @!P1 IADD3 R5, P3, P2, R110, R206, R8 ;  /* 0x000000ce6e059210 */ /* 0x000fe40007a7e008 */
[----:B------:R-:W-:Y:S02]  /*4b70*/  @!P1 LEA.HI.X R3, R4, c[0x0][0x274], R3, 0x1, P0 ;  /* 0x00009d0004039a11 */ /* 0x000fe400000f0c03 */
[----:B---3--:R-:W-:Y:S02]  /*4b80*/  @!P1 IADD3.X R6, R125, R132, R37, P3, P2 ;  /* 0x000000847d069210 */ /* 0x008fe40001fe4425 */
[C---:B------:R-:W-:Y:S01]  /*4b90*/  @!P1 LEA R4, P2, R5.reuse, c[0x0][0x288], 0x1 ;  /* 0x0000a20005049a11 */ /* 0x040fe200078408ff */
[----:B------:R1:W3:Y:S01]  /*4ba0*/  @!P1 LDG.E.128 R68, [R2.64] ;  /* 0x0000000a02449981 */ /* 0x0002e2000c1e1d00 */
[----:B------:R-:W-:Y:S02]  /*4bb0*/  ISETP.GE.AND P0, PT, R102, R78, PT ;  /* 0x0000004e6600720c */ /* 0x000fe40003f06270 */
[----:B------:R-:W-:Y:S02]  /*4bc0*/  @!P1 LEA.HI.X R5, R5, c[0x0][0x28c], R6, 0x1, P2 ;  /* 0x0000a30005059a11 */ /* 0x000fe400010f0c06 */
[----:B------:R-:W-:Y:S01]  /*4bd0*/  ISETP.GE.OR P0, PT, R32, c[0x0][0x27c], P0 ;  /* 0x00009f0020007a0c */ /* 0x000fe20000706670 */
[----:B------:R-:W-:Y:S02]  /*4be0*/  CS2R R6, SRZ ;  /* 0x0000000000067805 */ /* 0x000fe4000001ff00 */
[----:B------:R1:W3:Y:S10]  /*4bf0*/  @!P1 LDG.E.128 R28, [R4.64] ;  /* 0x0000000a041c9981 */ /* 0x0002f4000c1e1d00 */
[----:B------:R-:W-:Y:S05]  /*4c00*/  @!P0 IADD3 R10, P3, R112, R10, RZ ;  /* 0x0000000a700a8210 */ /* 0x000fea0007f7e0ff */
[----:B------:R-:W-:Y:S01]  /*4c10*/  @!P0 IMAD.X R38, R38, 0x1, R128, P3 ;  /* 0x0000000126268824 */ /* 0x000fe200018e0680 */
[----:B-1----:R-:W-:Y:S04]  /*4c20*/  @!P0 IADD3 R3, P2, R110, R8, RZ ;  /* 0x000000086e038210 */ /* 0x002fe80007f5e0ff */
[----:B------:R-:W-:Y:S01]  /*4c30*/  @!P0 LEA R2, P1, R3, c[0x0][0x288], 0x1 ;  /* 0x0000a20003028a11 */ /* 0x000fe200078208ff */
[----:B------:R-:W-:Y:S01]  /*4c40*/  @!P0 IMAD.X R37, R37, 0x1, R125, P2 ;  /* 0x0000000125258824 */ /* 0x000fe200010e067d */
[C---:B------:R-:W-:Y:S01]  /*4c50*/  @!P0 LEA R8, P2, R10.reuse, c[0x0][0x270], 0x1 ;  /* 0x00009c000a088a11 */ /* 0x040fe200078408ff */
[----:B------:R-:W-:Y:S03]  /*4c60*/  CS2R R4, SRZ ;  /* 0x0000000000047805 */ /* 0x000fe6000001ff00 */
[----:B------:R-:W-:Y:S02]  /*4c70*/  @!P0 LEA.HI.X R9, R10, c[0x0][0x274], R38, 0x1, P2 ;  /* 0x00009d000a098a11 */ /* 0x000fe400010f0c26 */
[----:B------:R-:W-:Y:S02]  /*4c80*/  @!P0 LEA.HI.X R3, R3, c[0x0][0x28c], R37, 0x1, P1 ;  /* 0x0000a30003038a11 */ /* 0x000fe400008f0c25 */
[----:B------:R-:W-:Y:S01]  /*4c90*/  ISETP.GE.OR P1, PT, R102, R78, !P4 ;  /* 0x0000004e6600720c */ /* 0x000fe20006726670 */
[----:B------:R1:W5:Y:S08]  /*4ca0*/  @!P0 LDG.E.128 R44, [R8.64] ;  /* 0x0000000a082c8981 */ /* 0x000370000c1e1d00 */
[----:B------:R2:W5:Y:S01]  /*4cb0*/  @!P0 LDG.E.128 R4, [R2.64] ;  /* 0x0000000a02048981 */ /* 0x000562000c1e1d00 */
[----:B------:R-:W-:Y:S01]  /*4cc0*/  ISETP.GE.AND P0, PT, R32, c[0x0][0x27c], PT ;  /* 0x00009f0020007a0c */ /* 0x000fe20003f06270 */
[----:B--2---:R-:W-:Y:S02]  /*4cd0*/  IMAD.MOV.U32 R2, RZ, RZ, R62 ;  /* 0x000000ffff027224 */ /* 0x004fe400078e003e */
[----:B-1----:R-:W-:Y:S02]  /*4ce0*/  IMAD.MOV.U32 R9, RZ, RZ, R63 ;  /* 0x000000ffff097224 */ /* 0x002fe400078e003f */
[----:B------:R-:W-:Y:S02]  /*4cf0*/  IMAD.MOV.U32 R8, RZ, RZ, R60 ;  /* 0x000000ffff087224 */ /* 0x000fe400078e003c */
[----:B------:R-:W-:Y:S01]  /*4d00*/  IMAD.MOV.U32 R3, RZ, RZ, R61 ;  /* 0x000000ffff037224 */ /* 0x000fe200078e003d */
[----:B------:R-:W-:Y:S04]  /*4d10*/  PRMT R73, R9, 0x5410, R2 ;  /* 0x0000541009497816 */ /* 0x000fe80000000002 */
[----:B------:R-:W-:Y:S01]  /*4d20*/  PRMT R72, R8, 0x5410, R3 ;  /* 0x0000541008487816 */ /* 0x000fe20000000003 */
[----:B----4-:R-:W-:Y:S02]  /*4d30*/  IMAD.MOV.U32 R2, RZ, RZ, R22 ;  /* 0x000000ffff027224 */ /* 0x010fe400078e0016 */
[----:B------:R-:W-:Y:S02]  /*4d40*/  IMAD.MOV.U32 R8, RZ, RZ, R23 ;  /* 0x000000ffff087224 */ /* 0x000fe400078e0017 */
[----:B------:R-:W-:Y:S03]  /*4d50*/  IMAD.MOV.U32 R3, RZ, RZ, R20 ;  /* 0x000000ffff037224 */ /* 0x000fe600078e0014 */
[----:B------:R-:W-:Y:S01]  /*4d60*/  PRMT R37, R8, 0x5410, R2 ;  /* 0x0000541008257816 */ /* 0x000fe20000000002 */
[----:B------:R-:W-:Y:S05]  /*4d70*/  IMAD.MOV.U32 R2, RZ, RZ, R21 ;  /* 0x000000ffff027224 */ /* 0x000fea00078e0015 */
[----:B------:R-:W-:Y:S01]  /*4d80*/  PRMT R15, R3, 0x5410, R2 ;  /* 0x00005410030f7816 */ /* 0x000fe20000000002 */
[----:B------:R-:W-:Y:S02]  /*4d90*/  IMAD.MOV.U32 R8, RZ, RZ, R66 ;  /* 0x000000ffff087224 */ /* 0x000fe400078e0042 */
[----:B------:R-:W-:Y:S02]  /*4da0*/  IMAD.MOV.U32 R2, RZ, RZ, R67 ;  /* 0x000000ffff027224 */ /* 0x000fe400078e0043 */
[----:B------:R-:W-:Y:S03]  /*4db0*/  IMAD.MOV.U32 R3, RZ, RZ, R65 ;  /* 0x000000ffff037224 */ /* 0x000fe600078e0041 */
[----:B------:R-:W-:Y:S01]  /*4dc0*/  PRMT R75, R2, 0x5410, R8 ;  /* 0x00005410024b7816 */ /* 0x000fe20000000008 */
[----:B------:R-:W-:Y:S02]  /*4dd0*/  IMAD.MOV.U32 R8, RZ, RZ, R64 ;  /* 0x000000ffff087224 */ /* 0x000fe400078e0040 */
[----:B------:R-:W-:Y:S03]  /*4de0*/  IMAD.MOV.U32 R2, RZ, RZ, R26 ;  /* 0x000000ffff027224 */ /* 0x000fe600078e001a */
[----:B------:R-:W-:Y:S01]  /*4df0*/  PRMT R74, R8, 0x5410, R3 ;  /* 0x00005410084a7816 */ /* 0x000fe20000000003 */
[----:B------:R-:W-:Y:S02]  /*4e00*/  IMAD.MOV.U32 R8, RZ, RZ, R27 ;  /* 0x000000ffff087224 */ /* 0x000fe400078e001b */
[----:B------:R-:W-:Y:S03]  /*4e10*/  IMAD.MOV.U32 R3, RZ, RZ, R24 ;  /* 0x000000ffff037224 */ /* 0x000fe600078e0018 */
[----:B------:R-:W-:Y:S01]  /*4e20*/  PRMT R39, R8, 0x5410, R2 ;  /* 0x0000541008277816 */ /* 0x000fe20000000002 */
[----:B------:R-:W-:Y:S05]  /*4e30*/  IMAD.MOV.U32 R2, RZ, RZ, R25 ;  /* 0x000000ffff027224 */ /* 0x000fea00078e0019 */
[----:B------:R-:W-:Y:S01]  /*4e40*/  PRMT R38, R3, 0x5410, R2 ;  /* 0x0000541003267816 */ /* 0x000fe20000000002 */
[----:B---3--:R-:W-:Y:S02]  /*4e50*/  IMAD.MOV.U32 R9, RZ, RZ, R70 ;  /* 0x000000ffff097224 */ /* 0x008fe400078e0046 */
[----:B------:R-:W-:Y:S02]  /*4e60*/  IMAD.MOV.U32 R8, RZ, RZ, R71 ;  /* 0x000000ffff087224 */ /* 0x000fe400078e0047 */
[----:B------:R-:W-:Y:S02]  /*4e70*/  IMAD.MOV.U32 R3, RZ, RZ, R68 ;  /* 0x000000ffff037224 */ /* 0x000fe400078e0044 */
[----:B------:R-:W-:Y:S01]  /*4e80*/  IMAD.MOV.U32 R2, RZ, RZ, R69 ;  /* 0x000000ffff027224 */ /* 0x000fe200078e0045 */
[----:B------:R-:W-:Y:S01]  /*4e90*/  PRMT R77, R8, 0x5410, R9 ;  /* 0x00005410084d7816 */ /* 0x000fe20000000009 */
[----:B------:R-:W-:Y:S02]  /*4ea0*/  IMAD.MOV.U32 R9, RZ, RZ, R30 ;  /* 0x000000ffff097224 */ /* 0x000fe400078e001e */
[----:B------:R-:W-:Y:S01]  /*4eb0*/  IMAD.MOV.U32 R8, RZ, RZ, R31 ;  /* 0x000000ffff087224 */ /* 0x000fe200078e001f */
[----:B------:R-:W-:Y:S01]  /*4ec0*/  PRMT R76, R2, 0x5410, R3 ;  /* 0x00005410024c7816 */ /* 0x000fe20000000003 */
[----:B------:R-:W-:Y:S02]  /*4ed0*/  IMAD.MOV.U32 R3, RZ, RZ, R28 ;  /* 0x000000ffff037224 */ /* 0x000fe400078e001c */
[----:B------:R-:W-:Y:S01]  /*4ee0*/  IMAD.MOV.U32 R2, RZ, RZ, R29 ;  /* 0x000000ffff027224 */ /* 0x000fe200078e001d */
[----:B------:R-:W-:Y:S04]  /*4ef0*/  PRMT R41, R8, 0x5410, R9 ;  /* 0x0000541008297816 */ /* 0x000fe80000000009 */
[----:B------:R-:W-:Y:S01]  /*4f00*/  PRMT R40, R2, 0x5410, R3 ;  /* 0x0000541002287816 */ /* 0x000fe20000000003 */
[----:B------:R-:W-:-:S05]  /*4f10*/  @P1 BRA `(.L_x_79) ;  /* 0x0000076000001947 */ /* 0x000fca0003800000 */
[----:B-----5:R-:W-:Y:S01]  /*4f20*/  IMAD.MOV.U32 R13, RZ, RZ, R7 ;  /* 0x000000ffff0d7224 */ /* 0x020fe200078e0007 */
[----:B------:R-:W-:Y:S01]  /*4f30*/  IADD3 R3, P1, R188, R86, RZ ;  /* 0x00000056bc037210 */ /* 0x000fe20007f3e0ff */
[----:B------:R-:W-:Y:S01]  /*4f40*/  LDS.128 R56, [R151+0x3900] ;  /* 0x0039000097387984 */ /* 0x000fe20000000c00 */
[----:B------:R-:W-:Y:S01]  /*4f50*/  @!P0 SHF.R.U32.HI R11, RZ, 0x10, R5 ;  /* 0x00000010ff0b8819 */ /* 0x000fe20000011605 */
[----:B------:R-:W-:Y:S01]  /*4f60*/  IMAD.MOV.U32 R54, RZ, RZ, R47 ;  /* 0x000000ffff367224 */ /* 0x000fe200078e002f */
[----:B------:R-:W-:Y:S02]  /*4f70*/  IADD3.X R2, R91, R145, RZ, P1, !PT ;  /* 0x000000915b027210 */ /* 0x000fe40000ffe4ff */
[----:B------:R-:W-:Y:S02]  /*4f80*/  IADD3 R8, P2, P1, R94, R3, R121 ;  /* 0x000000035e087210 */ /* 0x000fe4000795e079 */
[----:B------:R-:W-:Y:S01]  /*4f90*/  @!P0 SHF.R.U64 R51, R44, 0x10, R45 ;  /* 0x000000102c338819 */ /* 0x000fe2000000122d */
[----:B------:R-:W1:Y:S01]  /*4fa0*/  LDS.128 R16, [R155+0x3900] ;  /* 0x003900009b107984 */ /* 0x000e620000000c00 */
[-C--:B------:R-:W-:Y:S02]  /*4fb0*/  IADD3.X R43, R96, R2.reuse, R127, P2, P1 ;  /* 0x00000002602b7210 */ /* 0x080fe400017e247f */
[----:B------:R-:W-:Y:S02]  /*4fc0*/  ISETP.GE.AND P1, PT, R101, c[0x0][0x1d4], PT ;  /* 0x0000750065007a0c */ /* 0x000fe40003f26270 */
[----:B------:R-:W-:Y:S02]  /*4fd0*/  @!P0 SHF.R.U64 R10, R4, 0x10, R5 ;  /* 0x00000010040a8819 */ /* 0x000fe40000001205 */
[----:B------:R-:W-:Y:S02]  /*4fe0*/  MOV R48, R45 ;  /* 0x0000002d00307202 */ /* 0x000fe40000000f00 */
[----:B------:R-:W-:Y:S02]  /*4ff0*/  @!P0 SHF.R.U32.HI R14, RZ, 0x10, R7 ;  /* 0x00000010ff0e8819 */ /* 0x000fe40000011607 */
[----:B------:R-:W-:Y:S02]  /*5000*/  @!P0 SHF.R.U32.HI R50, RZ, 0x10, R45 ;  /* 0x00000010ff328819 */ /* 0x000fe4000001162d */
[----:B------:R-:W-:Y:S01]  /*5010*/  @!P0 SHF.R.U64 R12, R6, 0x10, R7 ;  /* 0x00000010060c8819 */ /* 0x000fe20000001207 */
[----:B------:R-:W-:Y:S01]  /*5020*/  @!P0 HADD2.F32 R6, -RZ, R6.H0_H0 ;  /* 0x20000006ff068230 */ /* 0x000fe20000004100 */
[----:B------:R-:W-:Y:S02]  /*5030*/  @!P0 SHF.R.U64 R52, R46, 0x10, R47 ;  /* 0x000000102e348819 */ /* 0x000fe4000000122f */
[----:B------:R-:W-:Y:S02]  /*5040*/  @!P1 IADD3 R9, P3, P2, R94, R3, R101 ;  /* 0x000000035e099210 */ /* 0x000fe40007a7e065 */
[----:B------:R-:W-:Y:S01]  /*5050*/  MOV R3, R5 ;  /* 0x0000000500037202 */ /* 0x000fe20000000f00 */
[----:B------:R-:W-:Y:S01]  /*5060*/  IMAD.MOV.U32 R5, RZ, RZ, R44 ;  /* 0x000000ffff057224 */ /* 0x000fe200078e002c */
[----:B------:R-:W-:Y:S01]  /*5070*/  @!P1 IADD3.X R49, R96, R2, R126, P3, P2 ;  /* 0x0000000260319210 */ /* 0x000fe20001fe447e */
[----:B------:R-:W-:Y:S01]  /*5080*/  IMAD.MOV.U32 R2, RZ, RZ, R4 ;  /* 0x000000ffff027224 */ /* 0x000fe200078e0004 */
[C---:B------:R-:W-:Y:S01]  /*5090*/  LEA R82, P2, R8.reuse, c[0x0][0x1c8], 0x1 ;  /* 0x0000720008527a11 */ /* 0x040fe200078408ff */
[----:B------:R-:W-:Y:S01]  /*50a0*/  @!P0 HADD2.F32 R3, -RZ, R3.H0_H0 ;  /* 0x20000003ff038230 */ /* 0x000fe20000004100 */
[----:B------:R-:W-:Y:S01]  /*50b0*/  MOV R53, R46 ;  /* 0x0000002e00357202 */ /* 0x000fe20000000f00 */
[----:B------:R-:W-:Y:S01]  /*50c0*/  @!P0 HADD2.F32 R46, -RZ, R48.H0_H0 ;  /* 0x20000030ff2e8230 */ /* 0x000fe20000004100 */
[----:B------:R-:W-:Y:S01]  /*50d0*/  LEA.HI.X R83, R8, c[0x0][0x1cc], R43, 0x1, P2 ;  /* 0x0000730008537a11 */ /* 0x000fe200010f0c2b */
[----:B------:R-:W-:Y:S01]  /*50e0*/  @!P0 HADD2.F32 R2, -RZ, R2.H0_H0 ;  /* 0x20000002ff028230 */ /* 0x000fe20000004100 */
[C---:B------:R-:W-:Y:S01]  /*50f0*/  @!P1 LEA R80, P2, R9.reuse, c[0x0][0x1c8], 0x1 ;  /* 0x0000720009509a11 */ /* 0x040fe200078408ff */
[----:B------:R-:W-:Y:S01]  /*5100*/  @!P0 HADD2.F32 R43, -RZ, R5.H0_H0 ;  /* 0x20000005ff2b8230 */ /* 0x000fe20000004100 */
[----:B------:R-:W-:Y:S01]  /*5110*/  @!P0 SHF.R.U32.HI R55, RZ, 0x10, R47 ;  /* 0x00000010ff378819 */ /* 0x000fe2000001162f */
[----:B------:R-:W-:Y:S01]  /*5120*/  @!P0 HADD2.F32 R48, -RZ, R50.H0_H0 ;  /* 0x20000032ff308230 */ /* 0x000fe20000004100 */
[----:B------:R-:W-:Y:S01]  /*5130*/  @!P1 LEA.HI.X R81, R9, c[0x0][0x1cc], R49, 0x1, P2 ;  /* 0x0000730009519a11 */ /* 0x000fe200010f0c31 */
[----:B------:R-:W-:Y:S02]  /*5140*/  @!P0 HADD2.F32 R52, -RZ, R52.H0_H0 ;  /* 0x20000034ff348230 */ /* 0x000fe40000004100 */
[----:B------:R-:W-:Y:S01]  /*5150*/  @!P0 HADD2.F32 R50, -RZ, R53.H0_H0 ;  /* 0x20000035ff328230 */ /* 0x000fe20000004100 */
[----:B-1----:R-:W-:Y:S01]  /*5160*/  @!P0 IMAD.MOV.U32 R9, RZ, RZ, R16 ;  /* 0x000000ffff098224 */ /* 0x002fe200078e0010 */
[----:B------:R-:W-:Y:S02]  /*5170*/  @!P0 MOV R49, R56 ;  /* 0x0000003800318202 */ /* 0x000fe40000000f00 */
[----:B------:R-:W-:Y:S02]  /*5180*/  @!P0 MOV R44, R57 ;  /* 0x00000039002c8202 */ /* 0x000fe40000000f00 */
[----:B------:R-:W-:Y:S01]  /*5190*/  @!P0 MOV R8, R17 ;  /* 0x0000001100088202 */ /* 0x000fe20000000f00 */
[----:B------:R-:W-:Y:S02]  /*51a0*/  @!P0 HADD2.F32 R7, -RZ, R49.H0_H0 ;  /* 0x20000031ff078230 */ /* 0x000fe40000004100 */
[----:B------:R-:W-:Y:S02]  /*51b0*/  @!P0 HADD2.F32 R45, -RZ, R44.H0_H0 ;  /* 0x2000002cff2d8230 */ /* 0x000fe40000004100 */
[--C-:B------:R-:W-:Y:S01]  /*51c0*/  @!P0 HADD2.F32 R4, -RZ, R9.reuse.H0_H0 ;  /* 0x20000009ff048230 */ /* 0x100fe20000004100 */
[-C--:B------:R-:W-:Y:S01]  /*51d0*/  @!P0 FMUL.FTZ R79, R7, R2.reuse ;  /* 0x00000002074f8220 */ /* 0x080fe20000410000 */
[--C-:B------:R-:W-:Y:S01]  /*51e0*/  @!P0 HADD2.F32 R5, -RZ, R8.reuse.H0_H0 ;  /* 0x20000008ff058230 */ /* 0x100fe20000004100 */
[----:B------:R-:W-:Y:S01]  /*51f0*/  @!P0 FMUL.FTZ R47, R45, R3 ;  /* 0x000000032d2f8220 */ /* 0x000fe20000410000 */
[----:B------:R-:W-:Y:S01]  /*5200*/  @!P0 HADD2.F32 R8, -RZ, R8.H1_H1 ;  /* 0x30000008ff088230 */ /* 0x000fe20000004100 */
[C---:B------:R-:W-:Y:S01]  /*5210*/  @!P0 FMUL.FTZ R2, R4.reuse, R2 ;  /* 0x0000000204028220 */ /* 0x040fe20000410000 */
[----:B------:R-:W-:Y:S01]  /*5220*/  @!P0 HADD2.F32 R9, -RZ, R9.H1_H1 ;  /* 0x30000009ff098230 */ /* 0x000fe20000004100 */
[----:B------:R-:W-:Y:S02]  /*5230*/  @!P0 FFMA.FTZ R79, R4, R43, -R79 ;  /* 0x0000002b044f8223 */ /* 0x000fe4000001084f */
[C---:B------:R-:W-:Y:S01]  /*5240*/  @!P0 FMUL.FTZ R4, R5.reuse, R3 ;  /* 0x0000000305048220 */ /* 0x040fe20000410000 */
[----:B------:R-:W-:Y:S01]  /*5250*/  @!P0 HADD2.F32 R3, -RZ, R11.H0_H0 ;  /* 0x2000000bff038230 */ /* 0x000fe20000004100 */
[----:B------:R-:W-:Y:S01]  /*5260*/  @!P0 FFMA.FTZ R92, R5, R46, -R47 ;  /* 0x0000002e055c8223 */ /* 0x000fe2000001082f */
[----:B------:R-:W-:Y:S01]  /*5270*/  @!P0 HADD2.F32 R47, -RZ, R44.H1_H1 ;  /* 0x3000002cff2f8230 */ /* 0x000fe20000004100 */
[----:B------:R-:W-:Y:S01]  /*5280*/  @!P0 FFMA.FTZ R2, R7, R43, R2 ;  /* 0x0000002b07028223 */ /* 0x000fe20000010002 */
[----:B------:R-:W-:Y:S01]  /*5290*/  @!P0 HADD2.F32 R7, -RZ, R10.H0_H0 ;  /* 0x2000000aff078230 */ /* 0x000fe20000004100 */
[CC--:B------:R-:W-:Y:S01]  /*52a0*/  @!P0 FMUL.FTZ R5, R8.reuse, R3.reuse ;  /* 0x0000000308058220 */ /* 0x0c0fe20000410000 */
[----:B------:R-:W-:Y:S01]  /*52b0*/  @!P0 HADD2.F32 R43, -RZ, R49.H1_H1 ;  /* 0x30000031ff2b8230 */ /* 0x000fe20000004100 */
[----:B------:R-:W-:Y:S01]  /*52c0*/  @!P0 FMUL.FTZ R10, R47, R3 ;  /* 0x000000032f0a8220 */ /* 0x000fe20000410000 */
[----:B------:R-:W-:Y:S01]  /*52d0*/  @!P0 HADD2.F32 R44, -RZ, R51.H0_H0 ;  /* 0x20000033ff2c8230 */ /* 0x000fe20000004100 */
[-C--:B------:R-:W-:Y:S02]  /*52e0*/  @!P0 FMUL.FTZ R3, R9, R7.reuse ;  /* 0x0000000709038220 */ /* 0x080fe40000410000 */
[----:B------:R-:W-:Y:S01]  /*52f0*/  @!P0 FFMA.FTZ R90, R8, R48, -R10 ;  /* 0x00000030085a8223 */ /* 0x000fe2000001080a */
[----:B------:R-:W-:Y:S01]  /*5300*/  @!P0 MOV R8, R18 ;  /* 0x0000001200088202 */ /* 0x000fe20000000f00 */
[----:B------:R-:W-:Y:S02]  /*5310*/  @!P0 IMAD.MOV.U32 R10, RZ, RZ, R58 ;  /* 0x000000ffff0a8224 */ /* 0x000fe400078e003a */
[C---:B------:R-:W-:Y:S01]  /*5320*/  @!P0 FMUL.FTZ R11, R43.reuse, R7 ;  /* 0x000000072b0b8220 */ /* 0x040fe20000410000 */
[----:B------:R-:W-:Y:S01]  /*5330*/  @!P0 HADD2.F32 R7, -RZ, R12.H0_H0 ;  /* 0x2000000cff078230 */ /* 0x000fe20000004100 */
[-C--:B------:R-:W-:Y:S01]  /*5340*/  @!P0 FFMA.FTZ R3, R43, R44.reuse, R3 ;  /* 0x0000002c2b038223 */ /* 0x080fe20000010003 */
[--C-:B------:R-:W-:Y:S01]  /*5350*/  @!P0 HADD2.F32 R51, -RZ, R10.reuse.H1_H1 ;  /* 0x3000000aff338230 */ /* 0x100fe20000004100 */
[----:B------:R-:W-:Y:S01]  /*5360*/  @!P0 FFMA.FTZ R89, R9, R44, -R11 ;  /* 0x0000002c09598223 */ /* 0x000fe2000001080b */
[----:B------:R-:W-:Y:S01]  /*5370*/  @!P0 HADD2.F32 R49, -RZ, R10.H0_H0 ;  /* 0x2000000aff318230 */ /* 0x000fe20000004100 */
[----:B------:R-:W-:Y:S01]  /*5380*/  @!P0 FFMA.FTZ R4, R45, R46, R4 ;  /* 0x0000002e2d048223 */ /* 0x000fe20000010004 */
[--C-:B------:R-:W-:Y:S01]  /*5390*/  @!P0 HADD2.F32 R9, -RZ, R8.reuse.H1_H1 ;  /* 0x30000008ff098230 */ /* 0x100fe20000004100 */
[----:B------:R-:W-:Y:S01]  /*53a0*/  @!P0 FMUL.FTZ R10, R51, R7 ;  /* 0x00000007330a8220 */ /* 0x000fe20000410000 */
[----:B------:R-:W-:Y:S01]  /*53b0*/  @!P0 MOV R11, R59 ;  /* 0x0000003b000b8202 */ /* 0x000fe20000000f00 */
[----:B------:R-:W-:Y:S01]  /*53c0*/  @!P0 FMUL.FTZ R12, R49, R6 ;  /* 0x00000006310c8220 */ /* 0x000fe20000410000 */
[----:B------:R-:W-:Y:S01]  /*53d0*/  @!P0 HADD2.F32 R8, -RZ, R8.H0_H0 ;  /* 0x20000008ff088230 */ /* 0x000fe20000004100 */
[----:B------:R-:W-:Y:S01]  /*53e0*/  @!P0 FMUL.FTZ R7, R9, R7 ;  /* 0x0000000709078220 */ /* 0x000fe20000410000 */
[----:B------:R-:W-:Y:S01]  /*53f0*/  @!P0 F2FP.PACK_AB R2, R3, R2 ;  /* 0x000000020302823e */ /* 0x000fe200000000ff */
[----:B------:R-:W-:Y:S01]  /*5400*/  @!P0 FFMA.FTZ R88, R9, R52, -R10 ;  /* 0x0000003409588223 */ /* 0x000fe2000001080a */
[----:B------:R-:W-:Y:S01]  /*5410*/  @!P0 HADD2.F32 R10, -RZ, R14.H0_H0 ;  /* 0x2000000eff0a8230 */ /* 0x000fe20000004100 */
[----:B------:R-:W-:Y:S01]  /*5420*/  @!P0 IMAD.MOV.U32 R9, RZ, RZ, R19 ;  /* 0x000000ffff098224 */ /* 0x000fe200078e0013 */
[----:B------:R-:W-:Y:S01]  /*5430*/  @!P0 MOV R56, R2 ;  /* 0x0000000200388202 */ /* 0x000fe20000000f00 */
[C---:B------:R-:W-:Y:S01]  /*5440*/  @!P0 FMUL.FTZ R6, R8.reuse, R6 ;  /* 0x0000000608068220 */ /* 0x040fe20000410000 */
[----:B------:R-:W-:Y:S01]  /*5450*/  @!P0 HADD2.F32 R53, -RZ, R11.H1_H1 ;  /* 0x3000000bff358230 */ /* 0x000fe20000004100 */
[----:B------:R-:W-:Y:S01]  /*5460*/  @!P0 FFMA.FTZ R85, R8, R50, -R12 ;  /* 0x0000003208558223 */ /* 0x000fe2000001080c */
[----:B------:R-:W-:Y:S01]  /*5470*/  @!P0 HADD2.F32 R8, -RZ, R13.H0_H0 ;  /* 0x2000000dff088230 */ /* 0x000fe20000004100 */
[----:B------:R-:W-:Y:S01]  /*5480*/  @!P0 FFMA.FTZ R5, R47, R48, R5 ;  /* 0x000000302f058223 */ /* 0x000fe20000010005 */
[----:B------:R-:W-:Y:S01]  /*5490*/  @!P0 HADD2.F32 R13, -RZ, R11.H0_H0 ;  /* 0x2000000bff0d8230 */ /* 0x000fe20000004100 */
[----:B------:R-:W-:Y:S01]  /*54a0*/  @!P0 FFMA.FTZ R6, R49, R50, R6 ;  /* 0x0000003231068223 */ /* 0x000fe20000010006 */
[--C-:B------:R-:W-:Y:S01]  /*54b0*/  @!P0 HADD2.F32 R12, -RZ, R9.reuse.H0_H0 ;  /* 0x20000009ff0c8230 */ /* 0x100fe20000004100 */
[----:B------:R-:W-:Y:S01]  /*54c0*/  @!P0 FFMA.FTZ R7, R51, R52, R7 ;  /* 0x0000003433078223 */ /* 0x000fe20000010007 */
[----:B------:R-:W-:Y:S01]  /*54d0*/  @!P0 F2FP.PACK_AB R4, R5, R4 ;  /* 0x000000040504823e */ /* 0x000fe200000000ff */
[----:B------:R-:W-:Y:S01]  /*54e0*/  @!P0 HADD2.F32 R11, -RZ, R9.H1_H1 ;  /* 0x30000009ff0b8230 */ /* 0x000fe20000004100 */
[----:B------:R-:W-:Y:S01]  /*54f0*/  @!P0 FMUL.FTZ R9, R13, R8 ;  /* 0x000000080d098220 */ /* 0x000fe20000410000 */
[----:B------:R-:W-:Y:S01]  /*5500*/  @!P0 HADD2.F32 R14, -RZ, R54.H0_H0 ;  /* 0x20000036ff0e8230 */ /* 0x000fe20000004100 */
[----:B------:R-:W-:Y:S01]  /*5510*/  @!P0 F2FP.PACK_AB R6, R7, R6 ;  /* 0x000000060706823e */ /* 0x000fe200000000ff */
[----:B------:R-:W-:Y:S01]  /*5520*/  @!P0 HADD2.F32 R54, -RZ, R55.H0_H0 ;  /* 0x20000037ff368230 */ /* 0x000fe20000004100 */
[----:B------:R-:W-:Y:S02]  /*5530*/  @!P0 FMUL.FTZ R55, R53, R10 ;  /* 0x0000000a35378220 */ /* 0x000fe40000410000 */
[----:B------:R-:W-:Y:S01]  /*5540*/  @!P0 MOV R58, R6 ;  /* 0x00000006003a8202 */ /* 0x000fe20000000f00 */
[C---:B------:R-:W-:Y:S02]  /*5550*/  @!P0 FFMA.FTZ R84, R12.reuse, R14, -R9 ;  /* 0x0000000e0c548223 */ /* 0x040fe40000010809 */
[C---:B------:R-:W-:Y:S02]  /*5560*/  @!P0 FFMA.FTZ R55, R11.reuse, R54, -R55 ;  /* 0x000000360b378223 */ /* 0x040fe40000010837 */
[----:B------:R-:W-:Y:S01]  /*5570*/  @!P0 FMUL.FTZ R8, R12, R8 ;  /* 0x000000080c088220 */ /* 0x000fe20000410000 */
[----:B------:R-:W-:Y:S01]  /*5580*/  @!P0 F2FP.PACK_AB R12, R88, R85 ;  /* 0x00000055580c823e */ /* 0x000fe200000000ff */
[----:B------:R-:W-:Y:S01]  /*5590*/  @!P0 FMUL.FTZ R9, R11, R10 ;  /* 0x0000000a0b098220 */ /* 0x000fe20000410000 */
[----:B------:R-:W-:Y:S01]  /*55a0*/  @!P0 F2FP.PACK_AB R11, R90, R92 ;  /* 0x0000005c5a0b823e */ /* 0x000fe200000000ff */
[----:B------:R-:W-:Y:S01]  /*55b0*/  @!P0 FFMA.FTZ R8, R13, R14, R8 ;  /* 0x0000000e0d088223 */ /* 0x000fe20000010008 */
[----:B------:R-:W-:Y:S01]  /*55c0*/  @!P0 F2FP.PACK_AB R10, R89, R79 ;  /* 0x0000004f590a823e */ /* 0x000fe200000000ff */
[----:B------:R-:W-:Y:S01]  /*55d0*/  @!P0 FFMA.FTZ R9, R53, R54, R9 ;  /* 0x0000003635098223 */ /* 0x000fe20000010009 */
[----:B------:R-:W-:Y:S01]  /*55e0*/  @!P0 F2FP.PACK_AB R43, R55, R84 ;  /* 0x00000054372b823e */ /* 0x000fe200000000ff */
[----:B------:R-:W-:Y:S01]  /*55f0*/  @!P0 IMAD.MOV.U32 R18, RZ, RZ, R12 ;  /* 0x000000ffff128224 */ /* 0x000fe200078e000c */
[----:B------:R-:W-:Y:S01]  /*5600*/  @!P0 MOV R16, R10 ;  /* 0x0000000a00108202 */ /* 0x000fe20000000f00 */
[----:B------:R-:W-:Y:S01]  /*5610*/  @!P0 IMAD.MOV.U32 R57, RZ, RZ, R4 ;  /* 0x000000ffff398224 */ /* 0x000fe200078e0004 */
[----:B------:R-:W-:Y:S02]  /*5620*/  @!P0 MOV R17, R11 ;  /* 0x0000000b00118202 */ /* 0x000fe40000000f00 */
[----:B------:R-:W-:Y:S02]  /*5630*/  @!P0 MOV R19, R43 ;  /* 0x0000002b00138202 */ /* 0x000fe40000000f00 */
[----:B------:R-:W-:Y:S03]  /*5640*/  @!P0 F2FP.PACK_AB R8, R9, R8 ;  /* 0x000000080908823e */ /* 0x000fe600000000ff */
[----:B------:R1:W-:Y:S01]  /*5650*/  STG.E.128 [R82.64], R16 ;  /* 0x0000001052007986 */ /* 0x0003e2000c101d0a */
[----:B------:R-:W-:Y:S07]  /*5660*/  @!P0 MOV R59, R8 ;  /* 0x00000008003b8202 */ /* 0x000fee0000000f00 */
[----:B------:R1:W-:Y:S02]  /*5670*/  @!P1 STG.E.128 [R80.64], R56 ;  /* 0x0000003850009986 */ /* 0x0003e4000c101d0a */
.L_x_79:
[----:B------:R-:W-:Y:S05]  /*5680*/  BSYNC B0 ;  /* 0x0000000000007941 */ /* 0x000fea0003800000 */
.L_x_78:
[----:B------:R-:W-:Y:S01]  /*5690*/  ISETP.GE.OR P1, PT, R170, R78, !P4 ;  /* 0x0000004eaa00720c */ /* 0x000fe20006726670 */
[----:B------:R-:W-:Y:S01]  /*56a0*/  @!UPT UIADD3 URZ, URZ, URZ, URZ ;  /* 0x0000003f3f3ff290 */ /* 0x000fe2000fffe03f */
[----:B------:R-:W-:Y:S11]  /*56b0*/  BSSY B0, `(.L_x_80) ;  /* 0x0000071000007945 */ /* 0x000ff60003800000 */
[----:B------:R-:W-:-:S05]  /*56c0*/  @P1 BRA `(.L_x_81) ;  /* 0x000006f000001947 */ /* 0x000fca0003800000 */
[----:B------:R-:W-:Y:S01]  /*56d0*/  IADD3 R3, P1, R198, R86, RZ ;  /* 0x00000056c6037210 */ /* 0x000fe20007f3e0ff */
[----:B------:R-:W-:Y:S01]  /*56e0*/  LDS.128 R52, [R150+0x3900] ;  /* 0x0039000096347984 */ /* 0x000fe20000000c00 */
[----:B------:R-:W-:Y:S01]  /*56f0*/  @!P0 SHF.R.U32.HI R10, RZ, 0x10, R23 ;  /* 0x00000010ff0a8819 */ /* 0x000fe20000011617 */
[----:B------:R-:W-:Y:S01]  /*5700*/  @!P0 HADD2.F32 R13, -RZ, R72.H0_H0 ;  /* 0x20000048ff0d8230 */ /* 0x000fe20000004100 */
[----:B------:R-:W-:Y:S01]  /*5710*/  IADD3.X R2, R91, R159, RZ, P1, !PT ;  /* 0x0000009f5b027210 */ /* 0x000fe20000ffe4ff */
[----:B-----5:R-:W-:Y:S01]  /*5720*/  @!P0 HADD2.F32 R46, -RZ, R73.H0_H0 ;  /* 0x20000049ff2e8230 */ /* 0x020fe20000004100 */
[-C--:B------:R-:W-:Y:S02]  /*5730*/  IADD3 R4, P2, P1, R94, R3.reuse, R121 ;  /* 0x000000035e047210 */ /* 0x080fe4000795e079 */
[----:B------:R-:W-:Y:S01]  /*5740*/  @!P0 SHF.R.U64 R11, R22, 0x10, R23 ;  /* 0x00000010160b8819 */ /* 0x000fe20000001217 */
[----:B-1----:R-:W1:Y:S01]  /*5750*/  LDS.128 R16, [R154+0x3900] ;  /* 0x003900009a107984 */ /* 0x002e620000000c00 */
[-C--:B------:R-:W-:Y:S02]  /*5760*/  IADD3.X R5, R96, R2.reuse, R127, P2, P1 ;  /* 0x0000000260057210 */ /* 0x080fe400017e247f */
[----:B------:R-:W-:Y:S02]  /*5770*/  ISETP.GE.AND P1, PT, R101, c[0x0][0x1d4], PT ;  /* 0x0000750065007a0c */ /* 0x000fe40003f26270 */
[--C-:B------:R-:W-:Y:S02]  /*5780*/  @!P0 SHF.R.U32.HI R43, RZ, 0x10, R61.reuse ;  /* 0x00000010ff2b8819 */ /* 0x100fe4000001163d */
[----:B------:R-:W-:Y:S02]  /*5790*/  @!P0 SHF.R.U64 R44, R60, 0x10, R61 ;  /* 0x000000103c2c8819 */ /* 0x000fe4000000123d */
[--C-:B------:R-:W-:Y:S02]  /*57a0*/  @!P0 SHF.R.U32.HI R48, RZ, 0x10, R63.reuse ;  /* 0x00000010ff308819 */ /* 0x100fe4000001163f */
[----:B------:R-:W-:Y:S02]  /*57b0*/  @!P0 SHF.R.U64 R62, R62, 0x10, R63 ;  /* 0x000000103e3e8819 */ /* 0x000fe4000000123f */
[--C-:B------:R-:W-:Y:S01]  /*57c0*/  @!P0 SHF.R.U32.HI R9, RZ, 0x10, R21.reuse ;  /* 0x00000010ff098819 */ /* 0x100fe20000011615 */
[----:B------:R-:W-:Y:S01]  /*57d0*/  @!P0 HADD2.F32 R48, -RZ, R48.H0_H0 ;  /* 0x20000030ff308230 */ /* 0x000fe20000004100 */
[----:B------:R-:W-:Y:S01]  /*57e0*/  @!P0 SHF.R.U64 R6, R20, 0x10, R21 ;  /* 0x0000001014068819 */ /* 0x000fe20000001215 */
[----:B------:R-:W-:Y:S01]  /*57f0*/  @!P0 HADD2.F32 R20, -RZ, R72.H1_H1 ;  /* 0x30000048ff148230 */ /* 0x000fe20000004100 */
[----:B------:R-:W-:Y:S03]  /*5800*/  @!P1 IADD3 R3, P3, P2, R94, R3, R101 ;  /* 0x000000035e039210 */ /* 0x000fe60007a7e065 */
[----:B------:R-:W-:Y:S01]  /*5810*/  @!P0 HADD2.F32 R6, -RZ, R6.H0_H0 ;  /* 0x20000006ff068230 */ /* 0x000fe20000004100 */
[----:B------:R-:W-:Y:S02]  /*5820*/  @!P1 IADD3.X R2, R96, R2, R126, P3, P2 ;  /* 0x0000000260029210 */ /* 0x000fe40001fe447e */
[C---:B------:R-:W-:Y:S04]  /*5830*/  LEA R58, P2, R4.reuse, c[0x0][0x1c8], 0x1 ;  /* 0x00007200043a7a11 */ /* 0x040fe800078408ff */
[----:B------:R-:W-:Y:S02]  /*5840*/  LEA.HI.X R59, R4, c[0x0][0x1cc], R5, 0x1, P2 ;  /* 0x00007300043b7a11 */ /* 0x000fe400010f0c05 */
[C---:B------:R-:W-:Y:S04]  /*5850*/  @!P1 LEA R56, P2, R3.reuse, c[0x0][0x1c8], 0x1 ;  /* 0x0000720003389a11 */ /* 0x040fe800078408ff */
[----:B------:R-:W-:Y:S01]  /*5860*/  @!P1 LEA.HI.X R57, R3, c[0x0][0x1cc], R2, 0x1, P2 ;  /* 0x0000730003399a11 */ /* 0x000fe200010f0c02 */
[--C-:B------:R-:W-:Y:S02]  /*5870*/  @!P0 HADD2.F32 R2, -RZ, R15.reuse.H0_H0 ;  /* 0x2000000fff028230 */ /* 0x100fe40000004100 */
[----:B------:R-:W-:Y:S01]  /*5880*/  @!P0 HADD2.F32 R3, -RZ, R15.H1_H1 ;  /* 0x3000000fff038230 */ /* 0x000fe20000004100 */
        /* <DEDUP_REMOVED lines=13> */
[----:B------:R-:W-:Y:S01]  /*5960*/  @!P0 FFMA.FTZ R79, R4, R13, -R22 ;  /* 0x0000000d044f8223 */ /* 0x000fe20000010816 */
[----:B------:R-:W-:Y:S01]  /*5970*/  @!P0 HADD2.F32 R22, -RZ, R43.H0_H0 ;  /* 0x2000002bff168230 */ /* 0x000fe20000004100 */
[C---:B------:R-:W-:Y:S01]  /*5980*/  @!P0 FMUL.FTZ R4, R5.reuse, R3 ;  /* 0x0000000305048220 */ /* 0x040fe20000410000 */
[----:B------:R-:W-:Y:S01]  /*5990*/  @!P0 HADD2.F32 R3, -RZ, R9.H0_H0 ;  /* 0x20000009ff038230 */ /* 0x000fe20000004100 */
[----:B------:R-:W-:Y:S01]  /*59a0*/  @!P0 FFMA.FTZ R72, R5, R20, -R21 ;  /* 0x0000001405488223 */ /* 0x000fe20000010815 */
[----:B------:R-:W-:Y:S01]  /*59b0*/  @!P0 HADD2.F32 R21, -RZ, R14.H1_H1 ;  /* 0x3000000eff158230 */ /* 0x000fe20000004100 */
[----:B------:R-:W-:Y:S01]  /*59c0*/  @!P0 FFMA.FTZ R2, R12, R13, R2 ;  /* 0x0000000d0c028223 */ /* 0x000fe20000010002 */
[----:B------:R-:W-:Y:S01]  /*59d0*/  @!P0 HADD2.F32 R13, -RZ, R23.H1_H1 ;  /* 0x30000017ff0d8230 */ /* 0x000fe20000004100 */
[----:B------:R-:W-:Y:S01]  /*59e0*/  @!P0 IMAD.MOV.U32 R12, RZ, RZ, R55 ;  /* 0x000000ffff0c8224 */ /* 0x000fe200078e0037 */
[----:B------:R-:W-:Y:S01]  /*59f0*/  @!P0 HADD2.F32 R14, -RZ, R44.H0_H0 ;  /* 0x2000002cff0e8230 */ /* 0x000fe20000004100 */
[-C--:B------:R-:W-:Y:S01]  /*5a00*/  @!P0 FMUL.FTZ R9, R21, R3.reuse ;  /* 0x0000000315098220 */ /* 0x080fe20000410000 */
[----:B------:R-:W-:Y:S01]  /*5a10*/  @!P0 HADD2.F32 R44, -RZ, R62.H0_H0 ;  /* 0x2000003eff2c8230 */ /* 0x000fe20000004100 */
[C---:B------:R-:W-:Y:S01]  /*5a20*/  @!P0 FMUL.FTZ R5, R7.reuse, R3 ;  /* 0x0000000307058220 */ /* 0x040fe20000410000 */
[----:B------:R-:W-:Y:S01]  /*5a30*/  @!P0 HADD2.F32 R45, -RZ, R12.H0_H0 ;  /* 0x2000000cff2d8230 */ /* 0x000fe20000004100 */
[----:B------:R-:W-:Y:S01]  /*5a40*/  @!P0 FFMA.FTZ R63, R7, R22, -R9 ;  /* 0x00000016073f8223 */ /* 0x000fe20000010809 */
[----:B------:R-:W-:Y:S01]  /*5a50*/  @!P0 MOV R7, R19 ;  /* 0x0000001300078202 */ /* 0x000fe20000000f00 */
[CC--:B------:R-:W-:Y:S01]  /*5a60*/  @!P0 FMUL.FTZ R23, R13.reuse, R6.reuse ;  /* 0x000000060d178220 */ /* 0x0c0fe20000410000 */
[----:B------:R-:W-:Y:S01]  /*5a70*/  @!P0 HADD2.F32 R9, -RZ, R10.H0_H0 ;  /* 0x2000000aff098230 */ /* 0x000fe20000004100 */
[C---:B------:R-:W-:Y:S01]  /*5a80*/  @!P0 FMUL.FTZ R3, R8.reuse, R6 ;  /* 0x0000000608038220 */ /* 0x040fe20000410000 */
[----:B------:R-:W-:Y:S01]  /*5a90*/  @!P0 HADD2.F32 R6, -RZ, R37.H0_H0 ;  /* 0x20000025ff068230 */ /* 0x000fe20000004100 */
[-C--:B------:R-:W-:Y:S01]  /*5aa0*/  @!P0 FFMA.FTZ R61, R8, R14.reuse, -R23 ;  /* 0x0000000e083d8223 */ /* 0x080fe20000010817 */
[--C-:B------:R-:W-:Y:S01]  /*5ab0*/  @!P0 HADD2.F32 R10, -RZ, R7.reuse.H0_H0 ;  /* 0x20000007ff0a8230 */ /* 0x100fe20000004100 */
[----:B------:R-:W-:Y:S01]  /*5ac0*/  @!P0 FFMA.FTZ R3, R13, R14, R3 ;  /* 0x0000000e0d038223 */ /* 0x000fe20000010003 */
[----:B------:R-:W-:Y:S01]  /*5ad0*/  @!P0 HADD2.F32 R47, -RZ, R12.H1_H1 ;  /* 0x3000000cff2f8230 */ /* 0x000fe20000004100 */
[-C--:B------:R-:W-:Y:S01]  /*5ae0*/  @!P0 FMUL.FTZ R12, R45, R6.reuse ;  /* 0x000000062d0c8220 */ /* 0x080fe20000410000 */
[----:B------:R-:W-:Y:S01]  /*5af0*/  @!P0 HADD2.F32 R7, -RZ, R7.H1_H1 ;  /* 0x30000007ff078230 */ /* 0x000fe20000004100 */
[C---:B------:R-:W-:Y:S01]  /*5b00*/  @!P0 FMUL.FTZ R8, R10.reuse, R6 ;  /* 0x000000060a088220 */ /* 0x040fe20000410000 */
[----:B------:R-:W-:Y:S01]  /*5b10*/  @!P0 F2FP.PACK_AB R2, R3, R2 ;  /* 0x000000020302823e */ /* 0x000fe200000000ff */
[-C--:B------:R-:W-:Y:S02]  /*5b20*/  @!P0 FMUL.FTZ R6, R47, R9.reuse ;  /* 0x000000092f068220 */ /* 0x080fe40000410000 */
[----:B------:R-:W-:Y:S01]  /*5b30*/  @!P0 FFMA.FTZ R60, R10, R46, -R12 ;  /* 0x0000002e0a3c8223 */ /* 0x000fe2000001080c */
[----:B------:R-:W-:Y:S01]  /*5b40*/  @!P0 MOV R12, R54 ;  /* 0x00000036000c8202 */ /* 0x000fe20000000f00 */
[C---:B------:R-:W-:Y:S01]  /*5b50*/  @!P0 FMUL.FTZ R9, R7.reuse, R9 ;  /* 0x0000000907098220 */ /* 0x040fe20000410000 */
[----:B------:R-:W-:Y:S01]  /*5b60*/  @!P0 MOV R52, R2 ;  /* 0x0000000200348202 */ /* 0x000fe20000000f00 */
[----:B------:R-:W-:Y:S01]  /*5b70*/  @!P0 FFMA.FTZ R51, R7, R48, -R6 ;  /* 0x0000003007338223 */ /* 0x000fe20000010806 */
[----:B------:R-:W-:Y:S01]  /*5b80*/  @!P0 HADD2.F32 R10, -RZ, R11.H0_H0 ;  /* 0x2000000bff0a8230 */ /* 0x000fe20000004100 */
[----:B------:R-:W-:Y:S01]  /*5b90*/  @!P0 IMAD.MOV.U32 R7, RZ, RZ, R18 ;  /* 0x000000ffff078224 */ /* 0x000fe200078e0012 */
[--C-:B------:R-:W-:Y:S01]  /*5ba0*/  @!P0 HADD2.F32 R23, -RZ, R12.reuse.H0_H0 ;  /* 0x2000000cff178230 */ /* 0x100fe20000004100 */
[----:B------:R-:W-:Y:S01]  /*5bb0*/  @!P0 FFMA.FTZ R4, R15, R20, R4 ;  /* 0x000000140f048223 */ /* 0x000fe20000010004 */
[----:B------:R-:W-:Y:S01]  /*5bc0*/  @!P0 HADD2.F32 R43, -RZ, R12.H1_H1 ;  /* 0x3000000cff2b8230 */ /* 0x000fe20000004100 */
[----:B------:R-:W-:Y:S01]  /*5bd0*/  @!P0 FFMA.FTZ R5, R21, R22, R5 ;  /* 0x0000001615058223 */ /* 0x000fe20000010005 */
[----:B------:R-:W-:Y:S01]  /*5be0*/  @!P0 F2FP.PACK_AB R13, R51, R60 ;  /* 0x0000003c330d823e */ /* 0x000fe200000000ff */
[----:B------:R-:W-:Y:S02]  /*5bf0*/  @!P0 HADD2.F32 R6, -RZ, R37.H1_H1 ;  /* 0x30000025ff068230 */ /* 0x000fe40000004100 */
[----:B------:R-:W-:Y:S01]  /*5c00*/  @!P0 FMUL.FTZ R49, R43, R10 ;  /* 0x0000000a2b318220 */ /* 0x000fe20000410000 */
[----:B------:R-:W-:Y:S01]  /*5c10*/  @!P0 MOV R19, R13 ;  /* 0x0000000d00138202 */ /* 0x000fe20000000f00 */
[--C-:B------:R-:W-:Y:S01]  /*5c20*/  @!P0 HADD2.F32 R12, -RZ, R7.reuse.H0_H0 ;  /* 0x20000007ff0c8230 */ /* 0x100fe20000004100 */
[----:B------:R-:W-:Y:S01]  /*5c30*/  @!P0 F2FP.PACK_AB R4, R5, R4 ;  /* 0x000000040504823e */ /* 0x000fe200000000ff */
[----:B------:R-:W-:Y:S01]  /*5c40*/  @!P0 HADD2.F32 R11, -RZ, R7.H1_H1 ;  /* 0x30000007ff0b8230 */ /* 0x000fe20000004100 */
[-C--:B------:R-:W-:Y:S01]  /*5c50*/  @!P0 FMUL.FTZ R7, R23, R6.reuse ;  /* 0x0000000617078220 */ /* 0x080fe20000410000 */
[----:B------:R-:W-:Y:S01]  /*5c60*/  @!P0 HADD2.F32 R37, -RZ, R73.H1_H1 ;  /* 0x30000049ff258230 */ /* 0x000fe20000004100 */
[C---:B------:R-:W-:Y:S02]  /*5c70*/  @!P0 FMUL.FTZ R6, R12.reuse, R6 ;  /* 0x000000060c068220 */ /* 0x040fe40000410000 */
[----:B------:R-:W-:Y:S02]  /*5c80*/  @!P0 IMAD.MOV.U32 R53, RZ, RZ, R4 ;  /* 0x000000ffff358224 */ /* 0x000fe400078e0004 */
[-C--:B------:R-:W-:Y:S02]  /*5c90*/  @!P0 FFMA.FTZ R50, R12, R37.reuse, -R7 ;  /* 0x000000250c328223 */ /* 0x080fe40000010807 */
[C---:B------:R-:W-:Y:S02]  /*5ca0*/  @!P0 FFMA.FTZ R12, R11.reuse, R44, -R49 ;  /* 0x0000002c0b0c8223 */ /* 0x040fe40000010831 */
[----:B------:R-:W-:Y:S01]  /*5cb0*/  @!P0 FMUL.FTZ R7, R11, R10 ;  /* 0x0000000a0b078220 */ /* 0x000fe20000410000 */
[----:B------:R-:W-:Y:S01]  /*5cc0*/  @!P0 F2FP.PACK_AB R11, R63, R72 ;  /* 0x000000483f0b823e */ /* 0x000fe200000000ff */
[----:B------:R-:W-:Y:S01]  /*5cd0*/  @!P0 FFMA.FTZ R6, R23, R37, R6 ;  /* 0x0000002517068223 */ /* 0x000fe20000010006 */
[----:B------:R-:W-:Y:S01]  /*5ce0*/  @!P0 F2FP.PACK_AB R12, R12, R50 ;  /* 0x000000320c0c823e */ /* 0x000fe200000000ff */
[----:B------:R-:W-:Y:S01]  /*5cf0*/  @!P0 FFMA.FTZ R7, R43, R44, R7 ;  /* 0x0000002c2b078223 */ /* 0x000fe20000010007 */
[----:B------:R-:W-:Y:S01]  /*5d00*/  @!P0 F2FP.PACK_AB R10, R61, R79 ;  /* 0x0000004f3d0a823e */ /* 0x000fe200000000ff */
[----:B------:R-:W-:Y:S01]  /*5d10*/  @!P0 FFMA.FTZ R8, R45, R46, R8 ;  /* 0x0000002e2d088223 */ /* 0x000fe20000010008 */
[----:B------:R-:W-:Y:S01]  /*5d20*/  @!P0 MOV R17, R11 ;  /* 0x0000000b00118202 */ /* 0x000fe20000000f00 */
[----:B------:R-:W-:Y:S01]  /*5d30*/  @!P0 FFMA.FTZ R9, R47, R48, R9 ;  /* 0x000000302f098223 */ /* 0x000fe20000010009 */
[----:B------:R-:W-:Y:S01]  /*5d40*/  @!P0 MOV R16, R10 ;  /* 0x0000000a00108202 */ /* 0x000fe20000000f00 */
[----:B------:R-:W-:Y:S01]  /*5d50*/  @!P0 IMAD.MOV.U32 R18, RZ, RZ, R12 ;  /* 0x000000ffff128224 */ /* 0x000fe200078e000c */
[----:B------:R-:W-:Y:S02]  /*5d60*/  @!P0 F2FP.PACK_AB R6, R7, R6 ;  /* 0x000000060706823e */ /* 0x000fe400000000ff */
[----:B------:R-:W-:Y:S02]  /*5d70*/  @!P0 F2FP.PACK_AB R8, R9, R8 ;  /* 0x000000080908823e */ /* 0x000fe400000000ff */
[----:B------:R1:W-:Y:S01]  /*5d80*/  STG.E.128 [R58.64], R16 ;  /* 0x000000103a007986 */ /* 0x0003e2000c101d0a */
[----:B------:R-:W-:Y:S02]  /*5d90*/  @!P0 MOV R54, R6 ;  /* 0x0000000600368202 */ /* 0x000fe40000000f00 */
[----:B------:R-:W-:Y:S05]  /*5da0*/  @!P0 MOV R55, R8 ;  /* 0x0000000800378202 */ /* 0x000fea0000000f00 */
[----:B------:R1:W-:Y:S02]  /*5db0*/  @!P1 STG.E.128 [R56.64], R52 ;  /* 0x0000003438009986 */ /* 0x0003e4000c101d0a */
.L_x_81:
[----:B------:R-:W-:Y:S05]  /*5dc0*/  BSYNC B0 ;  /* 0x0000000000007941 */ /* 0x000fea0003800000 */
.L_x_80:
[----:B------:R-:W-:Y:S01]  /*5dd0*/  ISETP.GE.OR P1, PT, R169, R78, !P4 ;  /* 0x0000004ea900720c */ /* 0x000fe20006726670 */
[----:B------:R-:W-:Y:S01]  /*5de0*/  @!UPT UIADD3 URZ, URZ, URZ, URZ ;  /* 0x0000003f3f3ff290 */ /* 0x000fe2000fffe03f */
[----:B------:R-:W-:Y:S11]  /*5df0*/  BSSY B0, `(.L_x_82) ;  /* 0x0000071000007945 */ /* 0x000ff60003800000 */
[----:B------:R-:W-:-:S05]  /*5e00*/  @P1 BRA `(.L_x_83) ;  /* 0x000006f000001947 */ /* 0x000fca0003800000 */
[----:B------:R-:W-:Y:S01]  /*5e10*/  IADD3 R3, P1, R196, R86, RZ ;  /* 0x00000056c4037210 */ /* 0x000fe20007f3e0ff */
[----:B-----5:R-:W-:Y:S01]  /*5e20*/  LDS.128 R44, [R149+0x3900] ;  /* 0x00390000952c7984 */ /* 0x020fe20000000c00 */
[----:B------:R-:W-:Y:S01]  /*5e30*/  @!P0 SHF.R.U32.HI R6, RZ, 0x10, R25 ;  /* 0x00000010ff068819 */ /* 0x000fe20000011619 */
[--C-:B------:R-:W-:Y:S01]  /*5e40*/  @!P0 HADD2.F32 R13, -RZ, R74.reuse.H0_H0 ;  /* 0x2000004aff0d8230 */ /* 0x100fe20000004100 */
[----:B------:R-:W-:Y:S01]  /*5e50*/  IADD3.X R2, R91, R158, RZ, P1, !PT ;  /* 0x0000009e5b027210 */ /* 0x000fe20000ffe4ff */
[----:B------:R-:W-:Y:S01]  /*5e60*/  @!P0 HADD2.F32 R20, -RZ, R74.H1_H1 ;  /* 0x3000004aff148230 */ /* 0x000fe20000004100 */
[-C--:B------:R-:W-:Y:S01]  /*5e70*/  IADD3 R4, P2, P1, R94, R3.reuse, R121 ;  /* 0x000000035e047210 */ /* 0x080fe2000795e079 */
[----:B------:R-:W-:Y:S01]  /*5e80*/  @!P0 HADD2.F32 R37, -RZ, R75.H0_H0 ;  /* 0x2000004bff258230 */ /* 0x000fe20000004100 */
[----:B------:R-:W-:Y:S01]  /*5e90*/  @!P0 SHF.R.U32.HI R10, RZ, 0x10, R27 ;  /* 0x00000010ff0a8819 */ /* 0x000fe2000001161b */
[----:B-1----:R-:W1:Y:S01]  /*5ea0*/  LDS.128 R16, [R153+0x3900] ;  /* 0x0039000099107984 */ /* 0x002e620000000c00 */
[-C--:B------:R-:W-:Y:S02]  /*5eb0*/  IADD3.X R5, R96, R2.reuse, R127, P2, P1 ;  /* 0x0000000260057210 */ /* 0x080fe400017e247f */
[----:B------:R-:W-:Y:S02]  /*5ec0*/  ISETP.GE.AND P1, PT, R101, c[0x0][0x1d4], PT ;  /* 0x0000750065007a0c */ /* 0x000fe40003f26270 */
[----:B------:R-:W-:Y:S02]  /*5ed0*/  @!P0 SHF.R.U64 R11, R26, 0x10, R27 ;  /* 0x000000101a0b8819 */ /* 0x000fe4000000121b */
[----:B------:R-:W-:Y:S02]  /*5ee0*/  @!P0 SHF.R.U32.HI R22, RZ, 0x10, R65 ;  /* 0x00000010ff168819 */ /* 0x000fe40000011641 */
[----:B------:R-:W-:Y:S02]  /*5ef0*/  @!P0 SHF.R.U64 R9, R24, 0x10, R25 ;  /* 0x0000001018098819 */ /* 0x000fe40000001219 */
[----:B------:R-:W-:Y:S01]  /*5f00*/  @!P0 SHF.R.U64 R24, R64, 0x10, R65 ;  /* 0x0000001040188819 */ /* 0x000fe20000001241 */
[----:B------:R-:W-:Y:S01]  /*5f10*/  @!P0 HADD2.F32 R22, -RZ, R22.H0_H0 ;  /* 0x20000016ff168230 */ /* 0x000fe20000004100 */
[--C-:B------:R-:W-:Y:S02]  /*5f20*/  @!P0 SHF.R.U32.HI R25, RZ, 0x10, R67.reuse ;  /* 0x00000010ff198819 */ /* 0x100fe40000011643 */
[----:B------:R-:W-:Y:S02]  /*5f30*/  @!P0 SHF.R.U64 R26, R66, 0x10, R67 ;  /* 0x00000010421a8819 */ /* 0x000fe40000001243 */
[----:B------:R-:W-:Y:S01]  /*5f40*/  @!P1 IADD3 R3, P3, P2, R94, R3, R101 ;  /* 0x000000035e039210 */ /* 0x000fe20007a7e065 */
[----:B------:R-:W-:Y:S02]  /*5f50*/  @!P0 HADD2.F32 R43, -RZ, R25.H0_H0 ;  /* 0x20000019ff2b8230 */ /* 0x000fe40000004100 */
        /* <DEDUP_REMOVED lines=28> */
[----:B------:R-:W-:Y:S01]  /*6120*/  @!P0 IMAD.MOV.U32 R12, RZ, RZ, R47 ;  /* 0x000000ffff0c8224 */ /* 0x000fe200078e002f */
[----:B------:R-:W-:Y:S01]  /*6130*/  @!P0 HADD2.F32 R13, -RZ, R23.H1_H1 ;  /* 0x30000017ff0d8230 */ /* 0x000fe20000004100 */
        /* <DEDUP_REMOVED lines=16> */
[----:B------:R-:W-:Y:S01]  /*6240*/  @!P0 FMUL.FTZ R8, R10, R6 ;  /* 0x000000060a088220 */ /* 0x000fe20000410000 */
[----:B------:R-:W-:Y:S01]  /*6250*/  @!P0 F2FP.PACK_AB R2, R3, R2 ;  /* 0x000000020302823e */ /* 0x000fe200000000ff */
[----:B------:R-:W-:Y:S01]  /*6260*/  @!P0 FMUL.FTZ R6, R38, R9 ;  /* 0x0000000926068220 */ /* 0x000fe20000410000 */
[----:B------:R-:W-:Y:S01]  /*6270*/  @!P0 HADD2.F32 R24, -RZ, R75.H1_H1 ;  /* 0x3000004bff188230 */ /* 0x000fe20000004100 */
[----:B------:R-:W-:Y:S01]  /*6280*/  @!P0 FFMA.FTZ R50, R10, R37, -R12 ;  /* 0x000000250a328223 */ /* 0x000fe2000001080c */
[----:B------:R-:W-:Y:S01]  /*6290*/  @!P0 MOV R12, R46 ;  /* 0x0000002e000c8202 */ /* 0x000fe20000000f00 */
[C---:B------:R-:W-:Y:S01]  /*62a0*/  @!P0 FMUL.FTZ R9, R7.reuse, R9 ;  /* 0x0000000907098220 */ /* 0x040fe20000410000 */
[----:B------:R-:W-:Y:S01]  /*62b0*/  @!P0 MOV R44, R2 ;  /* 0x00000002002c8202 */ /* 0x000fe20000000f00 */
[----:B------:R-:W-:Y:S01]  /*62c0*/  @!P0 FFMA.FTZ R49, R7, R43, -R6 ;  /* 0x0000002b07318223 */ /* 0x000fe20000010806 */
[----:B------:R-:W-:Y:S01]  /*62d0*/  @!P0 HADD2.F32 R10, -RZ, R11.H0_H0 ;  /* 0x2000000bff0a8230 */ /* 0x000fe20000004100 */
[----:B------:R-:W-:Y:S01]  /*62e0*/  @!P0 IMAD.MOV.U32 R7, RZ, RZ, R18 ;  /* 0x000000ffff078224 */ /* 0x000fe200078e0012 */
[----:B------:R-:W-:Y:S01]  /*62f0*/  @!P0 HADD2.F32 R6, -RZ, R39.H1_H1 ;  /* 0x30000027ff068230 */ /* 0x000fe20000004100 */
[----:B------:R-:W-:Y:S01]  /*6300*/  @!P0 FFMA.FTZ R4, R15, R20, R4 ;  /* 0x000000140f048223 */ /* 0x000fe20000010004 */
[--C-:B------:R-:W-:Y:S01]  /*6310*/  @!P0 HADD2.F32 R23, -RZ, R12.reuse.H0_H0 ;  /* 0x2000000cff178230 */ /* 0x100fe20000004100 */
[----:B------:R-:W-:Y:S01]  /*6320*/  @!P0 FFMA.FTZ R5, R21, R22, R5 ;  /* 0x0000001615058223 */ /* 0x000fe20000010005 */
[----:B------:R-:W-:Y:S01]  /*6330*/  @!P0 F2FP.PACK_AB R13, R49, R50 ;  /* 0x00000032310d823e */ /* 0x000fe200000000ff */
[----:B------:R-:W-:Y:S02]  /*6340*/  @!P0 HADD2.F32 R25, -RZ, R12.H1_H1 ;  /* 0x3000000cff198230 */ /* 0x000fe40000004100 */
[--C-:B------:R-:W-:Y:S01]  /*6350*/  @!P0 HADD2.F32 R12, -RZ, R7.reuse.H0_H0 ;  /* 0x20000007ff0c8230 */ /* 0x100fe20000004100 */
[----:B------:R-:W-:Y:S01]  /*6360*/  @!P0 MOV R19, R13 ;  /* 0x0000000d00138202 */ /* 0x000fe20000000f00 */
[----:B------:R-:W-:Y:S01]  /*6370*/  @!P0 HADD2.F32 R11, -RZ, R7.H1_H1 ;  /* 0x30000007ff0b8230 */ /* 0x000fe20000004100 */
[----:B------:R-:W-:Y:S01]  /*6380*/  @!P0 FMUL.FTZ R7, R23, R6 ;  /* 0x0000000617078220 */ /* 0x000fe20000410000 */
[----:B------:R-:W-:Y:S01]  /*6390*/  @!P0 F2FP.PACK_AB R4, R5, R4 ;  /* 0x000000040504823e */ /* 0x000fe200000000ff */
[----:B------:R-:W-:Y:S02]  /*63a0*/  @!P0 FMUL.FTZ R39, R25, R10 ;  /* 0x0000000a19278220 */ /* 0x000fe40000410000 */
[C---:B------:R-:W-:Y:S02]  /*63b0*/  @!P0 FMUL.FTZ R6, R12.reuse, R6 ;  /* 0x000000060c068220 */ /* 0x040fe40000410000 */
[----:B------:R-:W-:Y:S02]  /*63c0*/  @!P0 FFMA.FTZ R48, R12, R24, -R7 ;  /* 0x000000180c308223 */ /* 0x000fe40000010807 */
        /* <DEDUP_REMOVED lines=12> */
[----:B------:R-:W-:Y:S01]  /*6490*/  @!P0 F2FP.PACK_AB R6, R7, R6 ;  /* 0x000000060706823e */ /* 0x000fe200000000ff */
[----:B------:R-:W-:Y:S01]  /*64a0*/  @!P0 IMAD.MOV.U32 R45, RZ, RZ, R4 ;  /* 0x000000ffff2d8224 */ /* 0x000fe200078e0004 */
[----:B------:R-:W-:Y:S02]  /*64b0*/  @!P0 F2FP.PACK_AB R8, R9, R8 ;  /* 0x000000080908823e */ /* 0x000fe400000000ff */
[----:B------:R1:W-:Y:S01]  /*64c0*/  STG.E.128 [R54.64], R16 ;  /* 0x0000001036007986 */ /* 0x0003e2000c101d0a */
[----:B------:R-:W-:Y:S02]  /*64d0*/  @!P0 MOV R46, R6 ;  /* 0x00000006002e8202 */ /* 0x000fe40000000f00 */
[----:B------:R-:W-:Y:S05]  /*64e0*/  @!P0 MOV R47, R8 ;  /* 0x00000008002f8202 */ /* 0x000fea0000000f00 */
[----:B------:R1:W-:Y:S02]  /*64f0*/  @!P1 STG.E.128 [R52.64], R44 ;  /* 0x0000002c34009986 */ /* 0x0003e4000c101d0a */
.L_x_83:
[----:B------:R-:W-:Y:S05]  /*6500*/  BSYNC B0 ;  /* 0x0000000000007941 */ /* 0x000fea0003800000 */
.L_x_82:
[----:B------:R-:W-:Y:S02]  /*6510*/  ISETP.GE.OR P2, PT, R168, R78, !P4 ;  /* 0x0000004ea800720c */ /* 0x000fe40006746670 */
[----:B-1----:R-:W-:Y:S05]  /*6520*/  IADD3 R57, P1, R194, R86, RZ ;  /* 0x00000056c2397210 */ /* 0x002fea0007f3e0ff */
[----:B------:R-:W-:Y:S06]  /*6530*/  IMAD.X R56, R91, 0x1, R156, P1 ;  /* 0x000000015b387824 */ /* 0x000fec00008e069c */
[----:B------:R-:W-:-:S05]  /*6540*/  @P2 BRA `(.L_x_75) ;  /* 0x00000c1000002947 */ /* 0x000fca0003800000 */
[----:B-----5:R-:W-:Y:S01]  /*6550*/  IADD3 R4, P2, P1, R94, R57, R121 ;  /* 0x000000395e047210 */ /* 0x020fe2000795e079 */
[----:B------:R-:W1:Y:S01]  /*6560*/  LDS.128 R44, [R148+0x3900] ;  /* 0x00390000942c7984 */ /* 0x000e620000000c00 */
[----:B------:R-:W-:Y:S01]  /*6570*/  @!P0 SHF.R.U64 R5, R28, 0x10, R29 ;  /* 0x000000101c058819 */ /* 0x000fe2000000121d */
[----:B------:R-:W-:Y:S01]  /*6580*/  @!P0 HADD2.F32 R2, -RZ, R40.H0_H0 ;  /* 0x20000028ff028230 */ /* 0x000fe20000004100 */
[----:B------:R-:W-:Y:S01]  /*6590*/  IADD3.X R6, R96, R56, R127, P2, P1 ;  /* 0x0000003860067210 */ /* 0x000fe200017e247f */
[--C-:B------:R-:W-:Y:S01]  /*65a0*/  @!P0 HADD2.F32 R24, -RZ, R76.reuse.H0_H0 ;  /* 0x2000004cff188230 */ /* 0x100fe20000004100 */
[----:B------:R-:W-:Y:S01]  /*65b0*/  LEA R52, P1, R4, c[0x0][0x1c8], 0x1 ;  /* 0x0000720004347a11 */ /* 0x000fe200078208ff */
[----:B------:R-:W-:Y:S01]  /*65c0*/  @!P0 HADD2.F32 R5, -RZ, R5.H0_H0 ;  /* 0x20000005ff058230 */ /* 0x000fe20000004100 */
[----:B------:R-:W-:Y:S01]  /*65d0*/  @!P0 SHF.R.U64 R9, R68, 0x10, R69 ;  /* 0x0000001044098819 */ /* 0x000fe20000001245 */
[----:B------:R-:W2:Y:S01]  /*65e0*/  LDS.128 R12, [R152+0x3900] ;  /* 0x00390000980c7984 */ /* 0x000ea20000000c00 */
[----:B------:R-:W-:Y:S01]  /*65f0*/  LEA.HI.X R53, R4, c[0x0][0x1cc], R6, 0x1, P1 ;  /* 0x0000730004357a11 */ /* 0x000fe200008f0c06 */
[----:B------:R-:W-:Y:S01]  /*6600*/  @!P0 HADD2.F32 R20, -RZ, R76.H1_H1 ;  /* 0x3000004cff148230 */ /* 0x000fe20000004100 */
[----:B------:R-:W-:Y:S01]  /*6610*/  @!P0 SHF.R.U32.HI R10, RZ, 0x10, R29 ;  /* 0x00000010ff0a8819 */ /* 0x000fe2000001161d */
[----:B------:R-:W-:Y:S01]  /*6620*/  @!P0 HADD2.F32 R22, -RZ, R9.H0_H0 ;  /* 0x20000009ff168230 */ /* 0x000fe20000004100 */
[----:B------:R-:W-:Y:S01]  /*6630*/  @!P0 SHF.R.U64 R16, R30, 0x10, R31 ;  /* 0x000000101e108819 */ /* 0x000fe2000000121f */
[--C-:B------:R-:W-:Y:S01]  /*6640*/  @!P0 HADD2.F32 R37, -RZ, R77.reuse.H0_H0 ;  /* 0x2000004dff258230 */ /* 0x100fe20000004100 */
[----:B------:R-:W-:Y:S01]  /*6650*/  @!P0 SHF.R.U32.HI R39, RZ, 0x10, R71 ;  /* 0x00000010ff278819 */ /* 0x000fe20000011647 */
[----:B------:R-:W-:Y:S01]  /*6660*/  @!P0 HADD2.F32 R28, -RZ, R77.H1_H1 ;  /* 0x3000004dff1c8230 */ /* 0x000fe20000004100 */
[----:B------:R-:W-:Y:S01]  /*6670*/  @!P0 SHF.R.U32.HI R26, RZ, 0x10, R69 ;  /* 0x00000010ff1a8819 */ /* 0x000fe20000011645 */
[----:B------:R-:W-:Y:S01]  /*6680*/  @!P0 HADD2.F32 R11, -RZ, R41.H0_H0 ;  /* 0x20000029ff0b8230 */ /* 0x000fe20000004100 */
[----:B------:R-:W-:Y:S01]  /*6690*/  @!P0 SHF.R.U64 R30, R70, 0x10, R71 ;  /* 0x00000010461e8819 */ /* 0x000fe20000001247 */
[----:B------:R-:W-:Y:S01]  /*66a0*/  @!P0 HADD2.F32 R39, -RZ, R39.H0_H0 ;  /* 0x20000027ff278230 */ /* 0x000fe20000004100 */
[----:B------:R-:W-:Y:S01]  /*66b0*/  @!P0 SHF.R.U32.HI R18, RZ, 0x10, R31 ;  /* 0x00000010ff128819 */ /* 0x000fe2000001161f */
[----:B------:R-:W-:Y:S01]  /*66c0*/  @!P0 HADD2.F32 R26, -RZ, R26.H0_H0 ;  /* 0x2000001aff1a8230 */ /* 0x000fe20000004100 */
[----:B------:R-:W-:Y:S01]  /*66d0*/  ISETP.GE.AND P1, PT, R101, c[0x0][0x1d4], PT ;  /* 0x0000750065007a0c */ /* 0x000fe20003f26270 */
[----:B------:R-:W-:Y:S02]  /*66e0*/  @!P0 HADD2.F32 R30, -RZ, R30.H0_H0 ;  /* 0x2000001eff1e8230 */ /* 0x000fe40000004100 */
[----:B------:R-:W-:Y:S01]  /*66f0*/  @!P0 HADD2.F32 R18, -RZ, R18.H0_H0 ;  /* 0x20000012ff128230 */ /* 0x000fe20000004100 */
[----:B-1----:R-:W-:Y:S01]  /*6700*/  @!P0 IMAD.MOV.U32 R29, RZ, RZ, R46 ;  /* 0x000000ffff1d8224 */ /* 0x002fe200078e002e */
[----:B------:R-:W-:Y:S02]  /*6710*/  @!P0 MOV R25, R45 ;  /* 0x0000002d00198202 */ /* 0x000fe40000000f00 */
[----:B------:R-:W-:Y:S02]  /*6720*/  @!P0 MOV R6, R44 ;  /* 0x0000002c00068202 */ /* 0x000fe40000000f00 */
[----:B------:R-:W-:Y:S01]  /*6730*/  @!P0 MOV R27, R47 ;  /* 0x0000002f001b8202 */ /* 0x000fe20000000f00 */
[----:B------:R-:W-:Y:S01]  /*6740*/  @!P0 HADD2.F32 R23, -RZ, R25.H0_H0 ;  /* 0x20000019ff178230 */ /* 0x000fe20000004100 */
[----:B--2---:R-:W-:Y:S01]  /*6750*/  @!P0 MOV R8, R13 ;  /* 0x0000000d00088202 */ /* 0x004fe20000000f00 */
[--C-:B------:R-:W-:Y:S03]  /*6760*/  @!P0 HADD2.F32 R19, -RZ, R6.reuse.H0_H0 ;  /* 0x20000006ff138230 */ /* 0x100fe60000004100 */
[-C--:B------:R-:W-:Y:S01]  /*6770*/  @!P0 FMUL.FTZ R7, R23, R2.reuse ;  /* 0x0000000217078220 */ /* 0x080fe20000410000 */
[----:B------:R-:W-:Y:S02]  /*6780*/  @!P0 HADD2.F32 R21, -RZ, R6.H1_H1 ;  /* 0x30000006ff158230 */ /* 0x000fe40000004100 */
[--C-:B------:R-:W-:Y:S02]  /*6790*/  @!P0 HADD2.F32 R3, -RZ, R8.reuse.H0_H0 ;  /* 0x20000008ff038230 */ /* 0x100fe40000004100 */
[----:B------:R-:W-:Y:S01]  /*67a0*/  @!P0 HADD2.F32 R8, -RZ, R8.H1_H1 ;  /* 0x30000008ff088230 */ /* 0x000fe20000004100 */
[-C--:B------:R-:W-:Y:S01]  /*67b0*/  @!P0 FMUL.FTZ R9, R21, R5.reuse ;  /* 0x0000000515098220 */ /* 0x080fe20000410000 */
[--C-:B------:R-:W-:Y:S01]  /*67c0*/  @!P0 HADD2.F32 R31, -RZ, R27.reuse.H0_H0 ;  /* 0x2000001bff1f8230 */ /* 0x100fe20000004100 */
[C---:B------:R-:W-:Y:S01]  /*67d0*/  @!P0 FMUL.FTZ R4, R3.reuse, R2 ;  /* 0x0000000203048220 */ /* 0x040fe20000410000 */
[----:B------:R-:W-:Y:S01]  /*67e0*/  @!P0 HADD2.F32 R2, -RZ, R40.H1_H1 ;  /* 0x30000028ff028230 */ /* 0x000fe20000004100 */
[----:B------:R-:W-:Y:S01]  /*67f0*/  @!P0 FFMA.FTZ R58, R3, R24, -R7 ;  /* 0x00000018033a8223 */ /* 0x000fe20000010807 */
[----:B------:R-:W-:Y:S01]  /*6800*/  @!P0 MOV R3, R12 ;  /* 0x0000000c00038202 */ /* 0x000fe20000000f00 */
[----:B------:R-:W-:Y:S02]  /*6810*/  @!P0 HADD2.F32 R38, -RZ, R27.H1_H1 ;  /* 0x3000001bff268230 */ /* 0x000fe40000004100 */
[----:B------:R-:W-:Y:S02]  /*6820*/  @!P0 HADD2.F32 R27, -RZ, R29.H0_H0 ;  /* 0x2000001dff1b8230 */ /* 0x000fe40000004100 */
[--C-:B------:R-:W-:Y:S01]  /*6830*/  @!P0 HADD2.F32 R7, -RZ, R3.reuse.H0_H0 ;  /* 0x20000003ff078230 */ /* 0x100fe20000004100 */
[----:B------:R-:W-:Y:S01]  /*6840*/  @!P0 FMUL.FTZ R40, R38, R18 ;  /* 0x0000001226288220 */ /* 0x000fe20000410000 */
[----:B------:R-:W-:Y:S01]  /*6850*/  @!P0 HADD2.F32 R6, -RZ, R3.H1_H1 ;  /* 0x30000003ff068230 */ /* 0x000fe20000004100 */
[-C--:B------:R-:W-:Y:S01]  /*6860*/  @!P0 FMUL.FTZ R3, R19, R2.reuse ;  /* 0x0000000213038220 */ /* 0x080fe20000410000 */
[----:B------:R-:W-:Y:S01]  /*6870*/  @!P0 HADD2.F32 R29, -RZ, R29.H1_H1 ;  /* 0x3000001dff1d8230 */ /* 0x000fe20000004100 */
[C---:B------:R-:W-:Y:S01]  /*6880*/  @!P0 FMUL.FTZ R2, R7.reuse, R2 ;  /* 0x0000000207028220 */ /* 0x040fe20000410000 */
[----:B------:R-:W-:Y:S01]  /*6890*/  @!P0 HADD2.F32 R25, -RZ, R25.H1_H1 ;  /* 0x30000019ff198230 */ /* 0x000fe20000004100 */
[----:B------:R-:W-:Y:S01]  /*68a0*/  @!P0 FFMA.FTZ R55, R7, R20, -R3 ;  /* 0x0000001407378223 */ /* 0x000fe20000010803 */
[----:B------:R-:W-:Y:S01]  /*68b0*/  @!P0 MOV R7, R14 ;  /* 0x0000000e00078202 */ /* 0x000fe20000000f00 */
[C---:B------:R-:W-:Y:S01]  /*68c0*/  @!P0 FMUL.FTZ R3, R6.reuse, R5 ;  /* 0x0000000506038220 */ /* 0x040fe20000410000 */
[----:B------:R-:W-:Y:S01]  /*68d0*/  @!P0 HADD2.F32 R5, -RZ, R10.H0_H0 ;  /* 0x2000000aff058230 */ /* 0x000fe20000004100 */
[----:B------:R-:W-:Y:S01]  /*68e0*/  @!P0 FFMA.FTZ R54, R6, R22, -R9 ;  /* 0x0000001606368223 */ /* 0x000fe20000010809 */
[----:B------:R-:W-:Y:S01]  /*68f0*/  @!P0 MOV R6, R15 ;  /* 0x0000000f00068202 */ /* 0x000fe20000000f00 */
[----:B------:R-:W-:Y:S01]  /*6900*/  @!P0 FFMA.FTZ R2, R19, R20, R2 ;  /* 0x0000001413028223 */ /* 0x000fe20000010002 */
[----:B------:R-:W-:Y:S01]  /*6910*/  @!P0 HADD2.F32 R9, -RZ, R41.H1_H1 ;  /* 0x30000029ff098230 */ /* 0x000fe20000004100 */
[----:B------:R-:W-:Y:S01]  /*6920*/  @!P0 FMUL.FTZ R41, R31, R11 ;  /* 0x0000000b1f298220 */ /* 0x000fe20000410000 */
[----:B------:R-:W-:Y:S01]  /*6930*/  @!P0 HADD2.F32 R10, -RZ, R16.H0_H0 ;  /* 0x20000010ff0a8230 */ /* 0x000fe20000004100 */
[----:B------:R-:W-:Y:S01]  /*6940*/  @!P0 FMUL.FTZ R49, R25, R5 ;  /* 0x0000000519318220 */ /* 0x000fe20000410000 */
[--C-:B------:R-:W-:Y:S01]  /*6950*/  @!P0 HADD2.F32 R17, -RZ, R6.reuse.H0_H0 ;  /* 0x20000006ff118230 */ /* 0x100fe20000004100 */
[----:B------:R-:W-:Y:S01]  /*6960*/  @!P0 FMUL.FTZ R48, R27, R9 ;  /* 0x000000091b308220 */ /* 0x000fe20000410000 */
[----:B------:R-:W-:Y:S01]  /*6970*/  @!P0 HADD2.F32 R16, -RZ, R6.H1_H1 ;  /* 0x30000006ff108230 */ /* 0x000fe20000004100 */
[----:B------:R-:W-:Y:S01]  /*6980*/  @!P0 FMUL.FTZ R43, R29, R10 ;  /* 0x0000000a1d2b8220 */ /* 0x000fe20000410000 */
[--C-:B------:R-:W-:Y:S01]  /*6990*/  @!P0 HADD2.F32 R6, -RZ, R7.reuse.H0_H0 ;  /* 0x20000007ff068230 */ /* 0x100fe20000004100 */
[----:B------:R-:W-:Y:S01]  /*69a0*/  @!P0 FFMA.FTZ R41, R17, R37, -R41 ;  /* 0x0000002511298223 */ /* 0x000fe20000010829 */
[----:B------:R-:W-:Y:S01]  /*69b0*/  @!P0 HADD2.F32 R7, -RZ, R7.H1_H1 ;  /* 0x30000007ff078230 */ /* 0x000fe20000004100 */
[----:B------:R-:W-:Y:S02]  /*69c0*/  @!P0 FFMA.FTZ R40, R16, R39, -R40 ;  /* 0x0000002710288223 */ /* 0x000fe40000010828 */
[----:B------:R-:W-:Y:S02]  /*69d0*/  @!P0 FFMA.FTZ R51, R8, R26, -R49 ;  /* 0x0000001a08338223 */ /* 0x000fe40000010831 */
[----:B------:R-:W-:Y:S01]  /*69e0*/  @!P0 FFMA.FTZ R50, R6, R28, -R48 ;  /* 0x0000001c06328223 */ /* 0x000fe20000010830 */
[----:B------:R-:W-:Y:S01]  /*69f0*/  @!P0 F2FP.PACK_AB R41, R40, R41 ;  /* 0x000000292829823e */ /* 0x000fe200000000ff */
[----:B------:R-:W-:Y:S01]  /*6a00*/  @!P0 FFMA.FTZ R49, R7, R30, -R43 ;  /* 0x0000001e07318223 */ /* 0x000fe2000001082b */
[----:B------:R-:W-:Y:S01]  /*6a10*/  @!P0 F2FP.PACK_AB R48, R51, R58 ;  /* 0x0000003a3330823e */ /* 0x000fe200000000ff */
[----:B------:R-:W-:Y:S01]  /*6a20*/  @!P0 FMUL.FTZ R5, R8, R5 ;  /* 0x0000000508058220 */ /* 0x000fe20000410000 */
[----:B------:R-:W-:Y:S01]  /*6a30*/  @!P0 F2FP.PACK_AB R43, R54, R55 ;  /* 0x00000037362b823e */ /* 0x000fe200000000ff */
[----:B------:R-:W-:Y:S01]  /*6a40*/  @!P0 IMAD.MOV.U32 R15, RZ, RZ, R41 ;  /* 0x000000ffff0f8224 */ /* 0x000fe200078e0029 */
[----:B------:R-:W-:Y:S01]  /*6a50*/  @!P0 F2FP.PACK_AB R40, R49, R50 ;  /* 0x000000323128823e */ /* 0x000fe200000000ff */
[----:B------:R-:W-:Y:S01]  /*6a60*/  @!P0 FFMA.FTZ R3, R21, R22, R3 ;  /* 0x0000001615038223 */ /* 0x000fe20000010003 */
[----:B------:R-:W-:Y:S01]  /*6a70*/  @!P0 MOV R12, R43 ;  /* 0x0000002b000c8202 */ /* 0x000fe20000000f00 */
[----:B------:R-:W-:Y:S01]  /*6a80*/  @!P0 FMUL.FTZ R6, R6, R9 ;  /* 0x0000000906068220 */ /* 0x000fe20000410000 */
[----:B------:R-:W-:Y:S01]  /*6a90*/  @!P0 MOV R13, R48 ;  /* 0x00000030000d8202 */ /* 0x000fe20000000f00 */
[----:B------:R-:W-:Y:S01]  /*6aa0*/  @!P0 FFMA.FTZ R4, R23, R24, R4 ;  /* 0x0000001817048223 */ /* 0x000fe20000010004 */
[----:B------:R-:W-:Y:S01]  /*6ab0*/  @!P0 MOV R14, R40 ;  /* 0x00000028000e8202 */ /* 0x000fe20000000f00 */
[----:B------:R-:W-:Y:S01]  /*6ac0*/  @!P0 FMUL.FTZ R7, R7, R10 ;  /* 0x0000000a07078220 */ /* 0x000fe20000410000 */
[----:B------:R-:W-:Y:S01]  /*6ad0*/  @!P0 F2FP.PACK_AB R2, R3, R2 ;  /* 0x000000020302823e */ /* 0x000fe200000000ff */
[----:B------:R-:W-:Y:S02]  /*6ae0*/  @!P0 FFMA.FTZ R5, R25, R26, R5 ;  /* 0x0000001a19058223 */ /* 0x000fe40000010005 */
[----:B------:R1:W-:Y:S01]  /*6af0*/  STG.E.128 [R52.64], R12 ;  /* 0x0000000c34007986 */ /* 0x0003e2000c101d0a */
[----:B------:R-:W-:Y:S01]  /*6b00*/  @!P0 MOV R44, R2 ;  /* 0x00000002002c8202 */ /* 0x000fe20000000f00 */
[----:B------:R-:W-:Y:S01]  /*6b10*/  @!P0 FMUL.FTZ R8, R17, R11 ;  /* 0x0000000b11088220 */ /* 0x000fe20000410000 */
[----:B------:R-:W-:Y:S01]  /*6b20*/  @!P0 F2FP.PACK_AB R4, R5, R4 ;  /* 0x000000040504823e */ /* 0x000fe200000000ff */
[----:B------:R-:W-:Y:S02]  /*6b30*/  @!P0 FFMA.FTZ R6, R27, R28, R6 ;  /* 0x0000001c1b068223 */ /* 0x000fe40000010006 */
[----:B------:R-:W-:Y:S01]  /*6b40*/  @!P0 FMUL.FTZ R9, R16, R18 ;  /* 0x0000001210098220 */ /* 0x000fe20000410000 */
[----:B------:R-:W-:Y:S01]  /*6b50*/  @!P0 MOV R45, R4 ;  /* 0x00000004002d8202 */ /* 0x000fe20000000f00 */
[----:B------:R-:W-:Y:S02]  /*6b60*/  @!P0 FFMA.FTZ R7, R29, R30, R7 ;  /* 0x0000001e1d078223 */ /* 0x000fe40000010007 */
[----:B------:R-:W-:Y:S02]  /*6b70*/  @!P0 FFMA.FTZ R8, R31, R37, R8 ;  /* 0x000000251f088223 */ /* 0x000fe40000010008 */
[----:B------:R-:W-:Y:S01]  /*6b80*/  @!P0 FFMA.FTZ R9, R38, R39, R9 ;  /* 0x0000002726098223 */ /* 0x000fe20000010009 */
[----:B------:R-:W-:Y:S04]  /*6b90*/  @!P0 F2FP.PACK_AB R6, R7, R6 ;  /* 0x000000060706823e */ /* 0x000fe800000000ff */
[----:B------:R-:W-:Y:S02]  /*6ba0*/  @!P0 F2FP.PACK_AB R8, R9, R8 ;  /* 0x000000080908823e */ /* 0x000fe400000000ff */
[----:B------:R-:W-:Y:S02]  /*6bb0*/  @!P0 MOV R46, R6 ;  /* 0x00000006002e8202 */ /* 0x000fe40000000f00 */
[----:B------:R-:W-:Y:S01]  /*6bc0*/  @!P0 MOV R47, R8 ;  /* 0x00000008002f8202 */ /* 0x000fe20000000f00 */
[----:B------:R-:W-:-:S05]  /*6bd0*/  @P1 BRA `(.L_x_75) ;  /* 0x0000058000001947 */ /* 0x000fca0003800000 */
[----:B------:R-:W-:Y:S04]  /*6be0*/  IADD3 R3, P1, P0, R94, R57, R101 ;  /* 0x000000395e037210 */ /* 0x000fe8000783e065 */
[----:B------:R-:W-:Y:S02]  /*6bf0*/  IADD3.X R4, R96, R56, R126, P1, P0 ;  /* 0x0000003860047210 */ /* 0x000fe40000fe047e */
[C---:B------:R-:W-:Y:S04]  /*6c00*/  LEA R2, P0, R3.reuse, c[0x0][0x1c8], 0x1 ;  /* 0x0000720003027a11 */ /* 0x040fe800078008ff */
[----:B------:R-:W-:Y:S05]  /*6c10*/  LEA.HI.X R3, R3, c[0x0][0x1cc], R4, 0x1, P0 ;  /* 0x0000730003037a11 */ /* 0x000fea00000f0c04 */
[----:B------:R2:W-:Y:S01]  /*6c20*/  STG.E.128 [R2.64], R44 ;  /* 0x0000002c02007986 */ /* 0x0005e2000c101d0a */
[----:B------:R-:W-:-:S05]  /*6c30*/  BRA `(.L_x_75) ;  /* 0x0000052000007947 */ /* 0x000fca0003800000 */
.L_x_53:
[----:B------:R-:W-:Y:S01]  /*6c40*/  IMAD R2, R42, -0x70, R0 ;  /* 0xffffff902a027824 */ /* 0x000fe200078e0200 */
[----:B------:R-:W-:Y:S04]  /*6c50*/  BSSY B0, `(.L_x_84) ;  /* 0x0000013000007945 */ /* 0x000fe80003800000 */
[----:B------:R-:W-:Y:S04]  /*6c60*/  IMNMX R7, R2, 0x70, PT ;  /* 0x0000007002077817 */ /* 0x000fe80003800200 */
[----:B------:R-:W-:Y:S11]  /*6c70*/  ISETP.GE.AND P0, PT, R102, R7, PT ;  /* 0x000000076600720c */ /* 0x000ff60003f06270 */
[----:B------:R-:W-:Y:S02]  /*6c80*/  @!UPT UIADD3 URZ, URZ, URZ, URZ ;  /* 0x0000003f3f3ff290 */ /* 0x000fe4000fffe03f */
[----:B------:R-:W-:-:S05]  /*6c90*/  @P0 BRA `(.L_x_85) ;  /* 0x000000e000000947 */ /* 0x000fca0003800000 */
[----:B------:R-:W-:Y:S02]  /*6ca0*/  ISETP.NE.AND P1, PT, R99, RZ, PT ;  /* 0x000000ff6300720c */ /* 0x000fe40003f25270 */
[----:B------:R-:W-:Y:S11]  /*6cb0*/  ISETP.NE.AND P0, PT, R100, RZ, PT ;  /* 0x000000ff6400720c */ /* 0x000ff60003f05270 */
[----:B------:R-:W1:Y:S01]  /*6cc0*/  @P1 LDS.128 R12, [R98+0x3900] ;  /* 0x00390000620c1984 */ /* 0x000e620000000c00 */
[-C--:B------:R-:W-:Y:S02]  /*6cd0*/  @P1 IADD3 R3, P3, R120, R86.reuse, RZ ;  /* 0x0000005678031210 */ /* 0x080fe40007f7e0ff */
[----:B------:R-:W-:Y:S01]  /*6ce0*/  @P0 IADD3 R6, P2, R124, R86, RZ ;  /* 0x000000567c060210 */ /* 0x000fe20007f5e0ff */
[----:B------:R-:W2:Y:S02]  /*6cf0*/  @P0 LDS.128 R8, [R97+0x3900] ;  /* 0x0039000061080984 */ /* 0x000ea40000000c00 */
[----:B------:R-:W-:Y:S01]  /*6d00*/  @P1 IMAD.X R5, R119, 0x1, R91, P3 ;  /* 0x0000000177051824 */ /* 0x000fe200018e065b */
[----:B------:R-:W-:Y:S01]  /*6d10*/  @P1 LEA R4, P3, R3, c[0x0][0x1c8], 0x1 ;  /* 0x0000720003041a11 */ /* 0x000fe200078608ff */
[----:B------:R-:W-:Y:S01]  /*6d20*/  @P0 IMAD.X R16, R91, 0x1, R123, P2 ;  /* 0x000000015b100824 */ /* 0x000fe200010e067b */
[C---:B------:R-:W-:Y:S02]  /*6d30*/  @P0 LEA R2, P2, R6.reuse, c[0x0][0x1c8], 0x1 ;  /* 0x0000720006020a11 */ /* 0x040fe400078408ff */
[----:B------:R-:W-:Y:S02]  /*6d40*/  @P1 LEA.HI.X R5, R3, c[0x0][0x1cc], R5, 0x1, P3 ;  /* 0x0000730003051a11 */ /* 0x000fe400018f0c05 */
[----:B------:R-:W-:Y:S03]  /*6d50*/  @P0 LEA.HI.X R3, R6, c[0x0][0x1cc], R16, 0x1, P2 ;  /* 0x0000730006030a11 */ /* 0x000fe600010f0c10 */
[----:B-1----:R1:W-:Y:S04]  /*6d60*/  @P1 STG.E.128 [R4.64], R12 ;  /* 0x0000000c04001986 */ /* 0x0023e8000c101d0a */
[----:B--2---:R1:W-:Y:S02]  /*6d70*/  @P0 STG.E.128 [R2.64], R8 ;  /* 0x0000000802000986 */ /* 0x0043e4000c101d0a */
.L_x_85:
[----:B------:R-:W-:Y:S05]  /*6d80*/  BSYNC B0 ;  /* 0x0000000000007941 */ /* 0x000fea0003800000 */
.L_x_84:
[----:B------:R-:W-:Y:S01]  /*6d90*/  ISETP.GE.AND P0, PT, R170, R7, PT ;  /* 0x00000007aa00720c */ /* 0x000fe20003f06270 */
[----:B------:R-:W-:Y:S01]  /*6da0*/  @!UPT UIADD3 URZ, URZ, URZ, URZ ;  /* 0x0000003f3f3ff290 */ /* 0x000fe2000fffe03f */
[----:B------:R-:W-:Y:S11]  /*6db0*/  BSSY B0, `(.L_x_86) ;  /* 0x0000012000007945 */ /* 0x000ff60003800000 */
[----:B------:R-:W-:-:S05]  /*6dc0*/  @P0 BRA `(.L_x_87) ;  /* 0x0000010000000947 */ /* 0x000fca0003800000 */
[----:B------:R-:W-:Y:S02]  /*6dd0*/  ISETP.NE.AND P1, PT, R99, RZ, PT ;  /* 0x000000ff6300720c */ /* 0x000fe40003f25270 */
[----:B------:R-:W-:Y:S02]  /*6de0*/  ISETP.NE.AND P0, PT, R100, RZ, PT ;  /* 0x000000ff6400720c */ /* 0x000fe40003f05270 */
[----:B-1----:R-:W-:Y:S05]  /*6df0*/  IADD3 R3, P2, R215, R86, RZ ;  /* 0x00000056d7037210 */ /* 0x002fea0007f5e0ff */
[----:B------:R-:W-:Y:S04]  /*6e00*/  IMAD.X R2, R193, 0x1, R91, P2 ;  /* 0x00000001c1027824 */ /* 0x000fe800010e065b */
[----:B------:R-:W1:Y:S01]  /*6e10*/  @P1 LDS.128 R12, [R98+0x4900] ;  /* 0x00490000620c1984 */ /* 0x000e620000000c00 */
[----:B------:R-:W-:Y:S02]  /*6e20*/  @P1 IADD3 R5, P3, R120, R3, RZ ;  /* 0x0000000378051210 */ /* 0x000fe40007f7e0ff */
[----:B------:R-:W-:Y:S01]  /*6e30*/  @P0 IADD3 R3, P2, R3, R124, RZ ;  /* 0x0000007c03030210 */ /* 0x000fe20007f5e0ff */
[----:B------:R-:W2:Y:S02]  /*6e40*/  @P0 LDS.128 R8, [R97+0x4900] ;  /* 0x0049000061080984 */ /* 0x000ea40000000c00 */
[----:B------:R-:W-:Y:S01]  /*6e50*/  @P1 IMAD.X R16, R119, 0x1, R2, P3 ;  /* 0x0000000177101824 */ /* 0x000fe200018e0602 */
[----:B------:R-:W-:Y:S01]  /*6e60*/  @P1 LEA R4, P3, R5, c[0x0][0x1c8], 0x1 ;  /* 0x0000720005041a11 */ /* 0x000fe200078608ff */
[----:B------:R-:W-:Y:S01]  /*6e70*/  @P0 IMAD.X R6, R2, 0x1, R123, P2 ;  /* 0x0000000102060824 */ /* 0x000fe200010e067b */
[----:B------:R-:W-:Y:S02]  /*6e80*/  @P0 LEA R2, P2, R3, c[0x0][0x1c8], 0x1 ;  /* 0x0000720003020a11 */ /* 0x000fe400078408ff */
[----:B------:R-:W-:Y:S02]  /*6e90*/  @P1 LEA.HI.X R5, R5, c[0x0][0x1cc], R16, 0x1, P3 ;  /* 0x0000730005051a11 */ /* 0x000fe400018f0c10 */
[----:B------:R-:W-:Y:S03]  /*6ea0*/  @P0 LEA.HI.X R3, R3, c[0x0][0x1cc], R6, 0x1, P2 ;  /* 0x0000730003030a11 */ /* 0x000fe600010f0c06 */
[----:B-1----:R1:W-:Y:S04]  /*6eb0*/  @P1 STG.E.128 [R4.64], R12 ;  /* 0x0000000c04001986 */ /* 0x0023e8000c101d0a */
[----:B--2---:R1:W-:Y:S02]  /*6ec0*/  @P0 STG.E.128 [R2.64], R8 ;  /* 0x0000000802000986 */ /* 0x0043e4000c101d0a */
.L_x_87:
[----:B------:R-:W-:Y:S05]  /*6ed0*/  BSYNC B0 ;  /* 0x0000000000007941 */ /* 0x000fea0003800000 */
.L_x_86:
        /* <DEDUP_REMOVED lines=20> */
.L_x_89:
[----:B------:R-:W-:Y:S05]  /*7020*/  BSYNC B0 ;  /* 0x0000000000007941 */ /* 0x000fea0003800000 */
.L_x_88:
[----:B------:R-:W-:Y:S11]  /*7030*/  ISETP.GE.AND P0, PT, R168, R7, PT ;  /* 0x00000007a800720c */ /* 0x000ff60003f06270 */
[----:B------:R-:W-:Y:S02]  /*7040*/  @!UPT UIADD3 URZ, URZ, URZ, URZ ;  /* 0x0000003f3f3ff290 */ /* 0x000fe4000fffe03f */
        /* <DEDUP_REMOVED lines=17> */
.L_x_75:
[----:B------:R-:W-:Y:S05]  /*7160*/  BSYNC B2 ;  /* 0x0000000000027941 */ /* 0x000fea0003800000 */
.L_x_52:
[----:B------:R-:W-:Y:S01]  /*7170*/  IMAD R22, R42, -0x70, RZ ;  /* 0xffffff902a167824 */ /* 0x000fe200078e02ff */
[----:B------:R-:W-:Y:S01]  /*7180*/  BSSY B0, `(.L_x_90) ;  /* 0x000007c000007945 */ /* 0x000fe20003800000 */
[----:B-12---:R-:W-:Y:S02]  /*7190*/  IMAD R2, R106, 0x70, RZ ;  /* 0x000000706a027824 */ /* 0x006fe400078e02ff */
[----:B-----5:R-:W-:Y:S02]  /*71a0*/  IMAD.IADD R5, R135, 0x1, R22 ;  /* 0x0000000187057824 */ /* 0x020fe400078e0216 */
[----:B------:R-:W-:Y:S03]  /*71b0*/  IMAD.WIDE.U32 R20, R42, 0x70, RZ ;  /* 0x000000702a147825 */ /* 0x000fe600078e00ff */
[----:B------:R-:W-:Y:S01]  /*71c0*/  ISETP.GE.AND P5, PT, R5, 0x11, PT ;  /* 0x000000110500780c */ /* 0x000fe20003fa6270 */
[----:B------:R-:W-:Y:S01]  /*71d0*/  IMAD.IADD R23, R21, 0x1, R2 ;  /* 0x0000000115177824 */ /* 0x000fe200078e0202 */
[C---:B------:R-:W-:Y:S02]  /*71e0*/  ISETP.GE.AND P6, PT, R5.reuse, 0x1, PT ;  /* 0x000000010500780c */ /* 0x040fe40003fc6270 */
[----:B------:R-:W-:Y:S02]  /*71f0*/  ISETP.GE.AND P4, PT, R5, 0x21, PT ;  /* 0x000000210500780c */ /* 0x000fe40003f86270 */
[----:B------:R-:W-:Y:S02]  /*7200*/  IADD3 R4, P0, R161, R20, RZ ;  /* 0x00000014a1047210 */ /* 0x000fe40007f1e0ff */
[----:B------:R-:W-:Y:S02]  /*7210*/  ISETP.GE.AND P3, PT, R5, 0x31, PT ;  /* 0x000000310500780c */ /* 0x000fe40003f66270 */
[----:B------:R-:W-:Y:S02]  /*7220*/  IADD3.X R8, R23, R166, RZ, P0, !PT ;  /* 0x000000a617087210 */ /* 0x000fe400007fe4ff */
[C---:B------:R-:W-:Y:S02]  /*7230*/  ISETP.GE.AND P2, PT, R5.reuse, 0x41, PT ;  /* 0x000000410500780c */ /* 0x040fe40003f46270 */
[----:B------:R-:W-:Y:S01]  /*7240*/  @P5 IADD3 R9, P0, R4, 0x10, RZ ;  /* 0x0000001004095810 */ /* 0x000fe20007f1e0ff */
[----:B------:R-:W-:Y:S01]  /*7250*/  @P6 IMAD R6, R8, c[0x0][0x258], RZ ;  /* 0x0000960008066a24 */ /* 0x000fe200078e02ff */
[-C--:B------:R-:W-:Y:S01]  /*7260*/  @P6 MOV R3, R103.reuse ;  /* 0x0000006700036202 */ /* 0x080fe20000000f00 */
[----:B------:R-:W-:Y:S01]  /*7270*/  @P6 IMAD.MOV.U32 R2, RZ, RZ, R104 ;  /* 0x000000ffff026224 */ /* 0x000fe200078e0068 */
[----:B------:R-:W-:Y:S01]  /*7280*/  ISETP.GE.AND P1, PT, R5, 0x51, PT ;  /* 0x000000510500780c */ /* 0x000fe20003f26270 */
[----:B------:R-:W-:Y:S01]  /*7290*/  @P5 IMAD.X R7, RZ, RZ, R8, P0 ;  /* 0x000000ffff075224 */ /* 0x000fe200000e0608 */
[C---:B------:R-:W-:Y:S01]  /*72a0*/  @P4 IADD3 R11, P0, R4.reuse, 0x20, RZ ;  /* 0x00000020040b4810 */ /* 0x040fe20007f1e0ff */
[C---:B------:R-:W-:Y:S01]  /*72b0*/  @P6 IMAD.WIDE.U32 R2, R4.reuse, c[0x0][0x258], R2 ;  /* 0x0000960004026a25 */ /* 0x040fe200078e0002 */
[----:B------:R-:W-:Y:S02]  /*72c0*/  P2R R24, PR, RZ, 0x40 ;  /* 0x00000040ff187803 */ /* 0x000fe40000000000 */
[----:B------:R-:W-:Y:S01]  /*72d0*/  P2R R21, PR, RZ, 0x20 ;  /* 0x00000020ff157803 */ /* 0x000fe20000000000 */
[----:B------:R-:W-:Y:S02]  /*72e0*/  @P6 IMAD R6, R4, c[0x0][0x25c], R6 ;  /* 0x0000970004066a24 */ /* 0x000fe400078e0206 */
[----:B------:R-:W-:Y:S01]  /*72f0*/  @P4 IMAD.X R10, RZ, RZ, R8, P0 ;  /* 0x000000ffff0a4224 */ /* 0x000fe200000e0608 */
[C---:B------:R-:W-:Y:S01]  /*7300*/  @P6 LEA R18, P0, R2.reuse, c[0x0][0x250], 0x1 ;  /* 0x0000940002126a11 */ /* 0x040fe200078008ff */
[----:B------:R-:W-:Y:S02]  /*7310*/  @P6 IMAD.IADD R6, R3, 0x1, R6 ;  /* 0x0000000103066824 */ /* 0x000fe400078e0206 */
[----:B------:R-:W-:Y:S02]  /*7320*/  @P5 IMAD R3, R7, c[0x0][0x258], RZ ;  /* 0x0000960007035a24 */ /* 0x000fe400078e02ff */
[----:B------:R-:W-:Y:S01]  /*7330*/  @P5 IMAD.MOV.U32 R7, RZ, RZ, R103 ;  /* 0x000000ffff075224 */ /* 0x000fe200078e0067 */
[----:B------:R-:W-:Y:S01]  /*7340*/  @P6 LEA.HI.X R19, R2, c[0x0][0x254], R6, 0x1, P0 ;  /* 0x0000950002136a11 */ /* 0x000fe200000f0c06 */
[----:B------:R-:W-:Y:S01]  /*7350*/  @P4 IMAD.MOV.U32 R2, RZ, RZ, R104 ;  /* 0x000000ffff024224 */ /* 0x000fe200078e0068 */
[----:B------:R-:W-:Y:S01]  /*7360*/  @P5 MOV R6, R104 ;  /* 0x0000006800065202 */ /* 0x000fe20000000f00 */
[----:B------:R-:W-:Y:S04]  /*7370*/  @P4 IMAD R10, R10, c[0x0][0x258], RZ ;  /* 0x000096000a0a4a24 */ /* 0x000fe800078e02ff */
[C---:B------:R-:W-:Y:S04]  /*7380*/  @P5 IMAD.WIDE.U32 R6, R9.reuse, c[0x0][0x258], R6 ;  /* 0x0000960009065a25 */ /* 0x040fe800078e0006 */
[----:B------:R-:W-:Y:S01]  /*7390*/  @P5 IMAD R9, R9, c[0x0][0x25c], R3 ;  /* 0x0000970009095a24 */ /* 0x000fe200078e0203 */
[-C--:B------:R-:W-:Y:S02]  /*73a0*/  @P4 MOV R3, R103.reuse ;  /* 0x0000006700034202 */ /* 0x080fe40000000f00 */
[C---:B------:R-:W-:Y:S01]  /*73b0*/  @P5 LEA R16, P0, R6.reuse, c[0x0][0x250], 0x1 ;  /* 0x0000940006105a11 */ /* 0x040fe200078008ff */
[----:B------:R-:W-:Y:S02]  /*73c0*/  @P5 IMAD.IADD R9, R7, 0x1, R9 ;  /* 0x0000000107095824 */ /* 0x000fe400078e0209 */
[C---:B------:R-:W-:Y:S03]  /*73d0*/  @P4 IMAD.WIDE.U32 R2, R11.reuse, c[0x0][0x258], R2 ;  /* 0x000096000b024a25 */ /* 0x040fe600078e0002 */
[----:B------:R-:W-:Y:S01]  /*73e0*/  @P5 LEA.HI.X R17, R6, c[0x0][0x254], R9, 0x1, P0 ;  /* 0x0000950006115a11 */ /* 0x000fe200000f0c09 */
[----:B------:R-:W-:Y:S01]  /*73f0*/  @P4 IMAD R7, R11, c[0x0][0x25c], R10 ;  /* 0x000097000b074a24 */ /* 0x000fe200078e020a */
[----:B------:R-:W-:Y:S02]  /*7400*/  @P4 LEA R14, P0, R2, c[0x0][0x250], 0x1 ;  /* 0x00009400020e4a11 */ /* 0x000fe400078008ff */
[----:B------:R-:W-:Y:S01]  /*7410*/  ISETP.NE.AND P5, PT, R134, RZ, PT ;  /* 0x000000ff8600720c */ /* 0x000fe20003fa5270 */
[----:B------:R-:W-:Y:S05]  /*7420*/  @P4 IMAD.IADD R3, R3, 0x1, R7 ;  /* 0x0000000103034824 */ /* 0x000fea00078e0207 */
[----:B------:R-:W-:Y:S02]  /*7430*/  @P4 LEA.HI.X R15, R2, c[0x0][0x254], R3, 0x1, P0 ;  /* 0x00009500020f4a11 */ /* 0x000fe400000f0c03 */
[C---:B------:R-:W-:Y:S02]  /*7440*/  @P3 IADD3 R6, P0, R4.reuse, 0x30, RZ ;  /* 0x0000003004063810 */ /* 0x040fe40007f1e0ff */
[-C--:B------:R-:W-:Y:S02]  /*7450*/  @P3 MOV R3, R103.reuse ;  /* 0x0000006700033202 */ /* 0x080fe40000000f00 */
[-C--:B------:R-:W-:Y:S02]  /*7460*/  @P3 IADD3.X R2, RZ, R8.reuse, RZ, P0, !PT ;  /* 0x00000008ff023210 */ /* 0x080fe400007fe4ff */
[----:B------:R-:W-:Y:S03]  /*7470*/  @P2 IADD3 R7, P0, R4, 0x40, RZ ;  /* 0x0000004004072810 */ /* 0x000fe60007f1e0ff */
[----:B------:R-:W-:Y:S02]  /*7480*/  @P3 IMAD R9, R2, c[0x0][0x258], RZ ;  /* 0x0000960002093a24 */ /* 0x000fe400078e02ff */
[----:B------:R-:W-:Y:S02]  /*7490*/  @P3 IMAD.MOV.U32 R2, RZ, RZ, R104 ;  /* 0x000000ffff023224 */ /* 0x000fe400078e0068 */
[----:B------:R-:W-:Y:S02]  /*74a0*/  @P2 IMAD.X R10, RZ, RZ, R8, P0 ;  /* 0x000000ffff0a2224 */ /* 0x000fe400000e0608 */
[C---:B------:R-:W-:Y:S04]  /*74b0*/  @P3 IMAD.WIDE.U32 R2, R6.reuse, c[0x0][0x258], R2 ;  /* 0x0000960006023a25 */ /* 0x040fe800078e0002 */
[----:B------:R-:W-:Y:S01]  /*74c0*/  @P3 IMAD R6, R6, c[0x0][0x25c], R9 ;  /* 0x0000970006063a24 */ /* 0x000fe200078e0209 */
[C---:B------:R-:W-:Y:S03]  /*74d0*/  @P3 LEA R12, P0, R2.reuse, c[0x0][0x250], 0x1 ;  /* 0x00009400020c3a11 */ /* 0x040fe600078008ff */
[----:B------:R-:W-:Y:S01]  /*74e0*/  @P3 IMAD.IADD R6, R3, 0x1, R6 ;  /* 0x0000000103063824 */ /* 0x000fe200078e0206 */
[----:B------:R-:W-:Y:S04]  /*74f0*/  @P2 MOV R3, R103 ;  /* 0x0000006700032202 */ /* 0x000fe80000000f00 */
[----:B------:R-:W-:Y:S01]  /*7500*/  @P3 LEA.HI.X R13, R2, c[0x0][0x254], R6, 0x1, P0 ;  /* 0x00009500020d3a11 */ /* 0x000fe200000f0c06 */
[----:B------:R-:W-:Y:S02]  /*7510*/  @P2 IMAD R6, R10, c[0x0][0x258], RZ ;  /* 0x000096000a062a24 */ /* 0x000fe400078e02ff */
[----:B------:R-:W-:Y:S02]  /*7520*/  @P2 IMAD.MOV.U32 R2, RZ, RZ, R104 ;  /* 0x000000ffff022224 */ /* 0x000fe400078e0068 */
[C---:B------:R-:W-:Y:S02]  /*7530*/  @P2 IMAD R6, R7.reuse, c[0x0][0x25c], R6 ;  /* 0x0000970007062a24 */ /* 0x040fe400078e0206 */
[----:B------:R-:W-:Y:S04]  /*7540*/  @P2 IMAD.WIDE.U32 R2, R7, c[0x0][0x258], R2 ;  /* 0x0000960007022a25 */ /* 0x000fe800078e0002 */
[----:B------:R-:W-:Y:S01]  /*7550*/  @P2 IMAD.IADD R6, R3, 0x1, R6 ;  /* 0x0000000103062824 */ /* 0x000fe200078e0206 */
[C---:B------:R-:W-:Y:S01]  /*7560*/  @P2 LEA R10, P0, R2.reuse, c[0x0][0x250], 0x1 ;  /* 0x00009400020a2a11 */ /* 0x040fe200078008ff */
[----:B------:R-:W-:Y:S03]  /*7570*/  @P1 IMAD.MOV.U32 R3, RZ, RZ, R103 ;  /* 0x000000ffff031224 */ /* 0x000fe600078e0067 */
[----:B------:R-:W-:Y:S02]  /*7580*/  @P2 LEA.HI.X R11, R2, c[0x0][0x254], R6, 0x1, P0 ;  /* 0x00009500020b2a11 */ /* 0x000fe400000f0c06 */
[C---:B------:R-:W-:Y:S05]  /*7590*/  @P1 IADD3 R6, P0, R4.reuse, 0x50, RZ ;  /* 0x0000005004061810 */ /* 0x040fea0007f1e0ff */
[----:B------:R-:W-:Y:S01]  /*75a0*/  @P1 IMAD.X R2, RZ, RZ, R8, P0 ;  /* 0x000000ffff021224 */ /* 0x000fe200000e0608 */
[----:B------:R-:W-:Y:S11]  /*75b0*/  ISETP.GE.AND P0, PT, R5, 0x61, PT ;  /* 0x000000610500780c */ /* 0x000ff60003f06270 */
[----:B------:R-:W-:Y:S02]  /*75c0*/  @!UPT UIADD3 URZ, URZ, URZ, URZ ;  /* 0x0000003f3f3ff290 */ /* 0x000fe4000fffe03f */
[----:B------:R-:W-:Y:S01]  /*75d0*/  @P0 IADD3 R5, P6, R4, 0x60, RZ ;  /* 0x0000006004050810 */ /* 0x000fe20007fde0ff */
[----:B------:R-:W-:Y:S02]  /*75e0*/  @P1 IMAD R4, R2, c[0x0][0x258], RZ ;  /* 0x0000960002041a24 */ /* 0x000fe400078e02ff */
[----:B------:R-:W-:Y:S01]  /*75f0*/  @P1 IMAD.MOV.U32 R2, RZ, RZ, R104 ;  /* 0x000000ffff021224 */ /* 0x000fe200078e0068 */
[----:B------:R-:W-:Y:S01]  /*7600*/  @P0 IADD3.X R8, RZ, R8, RZ, P6, !PT ;  /* 0x00000008ff080210 */ /* 0x000fe200037fe4ff */
[C---:B------:R-:W-:Y:S02]  /*7610*/  @P1 IMAD R4, R6.reuse, c[0x0][0x25c], R4 ;  /* 0x0000970006041a24 */ /* 0x040fe400078e0204 */
[----:B------:R-:W-:Y:S05]  /*7620*/  @P1 IMAD.WIDE.U32 R2, R6, c[0x0][0x258], R2 ;  /* 0x0000960006021a25 */ /* 0x000fea00078e0002 */
[C---:B------:R-:W-:Y:S02]  /*7630*/  @P1 LEA R6, P6, R2.reuse, c[0x0][0x250], 0x1 ;  /* 0x0000940002061a11 */ /* 0x040fe400078c08ff */
[----:B------:R-:W-:Y:S01]  /*7640*/  @P1 IADD3 R4, R3, R4, RZ ;  /* 0x0000000403041210 */ /* 0x000fe20007ffe0ff */
[----:B------:R-:W-:Y:S03]  /*7650*/  @P0 IMAD.MOV.U32 R3, RZ, RZ, R103 ;  /* 0x000000ffff030224 */ /* 0x000fe600078e0067 */
[----:B------:R-:W-:Y:S01]  /*7660*/  @P1 LEA.HI.X R7, R2, c[0x0][0x254], R4, 0x1, P6 ;  /* 0x0000950002071a11 */ /* 0x000fe200030f0c04 */
[----:B------:R-:W-:Y:S02]  /*7670*/  @P0 IMAD R4, R8, c[0x0][0x258], RZ ;  /* 0x0000960008040a24 */ /* 0x000fe400078e02ff */
[----:B------:R-:W-:Y:S02]  /*7680*/  @P0 IMAD.MOV.U32 R2, RZ, RZ, R104 ;  /* 0x000000ffff020224 */ /* 0x000fe400078e0068 */
[C---:B------:R-:W-:Y:S02]  /*7690*/  @P0 IMAD R4, R5.reuse, c[0x0][0x25c], R4 ;  /* 0x0000970005040a24 */ /* 0x040fe400078e0204 */
[----:B------:R-:W-:Y:S05]  /*76a0*/  @P0 IMAD.WIDE.U32 R2, R5, c[0x0][0x258], R2 ;  /* 0x0000960005020a25 */ /* 0x000fea00078e0002 */
[----:B------:R-:W-:Y:S02]  /*76b0*/  @P0 IADD3 R3, R3, R4, RZ ;  /* 0x0000000403030210 */ /* 0x000fe40007ffe0ff */
[C---:B------:R-:W-:Y:S04]  /*76c0*/  @P0 LEA R4, P6, R2.reuse, c[0x0][0x250], 0x1 ;  /* 0x0000940002040a11 */ /* 0x040fe800078c08ff */
[----:B------:R-:W-:Y:S01]  /*76d0*/  @P0 LEA.HI.X R5, R2, c[0x0][0x254], R3, 0x1, P6 ;  /* 0x0000950002050a11 */ /* 0x000fe200030f0c03 */
[----:B------:R-:W-:Y:S01]  /*76e0*/  IMAD.IADD R2, R22, 0x1, R0 ;  /* 0x0000000116027824 */ /* 0x000fe200078e0200 */
[----:B------:R-:W-:Y:S11]  /*76f0*/  ISETP.NE.AND P6, PT, R24, RZ, PT ;  /* 0x000000ff1800720c */ /* 0x000ff60003fc5270 */
[----:B------:R-:W-:Y:S02]  /*7700*/  @!UPT UIADD3 URZ, URZ, URZ, URZ ;  /* 0x0000003f3f3ff290 */ /* 0x000fe4000fffe03f */
[----:B------:R-:W-:Y:S01]  /*7710*/  @!PT LDS RZ, [RZ] ;  /* 0x00000000fffff984 */ /* 0x000fe20000000800 */
[----:B------:R-:W-:Y:S01]  /*7720*/  @!PT LDS RZ, [RZ] ;  /* 0x00000000fffff984 */ /* 0x000fe20000000800 */
[----:B------:R-:W-:Y:S01]  /*7730*/  @!PT LDS RZ, [RZ] ;  /* 0x00000000fffff984 */ /* 0x000fe20000000800 */
[----:B------:R1:W-:Y:S01]  /*7740*/  @P6 LDGSTS.E.BYPASS.LTC128B.128 [R93+0x100], [R18.64], !P5 ;  /* 0x00100000125d6fae */ /* 0x0003e2000e901d4a */
[----:B------:R-:W-:Y:S02]  /*7750*/  ISETP.NE.AND P5, PT, R21, RZ, PT ;  /* 0x000000ff1500720c */ /* 0x000fe40003fa5270 */
[----:B------:R-:W-:Y:S11]  /*7760*/  ISETP.NE.AND P6, PT, R134, RZ, PT ;  /* 0x000000ff8600720c */ /* 0x000ff60003fc5270 */
[----:B------:R-:W-:Y:S02]  /*7770*/  @!UPT UIADD3 URZ, URZ, URZ, URZ ;  /* 0x0000003f3f3ff290 */ /* 0x000fe4000fffe03f */
[----:B------:R2:W-:Y:S08]  /*7780*/  @P5 LDGSTS.E.BYPASS.LTC128B.128 [R93+0x900], [R16.64], !P6 ;  /* 0x00900000105d5fae */ /* 0x0005f0000f101d4a */
[----:B------:R1:W-:Y:S08]  /*7790*/  @P4 LDGSTS.E.BYPASS.LTC128B.128 [R93+0x1100], [R14.64], !P6 ;  /* 0x011000000e5d4fae */ /* 0x0003f0000f101d4a */
[----:B------:R1:W-:Y:S08]  /*77a0*/  @P3 LDGSTS.E.BYPASS.LTC128B.128 [R93+0x1900], [R12.64], !P6 ;  /* 0x019000000c5d3fae */ /* 0x0003f0000f101d4a */
[----:B------:R1:W-:Y:S08]  /*77b0*/  @P2 LDGSTS.E.BYPASS.LTC128B.128 [R93+0x2100], [R10.64], !P6 ;  /* 0x021000000a5d2fae */ /* 0x0003f0000f101d4a */
[----:B------:R3:W-:Y:S08]  /*77c0*/  @P1 LDGSTS.E.BYPASS.LTC128B.128 [R93+0x2900], [R6.64], !P6 ;  /* 0x02900000065d1fae */ /* 0x0007f0000f101d4a */
[----:B------:R1:W-:Y:S08]  /*77d0*/  @P0 LDGSTS.E.BYPASS.LTC128B.128 [R93+0x3100], [R4.64], !P6 ;  /* 0x03100000045d0fae */ /* 0x0003f0000f101d4a */
[----:B------:R-:W0:Y:S01]  /*77e0*/  LDGDEPBAR ;  /* 0x00000000000079af */ /* 0x000e220000000000 */
[----:B---3--:R-:W-:Y:S02]  /*77f0*/  IMNMX R7, R2, 0x70, PT ;  /* 0x0000007002077817 */ /* 0x008fe40003800200 */
[----:B------:R-:W-:Y:S02]  /*7800*/  IADD3 R6, P0, R163, R20, RZ ;  /* 0x00000014a3067210 */ /* 0x000fe40007f1e0ff */
[----:B------:R-:W-:Y:S02]  /*7810*/  ISETP.GE.AND P1, PT, R102, R7, PT ;  /* 0x000000076600720c */ /* 0x000fe40003f26270 */
[----:B--2---:R-:W-:Y:S01]  /*7820*/  IADD3.X R16, R23, R162, RZ, P0, !PT ;  /* 0x000000a217107210 */ /* 0x004fe200007fe4ff */
[----:B------:R-:W-:Y:S04]  /*7830*/  DEPBAR.LE SB0, 0x0 ;  /* 0x000080000000791a */ /* 0x000fe80000000000 */
[----:B------:R-:W-:Y:S06]  /*7840*/  BAR.SYNC.DEFER_BLOCKING 0x0 ;  /* 0x0000000000007b1d */ /* 0x000fec0000010000 */
[----:B------:R-:W-:-:S05]  /*7850*/  @P1 BRA `(.L_x_91) ;  /* 0x000000e000001947 */ /* 0x000fca0003800000 */
[----:B-1----:R-:W-:Y:S01]  /*7860*/  ISETP.GE.AND P1, PT, R32, c[0x0][0x1d4], PT ;  /* 0x0000750020007a0c */ /* 0x002fe20003f26270 */
[----:B------:R-:W-:Y:S01]  /*7870*/  IMAD R2, R16, c[0x0][0x208], RZ ;  /* 0x0000820010027a24 */ /* 0x000fe200078e02ff */
[----:B------:R-:W-:Y:S01]  /*7880*/  ISETP.GE.AND P0, PT, R118, c[0x0][0x1d4], PT ;  /* 0x0000750076007a0c */ /* 0x000fe20003f06270 */
[----:B------:R-:W-:Y:S01]  /*7890*/  IMAD.MOV.U32 R4, RZ, RZ, R108 ;  /* 0x000000ffff047224 */ /* 0x000fe200078e006c */
[----:B------:R-:W-:Y:S01]  /*78a0*/  MOV R5, R107 ;  /* 0x0000006b00057202 */ /* 0x000fe20000000f00 */
[C---:B------:R-:W-:Y:S04]  /*78b0*/  IMAD R2, R6.reuse, c[0x0][0x20c], R2 ;  /* 0x0000830006027a24 */ /* 0x040fe800078e0202 */
[----:B------:R-:W-:Y:S04]  /*78c0*/  IMAD.WIDE.U32 R4, R6, c[0x0][0x208], R4 ;  /* 0x0000820006047a25 */ /* 0x000fe800078e0004 */
[----:B------:R-:W1:Y:S01]  /*78d0*/  @!P1 LDS.128 R12, [R98+0x100] ;  /* 0x00010000620c9984 */ /* 0x000e620000000c00 */
[----:B------:R-:W-:Y:S01]  /*78e0*/  IMAD.IADD R3, R5, 0x1, R2 ;  /* 0x0000000105037824 */ /* 0x000fe200078e0202 */
[C---:B------:R-:W-:Y:S02]  /*78f0*/  LEA R2, P2, R4.reuse, c[0x0][0x1f8], 0x1 ;  /* 0x00007e0004027a11 */ /* 0x040fe400078408ff */
[----:B------:R-:W2:Y:S02]  /*7900*/  @!P0 LDS.128 R8, [R97+0x100] ;  /* 0x0001000061088984 */ /* 0x000ea40000000c00 */
[----:B------:R-:W-:Y:S05]  /*7910*/  LEA.HI.X R3, R4, c[0x0][0x1fc], R3, 0x1, P2 ;  /* 0x00007f0004037a11 */ /* 0x000fea00010f0c03 */
[----:B-1----:R1:W-:Y:S04]  /*7920*/  @!P1 STG.E.128 [R2.64], R12 ;  /* 0x0000000c02009986 */ /* 0x0023e8000c101d0a */
[----:B--2---:R1:W-:Y:S02]  /*7930*/  @!P0 STG.E.128 [R2.64+0x40], R8 ;  /* 0x0000400802008986 */ /* 0x0043e4000c101d0a */
.L_x_91:
[----:B-1----:R-:W-:Y:S05]  /*7940*/  BSYNC B0 ;  /* 0x0000000000007941 */ /* 0x002fea0003800000 */
.L_x_90:
[----:B------:R-:W-:Y:S01]  /*7950*/  ISETP.GE.AND P0, PT, R170, R7, PT ;  /* 0x00000007aa00720c */ /* 0x000fe20003f06270 */
[----:B------:R-:W-:Y:S01]  /*7960*/  @!UPT UIADD3 URZ, URZ, URZ, URZ ;  /* 0x0000003f3f3ff290 */ /* 0x000fe2000fffe03f */
[----:B------:R-:W-:Y:S11]  /*7970*/  BSSY B0, `(.L_x_92) ;  /* 0x0000012000007945 */ /* 0x000ff60003800000 */
[----:B------:R-:W-:-:S05]  /*7980*/  @P0 BRA `(.L_x_93) ;  /* 0x0000010000000947 */ /* 0x000fca0003800000 */
[----:B------:R-:W-:Y:S01]  /*7990*/  ISETP.GE.AND P1, PT, R32, c[0x0][0x1d4], PT ;  /* 0x0000750020007a0c */ /* 0x000fe20003f26270 */
[----:B------:R-:W-:Y:S01]  /*79a0*/  IMAD.MOV.U32 R4, RZ, RZ, R108 ;  /* 0x000000ffff047224 */ /* 0x000fe200078e006c */
[----:B------:R-:W-:Y:S02]  /*79b0*/  ISETP.GE.AND P0, PT, R118, c[0x0][0x1d4], PT ;  /* 0x0000750076007a0c */ /* 0x000fe40003f06270 */
[----:B------:R-:W-:Y:S02]  /*79c0*/  IADD3 R2, P2, R6, 0x20, RZ ;  /* 0x0000002006027810 */ /* 0x000fe40007f5e0ff */
[----:B------:R-:W-:Y:S03]  /*79d0*/  MOV R5, R107 ;  /* 0x0000006b00057202 */ /* 0x000fe60000000f00 */
[----:B------:R-:W-:Y:S02]  /*79e0*/  IMAD.X R3, RZ, RZ, R16, P2 ;  /* 0x000000ffff037224 */ /* 0x000fe400010e0610 */
[C---:B------:R-:W-:Y:S02]  /*79f0*/  IMAD.WIDE.U32 R4, R2.reuse, c[0x0][0x208], R4 ;  /* 0x0000820002047a25 */ /* 0x040fe400078e0004 */
[----:B------:R-:W1:Y:S02]  /*7a00*/  @!P1 LDS.128 R12, [R98+0x1100] ;  /* 0x00110000620c9984 */ /* 0x000e640000000c00 */
[----:B------:R-:W-:Y:S02]  /*7a10*/  IMAD R3, R3, c[0x0][0x208], RZ ;  /* 0x0000820003037a24 */ /* 0x000fe400078e02ff */
[----:B------:R-:W2:Y:S02]  /*7a20*/  @!P0 LDS.128 R8, [R97+0x1100] ;  /* 0x0011000061088984 */ /* 0x000ea40000000c00 */
[----:B------:R-:W-:Y:S01]  /*7a30*/  IMAD R3, R2, c[0x0][0x20c], R3 ;  /* 0x0000830002037a24 */ /* 0x000fe200078e0203 */
[C---:B------:R-:W-:Y:S03]  /*7a40*/  LEA R2, P2, R4.reuse, c[0x0][0x1f8], 0x1 ;  /* 0x00007e0004027a11 */ /* 0x040fe600078408ff */
[----:B------:R-:W-:Y:S05]  /*7a50*/  IMAD.IADD R3, R5, 0x1, R3 ;  /* 0x0000000105037824 */ /* 0x000fea00078e0203 */
[----:B------:R-:W-:Y:S05]  /*7a60*/  LEA.HI.X R3, R4, c[0x0][0x1fc], R3, 0x1, P2 ;  /* 0x00007f0004037a11 */ /* 0x000fea00010f0c03 */
[----:B-1----:R1:W-:Y:S04]  /*7a70*/  @!P1 STG.E.128 [R2.64], R12 ;  /* 0x0000000c02009986 */ /* 0x0023e8000c101d0a */
[----:B--2---:R1:W-:Y:S02]  /*7a80*/  @!P0 STG.E.128 [R2.64+0x40], R8 ;  /* 0x0000400802008986 */ /* 0x0043e4000c101d0a */
.L_x_93:
[----:B------:R-:W-:Y:S05]  /*7a90*/  BSYNC B0 ;  /* 0x0000000000007941 */ /* 0x000fea0003800000 */
.L_x_92:
[----:B------:R-:W-:Y:S01]  /*7aa0*/  ISETP.GE.AND P0, PT, R169, R7, PT ;  /* 0x00000007a900720c */ /* 0x000fe20003f06270 */
[----:B------:R-:W-:Y:S01]  /*7ab0*/  @!UPT UIADD3 URZ, URZ, URZ, URZ ;  /* 0x0000003f3f3ff290 */ /* 0x000fe2000fffe03f */
[----:B------:R-:W-:Y:S11]  /*7ac0*/  BSSY B0, `(.L_x_94) ;  /* 0x0000012000007945 */ /* 0x000ff60003800000 */
[----:B------:R-:W-:-:S05]  /*7ad0*/  @P0 BRA `(.L_x_95) ;  /* 0x0000010000000947 */ /* 0x000fca0003800000 */
[----:B------:R-:W-:Y:S01]  /*7ae0*/  ISETP.GE.AND P1, PT, R32, c[0x0][0x1d4], PT ;  /* 0x0000750020007a0c */ /* 0x000fe20003f26270 */
[----:B------:R-:W-:Y:S01]  /*7af0*/  IMAD.MOV.U32 R4, RZ, RZ, R108 ;  /* 0x000000ffff047224 */ /* 0x000fe200078e006c */
[----:B------:R-:W-:Y:S02]  /*7b00*/  ISETP.GE.AND P0, PT, R118, c[0x0][0x1d4], PT ;  /* 0x0000750076007a0c */ /* 0x000fe40003f06270 */
[----:B-1----:R-:W-:Y:S02]  /*7b10*/  IADD3 R2, P2, R6, 0x40, RZ ;  /* 0x0000004006027810 */ /* 0x002fe40007f5e0ff */
        /* <DEDUP_REMOVED lines=12> */
.L_x_95:
[----:B------:R-:W-:Y:S05]  /*7be0*/  BSYNC B0 ;  /* 0x0000000000007941 */ /* 0x000fea0003800000 */
.L_x_94:
        /* <DEDUP_REMOVED lines=20> */
.L_x_97:
[----:B------:R-:W-:Y:S05]  /*7d30*/  BSYNC B0 ;  /* 0x0000000000007941 */ /* 0x000fea0003800000 */
.L_x_96:
[C---:B------:R-:W-:Y:S02]  /*7d40*/  ISETP.GT.AND P0, PT, R42.reuse, R165, PT ;  /* 0x000000a52a00720c */ /* 0x040fe40003f04270 */
[----:B------:R-:W-:Y:S11]  /*7d50*/  IADD3 R42, R42, -0x1, RZ ;  /* 0xffffffff2a2a7810 */ /* 0x000ff60007ffe0ff */
[----:B------:R-:W-:Y:S01]  /*7d60*/  @P0 SHF.R.S32.HI R5, RZ, 0x1f, R42 ;  /* 0x0000001fff050819 */ /* 0x000fe2000001142a */
[----:B------:R-:W-:Y:S02]  /*7d70*/  @P0 IMAD R4, R205, R42, RZ ;  /* 0x0000002acd040224 */ /* 0x000fe400078e02ff */
[----:B-1----:R-:W-:Y:S02]  /*7d80*/  @P0 IMAD.MOV.U32 R2, RZ, RZ, R140 ;  /* 0x000000ffff020224 */ /* 0x002fe400078e008c */
[----:B------:R-:W-:Y:S02]  /*7d90*/  @P0 IMAD.MOV.U32 R3, RZ, RZ, R137 ;  /* 0x000000ffff030224 */ /* 0x000fe400078e0089 */
[-C--:B------:R-:W-:Y:S02]  /*7da0*/  @P0 IMAD R4, R5, R180.reuse, R4 ;  /* 0x000000b405040224 */ /* 0x080fe400078e0204 */
[----:B------:R-:W-:Y:S04]  /*7db0*/  @P0 IMAD.WIDE.U32 R2, R42, R180, R2 ;  /* 0x000000b42a020225 */ /* 0x000fe800078e0002 */
[----:B------:R-:W-:Y:S01]  /*7dc0*/  @P0 IMAD.IADD R4, R3, 0x1, R4 ;  /* 0x0000000103040824 */ /* 0x000fe200078e0204 */
[C---:B------:R-:W-:Y:S04]  /*7dd0*/  @P0 LEA R10, P1, R2.reuse, c[0x0][0x220], 0x1 ;  /* 0x00008800020a0a11 */ /* 0x040fe800078208ff */
[----:B------:R-:W-:Y:S02]  /*7de0*/  @P0 LEA.HI.X R11, R2, c[0x0][0x224], R4, 0x1, P1 ;  /* 0x00008900020b0a11 */ /* 0x000fe400008f0c04 */
[-C--:B------:R-:W-:Y:S03]  /*7df0*/  @P0 IADD3 R12, P2, R10, R172.reuse, RZ ;  /* 0x000000ac0a0c0210 */ /* 0x080fe60007f5e0ff */
[----:B------:R-:W-:Y:S01]  /*7e00*/  @!PT LDS RZ, [RZ] ;  /* 0x00000000fffff984 */ /* 0x000fe20000000800 */
[----:B------:R-:W-:Y:S01]  /*7e10*/  @!PT LDS RZ, [RZ] ;  /* 0x00000000fffff984 */ /* 0x000fe20000000800 */
[----:B------:R-:W-:Y:S01]  /*7e20*/  @!PT LDS RZ, [RZ] ;  /* 0x00000000fffff984 */ /* 0x000fe20000000800 */
[----:B------:R1:W-:Y:S01]  /*7e30*/  @P0 LDGSTS.E.BYPASS.LTC128B.128 [R93+0x3900], [R10.64], !P6 ;  /* 0x039000000a5d0fae */ /* 0x0003e2000f101d4a */
[-C--:B------:R-:W-:Y:S01]  /*7e40*/  @P0 IADD3 R8, P1, R12, R172.reuse, RZ ;  /* 0x000000ac0c080210 */ /* 0x080fe20007f3e0ff */
[--C-:B------:R-:W-:Y:S03]  /*7e50*/  @P0 IMAD.X R13, R11, 0x1, R167.reuse, P2 ;  /* 0x000000010b0d0824 */ /* 0x100fe600010e06a7 */
[-C--:B------:R-:W-:Y:S02]  /*7e60*/  @P0 IADD3 R6, P2, R8, R172.reuse, RZ ;  /* 0x000000ac08060210 */ /* 0x080fe40007f5e0ff */
[----:B------:R2:W-:Y:S01]  /*7e70*/  @P0 LDGSTS.E.BYPASS.LTC128B.128 [R93+0x4100], [R12.64], !P6 ;  /* 0x041000000c5d0fae */ /* 0x0005e2000f101d4a */
[-C--:B------:R-:W-:Y:S02]  /*7e80*/  @P0 IADD3.X R9, R13, R167.reuse, RZ, P1, !PT ;  /* 0x000000a70d090210 */ /* 0x080fe40000ffe4ff */
[-C--:B------:R-:W-:Y:S03]  /*7e90*/  @P0 IADD3 R4, P1, R6, R172.reuse, RZ ;  /* 0x000000ac06040210 */ /* 0x080fe60007f3e0ff */
[----:B------:R2:W-:Y:S01]  /*7ea0*/  @P0 LDGSTS.E.BYPASS.LTC128B.128 [R93+0x4900], [R8.64], !P6 ;  /* 0x04900000085d0fae */ /* 0x0005e2000f101d4a */
[--C-:B------:R-:W-:Y:S01]  /*7eb0*/  @P0 IMAD.X R7, R9, 0x1, R167.reuse, P2 ;  /* 0x0000000109070824 */ /* 0x100fe200010e06a7 */
[-C--:B------:R-:W-:Y:S03]  /*7ec0*/  @P0 IADD3 R2, P2, R4, R172.reuse, RZ ;  /* 0x000000ac04020210 */ /* 0x080fe60007f5e0ff */
[--C-:B------:R-:W-:Y:S01]  /*7ed0*/  @P0 IMAD.X R5, R7, 0x1, R167.reuse, P1 ;  /* 0x0000000107050824 */ /* 0x100fe200008e06a7 */
[----:B------:R2:W-:Y:S04]  /*7ee0*/  @P0 LDGSTS.E.BYPASS.LTC128B.128 [R93+0x5100], [R6.64], !P6 ;  /* 0x05100000065d0fae */ /* 0x0005e8000f101d4a */
[----:B------:R2:W-:Y:S01]  /*7ef0*/  @P0 LDGSTS.E.BYPASS.LTC128B.128 [R93+0x5900], [R4.64], !P6 ;  /* 0x05900000045d0fae */ /* 0x0005e2000f101d4a */
[----:B------:R-:W-:Y:S02]  /*7f00*/  @P0 IADD3.X R3, R5, R167, RZ, P2, !PT ;  /* 0x000000a705030210 */ /* 0x000fe400017fe4ff */
[----:B-1----:R-:W-:Y:S03]  /*7f10*/  @P0 IADD3 R10, P1, R2, R172, RZ ;  /* 0x000000ac020a0210 */ /* 0x002fe60007f3e0ff */
[----:B------:R2:W-:Y:S02]  /*7f20*/  @P0 LDGSTS.E.BYPASS.LTC128B.128 [R93+0x6100], [R2.64], !P6 ;  /* 0x06100000025d0fae */ /* 0x0005e4000f101d4a */
[----:B------:R-:W-:Y:S05]  /*7f30*/  @P0 IMAD.X R11, R3, 0x1, R167, P1 ;  /* 0x00000001030b0824 */ /* 0x000fea00008e06a7 */
[----:B------:R2:W-:Y:S04]  /*7f40*/  @P0 LDGSTS.E.BYPASS.LTC128B.128 [R93+0x6900], [R10.64], !P6 ;  /* 0x069000000a5d0fae */ /* 0x0005e8000f101d4a */
[----:B------:R-:W0:Y:S01]  /*7f50*/  LDGDEPBAR ;  /* 0x00000000000079af */ /* 0x000e220000000000 */
[----:B------:R-:W-:-:S05]  /*7f60*/  @P0 BRA `(.L_x_98) ;  /* 0xffff9f3000000947 */ /* 0x000fca000383ffff */
[----:B------:R-:W-:Y:S06]  /*7f70*/  BAR.SYNC.DEFER_BLOCKING 0x0 ;  /* 0x0000000000007b1d */ /* 0x000fec0000010000 */
.L_x_51:
[----:B-1----:R-:W-:Y:S01]  /*7f80*/  ISETP.GE.AND P0, PT, R228, 0x1, PT ;  /* 0x00000001e400780c */ /* 0x002fe20003f06270 */
[----:B--2---:R-:W-:Y:S01]  /*7f90*/  IMAD.IADD R13, R191, 0x1, R190 ;  /* 0x00000001bf0d7824 */ /* 0x004fe200078e02be */
[----:B------:R-:W-:Y:S01]  /*7fa0*/  PLOP3.LUT P4, PT, PT, PT, PT, 0x80, 0x0 ;  /* 0x000000000000781c */ /* 0x000fe20003f8f070 */
[----:B------:R-:W-:Y:S01]  /*7fb0*/  CS2R R130, SRZ ;  /* 0x0000000000827805 */ /* 0x000fe2000001ff00 */
[----:B------:R-:W-:Y:S01]  /*7fc0*/  CS2R R128, SRZ ;  /* 0x0000000000807805 */ /* 0x000fe2000001ff00 */
[----:B------:R-:W-:Y:S01]  /*7fd0*/  CS2R R186, SRZ ;  /* 0x0000000000ba7805 */ /* 0x000fe2000001ff00 */
[----:B------:R-:W-:Y:S01]  /*7fe0*/  MOV R12, RZ ;  /* 0x000000ff000c7202 */ /* 0x000fe20000000f00 */
[----:B------:R-:W-:Y:S01]  /*7ff0*/  IMAD.MOV.U32 R184, RZ, RZ, RZ ;  /* 0x000000ffffb87224 */ /* 0x000fe200078e00ff */
[----:B------:R-:W-:Y:S01]  /*8000*/  CS2R R14, SRZ ;  /* 0x00000000000e7805 */ /* 0x000fe2000001ff00 */
[----:B------:R-:W-:Y:S01]  /*8010*/  MOV R126, RZ ;  /* 0x000000ff007e7202 */ /* 0x000fe20000000f00 */
[----:B------:R-:W-:Y:S01]  /*8020*/  CS2R R124, SRZ ;  /* 0x00000000007c7805 */ /* 0x000fe2000001ff00 */
[----:B------:R-:W-:Y:S01]  /*8030*/  CS2R R16, SRZ ;  /* 0x0000000000107805 */ /* 0x000fe2000001ff00 */
[----:B------:R-:W-:Y:S01]  /*8040*/  IMAD.MOV.U32 R182, RZ, RZ, RZ ;  /* 0x000000ffffb67224 */ /* 0x000fe200078e00ff */
[----:B------:R-:W-:Y:S01]  /*8050*/  MOV R180, RZ ;  /* 0x000000ff00b47202 */ /* 0x000fe20000000f00 */
[----:B------:R-:W-:Y:S01]  /*8060*/  CS2R R20, SRZ ;  /* 0x0000000000147805 */ /* 0x000fe2000001ff00 */
[----:B------:R-:W-:Y:S01]  /*8070*/  IMAD.MOV.U32 R118, RZ, RZ, RZ ;  /* 0x000000ffff767224 */ /* 0x000fe200078e00ff */
[----:B------:R-:W-:Y:S01]  /*8080*/  CS2R R18, SRZ ;  /* 0x0000000000127805 */ /* 0x000fe2000001ff00 */
[----:B------:R-:W-:Y:S01]  /*8090*/  MOV R116, RZ ;  /* 0x000000ff00747202 */ /* 0x000fe20000000f00 */
[----:B------:R-:W-:Y:S01]  /*80a0*/  IMAD.MOV.U32 R122, RZ, RZ, RZ ;  /* 0x000000ffff7a7224 */ /* 0x000fe200078e00ff */
[----:B------:R-:W-:Y:S01]  /*80b0*/  MOV R120, RZ ;  /* 0x000000ff00787202 */ /* 0x000fe20000000f00 */
[----:B------:R-:W-:Y:S01]  /*80c0*/  CS2R R178, SRZ ;  /* 0x0000000000b27805 */ /* 0x000fe2000001ff00 */
[----:B------:R-:W-:Y:S01]  /*80d0*/  IMAD.MOV.U32 R176, RZ, RZ, RZ ;  /* 0x000000ffffb07224 */ /* 0x000fe200078e00ff */
[----:B------:R-:W-:Y:S01]  /*80e0*/  CS2R R22, SRZ ;  /* 0x0000000000167805 */ /* 0x000fe2000001ff00 */
[----:B------:R-:W-:Y:S01]  /*80f0*/  MOV R174, RZ ;  /* 0x000000ff00ae7202 */ /* 0x000fe20000000f00 */
[----:B------:R-:W-:Y:S01]  /*8100*/  IMAD.MOV.U32 R172, RZ, RZ, RZ ;  /* 0x000000ffffac7224 */ /* 0x000fe200078e00ff */
[----:B------:R-:W-:Y:S01]  /*8110*/  CS2R R166, SRZ ;  /* 0x0000000000a67805 */ /* 0x000fe2000001ff00 */
[----:B------:R-:W-:Y:S01]  /*8120*/  CS2R R30, SRZ ;  /* 0x00000000001e7805 */ /* 0x000fe2000001ff00 */
[----:B------:R-:W-:Y:S01]  /*8130*/  MOV R164, RZ ;  /* 0x000000ff00a47202 */ /* 0x000fe20000000f00 */
[----:B------:R-:W-:Y:S01]  /*8140*/  CS2R R24, SRZ ;  /* 0x0000000000187805 */ /* 0x000fe2000001ff00 */
[----:B------:R-:W-:Y:S01]  /*8150*/  IMAD.MOV.U32 R170, RZ, RZ, RZ ;  /* 0x000000ffffaa7224 */ /* 0x000fe200078e00ff */
[----:B------:R-:W-:Y:S01]  /*8160*/  CS2R R168, SRZ ;  /* 0x0000000000a87805 */ /* 0x000fe2000001ff00 */
[----:B------:R-:W-:Y:S01]  /*8170*/  CS2R R162, SRZ ;  /* 0x0000000000a27805 */ /* 0x000fe2000001ff00 */
[----:B------:R-:W-:Y:S01]  /*8180*/  MOV R160, RZ ;  /* 0x000000ff00a07202 */ /* 0x000fe20000000f00 */
[----:B------:R-:W-:Y:S01]  /*8190*/  IMAD.MOV.U32 R27, RZ, RZ, RZ ;  /* 0x000000ffff1b7224 */ /* 0x000fe200078e00ff */
[----:B------:R-:W-:Y:S01]  /*81a0*/  MOV R158, RZ ;  /* 0x000000ff009e7202 */ /* 0x000fe20000000f00 */
[----:B------:R-:W-:Y:S01]  /*81b0*/  CS2R R28, SRZ ;  /* 0x00000000001c7805 */ /* 0x000fe2000001ff00 */
[----:B------:R-:W-:Y:S01]  /*81c0*/  IMAD.MOV.U32 R156, RZ, RZ, RZ ;  /* 0x000000ffff9c7224 */ /* 0x000fe200078e00ff */
[----:B------:R-:W-:Y:S01]  /*81d0*/  CS2R R150, SRZ ;  /* 0x0000000000967805 */ /* 0x000fe2000001ff00 */
[----:B------:R-:W-:Y:S01]  /*81e0*/  CS2R R32, SRZ ;  /* 0x0000000000207805 */ /* 0x000fe2000001ff00 */
[----:B------:R-:W-:Y:S01]  /*81f0*/  MOV R148, RZ ;  /* 0x000000ff00947202 */ /* 0x000fe20000000f00 */
[----:B------:R-:W-:Y:S01]  /*8200*/  IMAD.MOV.U32 R154, RZ, RZ, RZ ;  /* 0x000000ffff9a7224 */ /* 0x000fe200078e00ff */
[----:B------:R-:W-:Y:S01]  /*8210*/  CS2R R152, SRZ ;  /* 0x0000000000987805 */ /* 0x000fe2000001ff00 */
[----:B------:R-:W-:Y:S01]  /*8220*/  CS2R R142, SRZ ;  /* 0x00000000008e7805 */ /* 0x000fe2000001ff00 */
[----:B------:R-:W-:Y:S01]  /*8230*/  MOV R140, RZ ;  /* 0x000000ff008c7202 */ /* 0x000fe20000000f00 */
[----:B------:R-:W-:Y:S01]  /*8240*/  IMAD.MOV.U32 R146, RZ, RZ, RZ ;  /* 0x000000ffff927224 */ /* 0x000fe200078e00ff */
[----:B------:R-:W-:Y:S01]  /*8250*/  CS2R R144, SRZ ;  /* 0x0000000000907805 */ /* 0x000fe2000001ff00 */
[----:B------:R-:W-:Y:S01]  /*8260*/  CS2R R38, SRZ ;  /* 0x0000000000267805 */ /* 0x000fe2000001ff00 */
[----:B------:R-:W-:Y:S01]  /*8270*/  CS2R R36, SRZ ;  /* 0x0000000000247805 */ /* 0x000fe2000001ff00 */
[----:B------:R-:W-:Y:S05]  /*8280*/  @!P0 BRA `(.L_x_99) ;  /* 0x0000e4d000008947 */ /* 0x000fea0003800000 */
[----:B------:R-:W2:Y:S01]  /*8290*/  LDL R34, [R1+0x10] ;  /* 0x0000100001227983 */ /* 0x000ea20000100800 */
[----:B------:R-:W-:-:S03]  /*82a0*/  ISETP.NE.U32.AND P0, PT, RZ, c[0x0][0x340], PT ;  /* 0x0000d000ff007a0c */ /* 0x000fc60003f05070 */
[----:B------:R-:W3:Y:S01]  /*82b0*/  LDL R252, [R1+0x30] ;  /* 0x0000300001fc7983 */ /* 0x000ee20000100800 */
[----:B------:R-:W-:Y:S02]  /*82c0*/  ISETP.NE.AND.EX P1, PT, RZ, c[0x0][0x344], PT, P0 ;  /* 0x0000d100ff007a0c */ /* 0x000fe40003f25300 */
[----:B------:R-:W-:Y:S01]  /*82d0*/  SHF.R.S32.HI R0, RZ, 0x1f, R173 ;  /* 0x0000001fff007819 */ /* 0x000fe200000114ad */
[----:B------:R-:W1:Y:S01]  /*82e0*/  S2R R26, SR_CTAID.Y ;  /* 0x00000000001a7919 */ /* 0x000e620000002600 */
[----:B------:R-:W-:Y:S01]  /*82f0*/  SHF.R.S32.HI R25, RZ, 0x1f, R231 ;  /* 0x0000001fff197819 */ /* 0x000fe200000114e7 */
[----:B------:R-:W-:Y:S01]  /*8300*/  IMAD.MOV.U32 R5, RZ, RZ, c[0x0][0x2c4] ;  /* 0x0000b100ff057624 */ /* 0x000fe200078e00ff */
[----:B------:R-:W-:-:S07]  /*8310*/  P2R R24, PR, RZ, 0x2 ;  /* 0x00000002ff187803 */ /* 0x000fce0000000000 */
[----:B------:R-:W-:Y:S02]  /*8320*/  @P1 IMAD.MOV.U32 R2, RZ, RZ, 0x4 ;  /* 0x00000004ff021424 */ /* 0x000fe400078e00ff */
[----:B------:R-:W-:Y:S01]  /*8330*/  IMAD R0, R0, c[0x0][0x178], RZ ;  /* 0x00005e0000007a24 */ /* 0x000fe200078e02ff */
[----:B------:R-:W-:-:S03]  /*8340*/  LEA.HI R4, R25, R231, RZ, 0x3 ;  /* 0x000000e719047211 */ /* 0x000fc600078f18ff */
[----:B------:R-:W-:Y:S01]  /*8350*/  IMAD R0, R173, c[0x0][0x17c], R0 ;  /* 0x00005f00ad007a24 */ /* 0x000fe200078e0200 */
[----:B------:R-:W-:Y:S02]  /*8360*/  SHF.R.S32.HI R41, RZ, 0x3, R4 ;  /* 0x00000003ff297819 */ /* 0x000fe40000011404 */
[----:B------:R-:W-:-:S04]  /*8370*/  ISETP.NE.U32.AND P0, PT, RZ, c[0x0][0x348], PT ;  /* 0x0000d200ff007a0c */ /* 0x000fc80003f05070 */
[----:B------:R-:W-:Y:S01]  /*8380*/  ISETP.NE.AND.EX P0, PT, RZ, c[0x0][0x34c], PT, P0 ;  /* 0x0000d300ff007a0c */ /* 0x000fe20003f05300 */
[----:B------:R-:W-:Y:S02]  /*8390*/  IMAD R19, R214, 0x80, R41 ;  /* 0x00000080d6137824 */ /* 0x000fe400078e0229 */
[----:B------:R-:W-:-:S03]  /*83a0*/  IMAD R23, R192, c[0x0][0x2c4], RZ ;  /* 0x0000b100c0177a24 */ /* 0x000fc600078e02ff */
[C---:B------:R-:W-:Y:S02]  /*83b0*/  IADD3 R10, R19.reuse, 0x10, RZ ;  /* 0x00000010130a7810 */ /* 0x040fe40007ffe0ff */
[----:B------:R-:W-:Y:S02]  /*83c0*/  ISETP.GE.AND P2, PT, R19, R23, PT ;  /* 0x000000171300720c */ /* 0x000fe40003f46270 */
[----:B------:R-:W-:Y:S02]  /*83d0*/  LEA.HI R8, R25, R231, RZ, 0x6 ;  /* 0x000000e719087211 */ /* 0x000fe400078f30ff */
[----:B------:R-:W-:Y:S01]  /*83e0*/  IADD3 R11, R19, 0x20, RZ ;  /* 0x00000020130b7810 */ /* 0x000fe20007ffe0ff */
[----:B--2---:R-:W-:-:S05]  /*83f0*/  @P1 IMAD.WIDE R2, R34, R2, c[0x0][0x340] ;  /* 0x0000d00022021625 */ /* 0x004fca00078e0202 */
[----:B------:R2:W4:Y:S01]  /*8400*/  @P1 LDG.E R22, [R2.64] ;  /* 0x0000000a02161981 */ /* 0x000522000c1e1900 */
[----:B------:R-:W-:Y:S01]  /*8410*/  ISETP.NE.AND P1, PT, R5, 0x1, PT ;  /* 0x000000010500780c */ /* 0x000fe20003f25270 */
[----:B------:R-:W-:Y:S01]  /*8420*/  IMAD.MOV.U32 R247, RZ, RZ, c[0x0][0x1e0] ;  /* 0x00007800fff77624 */ /* 0x000fe200078e00ff */
[----:B------:R-:W-:Y:S02]  /*8430*/  SHF.R.S32.HI R21, RZ, 0x1f, R34 ;  /* 0x0000001fff157819 */ /* 0x000fe40000011422 */
[----:B------:R-:W-:Y:S02]  /*8440*/  IADD3 R18, P6, R41, R13, RZ ;  /* 0x0000000d29127210 */ /* 0x000fe40007fde0ff */
[----:B------:R-:W-:Y:S02]  /*8450*/  SEL R6, R21, RZ, !P0 ;  /* 0x000000ff15067207 */ /* 0x000fe40004000000 */
[----:B---3--:R-:W-:Y:S02]  /*8460*/  IADD3 R92, R252, -0x1, RZ ;  /* 0xfffffffffc5c7810 */ /* 0x008fe40007ffe0ff */
[----:B------:R-:W-:Y:S01]  /*8470*/  LEA.HI R44, R25, R231, RZ, 0x4 ;  /* 0x000000e7192c7211 */ /* 0x000fe200078f20ff */
[----:B------:R-:W-:Y:S01]  /*8480*/  IMAD R6, R6, c[0x0][0x1c0], RZ ;  /* 0x0000700006067a24 */ /* 0x000fe200078e02ff */
[----:B------:R-:W-:-:S02]  /*8490*/  SHF.R.S32.HI R93, RZ, 0x1f, R92 ;  /* 0x0000001fff5d7819 */ /* 0x000fc4000001145c */
[----:B------:R-:W-:-:S04]  /*84a0*/  LEA.HI R229, R25, R231, RZ, 0x5 ;  /* 0x000000e719e57211 */ /* 0x000fc800078f28ff */
[----:B------:R-:W-:Y:S01]  /*84b0*/  SHF.R.S32.HI R45, RZ, 0x5, R229 ;  /* 0x00000005ff2d7819 */ /* 0x000fe200000114e5 */
[----:B--2---:R-:W-:-:S04]  /*84c0*/  IMAD.WIDE.U32 R2, R173, c[0x0][0x178], RZ ;  /* 0x00005e00ad027a25 */ /* 0x004fc800078e00ff */
[----:B------:R-:W-:Y:S01]  /*84d0*/  IMAD.IADD R3, R3, 0x1, R0 ;  /* 0x0000000103037824 */ /* 0x000fe200078e0200 */
[----:B------:R-:W-:Y:S02]  /*84e0*/  LOP3.LUT R0, R4, 0xfffffff8, RZ, 0xc0, !PT ;  /* 0xfffffff804007812 */ /* 0x000fe400078ec0ff */
[----:B------:R-:W-:Y:S01]  /*84f0*/  SEL R4, R34, RZ, !P0 ;  /* 0x000000ff22047207 */ /* 0x000fe20004000000 */
[----:B-1----:R-:W-:-:S04]  /*8500*/  IMAD.WIDE.U32 R2, R26, c[0x0][0x1b8], R2 ;  /* 0x00006e001a027a25 */ /* 0x002fc800078e0002 */
[----:B------:R-:W-:Y:S02]  /*8510*/  IMAD.IADD R136, R231, 0x1, -R0 ;  /* 0x00000001e7887824 */ /* 0x000fe400078e0a00 */
[----:B------:R-:W-:Y:S02]  /*8520*/  IMAD R0, R218, c[0x0][0x1b8], RZ ;  /* 0x00006e00da007a24 */ /* 0x000fe400078e02ff */
[----:B------:R-:W-:Y:S02]  /*8530*/  IMAD R5, R136, 0x10, R41 ;  /* 0x0000001088057824 */ /* 0x000fe400078e0229 */
[----:B------:R-:W-:Y:S02]  /*8540*/  IMAD R0, R26, c[0x0][0x1bc], R0 ;  /* 0x00006f001a007a24 */ /* 0x000fe400078e0200 */
[----:B------:R-:W-:Y:S02]  /*8550*/  IMAD R5, R214, 0x80, R5 ;  /* 0x00000080d6057824 */ /* 0x000fe400078e0205 */
[----:B------:R-:W-:-:S02]  /*8560*/  IMAD.IADD R3, R3, 0x1, R0 ;  /* 0x0000000103037824 */ /* 0x000fc400078e0200 */
[----:B------:R-:W-:-:S04]  /*8570*/  @P1 IMAD.HI.U32 R7, R5, c[0x0][0x2c8], RZ ;  /* 0x0000b20005071a27 */ /* 0x000fc800078e00ff */
[----:B------:R-:W-:Y:S01]  /*8580*/  IMAD.MOV.U32 R0, RZ, RZ, R5 ;  /* 0x000000ffff007224 */ /* 0x000fe200078e0005 */
[----:B------:R-:W-:Y:S01]  /*8590*/  @P1 SHF.R.U32.HI R0, RZ, c[0x0][0x2cc], R7 ;  /* 0x0000b300ff001a19 */ /* 0x000fe20000011607 */
[----:B------:R-:W-:Y:S01]  /*85a0*/  IMAD R6, R4, c[0x0][0x1c4], R6 ;  /* 0x0000710004067a24 */ /* 0x000fe200078e0206 */
[----:B------:R-:W-:Y:S01]  /*85b0*/  ISETP.GE.AND P1, PT, R10, R23, PT ;  /* 0x000000170a00720c */ /* 0x000fe20003f26270 */
[----:B------:R-:W-:Y:S01]  /*85c0*/  IMAD.WIDE.U32 R2, R4, c[0x0][0x1c0], R2 ;  /* 0x0000700004027a25 */ /* 0x000fe200078e0002 */
[----:B------:R-:W-:-:S03]  /*85d0*/  SHF.R.S32.HI R7, RZ, 0x1f, R0 ;  /* 0x0000001fff077819 */ /* 0x000fc60000011400 */
[----:B------:R-:W-:Y:S02]  /*85e0*/  IMAD.MOV R4, RZ, RZ, -R0 ;  /* 0x000000ffff047224 */ /* 0x000fe400078e0a00 */
[----:B------:R-:W-:Y:S02]  /*85f0*/  IMAD.IADD R3, R3, 0x1, R6 ;  /* 0x0000000103037824 */ /* 0x000fe400078e0206 */
[----:B------:R-:W-:Y:S02]  /*8600*/  IMAD R4, R4, c[0x0][0x2c4], R5 ;  /* 0x0000b10004047a24 */ /* 0x000fe400078e0205 */
[----:B------:R-:W-:Y:S02]  /*8610*/  IMAD R5, R7, c[0x0][0x1b0], RZ ;  /* 0x00006c0007057a24 */ /* 0x000fe400078e02ff */
[----:B------:R-:W-:-:S04]  /*8620*/  IMAD.WIDE.U32 R2, R0, c[0x0][0x1b0], R2 ;  /* 0x00006c0000027a25 */ /* 0x000fc800078e0002 */
[----:B------:R-:W-:Y:S01]  /*8630*/  IMAD R6, R0, c[0x0][0x1b4], R5 ;  /* 0x00006d0000067a24 */ /* 0x000fe200078e0205 */
[----:B------:R-:W-:Y:S01]  /*8640*/  SHF.R.S32.HI R5, RZ, 0x1f, R4 ;  /* 0x0000001fff057819 */ /* 0x000fe20000011404 */
[----:B------:R-:W-:Y:S02]  /*8650*/  IMAD.SHL.U32 R60, R136, 0x8, RZ ;  /* 0x00000008883c7824 */ /* 0x000fe400078e00ff */
[----:B------:R-:W-:Y:S02]  /*8660*/  IMAD.IADD R3, R3, 0x1, R6 ;  /* 0x0000000103037824 */ /* 0x000fe400078e0206 */
[----:B------:R-:W-:Y:S01]  /*8670*/  IMAD R0, R5, c[0x0][0x1a8], RZ ;  /* 0x00006a0005007a24 */ /* 0x000fe200078e02ff */
[----:B------:R-:W-:Y:S01]  /*8680*/  ISETP.GE.AND P4, PT, R60, c[0x0][0x198], PT ;  /* 0x000066003c007a0c */ /* 0x000fe20003f86270 */
[----:B------:R-:W-:Y:S01]  /*8690*/  IMAD.WIDE.U32 R2, R4, c[0x0][0x1a8], R2 ;  /* 0x00006a0004027a25 */ /* 0x000fe200078e0002 */
[----:B------:R-:W-:-:S03]  /*86a0*/  SHF.R.S32.HI R61, RZ, 0x1f, R60 ;  /* 0x0000001fff3d7819 */ /* 0x000fc6000001143c */
[----:B------:R-:W-:Y:S01]  /*86b0*/  IMAD R0, R4, c[0x0][0x1ac], R0 ;  /* 0x00006b0004007a24 */ /* 0x000fe200078e0200 */
[----:B------:R-:W-:-:S03]  /*86c0*/  LEA R7, P0, R2, c[0x0][0x160], 0x1 ;  /* 0x0000580002077a11 */ /* 0x000fc600078008ff */
[----:B------:R-:W-:Y:S02]  /*86d0*/  IMAD.IADD R6, R3, 0x1, R0 ;  /* 0x0000000103067824 */ /* 0x000fe400078e0200 */
[----:B------:R-:W1:Y:S01]  /*86e0*/  SHFL.IDX PT, R4, R7, RZ, 0x181f ;  /* 0x00181fff07047589 */ /* 0x000e6200000e0000 */
[----:B------:R-:W-:Y:S02]  /*86f0*/  IMAD.SHL.U32 R0, R41, 0x40, RZ ;  /* 0x0000004029007824 */ /* 0x000fe400078e00ff */
[----:B------:R-:W-:Y:S01]  /*8700*/  LEA.HI.X R6, R2, c[0x0][0x164], R6, 0x1, P0 ;  /* 0x0000590002067a11 */ /* 0x000fe200000f0c06 */
[----:B------:R-:W-:Y:S01]  /*8710*/  SHFL.IDX PT, R3, R7, 0x1, 0x181f ;  /* 0x00381f0007037f89 */ /* 0x000fe200000e0000 */
[----:B------:R-:W-:Y:S02]  /*8720*/  ISETP.GE.AND P0, PT, R11, R23, PT ;  /* 0x000000170b00720c */ /* 0x000fe40003f06270 */
[----:B------:R-:W-:Y:S01]  /*8730*/  LOP3.LUT R0, R0, 0x1c0, RZ, 0xc0, !PT ;  /* 0x000001c000007812 */ /* 0x000fe200078ec0ff */
[----:B------:R-:W2:Y:S01]  /*8740*/  SHFL.IDX PT, R5, R6, RZ, 0x181f ;  /* 0x00181fff06057589 */ /* 0x000ea200000e0000 */
[----:B------:R-:W-:-:S02]  /*8750*/  IADD3 R11, R19, 0x40, RZ ;  /* 0x00000040130b7810 */ /* 0x000fc40007ffe0ff */
[----:B------:R-:W-:Y:S01]  /*8760*/  SHF.R.U32.HI R2, RZ, 0x3, R0 ;  /* 0x00000003ff027819 */ /* 0x000fe20000011600 */
[----:B------:R-:W3:Y:S01]  /*8770*/  SHFL.IDX PT, R9, R6, 0x1, 0x181f ;  /* 0x00381f0006097f89 */ /* 0x000ee200000e0000 */
[----:B------:R-:W-:-:S03]  /*8780*/  LOP3.LUT R0, R0, 0x38, R60, 0xf8, !PT ;  /* 0x0000003800007812 */ /* 0x000fc600078ef83c */
[----:B------:R-:W3:Y:S01]  /*8790*/  SHFL.IDX PT, R10, R7, 0x2, 0x181f ;  /* 0x00581f00070a7f89 */ /* 0x000ee200000e0000 */
[----:B------:R-:W-:Y:S01]  /*87a0*/  LOP3.LUT R2, R0, R2, RZ, 0x3c, !PT ;  /* 0x0000000200027212 */ /* 0x000fe200078e3cff */
[----:B------:R-:W-:Y:S01]  /*87b0*/  IMAD.SHL.U32 R0, R8, 0x8, RZ ;  /* 0x0000000808007824 */ /* 0x000fe200078e00ff */
[----:B------:R-:W-:Y:S01]  /*87c0*/  IADD3 R8, R19, 0x30, RZ ;  /* 0x0000003013087810 */ /* 0x000fe20007ffe0ff */
[----:B------:R-:W3:Y:S03]  /*87d0*/  SHFL.IDX PT, R12, R6, 0x2, 0x181f ;  /* 0x00581f00060c7f89 */ /* 0x000ee600000e0000 */
[----:B------:R-:W-:Y:S01]  /*87e0*/  LOP3.LUT R63, R2, 0xfffffe00, R0, 0xf8, !PT ;  /* 0xfffffe00023f7812 */ /* 0x000fe200078ef800 */
[----:B------:R-:W-:Y:S01]  /*87f0*/  SHFL.IDX PT, R17, R6, 0x5, 0x181f ;  /* 0x00b81f0006117f89 */ /* 0x000fe200000e0000 */
[----:B-1----:R-:W-:Y:S02]  /*8800*/  @!P2 LEA R4, P5, R60, R4, 0x1 ;  /* 0x000000043c04a211 */ /* 0x002fe400078a08ff */
[----:B------:R-:W-:Y:S01]  /*8810*/  ISETP.GE.AND P3, PT, R8, R23, PT ;  /* 0x000000170800720c */ /* 0x000fe20003f66270 */
[C---:B------:R-:W-:Y:S01]  /*8820*/  @!P2 IMAD.SHL.U32 R8, R63.reuse, 0x2, RZ ;  /* 0x000000023f08a824 */ /* 0x040fe200078e00ff */
[----:B------:R-:W-:Y:S01]  /*8830*/  SHFL.IDX PT, R16, R7, 0x6, 0x181f ;  /* 0x00d81f0007107f89 */ /* 0x000fe200000e0000 */
[----:B------:R-:W-:Y:S01]  /*8840*/  @!P1 IMAD.SHL.U32 R0, R63, 0x2, RZ ;  /* 0x000000023f009824 */ /* 0x000fe200078e00ff */
[----:B--2---:R-:W-:-:S02]  /*8850*/  @!P2 LEA.HI.X R5, R60, R5, R61, 0x1, P5 ;  /* 0x000000053c05a211 */ /* 0x004fc400028f0c3d */
[----:B------:R-:W-:Y:S01]  /*8860*/  SHFL.IDX PT, R15, R6, 0x6, 0x181f ;  /* 0x00d81f00060f7f89 */ /* 0x000fe200000e0000 */
[----:B------:R-:W-:-:S03]  /*8870*/  @!P1 LEA R2, P5, R60, R3, 0x1 ;  /* 0x000000033c029211 */ /* 0x000fc600078a08ff */
[----:B------:R1:W-:Y:S01]  /*8880*/  @!P2 LDGSTS.E.BYPASS.LTC128B.128 [R8+0x7100], [R4.64], !P4 ;  /* 0x071000000408afae */ /* 0x0003e2000e101d4a */
[----:B---3--:R-:W-:Y:S02]  /*8890*/  @!P1 LEA.HI.X R3, R60, R9, R61, 0x1, P5 ;  /* 0x000000093c039211 */ /* 0x008fe400028f0c3d */
[----:B------:R-:W-:Y:S01]  /*88a0*/  ISETP.GE.AND P5, PT, R11, R23, PT ;  /* 0x000000170b00720c */ /* 0x000fe20003fa6270 */
[----:B------:R-:W2:Y:S04]  /*88b0*/  SHFL.IDX PT, R9, R7, 0x3, 0x181f ;  /* 0x00781f0007097f89 */ /* 0x000ea800000e0000 */
[----:B------:R3:W-:Y:S04]  /*88c0*/  @!P1 LDGSTS.E.BYPASS.LTC128B.128 [R0+0x7900], [R2.64], !P4 ;  /* 0x0790000002009fae */ /* 0x0007e8000e101d4a */
[----:B------:R-:W-:Y:S04]  /*88d0*/  SHFL.IDX PT, R11, R7, 0x5, 0x181f ;  /* 0x00b81f00070b7f89 */ /* 0x000fe800000e0000 */
[----:B------:R-:W-:Y:S04]  /*88e0*/  SHFL.IDX PT, R14, R6, 0x7, 0x181f ;  /* 0x00f81f00060e7f89 */ /* 0x000fe800000e0000 */
[----:B-1----:R-:W1:Y:S01]  /*88f0*/  SHFL.IDX PT, R5, R6, 0x3, 0x181f ;  /* 0x00781f0006057f89 */ /* 0x002e6200000e0000 */
[----:B------:R-:W-:-:S02]  /*8900*/  IADD3 R8, R19, 0x50, RZ ;  /* 0x0000005013087810 */ /* 0x000fc40007ffe0ff */
[----:B------:R-:W-:Y:S02]  /*8910*/  IADD3 R4, R19, 0x60, RZ ;  /* 0x0000006013047810 */ /* 0x000fe40007ffe0ff */
[-C--:B------:R-:W-:Y:S02]  /*8920*/  ISETP.GE.AND P2, PT, R8, R23.reuse, PT ;  /* 0x000000170800720c */ /* 0x080fe40003f46270 */
[C---:B---3--:R-:W-:Y:S02]  /*8930*/  @!P0 LEA R2, P1, R60.reuse, R10, 0x1 ;  /* 0x0000000a3c028211 */ /* 0x048fe400078208ff */
[----:B------:R-:W3:Y:S01]  /*8940*/  SHFL.IDX PT, R10, R7, 0x4, 0x181f ;  /* 0x00981f00070a7f89 */ /* 0x000ee200000e0000 */
[----:B------:R-:W-:Y:S02]  /*8950*/  SHF.R.S32.HI R0, RZ, 0x1f, R13 ;  /* 0x0000001fff007819 */ /* 0x000fe4000001140d */
[----:B------:R-:W-:Y:S01]  /*8960*/  @!P0 LEA.HI.X R3, R60, R12, R61, 0x1, P1 ;  /* 0x0000000c3c038211 */ /* 0x000fe200008f0c3d */
[----:B------:R1:W-:Y:S01]  /*8970*/  SHFL.IDX PT, R13, R7, 0x7, 0x181f ;  /* 0x00f81f00070d7f89 */ /* 0x0003e200000e0000 */
[----:B------:R-:W-:Y:S01]  /*8980*/  LEA.HI.X.SX32 R20, R41, R0, 0x1, P6 ;  /* 0x0000000029147211 */ /* 0x000fe200030f0eff */
[----:B------:R-:W-:Y:S01]  /*8990*/  @!P0 IMAD.SHL.U32 R0, R63, 0x2, RZ ;  /* 0x000000023f008824 */ /* 0x000fe200078e00ff */
[----:B------:R-:W-:Y:S01]  /*89a0*/  ISETP.GE.AND P6, PT, R4, R23, PT ;  /* 0x000000170400720c */ /* 0x000fe20003fc6270 */
[----:B------:R3:W2:Y:S02]  /*89b0*/  SHFL.IDX PT, R12, R6, 0x4, 0x181f ;  /* 0x00981f00060c7f89 */ /* 0x0006a400000e0000 */
[----:B------:R-:W-:-:S02]  /*89c0*/  IMAD R4, R20, c[0x0][0x1e0], RZ ;  /* 0x0000780014047a24 */ /* 0x000fc400078e02ff */
[----:B------:R2:W-:Y:S02]  /*89d0*/  @!P0 LDGSTS.E.BYPASS.LTC128B.128 [R0+0x8100], [R2.64], !P4 ;  /* 0x0810000002008fae */ /* 0x0005e4000e101d4a */
[----:B------:R-:W-:Y:S01]  /*89e0*/  IMAD R8, R18, c[0x0][0x1e4], R4 ;  /* 0x0000790012087a24 */ /* 0x000fe200078e0204 */
[----:B-1----:R-:W-:-:S04]  /*89f0*/  IADD3 R7, R19, 0x70, RZ ;  /* 0x0000007013077810 */ /* 0x002fc80007ffe0ff */
[----:B------:R-:W-:Y:S02]  /*8a00*/  ISETP.GE.AND P1, PT, R7, R23, PT ;  /* 0x000000170700720c */ /* 0x000fe40003f26270 */
[----:B--2---:R-:W-:Y:S01]  /*8a10*/  @!P3 LEA R2, P0, R60, R9, 0x1 ;  /* 0x000000093c02b211 */ /* 0x004fe200078008ff */
[----:B------:R-:W-:-:S03]  /*8a20*/  @!P3 IMAD.SHL.U32 R0, R63, 0x2, RZ ;  /* 0x000000023f00b824 */ /* 0x000fc600078e00ff */
[--C-:B------:R-:W-:Y:S01]  /*8a30*/  @!P3 LEA.HI.X R3, R60, R5, R61.reuse, 0x1, P0 ;  /* 0x000000053c03b211 */ /* 0x100fe200000f0c3d */
[----:B------:R-:W-:Y:S01]  /*8a40*/  IMAD.WIDE.U32 R4, R18, c[0x0][0x1e0], R60 ;  /* 0x0000780012047a25 */ /* 0x000fe200078e003c */
[----:B---3--:R-:W-:-:S03]  /*8a50*/  @!P5 LEA R6, P0, R60, R10, 0x1 ;  /* 0x0000000a3c06d211 */ /* 0x008fc600078008ff */
[----:B------:R1:W-:Y:S01]  /*8a60*/  @!P3 LDGSTS.E.BYPASS.LTC128B.128 [R0+0x8900], [R2.64], !P4 ;  /* 0x089000000200bfae */ /* 0x0003e2000e101d4a */
[--C-:B------:R-:W-:Y:S02]  /*8a70*/  @!P5 LEA.HI.X R7, R60, R12, R61.reuse, 0x1, P0 ;  /* 0x0000000c3c07d211 */ /* 0x100fe400000f0c3d */
[----:B------:R-:W-:Y:S01]  /*8a80*/  ISETP.NE.AND P3, PT, R24, RZ, PT ;  /* 0x000000ff1800720c */ /* 0x000fe20003f65270 */
[----:B-1----:R-:W-:Y:S01]  /*8a90*/  IMAD.IADD R3, R5, 0x1, R8 ;  /* 0x0000000105037824 */ /* 0x002fe200078e0208 */
[----:B------:R-:W-:Y:S01]  /*8aa0*/  @!P2 LEA R8, P0, R60, R11, 0x1 ;  /* 0x0000000b3c08a211 */ /* 0x000fe200078008ff */
[----:B------:R-:W-:Y:S02]  /*8ab0*/  IMAD R0, R218, c[0x0][0x1e8], RZ ;  /* 0x00007a00da007a24 */ /* 0x000fe400078e02ff */
[----:B------:R-:W-:Y:S01]  /*8ac0*/  IMAD.MOV.U32 R2, RZ, RZ, R4 ;  /* 0x000000ffff027224 */ /* 0x000fe200078e0004 */
[----:B------:R-:W-:Y:S01]  /*8ad0*/  @!P2 LEA.HI.X R9, R60, R17, R61, 0x1, P0 ;  /* 0x000000113c09a211 */ /* 0x000fe200000f0c3d */
[----:B------:R-:W-:Y:S01]  /*8ae0*/  IMAD R4, R26, c[0x0][0x1ec], R0 ;  /* 0x00007b001a047a24 */ /* 0x000fe200078e0200 */
[----:B------:R-:W-:Y:S01]  /*8af0*/  @!P6 LEA R10, P0, R60, R16, 0x1 ;  /* 0x000000103c0ae211 */ /* 0x000fe200078008ff */
[----:B------:R-:W-:-:S03]  /*8b00*/  IMAD.WIDE.U32 R2, R26, c[0x0][0x1e8], R2 ;  /* 0x00007a001a027a25 */ /* 0x000fc600078e0002 */
[C---:B------:R-:W-:Y:S01]  /*8b10*/  @!P6 LEA.HI.X R11, R60.reuse, R15, R61, 0x1, P0 ;  /* 0x0000000f3c0be211 */ /* 0x040fe200000f0c3d */
[----:B------:R-:W-:Y:S01]  /*8b20*/  @!P5 IMAD.SHL.U32 R0, R63, 0x2, RZ ;  /* 0x000000023f00d824 */ /* 0x000fe200078e00ff */
[----:B------:R-:W-:Y:S01]  /*8b30*/  @!P1 LEA R12, P0, R60, R13, 0x1 ;  /* 0x0000000d3c0c9211 */ /* 0x000fe200078008ff */
[----:B------:R-:W-:Y:S02]  /*8b40*/  IMAD.IADD R5, R4, 0x1, R3 ;  /* 0x0000000104057824 */ /* 0x000fe400078e0203 */
[----:B------:R-:W-:Y:S01]  /*8b50*/  IMAD.MOV.U32 R4, RZ, RZ, R2 ;  /* 0x000000ffff047224 */ /* 0x000fe200078e0002 */
[----:B------:R-:W-:Y:S01]  /*8b60*/  @!P1 LEA.HI.X R13, R60, R14, R61, 0x1, P0 ;  /* 0x0000000e3c0d9211 */ /* 0x000fe200000f0c3d */
[----:B------:R1:W-:Y:S01]  /*8b70*/  @!P5 LDGSTS.E.BYPASS.LTC128B.128 [R0+0x9100], [R6.64], !P4 ;  /* 0x091000000600dfae */ /* 0x0003e2000e101d4a */
[----:B------:R-:W-:-:S04]  /*8b80*/  ISETP.NE.U32.AND P0, PT, RZ, c[0x0][0x350], PT ;  /* 0x0000d400ff007a0c */ /* 0x000fc80003f05070 */
[----:B------:R-:W-:Y:S01]  /*8b90*/  ISETP.NE.AND.EX P0, PT, RZ, c[0x0][0x354], PT, P0 ;  /* 0x0000d500ff007a0c */ /* 0x000fe20003f05300 */
[----:B-1----:R-:W-:Y:S02]  /*8ba0*/  IMAD.MOV.U32 R6, RZ, RZ, 0x70 ;  /* 0x00000070ff067424 */ /* 0x002fe400078e00ff */
[----:B------:R-:W-:Y:S02]  /*8bb0*/  @!P2 IMAD.SHL.U32 R0, R63, 0x2, RZ ;  /* 0x000000023f00a824 */ /* 0x000fe400078e00ff */
[----:B------:R-:W-:Y:S02]  /*8bc0*/  IMAD R138, R252, -0x70, R6 ;  /* 0xffffff90fc8a7824 */ /* 0x000fe400078e0206 */
[----:B------:R-:W-:Y:S01]  /*8bd0*/  IMAD.WIDE.U32 R248, R6, c[0x0][0x1e0], RZ ;  /* 0x0000780006f87a25 */ /* 0x000fe200078e00ff */
[----:B------:R1:W-:Y:S02]  /*8be0*/  @!P2 LDGSTS.E.BYPASS.LTC128B.128 [R0+0x9900], [R8.64], !P4 ;  /* 0x099000000800afae */ /* 0x0003e4000e101d4a */
[----:B------:R-:W-:-:S04]  /*8bf0*/  IADD3 R62, R138, R228, -R41 ;  /* 0x000000e48a3e7210 */ /* 0x000fc80007ffe829 */
[C---:B------:R-:W-:Y:S02]  /*8c00*/  ISETP.GE.AND P5, PT, R62.reuse, 0x11, PT ;  /* 0x000000113e00780c */ /* 0x040fe40003fa6270 */
[--C-:B----4-:R-:W-:Y:S01]  /*8c10*/  @P3 SHF.R.S32.HI R3, RZ, 0x1f, R22.reuse ;  /* 0x0000001fff033819 */ /* 0x110fe20000011416 */
[----:B------:R-:W-:Y:S01]  /*8c20*/  @!P3 IMAD.MOV.U32 R3, RZ, RZ, R21 ;  /* 0x000000ffff03b224 */ /* 0x000fe200078e0015 */
[----:B------:R-:W-:Y:S01]  /*8c30*/  ISETP.GE.AND P2, PT, R62, 0x21, PT ;  /* 0x000000213e00780c */ /* 0x000fe20003f46270 */
[----:B------:R-:W-:Y:S02]  /*8c40*/  @P3 IMAD.MOV.U32 R2, RZ, RZ, R22 ;  /* 0x000000ffff023224 */ /* 0x000fe400078e0016 */
[----:B------:R-:W-:Y:S01]  /*8c50*/  @!P3 IMAD.MOV.U32 R2, RZ, RZ, R34 ;  /* 0x000000ffff02b224 */ /* 0x000fe200078e0022 */
[----:B------:R-:W-:Y:S01]  /*8c60*/  SEL R21, R3, RZ, !P0 ;  /* 0x000000ff03157207 */ /* 0x000fe20004000000 */
[----:B------:R-:W-:Y:S01]  /*8c70*/  IMAD R3, R6, c[0x0][0x1e4], RZ ;  /* 0x0000790006037a24 */ /* 0x000fe200078e02ff */
[----:B------:R-:W-:Y:S01]  /*8c80*/  ISETP.GE.AND P3, PT, R60, c[0x0][0x1d4], PT ;  /* 0x000075003c007a0c */ /* 0x000fe20003f66270 */
[----:B------:R-:W-:Y:S01]  /*8c90*/  IMAD.MOV.U32 R22, RZ, RZ, c[0x0][0x1e4] ;  /* 0x00007900ff167624 */ /* 0x000fe200078e00ff */
[----:B------:R-:W-:Y:S01]  /*8ca0*/  SEL R19, R2, RZ, !P0 ;  /* 0x000000ff02137207 */ /* 0x000fe20004000000 */
[----:B------:R-:W-:-:S04]  /*8cb0*/  IMAD.IADD R246, R249, 0x1, R3 ;  /* 0x00000001f9f67824 */ /* 0x000fc800078e0203 */
[----:B------:R-:W-:-:S04]  /*8cc0*/  IMAD.WIDE.U32 R4, R19, c[0x0][0x1f0], R4 ;  /* 0x00007c0013047a25 */ /* 0x000fc800078e0004 */
[----:B-1----:R-:W-:Y:S01]  /*8cd0*/  IMAD R0, R21, c[0x0][0x1f0], RZ ;  /* 0x00007c0015007a24 */ /* 0x002fe200078e02ff */
[----:B------:R1:W-:Y:S01]  /*8ce0*/  STL.64 [R1+0x28], R4 ;  /* 0x0000280401007387 */ /* 0x0003e20000100a00 */
[----:B------:R-:W-:Y:S02]  /*8cf0*/  IMAD R2, R246, R92, RZ ;  /* 0x0000005cf6027224 */ /* 0x000fe400078e02ff */
[----:B------:R-:W-:Y:S02]  /*8d00*/  IMAD R3, R19, c[0x0][0x1f4], R0 ;  /* 0x00007d0013037a24 */ /* 0x000fe400078e0200 */
[----:B------:R-:W-:Y:S02]  /*8d10*/  @!P6 IMAD.SHL.U32 R0, R63, 0x2, RZ ;  /* 0x000000023f00e824 */ /* 0x000fe400078e00ff */
[----:B------:R-:W-:Y:S02]  /*8d20*/  IMAD.IADD R251, R5, 0x1, R3 ;  /* 0x0000000105fb7824 */ /* 0x000fe400078e0203 */
[----:B------:R-:W-:Y:S01]  /*8d30*/  IMAD.MOV.U32 R250, RZ, RZ, R4 ;  /* 0x000000fffffa7224 */ /* 0x000fe200078e0004 */
[----:B------:R2:W-:Y:S01]  /*8d40*/  @!P6 LDGSTS.E.BYPASS.LTC128B.128 [R0+0xa100], [R10.64], !P4 ;  /* 0x0a1000000a00efae */ /* 0x0005e2000e101d4a */
[----:B------:R-:W-:Y:S01]  /*8d50*/  IMAD.WIDE.U32 R8, R247, 0x20, RZ ;  /* 0x00000020f7087825 */ /* 0x000fe200078e00ff */
[----:B------:R-:W-:-:S02]  /*8d60*/  ISETP.GE.AND P6, PT, R62, 0x1, PT ;  /* 0x000000013e00780c */ /* 0x000fc40003fc6270 */
[----:B------:R3:W-:Y:S01]  /*8d70*/  STL.64 [R1+0x20], R250 ;  /* 0x000020fa01007387 */ /* 0x0007e20000100a00 */
[----:B-1----:R-:W-:-:S05]  /*8d80*/  @!P1 IMAD.SHL.U32 R4, R63, 0x2, RZ ;  /* 0x000000023f049824 */ /* 0x002fca00078e00ff */
[----:B------:R1:W-:Y:S04]  /*8d90*/  @!P1 LDGSTS.E.BYPASS.LTC128B.128 [R4+0xa900], [R12.64], !P4 ;  /* 0x0a9000000c049fae */ /* 0x0003e8000e101d4a */
[----:B------:R-:W0:Y:S01]  /*8da0*/  LDGDEPBAR ;  /* 0x00000000000079af */ /* 0x000e220000000000 */
[-C--:B--2---:R-:W-:Y:S02]  /*8db0*/  IMAD R0, R93, R248.reuse, R2 ;  /* 0x000000f85d007224 */ /* 0x084fe400078e0202 */
[----:B------:R-:W-:-:S04]  /*8dc0*/  IMAD.WIDE.U32 R2, R92, R248, R250 ;  /* 0x000000f85c027225 */ /* 0x000fc800078e00fa */
[----:B------:R-:W-:Y:S01]  /*8dd0*/  IMAD.IADD R3, R3, 0x1, R0 ;  /* 0x0000000103037824 */ /* 0x000fe200078e0200 */
[----:B------:R-:W-:Y:S01]  /*8de0*/  BAR.SYNC.DEFER_BLOCKING 0x0 ;  /* 0x0000000000007b1d */ /* 0x000fe20000010000 */
[----:B------:R-:W-:Y:S01]  /*8df0*/  @P5 LEA R5, P0, R247, R2, 0x4 ;  /* 0x00000002f7055211 */ /* 0x000fe200078020ff */
[----:B------:R-:W-:Y:S01]  /*8e00*/  IMAD.SHL.U32 R10, R22, 0x20, RZ ;  /* 0x00000020160a7824 */ /* 0x000fe200078e00ff */
[----:B------:R-:W-:Y:S01]  /*8e10*/  @P2 IADD3 R0, P1, R2, R8, RZ ;  /* 0x0000000802002210 */ /* 0x000fe20007f3e0ff */
[----:B------:R-:W-:Y:S01]  /*8e20*/  @P6 IMAD.SHL.U32 R8, R63, 0x2, RZ ;  /* 0x000000023f086824 */ /* 0x000fe200078e00ff */
[----:B------:R-:W-:Y:S02]  /*8e30*/  @P5 LEA.HI.X R7, R247, R3, R22, 0x4, P0 ;  /* 0x00000003f7075211 */ /* 0x000fe400000f2416 */
[----:B------:R-:W-:Y:S02]  /*8e40*/  @P5 LEA R6, P0, R5, c[0x0][0x1c8], 0x1 ;  /* 0x0000720005065a11 */ /* 0x000fe400078008ff */
[----:B------:R-:W-:-:S02]  /*8e50*/  ISETP.GE.AND P2, PT, R62, 0x31, PT ;  /* 0x000000313e00780c */ /* 0x000fc40003f46270 */
[----:B------:R-:W-:Y:S02]  /*8e60*/  @P5 LEA.HI.X R7, R5, c[0x0][0x1cc], R7, 0x1, P0 ;  /* 0x0000730005075a11 */ /* 0x000fe400000f0c07 */
[----:B------:R-:W-:Y:S02]  /*8e70*/  ISETP.GE.AND P0, PT, R62, 0x21, PT ;  /* 0x000000213e00780c */ /* 0x000fe40003f06270 */
[----:B-1----:R-:W-:-:S04]  /*8e80*/  @P6 LEA R4, P4, R2, c[0x0][0x1c8], 0x1 ;  /* 0x0000720002046a11 */ /* 0x002fc800078808ff */
[----:B------:R-:W-:Y:S02]  /*8e90*/  @P6 LEA.HI.X R5, R2, c[0x0][0x1cc], R3, 0x1, P4 ;  /* 0x0000730002056a11 */ /* 0x000fe400020f0c03 */
[----:B------:R-:W-:-:S03]  /*8ea0*/  ISETP.GE.AND P4, PT, R62, 0x41, PT ;  /* 0x000000413e00780c */ /* 0x000fc60003f86270 */
[----:B------:R-:W-:Y:S01]  /*8eb0*/  @!PT LDS RZ, [RZ] ;  /* 0x00000000fffff984 */ /* 0x000fe20000000800 */
[----:B------:R-:W-:Y:S01]  /*8ec0*/  @!PT LDS RZ, [RZ] ;  /* 0x00000000fffff984 */ /* 0x000fe20000000800 */
[----:B------:R-:W-:Y:S01]  /*8ed0*/  @!PT LDS RZ, [RZ] ;  /* 0x00000000fffff984 */ /* 0x000fe20000000800 */
[----:B------:R1:W-:Y:S01]  /*8ee0*/  @P6 LDGSTS.E.BYPASS.LTC128B.128 [R8+0x3900], [R4.64], !P3 ;  /* 0x0390000004086fae */ /* 0x0003e2000d901d4a */
[----:B------:R-:W-:Y:S02]  /*8ef0*/  ISETP.GE.AND P6, PT, R62, 0x21, PT ;  /* 0x000000213e00780c */ /* 0x000fe40003fc6270 */
[----:B------:R-:W-:Y:S01]  /*8f00*/  @P0 IADD3.X R9, R3, R9, R10, P1, !PT ;  /* 0x0000000903090210 */ /* 0x000fe20000ffe40a */
[----:B------:R-:W-:Y:S01]  /*8f10*/  IMAD.WIDE.U32 R10, R18, c[0x0][0x208], R60 ;  /* 0x00008200120a7a25 */ /* 0x000fe200078e003c */
[----:B------:R-:W-:-:S13]  /*8f20*/  ISETP.GE.AND P1, PT, R62, 0x21, PT ;  /* 0x000000213e00780c */ /* 0x000fda0003f26270 */
[----:B------:R-:W-:-:S04]  /*8f30*/  @P1 LEA R16, P0, R0, c[0x0][0x1c8], 0x1 ;  /* 0x0000720000101a11 */ /* 0x000fc800078008ff */
[----:B------:R-:W-:Y:S01]  /*8f40*/  @P1 LEA.HI.X R17, R0, c[0x0][0x1cc], R9, 0x1, P0 ;  /* 0x0000730000111a11 */ /* 0x000fe200000f0c09 */
[----:B------:R-:W-:Y:S01]  /*8f50*/  @P5 IMAD.SHL.U32 R0, R63, 0x2, RZ ;  /* 0x000000023f005824 */ /* 0x000fe200078e00ff */
[C---:B------:R-:W-:Y:S02]  /*8f60*/  ISETP.GE.AND P1, PT, R62.reuse, 0x51, PT ;  /* 0x000000513e00780c */ /* 0x040fe40003f26270 */
[----:B------:R-:W-:Y:S01]  /*8f70*/  ISETP.GE.AND P0, PT, R62, 0x61, PT ;  /* 0x000000613e00780c */ /* 0x000fe20003f06270 */
[----:B-1----:R-:W-:Y:S01]  /*8f80*/  @P2 IMAD R8, R22, 0x30, RZ ;  /* 0x0000003016082824 */ /* 0x002fe200078e02ff */
[----:B------:R1:W-:Y:S01]  /*8f90*/  @P5 LDGSTS.E.BYPASS.LTC128B.128 [R0+0x4100], [R6.64], !P3 ;  /* 0x0410000006005fae */ /* 0x0003e2000d901d4a */
[----:B------:R-:W-:-:S04]  /*8fa0*/  @P2 IMAD.WIDE.U32 R4, R247, 0x30, R2 ;  /* 0x00000030f7042825 */ /* 0x000fc800078e0002 */
[----:B------:R-:W-:Y:S01]  /*8fb0*/  @P2 IMAD.IADD R5, R5, 0x1, R8 ;  /* 0x0000000105052824 */ /* 0x000fe200078e0208 */
[----:B------:R-:W-:-:S03]  /*8fc0*/  @P2 LEA R14, P5, R4, c[0x0][0x1c8], 0x1 ;  /* 0x00007200040e2a11 */ /* 0x000fc600078a08ff */
[----:B------:R-:W-:Y:S01]  /*8fd0*/  @P1 IMAD R8, R22, 0x50, RZ ;  /* 0x0000005016081824 */ /* 0x000fe200078e02ff */
[----:B------:R-:W-:Y:S02]  /*8fe0*/  @P2 LEA.HI.X R15, R4, c[0x0][0x1cc], R5, 0x1, P5 ;  /* 0x00007300040f2a11 */ /* 0x000fe400028f0c05 */
[C---:B------:R-:W-:Y:S01]  /*8ff0*/  @P4 LEA R4, P5, R247.reuse, R2, 0x6 ;  /* 0x00000002f7044211 */ /* 0x040fe200078a30ff */
[----:B-1----:R-:W-:Y:S02]  /*9000*/  IMAD R0, R20, c[0x0][0x208], RZ ;  /* 0x0000820014007a24 */ /* 0x002fe400078e02ff */
[----:B------:R-:W-:-:S04]  /*9010*/  @P1 IMAD.WIDE.U32 R6, R247, 0x50, R2 ;  /* 0x00000050f7061825 */ /* 0x000fc800078e0002 */
[----:B------:R-:W-:Y:S01]  /*9020*/  IMAD R9, R18, c[0x0][0x20c], R0 ;  /* 0x0000830012097a24 */ /* 0x000fe200078e0200 */
[----:B------:R-:W-:Y:S01]  /*9030*/  @P4 LEA.HI.X R0, R247, R3, R22, 0x6, P5 ;  /* 0x00000003f7004211 */ /* 0x000fe200028f3416 */
[----:B------:R-:W-:Y:S01]  /*9040*/  @P0 IMAD R18, R22, 0x60, RZ ;  /* 0x0000006016120824 */ /* 0x000fe200078e02ff */
[----:B------:R-:W-:-:S04]  /*9050*/  @P4 LEA R12, P5, R4, c[0x0][0x1c8], 0x1 ;  /* 0x00007200040c4a11 */ /* 0x000fc800078a08ff */
[----:B------:R-:W-:Y:S01]  /*9060*/  @P4 LEA.HI.X R13, R4, c[0x0][0x1cc], R0, 0x1, P5 ;  /* 0x00007300040d4a11 */ /* 0x000fe200028f0c00 */
[----:B------:R-:W-:Y:S01]  /*9070*/  @P1 IMAD.IADD R0, R7, 0x1, R8 ;  /* 0x0000000107001824 */ /* 0x000fe200078e0208 */
[----:B------:R-:W-:Y:S01]  /*9080*/  @P1 LEA R8, P5, R6, c[0x0][0x1c8], 0x1 ;  /* 0x0000720006081a11 */ /* 0x000fe200078a08ff */
[----:B------:R-:W-:-:S04]  /*9090*/  @P0 IMAD.WIDE.U32 R4, R247, 0x60, R2 ;  /* 0x00000060f7040825 */ /* 0x000fc800078e0002 */
[----:B------:R-:W-:Y:S01]  /*90a0*/  IMAD.IADD R3, R11, 0x1, R9 ;  /* 0x000000010b037824 */ /* 0x000fe200078e0209 */
[----:B------:R-:W-:Y:S01]  /*90b0*/  @P1 LEA.HI.X R9, R6, c[0x0][0x1cc], R0, 0x1, P5 ;  /* 0x0000730006091a11 */ /* 0x000fe200028f0c00 */
[----:B------:R-:W-:Y:S01]  /*90c0*/  @P0 IMAD.IADD R0, R18, 0x1, R5 ;  /* 0x0000000112000824 */ /* 0x000fe200078e0205 */
[C---:B------:R-:W-:Y:S01]  /*90d0*/  @P0 LEA R6, P5, R4.reuse, c[0x0][0x1c8], 0x1 ;  /* 0x0000720004060a11 */ /* 0x040fe200078a08ff */
[----:B------:R-:W-:Y:S02]  /*90e0*/  IMAD.MOV.U32 R2, RZ, RZ, R10 ;  /* 0x000000ffff027224 */ /* 0x000fe400078e000a */
[C---:B------:R-:W-:Y:S01]  /*90f0*/  @P6 IMAD.SHL.U32 R10, R63.reuse, 0x2, RZ ;  /* 0x000000023f0a6824 */ /* 0x040fe200078e00ff */
[----:B------:R-:W-:Y:S01]  /*9100*/  @P0 LEA.HI.X R7, R4, c[0x0][0x1cc], R0, 0x1, P5 ;  /* 0x0000730004070a11 */ /* 0x000fe200028f0c00 */
[C---:B------:R-:W-:Y:S01]  /*9110*/  @P2 IMAD.SHL.U32 R5, R63.reuse, 0x2, RZ ;  /* 0x000000023f052824 */ /* 0x040fe200078e00ff */
[----:B------:R-:W-:Y:S01]  /*9120*/  LOP3.LUT R0, R44, 0xfffffff0, RZ, 0xc0, !PT ;  /* 0xfffffff02c007812 */ /* 0x000fe200078ec0ff */
[----:B------:R-:W-:Y:S01]  /*9130*/  @P4 IMAD.SHL.U32 R4, R63, 0x2, RZ ;  /* 0x000000023f044824 */ /* 0x000fe200078e00ff */
[----:B------:R1:W-:Y:S01]  /*9140*/  @P6 LDGSTS.E.BYPASS.LTC128B.128 [R10+0x4900], [R16.64], !P3 ;  /* 0x04900000100a6fae */ /* 0x0003e2000d901d4a */
[----:B------:R-:W-:-:S02]  /*9150*/  IMAD R11, R218, c[0x0][0x210], RZ ;  /* 0x00008400da0b7a24 */ /* 0x000fc400078e02ff */
[----:B------:R-:W-:Y:S01]  /*9160*/  IMAD.IADD R0, R231, 0x1, -R0 ;  /* 0x00000001e7007824 */ /* 0x000fe200078e0a00 */
[----:B------:R2:W-:Y:S01]  /*9170*/  @P2 LDGSTS.E.BYPASS.LTC128B.128 [R5+0x5100], [R14.64], !P3 ;  /* 0x051000000e052fae */ /* 0x0005e2000d901d4a */
[C---:B------:R-:W-:Y:S02]  /*9180*/  IMAD R11, R26.reuse, c[0x0][0x214], R11 ;  /* 0x000085001a0b7a24 */ /* 0x040fe400078e020b */
[----:B------:R-:W-:Y:S01]  /*9190*/  IMAD.WIDE.U32 R2, R26, c[0x0][0x210], R2 ;  /* 0x000084001a027a25 */ /* 0x000fe200078e0002 */
[----:B------:R4:W-:Y:S03]  /*91a0*/  @P4 LDGSTS.E.BYPASS.LTC128B.128 [R4+0x5900], [R12.64], !P3 ;  /* 0x059000000c044fae */ /* 0x0009e6000d901d4a */
[----:B------:R-:W-:-:S04]  /*91b0*/  IMAD.IADD R3, R11, 0x1, R3 ;  /* 0x000000010b037824 */ /* 0x000fc800078e0203 */
[----:B------:R-:W-:-:S04]  /*91c0*/  IMAD.WIDE.U32 R180, R19, c[0x0][0x218], R2 ;  /* 0x0000860013b47a25 */ /* 0x000fc800078e0002 */
[----:B------:R-:W-:Y:S01]  /*91d0*/  IMAD.MOV.U32 R3, RZ, RZ, 0x10 ;  /* 0x00000010ff037424 */ /* 0x000fe200078e00ff */
[----:B------:R3:W-:Y:S01]  /*91e0*/  STL.64 [R1+0x40], R180 ;  /* 0x000040b401007387 */ /* 0x0007e20000100a00 */
[C---:B-1----:R-:W-:Y:S01]  /*91f0*/  @P0 IMAD.SHL.U32 R10, R63.reuse, 0x2, RZ ;  /* 0x000000023f0a0824 */ /* 0x042fe200078e00ff */
[----:B--2---:R-:W-:Y:S01]  /*9200*/  SHF.R.S32.HI R5, RZ, 0x1f, R0 ;  /* 0x0000001fff057819 */ /* 0x004fe20000011400 */
[----:B----4-:R-:W-:-:S03]  /*9210*/  @P1 IMAD.SHL.U32 R4, R63, 0x2, RZ ;  /* 0x000000023f041824 */ /* 0x010fc600078e00ff */
[----:B------:R-:W-:-:S04]  /*9220*/  LEA.HI R43, R5, R0, RZ, 0x3 ;  /* 0x00000000052b7211 */ /* 0x000fc800078f18ff */
[----:B------:R-:W-:Y:S01]  /*9230*/  LOP3.LUT R5, R43, 0xfffffff8, RZ, 0xc0, !PT ;  /* 0xfffffff82b057812 */ /* 0x000fe200078ec0ff */
[----:B------:R1:W-:Y:S04]  /*9240*/  @P1 LDGSTS.E.BYPASS.LTC128B.128 [R4+0x6100], [R8.64], !P3 ;  /* 0x0610000008041fae */ /* 0x0003e8000d901d4a */
[----:B------:R-:W-:Y:S01]  /*9250*/  IMAD.IADD R42, R0, 0x1, -R5 ;  /* 0x00000001002a7824 */ /* 0x000fe200078e0a05 */
[----:B------:R3:W-:Y:S01]  /*9260*/  @P0 LDGSTS.E.BYPASS.LTC128B.128 [R10+0x6900], [R6.64], !P3 ;  /* 0x06900000060a0fae */ /* 0x0007e2000d901d4a */
[----:B------:R-:W-:-:S03]  /*9270*/  ISETP.LT.AND P0, PT, RZ, c[0x0][0x27c], PT ;  /* 0x00009f00ff007a0c */ /* 0x000fc60003f01270 */
[----:B------:R-:W0:Y:S01]  /*9280*/  LDGDEPBAR ;  /* 0x00000000000079af */ /* 0x000e220000000000 */
[----:B------:R-:W-:-:S05]  /*9290*/  R2P PR, R42, 0x6 ;  /* 0x000000062a007804 */ /* 0x000fca0000000000 */
[----:B------:R-:W-:Y:S01]  /*92a0*/  SEL R3, R3, 0xfffffff0, !P1 ;  /* 0xfffffff003037807 */ /* 0x000fe20004800000 */
[----:B-1----:R-:W-:-:S04]  /*92b0*/  IMAD R4, R21, c[0x0][0x218], RZ ;  /* 0x0000860015047a24 */ /* 0x002fc800078e02ff */
[----:B------:R-:W-:Y:S02]  /*92c0*/  IMAD R0, R19, c[0x0][0x21c], R4 ;  /* 0x0000870013007a24 */ /* 0x000fe400078e0204 */
[----:B------:R-:W-:Y:S02]  /*92d0*/  IMAD.MOV.U32 R4, RZ, RZ, 0x20 ;  /* 0x00000020ff047424 */ /* 0x000fe400078e00ff */
[----:B------:R-:W-:-:S03]  /*92e0*/  IMAD.IADD R47, R181, 0x1, R0 ;  /* 0x00000001b52f7824 */ /* 0x000fc600078e0200 */
[----:B------:R-:W-:Y:S02]  /*92f0*/  SEL R4, R4, 0xffffffe0, !P2 ;  /* 0xffffffe004047807 */ /* 0x000fe40005000000 */
[----:B------:R3:W-:Y:S01]  /*9300*/  STL [R1+0x3c], R47 ;  /* 0x00003c2f01007387 */ /* 0x0007e20000100800 */
[----:B------:R-:W-:Y:S05]  /*9310*/  @P0 BRA `(.L_x_100) ;  /* 0x0000002000000947 */ /* 0x000fea0003800000 */
[----:B------:R-:W-:-:S04]  /*9320*/  DEPBAR.LE SB0, 0x1 ;  /* 0x000080400000791a */ /* 0x000fc80000000000 */
[----:B------:R-:W-:Y:S05]  /*9330*/  BRA `(.L_x_101) ;  /* 0x000035c000007947 */ /* 0x000fea0003800000 */
.L_x_100:
[----:B-----5:R-:W-:Y:S01]  /*9340*/  SHF.R.S32.HI R0, RZ, 0x1f, R171 ;  /* 0x0000001fff007819 */ /* 0x020fe200000114ab */
[----:B------:R-:W-:Y:S01]  /*9350*/  ULDC.U8 UR4, c[0x0][0x298] ;  /* 0x0000a60000047ab9 */ /* 0x000fe20000000000 */
[----:B---3--:R-:W-:Y:S01]  /*9360*/  LEA.HI R10, R25, R231, RZ, 0x2 ;  /* 0x000000e7190a7211 */ /* 0x008fe200078f10ff */
[C---:B------:R-:W-:Y:S01]  /*9370*/  IMAD.WIDE.U32 R6, R171.reuse, c[0x0][0x290], RZ ;  /* 0x0000a400ab067a25 */ /* 0x040fe200078e00ff */
[----:B------:R-:W-:Y:S01]  /*9380*/  ISETP.NE.AND P2, PT, RZ, UR4, PT ;  /* 0x00000004ff007c0c */ /* 0x000fe2000bf45270 */
[----:B------:R-:W-:Y:S01]  /*9390*/  BSSY B2, `(.L_x_101) ;  /* 0x0000356000027945 */ /* 0x000fe20003800000 */
[----:B------:R-:W-:Y:S01]  /*93a0*/  SHF.R.S32.HI R31, RZ, 0x2, R10 ;  /* 0x00000002ff1f7819 */ /* 0x000fe2000001140a */
[----:B------:R-:W-:Y:S01]  /*93b0*/  IMAD R2, R0, c[0x0][0x280], RZ ;  /* 0x0000a00000027a24 */ /* 0x000fe200078e02ff */
[----:B------:R-:W-:Y:S01]  /*93c0*/  LEA R16, P0, R6, c[0x0][0x288], 0x1 ;  /* 0x0000a20006107a11 */ /* 0x000fe200078008ff */
[----:B------:R-:W-:Y:S02]  /*93d0*/  IMAD R0, R0, c[0x0][0x290], RZ ;  /* 0x0000a40000007a24 */ /* 0x000fe400078e02ff */
[----:B------:R-:W-:-:S02]  /*93e0*/  IMAD R5, R171, c[0x0][0x284], R2 ;  /* 0x0000a100ab057a24 */ /* 0x000fc400078e0202 */
[C---:B------:R-:W-:Y:S01]  /*93f0*/  IMAD R2, R171.reuse, c[0x0][0x294], R0 ;  /* 0x0000a500ab027a24 */ /* 0x040fe200078e0200 */
[----:B------:R-:W-:Y:S01]  /*9400*/  LOP3.LUT R0, R10, 0xfffffffc, RZ, 0xc0, !PT ;  /* 0xfffffffc0a007812 */ /* 0x000fe200078ec0ff */
[----:B------:R-:W-:-:S03]  /*9410*/  IMAD.WIDE.U32 R8, R171, c[0x0][0x280], RZ ;  /* 0x0000a000ab087a25 */ /* 0x000fc600078e00ff */
[----:B------:R-:W-:Y:S01]  /*9420*/  IADD3 R0, -R0, R231, RZ ;  /* 0x000000e700007210 */ /* 0x000fe20007ffe1ff */
[----:B------:R-:W-:Y:S01]  /*9430*/  IMAD.IADD R2, R2, 0x1, R7 ;  /* 0x0000000102027824 */ /* 0x000fe200078e0207 */
[----:B------:R-:W-:Y:S01]  /*9440*/  LEA R18, P1, R8, c[0x0][0x270], 0x1 ;  /* 0x00009c0008127a11 */ /* 0x000fe200078208ff */
[----:B------:R-:W-:Y:S01]  /*9450*/  IMAD.IADD R5, R5, 0x1, R9 ;  /* 0x0000000105057824 */ /* 0x000fe200078e0209 */
[----:B------:R-:W-:Y:S02]  /*9460*/  SHF.L.U32 R25, R0, 0x3, RZ ;  /* 0x0000000300197819 */ /* 0x000fe400000006ff */
[----:B------:R-:W-:Y:S01]  /*9470*/  LEA.HI.X R17, R6, c[0x0][0x28c], R2, 0x1, P0 ;  /* 0x0000a30006117a11 */ /* 0x000fe200000f0c02 */
[----:B------:R-:W-:Y:S01]  /*9480*/  IMAD R2, R214, 0x80, R31 ;  /* 0x00000080d6027824 */ /* 0x000fe200078e021f */
[----:B------:R-:W-:Y:S01]  /*9490*/  LEA.HI.X R19, R8, c[0x0][0x274], R5, 0x1, P1 ;  /* 0x00009d0008137a11 */ /* 0x000fe200008f0c05 */
[----:B------:R-:W-:Y:S05]  /*94a0*/  @!P2 BRA `(.L_x_102) ;  /* 0x00001a200000a947 */ /* 0x000fea0003800000 */
[----:B------:R-:W-:Y:S01]  /*94b0*/  ISETP.GE.AND P0, PT, R2, R23, PT ;  /* 0x000000170200720c */ /* 0x000fe20003f06270 */
[----:B------:R-:W-:Y:S01]  /*94c0*/  BSSY B0, `(.L_x_103) ;  /* 0x0000017000007945 */ /* 0x000fe20003800000 */
[----:B------:R-:W-:Y:S01]  /*94d0*/  SHF.L.U32 R22, R0, 0x2, RZ ;  /* 0x0000000200167819 */ /* 0x000fe200000006ff */
[----:B------:R-:W-:Y:S01]  /*94e0*/  CS2R R8, SRZ ;  /* 0x0000000000087805 */ /* 0x000fe2000001ff00 */
[----:B------:R-:W-:Y:S01]  /*94f0*/  CS2R R12, SRZ ;  /* 0x00000000000c7805 */ /* 0x000fe2000001ff00 */
[----:B------:R-:W-:Y:S01]  /*9500*/  CS2R R6, SRZ ;  /* 0x0000000000067805 */ /* 0x000fe2000001ff00 */
[----:B------:R-:W-:-:S07]  /*9510*/  CS2R R10, SRZ ;  /* 0x00000000000a7805 */ /* 0x000fce000001ff00 */
[----:B------:R-:W-:Y:S05]  /*9520*/  @P0 BRA `(.L_x_104) ;  /* 0x0000010000000947 */ /* 0x000fea0003800000 */
[C---:B------:R-:W-:Y:S01]  /*9530*/  IADD3 R2, R22.reuse, 0x10, RZ ;  /* 0x0000001016027810 */ /* 0x040fe20007ffe0ff */
[----:B------:R-:W-:Y:S01]  /*9540*/  CS2R R8, SRZ ;  /* 0x0000000000087805 */ /* 0x000fe2000001ff00 */
[----:B------:R-:W-:Y:S01]  /*9550*/  ISETP.GE.AND P1, PT, R22, c[0x0][0x27c], PT ;  /* 0x00009f0016007a0c */ /* 0x000fe20003f26270 */
[----:B------:R-:W-:Y:S01]  /*9560*/  CS2R R6, SRZ ;  /* 0x0000000000067805 */ /* 0x000fe2000001ff00 */
[----:B------:R-:W-:-:S11]  /*9570*/  ISETP.GE.AND P0, PT, R2, c[0x0][0x27c], PT ;  /* 0x00009f0002007a0c */ /* 0x000fd60003f06270 */
[----:B------:R-:W-:Y:S02]  /*9580*/  @!P1 IMAD.WIDE R20, R22, 0x2, R18 ;  /* 0x0000000216149825 */ /* 0x000fe400078e0212 */
[----:B------:R-:W-:-:S03]  /*9590*/  @!P0 SHF.R.S32.HI R0, RZ, 0x1f, R2 ;  /* 0x0000001fff008819 */ /* 0x000fc60000011402 */
[----:B------:R1:W5:Y:S01]  /*95a0*/  @!P1 LD.E.64 R12, [R20.64] ;  /* 0x0000000a140c9980 */ /* 0x000362000c101b00 */
[----:B------:R-:W-:-:S04]  /*95b0*/  @!P0 LEA.HI R0, R0, R2, RZ, 0x2 ;  /* 0x0000000200008211 */ /* 0x000fc800078f10ff */
[----:B------:R-:W-:-:S05]  /*95c0*/  @!P0 LOP3.LUT R0, R0, 0xfffffffc, RZ, 0xc0, !PT ;  /* 0xfffffffc00008812 */ /* 0x000fca00078ec0ff */
[----:B------:R-:W-:-:S04]  /*95d0*/  @!P0 IMAD.WIDE R14, R0, 0x2, R16 ;  /* 0x00000002000e8825 */ /* 0x000fc800078e0210 */
[----:B------:R-:W-:Y:S01]  /*95e0*/  @!P0 IMAD.WIDE R18, R0, 0x2, R18 ;  /* 0x0000000200128825 */ /* 0x000fe200078e0212 */
[----:B------:R1:W5:Y:S03]  /*95f0*/  @!P0 LD.E.64 R6, [R14.64] ;  /* 0x0000000a0e068980 */ /* 0x000366000c101b00 */
[----:B------:R-:W-:Y:S01]  /*9600*/  @!P1 IMAD.WIDE R16, R22, 0x2, R16 ;  /* 0x0000000216109825 */ /* 0x000fe200078e0210 */
[----:B------:R1:W5:Y:S04]  /*9610*/  @!P0 LD.E.64 R8, [R18.64] ;  /* 0x0000000a12088980 */ /* 0x000368000c101b00 */
[----:B------:R1:W5:Y:S02]  /*9620*/  @!P1 LD.E.64 R10, [R16.64] ;  /* 0x0000000a100a9980 */ /* 0x000364000c101b00 */
.L_x_104:
[----:B------:R-:W-:Y:S05]  /*9630*/  BSYNC B0 ;  /* 0x0000000000007941 */ /* 0x000fea0003800000 */
.L_x_103:
[----:B------:R-:W-:Y:S01]  /*9640*/  SHF.R.S32.HI R2, RZ, 0x1f, R31 ;  /* 0x0000001fff027819 */ /* 0x000fe2000001141f */
[----:B-1---5:R-:W-:Y:S01]  /*9650*/  IMAD.MOV.U32 R15, RZ, RZ, R12 ;  /* 0x000000ffff0f7224 */ /* 0x022fe200078e000c */
[--C-:B------:R-:W-:Y:S01]  /*9660*/  SHF.R.U64 R18, R12, 0x10, R13.reuse ;  /* 0x000000100c127819 */ /* 0x100fe2000000120d */
[--C-:B------:R-:W-:Y:S01]  /*9670*/  IMAD.MOV.U32 R0, RZ, RZ, R13.reuse ;  /* 0x000000ffff007224 */ /* 0x100fe200078e000d */
[----:B------:R-:W-:Y:S01]  /*9680*/  LEA.HI R2, R2, R31, RZ, 0x3 ;  /* 0x0000001f02027211 */ /* 0x000fe200078f18ff */
[----:B------:R-:W-:Y:S01]  /*9690*/  IMAD.MOV.U32 R20, RZ, RZ, R10 ;  /* 0x000000ffff147224 */ /* 0x000fe200078e000a */
[----:B------:R-:W-:Y:S01]  /*96a0*/  SHF.R.U32.HI R12, RZ, 0x10, R13 ;  /* 0x00000010ff0c7819 */ /* 0x000fe2000001160d */
[----:B------:R-:W-:Y:S01]  /*96b0*/  IMAD R5, R214, -0x80, R23 ;  /* 0xffffff80d6057824 */ /* 0x000fe200078e0217 */
[----:B------:R-:W-:Y:S01]  /*96c0*/  LOP3.LUT R2, R2, 0xfffffff8, RZ, 0xc0, !PT ;  /* 0xfffffff802027812 */ /* 0x000fe200078ec0ff */
[----:B------:R-:W-:Y:S01]  /*96d0*/  IMAD.MOV.U32 R16, RZ, RZ, R9 ;  /* 0x000000ffff107224 */ /* 0x000fe200078e0009 */
[----:B------:R-:W-:Y:S01]  /*96e0*/  PRMT R26, R12, 0x5410, R0 ;  /* 0x000054100c1a7816 */ /* 0x000fe20000000000 */
[----:B------:R-:W-:Y:S01]  /*96f0*/  IMAD.MOV.U32 R13, RZ, RZ, R8 ;  /* 0x000000ffff0d7224 */ /* 0x000fe200078e0008 */
[----:B------:R-:W-:Y:S01]  /*9700*/  SHF.R.U64 R21, R10, 0x10, R11 ;  /* 0x000000100a157819 */ /* 0x000fe2000000120b */
[----:B------:R-:W-:Y:S01]  /*9710*/  IMAD.IADD R2, R31, 0x1, -R2 ;  /* 0x000000011f027824 */ /* 0x000fe200078e0a02 */
[----:B------:R-:W-:Y:S01]  /*9720*/  SHF.R.U64 R14, R8, 0x10, R9 ;  /* 0x00000010080e7819 */ /* 0x000fe20000001209 */
[----:B------:R-:W-:Y:S01]  /*9730*/  IMAD.MOV.U32 R19, RZ, RZ, R11 ;  /* 0x000000ffff137224 */ /* 0x000fe200078e000b */
[----:B------:R-:W-:Y:S01]  /*9740*/  PRMT R20, R20, 0x5410, R21 ;  /* 0x0000541014147816 */ /* 0x000fe20000000015 */
[C---:B------:R-:W-:Y:S01]  /*9750*/  IMAD.SHL.U32 R0, R2.reuse, 0x40, RZ ;  /* 0x0000004002007824 */ /* 0x040fe200078e00ff */
[----:B------:R-:W-:Y:S01]  /*9760*/  LOP3.LUT P1, RZ, R2, 0x4, RZ, 0xc0, !PT ;  /* 0x0000000402ff7812 */ /* 0x000fe2000782c0ff */
[----:B------:R-:W-:Y:S01]  /*9770*/  IMAD.MOV.U32 R10, RZ, RZ, R7 ;  /* 0x000000ffff0a7224 */ /* 0x000fe200078e0007 */
[----:B------:R-:W-:Y:S01]  /*9780*/  IMNMX R21, R5, 0x80, PT ;  /* 0x0000008005157817 */ /* 0x000fe20003800200 */
[----:B------:R-:W-:-:S04]  /*9790*/  DEPBAR.LE SB0, 0x1 ;  /* 0x000080400000791a */ /* 0x000fc80000000000 */
[----:B------:R-:W-:Y:S01]  /*97a0*/  LOP3.LUT R0, R0, 0x1c0, RZ, 0xc0, !PT ;  /* 0x000001c000007812 */ /* 0x000fe200078ec0ff */
[----:B------:R-:W-:Y:S01]  /*97b0*/  BSSY B1, `(.L_x_105) ;  /* 0x000006a000017945 */ /* 0x000fe20003800000 */
[----:B------:R-:W-:Y:S01]  /*97c0*/  BAR.SYNC.DEFER_BLOCKING 0x0 ;  /* 0x0000000000007b1d */ /* 0x000fe20000010000 */
[----:B------:R-:W-:Y:S02]  /*97d0*/  ISETP.GE.AND P0, PT, R31, R21, PT ;  /* 0x000000151f00720c */ /* 0x000fe40003f06270 */
[----:B------:R-:W-:Y:S02]  /*97e0*/  LOP3.LUT R2, R0, 0x18, R25, 0xf8, !PT ;  /* 0x0000001800027812 */ /* 0x000fe400078ef819 */
[----:B------:R-:W-:Y:S02]  /*97f0*/  SHF.R.U32.HI R0, RZ, 0x3, R0 ;  /* 0x00000003ff007819 */ /* 0x000fe40000011600 */
[----:B------:R-:W-:Y:S02]  /*9800*/  SHF.R.U32.HI R17, RZ, 0x10, R9 ;  /* 0x00000010ff117819 */ /* 0x000fe40000011609 */
[----:B------:R-:W-:-:S02]  /*9810*/  LOP3.LUT R0, R2, R0, RZ, 0x3c, !PT ;  /* 0x0000000002007212 */ /* 0x000fc400078e3cff */
[----:B------:R-:W-:Y:S01]  /*9820*/  SHF.R.U32.HI R9, RZ, 0x10, R11 ;  /* 0x00000010ff097819 */ /* 0x000fe2000001160b */
[----:B------:R-:W-:Y:S01]  /*9830*/  IMAD.MOV.U32 R11, RZ, RZ, R6 ;  /* 0x000000ffff0b7224 */ /* 0x000fe200078e0006 */
[--C-:B------:R-:W-:Y:S01]  /*9840*/  SHF.R.U64 R8, R6, 0x10, R7.reuse ;  /* 0x0000001006087819 */ /* 0x100fe20000001207 */
[----:B------:R-:W-:Y:S01]  /*9850*/  IMAD R0, R45, 0x200, R0 ;  /* 0x000002002d007824 */ /* 0x000fe200078e0200 */
[----:B------:R-:W-:Y:S02]  /*9860*/  SHF.R.U32.HI R6, RZ, 0x10, R7 ;  /* 0x00000010ff067819 */ /* 0x000fe40000011607 */
[----:B------:R-:W-:Y:S02]  /*9870*/  PRMT R24, R18, 0x5410, R15 ;  /* 0x0000541012187816 */ /* 0x000fe4000000000f */
[C---:B------:R-:W-:Y:S02]  /*9880*/  IADD3 R2, R0.reuse, 0x20, RZ ;  /* 0x0000002000027810 */ /* 0x040fe40007ffe0ff */
[----:B------:R-:W-:-:S02]  /*9890*/  @P1 IADD3 R2, R0, -0x20, RZ ;  /* 0xffffffe000021810 */ /* 0x000fc40007ffe0ff */
[----:B------:R-:W-:Y:S02]  /*98a0*/  PRMT R23, R9, 0x5410, R19 ;  /* 0x0000541009177816 */ /* 0x000fe40000000013 */
[----:B------:R-:W-:Y:S02]  /*98b0*/  PRMT R28, R14, 0x5410, R13 ;  /* 0x000054100e1c7816 */ /* 0x000fe4000000000d */
[----:B------:R-:W-:Y:S02]  /*98c0*/  PRMT R29, R17, 0x5410, R16 ;  /* 0x00005410111d7816 */ /* 0x000fe40000000010 */
[----:B------:R-:W-:Y:S02]  /*98d0*/  PRMT R25, R11, 0x5410, R8 ;  /* 0x000054100b197816 */ /* 0x000fe40000000008 */
[----:B------:R-:W-:Y:S02]  /*98e0*/  PRMT R27, R6, 0x5410, R10 ;  /* 0x00005410061b7816 */ /* 0x000fe4000000000a */
[----:B------:R-:W-:-:S02]  /*98f0*/  LEA R18, R0, 0x7100, 0x1 ;  /* 0x0000710000127811 */ /* 0x000fc400078e08ff */
[----:B------:R-:W-:Y:S01]  /*9900*/  LEA R19, R2, 0x7100, 0x1 ;  /* 0x0000710002137811 */ /* 0x000fe200078e08ff */
[----:B------:R-:W-:Y:S05]  /*9910*/  @P0 BRA `(.L_x_106) ;  /* 0x0000053000000947 */ /* 0x000fea0003800000 */
[----:B------:R-:W-:Y:S01]  /*9920*/  ISETP.GE.AND P0, PT, R22, c[0x0][0x27c], PT ;  /* 0x00009f0016007a0c */ /* 0x000fe20003f06270 */
[----:B------:R-:W-:-:S12]  /*9930*/  BSSY B0, `(.L_x_107) ;  /* 0x0000028000007945 */ /* 0x000fd80003800000 */
[----:B------:R-:W-:Y:S05]  /*9940*/  @P0 BRA `(.L_x_108) ;  /* 0x0000026000000947 */ /* 0x000fea0003800000 */
[----:B------:R-:W1:Y:S01]  /*9950*/  LDS.128 R8, [R18] ;  /* 0x0000000012087984 */ /* 0x000e620000000c00 */
[--C-:B------:R-:W-:Y:S02]  /*9960*/  HADD2.F32 R7, -RZ, R20.reuse.H0_H0 ;  /* 0x20000014ff077230 */ /* 0x100fe40000004100 */
[----:B------:R-:W-:Y:S02]  /*9970*/  HADD2.F32 R0, -RZ, R20.H1_H1 ;  /* 0x30000014ff007230 */ /* 0x000fe40000004100 */
[--C-:B------:R-:W-:Y:S02]  /*9980*/  HADD2.F32 R5, -RZ, R24.reuse.H1_H1 ;  /* 0x30000018ff057230 */ /* 0x100fe40000004100 */
[----:B------:R-:W-:Y:S02]  /*9990*/  HADD2.F32 R2, -RZ, R24.H0_H0 ;  /* 0x20000018ff027230 */ /* 0x000fe40000004100 */
[--C-:B-1----:R-:W-:Y:S02]  /*99a0*/  HADD2.F32 R12, -RZ, R8.reuse.H0_H0 ;  /* 0x20000008ff0c7230 */ /* 0x102fe40000004100 */
[----:B------:R-:W-:-:S02]  /*99b0*/  HADD2.F32 R8, -RZ, R8.H1_H1 ;  /* 0x30000008ff087230 */ /* 0x000fc40000004100 */
[--C-:B------:R-:W-:Y:S02]  /*99c0*/  HADD2.F32 R6, -RZ, R9.reuse.H0_H0 ;  /* 0x20000009ff067230 */ /* 0x100fe40000004100 */
[----:B------:R-:W-:Y:S02]  /*99d0*/  HADD2.F32 R9, -RZ, R9.H1_H1 ;  /* 0x30000009ff097230 */ /* 0x000fe40000004100 */
[--C-:B------:R-:W-:Y:S02]  /*99e0*/  HADD2.F32 R14, -RZ, R10.reuse.H0_H0 ;  /* 0x2000000aff0e7230 */ /* 0x100fe40000004100 */
[----:B------:R-:W-:Y:S01]  /*99f0*/  HADD2.F32 R13, -RZ, R10.H1_H1 ;  /* 0x3000000aff0d7230 */ /* 0x000fe20000004100 */
[-C--:B------:R-:W-:Y:S01]  /*9a00*/  FMUL.FTZ R10, R12, R7.reuse ;  /* 0x000000070c0a7220 */ /* 0x080fe20000410000 */
[--C-:B------:R-:W-:Y:S02]  /*9a10*/  HADD2.F32 R16, -RZ, R11.reuse.H0_H0 ;  /* 0x2000000bff107230 */ /* 0x100fe40000004100 */
[----:B------:R-:W-:Y:S01]  /*9a20*/  HADD2.F32 R15, -RZ, R11.H1_H1 ;  /* 0x3000000bff0f7230 */ /* 0x000fe20000004100 */
[----:B------:R-:W-:-:S02]  /*9a30*/  FMUL.FTZ R11, R8, R7 ;  /* 0x00000007080b7220 */ /* 0x000fc40000410000 */
[CC--:B------:R-:W-:Y:S02]  /*9a40*/  FMUL.FTZ R7, R9.reuse, R0.reuse ;  /* 0x0000000009077220 */ /* 0x0c0fe40000410000 */
[----:B------:R-:W-:Y:S02]  /*9a50*/  FMUL.FTZ R0, R6, R0 ;  /* 0x0000000006007220 */ /* 0x000fe40000410000 */
[-C--:B------:R-:W-:Y:S02]  /*9a60*/  FFMA.FTZ R17, R12, R5.reuse, -R11 ;  /* 0x000000050c117223 */ /* 0x080fe4000001080b */
[-C--:B------:R-:W-:Y:S01]  /*9a70*/  FFMA.FTZ R11, R6, R2.reuse, -R7 ;  /* 0x00000002060b7223 */ /* 0x080fe20000010807 */
[--C-:B------:R-:W-:Y:S01]  /*9a80*/  HADD2.F32 R6, -RZ, R23.reuse.H1_H1 ;  /* 0x30000017ff067230 */ /* 0x100fe20000004100 */
[----:B------:R-:W-:Y:S01]  /*9a90*/  FFMA.FTZ R9, R9, R2, R0 ;  /* 0x0000000209097223 */ /* 0x000fe20000010000 */
[----:B------:R-:W-:Y:S01]  /*9aa0*/  HADD2.F32 R0, -RZ, R23.H0_H0 ;  /* 0x20000017ff007230 */ /* 0x000fe20000004100 */
[----:B------:R-:W-:Y:S01]  /*9ab0*/  FFMA.FTZ R12, R8, R5, R10 ;  /* 0x00000005080c7223 */ /* 0x000fe2000001000a */
[--C-:B------:R-:W-:Y:S01]  /*9ac0*/  HADD2.F32 R5, -RZ, R26.reuse.H1_H1 ;  /* 0x3000001aff057230 */ /* 0x100fe20000004100 */
[-C--:B------:R-:W-:Y:S01]  /*9ad0*/  FMUL.FTZ R8, R13, R6.reuse ;  /* 0x000000060d087220 */ /* 0x080fe20000410000 */
[----:B------:R-:W-:Y:S01]  /*9ae0*/  HADD2.F32 R2, -RZ, R26.H0_H0 ;  /* 0x2000001aff027230 */ /* 0x000fe20000004100 */
[----:B------:R-:W-:Y:S01]  /*9af0*/  FMUL.FTZ R7, R14, R6 ;  /* 0x000000060e077220 */ /* 0x000fe20000410000 */
[----:B------:R-:W-:Y:S01]  /*9b00*/  F2FP.PACK_AB R9, R9, R11 ;  /* 0x0000000b0909723e */ /* 0x000fe200000000ff */
[----:B------:R-:W-:-:S02]  /*9b10*/  FMUL.FTZ R6, R15, R0 ;  /* 0x000000000f067220 */ /* 0x000fc40000410000 */
[----:B------:R-:W-:Y:S02]  /*9b20*/  FMUL.FTZ R0, R16, R0 ;  /* 0x0000000010007220 */ /* 0x000fe40000410000 */
[----:B------:R-:W-:Y:S01]  /*9b30*/  FFMA.FTZ R10, R14, R5, -R8 ;  /* 0x000000050e0a7223 */ /* 0x000fe20000010808 */
[----:B------:R-:W-:Y:S01]  /*9b40*/  F2FP.PACK_AB R8, R12, R17 ;  /* 0x000000110c08723e */ /* 0x000fe200000000ff */
[----:B------:R-:W-:Y:S02]  /*9b50*/  FFMA.FTZ R7, R13, R5, R7 ;  /* 0x000000050d077223 */ /* 0x000fe40000010007 */
[-C--:B------:R-:W-:Y:S02]  /*9b60*/  FFMA.FTZ R6, R16, R2.reuse, -R6 ;  /* 0x0000000210067223 */ /* 0x080fe40000010806 */
[----:B------:R-:W-:Y:S01]  /*9b70*/  FFMA.FTZ R0, R15, R2, R0 ;  /* 0x000000020f007223 */ /* 0x000fe20000010000 */
[----:B------:R-:W-:-:S04]  /*9b80*/  F2FP.PACK_AB R10, R7, R10 ;  /* 0x0000000a070a723e */ /* 0x000fc800000000ff */
[----:B------:R-:W-:-:S05]  /*9b90*/  F2FP.PACK_AB R11, R0, R6 ;  /* 0x00000006000b723e */ /* 0x000fca00000000ff */
[----:B------:R1:W-:Y:S02]  /*9ba0*/  STS.128 [R18], R8 ;  /* 0x0000000812007388 */ /* 0x0003e40000000c00 */
.L_x_108:
[----:B------:R-:W-:Y:S05]  /*9bb0*/  BSYNC B0 ;  /* 0x0000000000007941 */ /* 0x000fea0003800000 */
.L_x_107:
[----:B------:R-:W-:-:S04]  /*9bc0*/  IADD3 R0, R22, 0x10, RZ ;  /* 0x0000001016007810 */ /* 0x000fc80007ffe0ff */
[----:B------:R-:W-:-:S13]  /*9bd0*/  ISETP.GE.AND P0, PT, R0, c[0x0][0x27c], PT ;  /* 0x00009f0000007a0c */ /* 0x000fda0003f06270 */
[----:B------:R-:W-:Y:S05]  /*9be0*/  @P0 BRA `(.L_x_106) ;  /* 0x0000026000000947 */ /* 0x000fea0003800000 */
[----:B-1----:R-:W1:Y:S01]  /*9bf0*/  LDS.128 R8, [R19] ;  /* 0x0000000013087984 */ /* 0x002e620000000c00 */
        /* <DEDUP_REMOVED lines=37> */
.L_x_106:
[----:B------:R-:W-:Y:S05]  /*9e50*/  BSYNC B1 ;  /* 0x0000000000017941 */ /* 0x000fea0003800000 */
.L_x_105:
[----:B------:R-:W-:Y:S01]  /*9e60*/  IADD3 R0, R31, 0x20, RZ ;  /* 0x000000201f007810 */ /* 0x000fe20007ffe0ff */
[----:B------:R-:W-:Y:S03]  /*9e70*/  BSSY B1, `(.L_x_109) ;  /* 0x0000056000017945 */ /* 0x000fe60003800000 */
[----:B------:R-:W-:-:S13]  /*9e80*/  ISETP.GE.AND P0, PT, R0, R21, PT ;  /* 0x000000150000720c */ /* 0x000fda0003f06270 */
[----:B------:R-:W-:Y:S05]  /*9e90*/  @P0 BRA `(.L_x_110) ;  /* 0x0000053000000947 */ /* 0x000fea0003800000 */
[----:B------:R-:W-:Y:S01]  /*9ea0*/  ISETP.GE.AND P0, PT, R22, c[0x0][0x27c], PT ;  /* 0x00009f0016007a0c */ /* 0x000fe20003f06270 */
[----:B------:R-:W-:-:S12]  /*9eb0*/  BSSY B0, `(.L_x_111) ;  /* 0x0000028000007945 */ /* 0x000fd80003800000 */
[----:B------:R-:W-:Y:S05]  /*9ec0*/  @P0 BRA `(.L_x_112) ;  /* 0x0000026000000947 */ /* 0x000fea0003800000 */
[----:B-1----:R-:W1:Y:S01]  /*9ed0*/  LDS.128 R8, [R18+0x1000] ;  /* 0x0010000012087984 */ /* 0x002e620000000c00 */
        /* <DEDUP_REMOVED lines=10> */
[C---:B------:R-:W-:Y:S01]  /*9f80*/  FMUL.FTZ R10, R7.reuse, R12 ;  /* 0x0000000c070a7220 */ /* 0x040fe20000410000 */
[--C-:B------:R-:W-:Y:S02]  /*9f90*/  HADD2.F32 R16, -RZ, R11.reuse.H0_H0 ;  /* 0x2000000bff107230 */ /* 0x100fe40000004100 */
[----:B------:R-:W-:Y:S01]  /*9fa0*/  HADD2.F32 R15, -RZ, R11.H1_H1 ;  /* 0x3000000bff0f7230 */ /* 0x000fe20000004100 */
[----:B------:R-:W-:-:S02]  /*9fb0*/  FMUL.FTZ R11, R7, R8 ;  /* 0x00000008070b7220 */ /* 0x000fc40000410000 */
[CC--:B------:R-:W-:Y:S02]  /*9fc0*/  FMUL.FTZ R7, R0.reuse, R9.reuse ;  /* 0x0000000900077220 */ /* 0x0c0fe40000410000 */
[----:B------:R-:W-:Y:S02]  /*9fd0*/  FMUL.FTZ R0, R0, R6 ;  /* 0x0000000600007220 */ /* 0x000fe40000410000 */
[C---:B------:R-:W-:Y:S02]  /*9fe0*/  FFMA.FTZ R17, R5.reuse, R12, -R11 ;  /* 0x0000000c05117223 */ /* 0x040fe4000001080b */
[C---:B------:R-:W-:Y:S01]  /*9ff0*/  FFMA.FTZ R11, R2.reuse, R6, -R7 ;  /* 0x00000006020b7223 */ /* 0x040fe20000010807 */
[--C-:B------:R-:W-:Y:S01]  /*a000*/  HADD2.F32 R6, -RZ, R23.reuse.H1_H1 ;  /* 0x30000017ff067230 */ /* 0x100fe20000004100 */
[----:B------:R-:W-:Y:S01]  /*a010*/  FFMA.FTZ R9, R2, R9, R0 ;  /* 0x0000000902097223 */ /* 0x000fe20000010000 */
[----:B------:R-:W-:Y:S01]  /*a020*/  HADD2.F32 R0, -RZ, R23.H0_H0 ;  /* 0x20000017ff007230 */ /* 0x000fe20000004100 */
[----:B------:R-:W-:Y:S01]  /*a030*/  FFMA.FTZ R12, R5, R8, R10 ;  /* 0x00000008050c7223 */ /* 0x000fe2000001000a */
[--C-:B------:R-:W-:Y:S01]  /*a040*/  HADD2.F32 R5, -RZ, R26.reuse.H1_H1 ;  /* 0x3000001aff057230 */ /* 0x100fe20000004100 */
[C---:B------:R-:W-:Y:S01]  /*a050*/  FMUL.FTZ R8, R6.reuse, R13 ;  /* 0x0000000d06087220 */ /* 0x040fe20000410000 */
[----:B------:R-:W-:Y:S01]  /*a060*/  HADD2.F32 R2, -RZ, R26.H0_H0 ;  /* 0x2000001aff027230 */ /* 0x000fe20000004100 */
[----:B------:R-:W-:Y:S01]  /*a070*/  FMUL.FTZ R7, R6, R14 ;  /* 0x0000000e06077220 */ /* 0x000fe20000410000 */
[----:B------:R-:W-:Y:S01]  /*a080*/  F2FP.PACK_AB R9, R9, R11 ;  /* 0x0000000b0909723e */ /* 0x000fe200000000ff */
[----:B------:R-:W-:-:S02]  /*a090*/  FMUL.FTZ R6, R0, R15 ;  /* 0x0000000f00067220 */ /* 0x000fc40000410000 */
[----:B------:R-:W-:Y:S02]  /*a0a0*/  FMUL.FTZ R0, R0, R16 ;  /* 0x0000001000007220 */ /* 0x000fe40000410000 */
[C---:B------:R-:W-:Y:S01]  /*a0b0*/  FFMA.FTZ R10, R5.reuse, R14, -R8 ;  /* 0x0000000e050a7223 */ /* 0x040fe20000010808 */
[----:B------:R-:W-:Y:S01]  /*a0c0*/  F2FP.PACK_AB R8, R12, R17 ;  /* 0x000000110c08723e */ /* 0x000fe200000000ff */
[----:B------:R-:W-:Y:S02]  /*a0d0*/  FFMA.FTZ R7, R5, R13, R7 ;  /* 0x0000000d05077223 */ /* 0x000fe40000010007 */
[C---:B------:R-:W-:Y:S02]  /*a0e0*/  FFMA.FTZ R6, R2.reuse, R16, -R6 ;  /* 0x0000001002067223 */ /* 0x040fe40000010806 */
[----:B------:R-:W-:Y:S01]  /*a0f0*/  FFMA.FTZ R0, R2, R15, R0 ;  /* 0x0000000f02007223 */ /* 0x000fe20000010000 */
[----:B------:R-:W-:-:S04]  /*a100*/  F2FP.PACK_AB R10, R7, R10 ;  /* 0x0000000a070a723e */ /* 0x000fc800000000ff */
[----:B------:R-:W-:-:S05]  /*a110*/  F2FP.PACK_AB R11, R0, R6 ;  /* 0x00000006000b723e */ /* 0x000fca00000000ff */
[----:B------:R1:W-:Y:S02]  /*a120*/  STS.128 [R18+0x1000], R8 ;  /* 0x0010000812007388 */ /* 0x0003e40000000c00 */
.L_x_112:
[----:B------:R-:W-:Y:S05]  /*a130*/  BSYNC B0 ;  /* 0x0000000000007941 */ /* 0x000fea0003800000 */
.L_x_111:
[----:B------:R-:W-:-:S04]  /*a140*/  IADD3 R0, R22, 0x10, RZ ;  /* 0x0000001016007810 */ /* 0x000fc80007ffe0ff */
[----:B------:R-:W-:-:S13]  /*a150*/  ISETP.GE.AND P0, PT, R0, c[0x0][0x27c], PT ;  /* 0x00009f0000007a0c */ /* 0x000fda0003f06270 */
        /* <DEDUP_REMOVED lines=39> */
.L_x_110:
[----:B------:R-:W-:Y:S05]  /*a3d0*/  BSYNC B1 ;  /* 0x0000000000017941 */ /* 0x000fea0003800000 */
.L_x_109:
        /* <DEDUP_REMOVED lines=45> */
.L_x_116:
[----:B------:R-:W-:Y:S05]  /*a6b0*/  BSYNC B0 ;  /* 0x0000000000007941 */ /* 0x000fea0003800000 */
.L_x_115:
        /* <DEDUP_REMOVED lines=41> */
.L_x_114:
[----:B------:R-:W-:Y:S05]  /*a950*/  BSYNC B1 ;  /* 0x0000000000017941 */ /* 0x000fea0003800000 */
.L_x_113:
[----:B------:R-:W-:-:S04]  /*a960*/  IADD3 R0, R31, 0x60, RZ ;  /* 0x000000601f007810 */ /* 0x000fc80007ffe0ff */
        /* <DEDUP_REMOVED lines=43> */
.L_x_119:
[----:B------:R-:W-:Y:S05]  /*ac20*/  BSYNC B0 ;  /* 0x0000000000007941 */ /* 0x000fea0003800000 */
.L_x_118:
        /* <DEDUP_REMOVED lines=40> */
[----:B------:R1:W-:Y:S01]  /*aeb0*/  STS.128 [R19+0x3000], R8 ;  /* 0x0030000813007388 */ /* 0x0003e20000000c00 */
[----:B------:R-:W-:Y:S05]  /*aec0*/  BRA `(.L_x_117) ;  /* 0x00001a2000007947 */ /* 0x000fea0003800000 */
.L_x_102:
[----:B------:R-:W-:Y:S01]  /*aed0*/  ISETP.GE.AND P0, PT, R2, R23, PT ;  /* 0x000000170200720c */ /* 0x000fe20003f06270 */
[----:B------:R-:W-:Y:S01]  /*aee0*/  BSSY B0, `(.L_x_120) ;  /* 0x000000d000007945 */ /* 0x000fe20003800000 */
[----:B------:R-:W-:Y:S01]  /*aef0*/  CS2R R10, SRZ ;  /* 0x00000000000a7805 */ /* 0x000fe2000001ff00 */
[----:B------:R-:W-:Y:S01]  /*af00*/  CS2R R8, SRZ ;  /* 0x0000000000087805 */ /* 0x000fe2000001ff00 */
[----:B------:R-:W-:Y:S01]  /*af10*/  CS2R R14, SRZ ;  /* 0x00000000000e7805 */ /* 0x000fe2000001ff00 */
[----:B------:R-:W-:-:S08]  /*af20*/  CS2R R12, SRZ ;  /* 0x00000000000c7805 */ /* 0x000fd0000001ff00 */
[----:B------:R-:W-:Y:S05]  /*af30*/  @P0 BRA `(.L_x_121) ;  /* 0x0000007000000947 */ /* 0x000fea0003800000 */
[----:B------:R-:W-:Y:S01]  /*af40*/  ISETP.GE.AND P0, PT, R25, c[0x0][0x27c], PT ;  /* 0x00009f0019007a0c */ /* 0x000fe20003f06270 */
[----:B------:R-:W-:-:S12]  /*af50*/  CS2R R10, SRZ ;  /* 0x00000000000a7805 */ /* 0x000fd8000001ff00 */
[----:B------:R-:W-:Y:S05]  /*af60*/  @P0 BRA `(.L_x_121) ;  /* 0x0000004000000947 */ /* 0x000fea0003800000 */
[----:B------:R-:W-:-:S04]  /*af70*/  IMAD.WIDE R12, R25, 0x2, R18 ;  /* 0x00000002190c7825 */ /* 0x000fc800078e0212 */
[----:B------:R-:W-:Y:S02]  /*af80*/  IMAD.WIDE R8, R25, 0x2, R16 ;  /* 0x0000000219087825 */ /* 0x000fe400078e0210 */
[----:B------:R-:W5:Y:S04]  /*af90*/  LD.E.128 R12, [R12.64] ;  /* 0x0000000a0c0c7980 */ /* 0x000f68000c101d00 */
[----:B------:R-:W5:Y:S02]  /*afa0*/  LD.E.128 R8, [R8.64] ;  /* 0x0000000a08087980 */ /* 0x000f64000c101d00 */
.L_x_121:
[----:B------:R-:W-:Y:S05]  /*afb0*/  BSYNC B0 ;  /* 0x0000000000007941 */ /* 0x000fea0003800000 */
.L_x_120:
[----:B------:R-:W-:Y:S01]  /*afc0*/  IMAD R2, R214, -0x80, R23 ;  /* 0xffffff80d6027824 */ /* 0x000fe200078e0217 */
[----:B------:R-:W-:Y:S01]  /*afd0*/  ISETP.GE.AND P0, PT, R25, c[0x0][0x27c], PT ;  /* 0x00009f0019007a0c */ /* 0x000fe20003f06270 */
[--C-:B-----5:R-:W-:Y:S01]  /*afe0*/  IMAD.MOV.U32 R21, RZ, RZ, R13.reuse ;  /* 0x000000ffff157224 */ /* 0x120fe200078e000d */
[----:B------:R-:W-:Y:S01]  /*aff0*/  SHF.R.U64 R20, R12, 0x10, R13 ;  /* 0x000000100c147819 */ /* 0x000fe2000000120d */
[----:B------:R-:W-:Y:S01]  /*b000*/  IMAD.MOV.U32 R22, RZ, RZ, R12 ;  /* 0x000000ffff167224 */ /* 0x000fe200078e000c */
[----:B------:R-:W-:Y:S01]  /*b010*/  IMNMX R32, R2, 0x80, PT ;  /* 0x0000008002207817 */ /* 0x000fe20003800200 */
[----:B------:R-:W-:Y:S01]  /*b020*/  IMAD.MOV.U32 R18, RZ, RZ, R15 ;  /* 0x000000ffff127224 */ /* 0x000fe200078e000f */
[----:B------:R-:W-:Y:S01]  /*b030*/  SHF.R.U32.HI R17, RZ, 0x10, R13 ;  /* 0x00000010ff117819 */ /* 0x000fe2000001160d */
[----:B------:R-:W-:Y:S01]  /*b040*/  IMAD.MOV.U32 R19, RZ, RZ, R14 ;  /* 0x000000ffff137224 */ /* 0x000fe200078e000e */
[----:B------:R-:W-:Y:S01]  /*b050*/  ISETP.GE.OR P1, PT, R31, R32, P0 ;  /* 0x000000201f00720c */ /* 0x000fe20000726670 */
[----:B------:R-:W-:Y:S01]  /*b060*/  IMAD.MOV.U32 R7, RZ, RZ, R11 ;  /* 0x000000ffff077224 */ /* 0x000fe200078e000b */
[----:B------:R-:W-:Y:S01]  /*b070*/  SHF.R.U64 R16, R14, 0x10, R15 ;  /* 0x000000100e107819 */ /* 0x000fe2000000120f */
[----:B------:R-:W-:Y:S01]  /*b080*/  IMAD.MOV.U32 R14, RZ, RZ, R9 ;  /* 0x000000ffff0e7224 */ /* 0x000fe200078e0009 */
[----:B------:R-:W-:Y:S01]  /*b090*/  SHF.R.U32.HI R13, RZ, 0x10, R15 ;  /* 0x00000010ff0d7819 */ /* 0x000fe2000001160f */
[----:B------:R-:W-:Y:S01]  /*b0a0*/  IMAD.MOV.U32 R15, RZ, RZ, R8 ;  /* 0x000000ffff0f7224 */ /* 0x000fe200078e0008 */
[--C-:B------:R-:W-:Y:S01]  /*b0b0*/  SHF.R.U64 R12, R8, 0x10, R9.reuse ;  /* 0x00000010080c7819 */ /* 0x100fe20000001209 */
[----:B------:R-:W-:Y:S01]  /*b0c0*/  IMAD.MOV.U32 R8, RZ, RZ, R10 ;  /* 0x000000ffff087224 */ /* 0x000fe200078e000a */
[----:B------:R-:W-:Y:S01]  /*b0d0*/  SHF.R.U32.HI R6, RZ, 0x10, R9 ;  /* 0x00000010ff067819 */ /* 0x000fe20000011609 */
[----:B------:R-:W-:-:S04]  /*b0e0*/  DEPBAR.LE SB0, 0x1 ;  /* 0x000080400000791a */ /* 0x000fc80000000000 */
[--C-:B------:R-:W-:Y:S01]  /*b0f0*/  SHF.R.U64 R5, R10, 0x10, R11.reuse ;  /* 0x000000100a057819 */ /* 0x100fe2000000120b */
[----:B------:R-:W-:Y:S01]  /*b100*/  BSSY B0, `(.L_x_122) ;  /* 0x0000063000007945 */ /* 0x000fe20003800000 */
[----:B------:R-:W-:Y:S02]  /*b110*/  SHF.R.U32.HI R0, RZ, 0x10, R11 ;  /* 0x00000010ff007819 */ /* 0x000fe4000001160b */
[----:B------:R-:W-:Y:S02]  /*b120*/  PRMT R34, R22, 0x5410, R14 ;  /* 0x0000541016227816 */ /* 0x000fe4000000000e */
[----:B------:R-:W-:Y:S02]  /*b130*/  PRMT R37, R21, 0x5410, R17 ;  /* 0x0000541015257816 */ /* 0x000fe40000000011 */
[----:B------:R-:W-:Y:S02]  /*b140*/  PRMT R35, R6, 0x5410, R20 ;  /* 0x0000541006237816 */ /* 0x000fe40000000014 */
[----:B------:R-:W-:-:S02]  /*b150*/  PRMT R39, R16, 0x5410, R19 ;  /* 0x0000541010277816 */ /* 0x000fc40000000013 */
[----:B------:R-:W-:Y:S02]  /*b160*/  PRMT R40, R13, 0x5410, R18 ;  /* 0x000054100d287816 */ /* 0x000fe40000000012 */
[----:B------:R-:W-:Y:S02]  /*b170*/  PRMT R33, R12, 0x5410, R15 ;  /* 0x000054100c217816 */ /* 0x000fe4000000000f */
[----:B------:R-:W-:Y:S02]  /*b180*/  PRMT R36, R8, 0x5410, R5 ;  /* 0x0000541008247816 */ /* 0x000fe40000000005 */
[----:B------:R-:W-:Y:S01]  /*b190*/  PRMT R38, R0, 0x5410, R7 ;  /* 0x0000541000267816 */ /* 0x000fe20000000007 */
[----:B------:R-:W-:Y:S06]  /*b1a0*/  BAR.SYNC.DEFER_BLOCKING 0x0 ;  /* 0x0000000000007b1d */ /* 0x000fec0000010000 */
[----:B------:R-:W-:Y:S05]  /*b1b0*/  @P1 BRA `(.L_x_123) ;  /* 0x0000057000001947 */ /* 0x000fea0003800000 */
[----:B------:R-:W-:Y:S02]  /*b1c0*/  SHF.L.U32 R0, R31, 0x6, RZ ;  /* 0x000000061f007819 */ /* 0x000fe400000006ff */
[----:B------:R-:W-:-:S02]  /*b1d0*/  IADD3 R5, R25, c[0x0][0x27c], RZ ;  /* 0x00009f0019057a10 */ /* 0x000fc40007ffe0ff */
[----:B------:R-:W-:Y:S02]  /*b1e0*/  LOP3.LUT R0, R0, 0x1c0, RZ, 0xc0, !PT ;  /* 0x000001c000007812 */ /* 0x000fe400078ec0ff */
[----:B------:R-:W-:Y:S02]  /*b1f0*/  SHF.L.U32 R7, R45, 0x9, RZ ;  /* 0x000000092d077819 */ /* 0x000fe400000006ff */
[C---:B------:R-:W-:Y:S02]  /*b200*/  LOP3.LUT R2, R0.reuse, 0x38, R25, 0xf8, !PT ;  /* 0x0000003800027812 */ /* 0x040fe400078ef819 */
[----:B------:R-:W-:Y:S02]  /*b210*/  SHF.R.U32.HI R6, RZ, 0x3, R0 ;  /* 0x00000003ff067819 */ /* 0x000fe40000011600 */
[----:B------:R-:W-:Y:S02]  /*b220*/  LOP3.LUT R0, R0, 0x38, R5, 0xf8, !PT ;  /* 0x0000003800007812 */ /* 0x000fe400078ef805 */
[----:B------:R-:W-:-:S02]  /*b230*/  LOP3.LUT R2, R7, R2, R6, 0xf6, !PT ;  /* 0x0000000207027212 */ /* 0x000fc400078ef606 */
[----:B------:R-:W-:Y:S01]  /*b240*/  LOP3.LUT R0, R7, R0, R6, 0xf6, !PT ;  /* 0x0000000007007212 */ /* 0x000fe200078ef606 */
[--C-:B------:R-:W-:Y:S01]  /*b250*/  HADD2.F32 R7, -RZ, R33.reuse.H0_H0 ;  /* 0x20000021ff077230 */ /* 0x100fe20000004100 */
[----:B------:R-:W-:Y:S01]  /*b260*/  SHF.L.U32 R28, R2, 0x1, RZ ;  /* 0x00000001021c7819 */ /* 0x000fe200000006ff */
[----:B------:R-:W-:Y:S01]  /*b270*/  HADD2.F32 R2, -RZ, R33.H1_H1 ;  /* 0x30000021ff027230 */ /* 0x000fe20000004100 */
[----:B------:R-:W-:-:S03]  /*b280*/  SHF.L.U32 R26, R0, 0x1, RZ ;  /* 0x00000001001a7819 */ /* 0x000fc600000006ff */
[----:B------:R-:W1:Y:S04]  /*b290*/  LDS.128 R12, [R28+0x7100] ;  /* 0x007100001c0c7984 */ /* 0x000e680000000c00 */
[----:B------:R-:W2:Y:S01]  /*b2a0*/  LDS.128 R8, [R26+0x7100] ;  /* 0x007100001a087984 */ /* 0x000ea20000000c00 */
[--C-:B-1----:R-:W-:Y:S02]  /*b2b0*/  HADD2.F32 R17, -RZ, R13.reuse.H0_H0 ;  /* 0x2000000dff117230 */ /* 0x102fe40000004100 */
[----:B------:R-:W-:Y:S02]  /*b2c0*/  HADD2.F32 R18, -RZ, R13.H1_H1 ;  /* 0x3000000dff127230 */ /* 0x000fe40000004100 */
[----:B--2---:R-:W-:Y:S02]  /*b2d0*/  HADD2.F32 R13, -RZ, R8.H0_H0 ;  /* 0x20000008ff0d7230 */ /* 0x004fe40000004100 */
[----:B------:R-:W-:-:S02]  /*b2e0*/  HADD2.F32 R5, -RZ, R12.H0_H0 ;  /* 0x2000000cff057230 */ /* 0x000fc40000004100 */
[----:B------:R-:W-:Y:S01]  /*b2f0*/  HADD2.F32 R16, -RZ, R12.H1_H1 ;  /* 0x3000000cff107230 */ /* 0x000fe20000004100 */
[-C--:B------:R-:W-:Y:S01]  /*b300*/  FMUL.FTZ R0, R13, R2.reuse ;  /* 0x000000020d007220 */ /* 0x080fe20000410000 */
[--C-:B------:R-:W-:Y:S01]  /*b310*/  HADD2.F32 R20, -RZ, R14.reuse.H0_H0 ;  /* 0x2000000eff147230 */ /* 0x100fe20000004100 */
[C---:B------:R-:W-:Y:S01]  /*b320*/  FMUL.FTZ R6, R5.reuse, R2 ;  /* 0x0000000205067220 */ /* 0x040fe20000410000 */
[----:B------:R-:W-:Y:S02]  /*b330*/  HADD2.F32 R21, -RZ, R14.H1_H1 ;  /* 0x3000000eff157230 */ /* 0x000fe40000004100 */
[----:B------:R-:W-:Y:S02]  /*b340*/  HADD2.F32 R12, -RZ, R34.H0_H0 ;  /* 0x20000022ff0c7230 */ /* 0x000fe40000004100 */
[----:B------:R-:W-:Y:S01]  /*b350*/  HADD2.F32 R14, -RZ, R8.H1_H1 ;  /* 0x30000008ff0e7230 */ /* 0x000fe20000004100 */
[-C--:B------:R-:W-:Y:S01]  /*b360*/  FMUL.FTZ R8, R16, R7.reuse ;  /* 0x0000000710087220 */ /* 0x080fe20000410000 */
[--C-:B------:R-:W-:Y:S01]  /*b370*/  HADD2.F32 R23, -RZ, R15.reuse.H0_H0 ;  /* 0x2000000fff177230 */ /* 0x100fe20000004100 */
[-C--:B------:R-:W-:Y:S01]  /*b380*/  FFMA.FTZ R30, R5, R12.reuse, -R0 ;  /* 0x0000000c051e7223 */ /* 0x080fe20000010800 */
[----:B------:R-:W-:Y:S01]  /*b390*/  HADD2.F32 R24, -RZ, R15.H1_H1 ;  /* 0x3000000fff187230 */ /* 0x000fe20000004100 */
[----:B------:R-:W-:Y:S01]  /*b3a0*/  FMUL.FTZ R5, R14, R7 ;  /* 0x000000070e057220 */ /* 0x000fe20000410000 */
[----:B------:R-:W-:Y:S01]  /*b3b0*/  HADD2.F32 R2, -RZ, R35.H1_H1 ;  /* 0x30000023ff027230 */ /* 0x000fe20000004100 */
[----:B------:R-:W-:Y:S01]  /*b3c0*/  FFMA.FTZ R29, R13, R12, R6 ;  /* 0x0000000c0d1d7223 */ /* 0x000fe20000010006 */
[----:B------:R-:W-:-:S02]  /*b3d0*/  HADD2.F32 R15, -RZ, R9.H0_H0 ;  /* 0x20000009ff0f7230 */ /* 0x000fc40000004100 */
[----:B------:R-:W-:Y:S01]  /*b3e0*/  HADD2.F32 R0, -RZ, R34.H1_H1 ;  /* 0x30000022ff007230 */ /* 0x000fe20000004100 */
[-C--:B------:R-:W-:Y:S01]  /*b3f0*/  FFMA.FTZ R12, R16, R2.reuse, -R5 ;  /* 0x00000002100c7223 */ /* 0x080fe20000010805 */
[----:B------:R-:W-:Y:S01]  /*b400*/  HADD2.F32 R6, -RZ, R37.H0_H0 ;  /* 0x20000025ff067230 */ /* 0x000fe20000004100 */
[----:B------:R-:W-:Y:S01]  /*b410*/  FFMA.FTZ R27, R14, R2, R8 ;  /* 0x000000020e1b7223 */ /* 0x000fe20000010008 */
[----:B------:R-:W-:Y:S01]  /*b420*/  HADD2.F32 R9, -RZ, R9.H1_H1 ;  /* 0x30000009ff097230 */ /* 0x000fe20000004100 */
[-C--:B------:R-:W-:Y:S01]  /*b430*/  FMUL.FTZ R7, R15, R0.reuse ;  /* 0x000000000f077220 */ /* 0x080fe20000410000 */
[----:B------:R-:W-:Y:S01]  /*b440*/  HADD2.F32 R5, -RZ, R35.H0_H0 ;  /* 0x20000023ff057230 */ /* 0x000fe20000004100 */
[C---:B------:R-:W-:Y:S01]  /*b450*/  FMUL.FTZ R8, R17.reuse, R0 ;  /* 0x0000000011087220 */ /* 0x040fe20000410000 */
[----:B------:R-:W-:Y:S01]  /*b460*/  HADD2.F32 R0, -RZ, R37.H1_H1 ;  /* 0x30000025ff007230 */ /* 0x000fe20000004100 */
[----:B------:R-:W-:Y:S01]  /*b470*/  FFMA.FTZ R17, R17, R6, -R7 ;  /* 0x0000000611117223 */ /* 0x000fe20000010807 */
[--C-:B------:R-:W-:Y:S01]  /*b480*/  HADD2.F32 R19, -RZ, R10.reuse.H0_H0 ;  /* 0x2000000aff137230 */ /* 0x100fe20000004100 */
[CC--:B------:R-:W-:Y:S01]  /*b490*/  FMUL.FTZ R7, R9.reuse, R5.reuse ;  /* 0x0000000509077220 */ /* 0x0c0fe20000410000 */
[----:B------:R-:W-:Y:S01]  /*b4a0*/  HADD2.F32 R10, -RZ, R10.H1_H1 ;  /* 0x3000000aff0a7230 */ /* 0x000fe20000004100 */
[C---:B------:R-:W-:Y:S01]  /*b4b0*/  FMUL.FTZ R2, R18.reuse, R5 ;  /* 0x0000000512027220 */ /* 0x040fe20000410000 */
[--C-:B------:R-:W-:Y:S01]  /*b4c0*/  HADD2.F32 R5, -RZ, R36.reuse.H0_H0 ;  /* 0x20000024ff057230 */ /* 0x100fe20000004100 */
[-C--:B------:R-:W-:Y:S01]  /*b4d0*/  FFMA.FTZ R13, R18, R0.reuse, -R7 ;  /* 0x00000000120d7223 */ /* 0x080fe20000010807 */
[----:B------:R-:W-:Y:S01]  /*b4e0*/  HADD2.F32 R22, -RZ, R11.H0_H0 ;  /* 0x2000000bff167230 */ /* 0x000fe20000004100 */
[----:B------:R-:W-:Y:S01]  /*b4f0*/  FFMA.FTZ R9, R9, R0, R2 ;  /* 0x0000000009097223 */ /* 0x000fe20000010002 */
[----:B------:R-:W-:Y:S01]  /*b500*/  HADD2.F32 R0, -RZ, R36.H1_H1 ;  /* 0x30000024ff007230 */ /* 0x000fe20000004100 */
[----:B------:R-:W-:Y:S01]  /*b510*/  FFMA.FTZ R16, R15, R6, R8 ;  /* 0x000000060f107223 */ /* 0x000fe20000010008 */
[--C-:B------:R-:W-:Y:S01]  /*b520*/  HADD2.F32 R2, -RZ, R39.reuse.H1_H1 ;  /* 0x30000027ff027230 */ /* 0x100fe20000004100 */
[-C--:B------:R-:W-:Y:S01]  /*b530*/  FMUL.FTZ R8, R19, R5.reuse ;  /* 0x0000000513087220 */ /* 0x080fe20000410000 */
[----:B------:R-:W-:Y:S01]  /*b540*/  HADD2.F32 R6, -RZ, R39.H0_H0 ;  /* 0x20000027ff067230 */ /* 0x000fe20000004100 */
[----:B------:R-:W-:Y:S01]  /*b550*/  FMUL.FTZ R7, R20, R5 ;  /* 0x0000000514077220 */ /* 0x000fe20000410000 */
[----:B------:R-:W-:Y:S01]  /*b560*/  HADD2.F32 R11, -RZ, R11.H1_H1 ;  /* 0x3000000bff0b7230 */ /* 0x000fe20000004100 */
[----:B------:R-:W-:Y:S01]  /*b570*/  FMUL.FTZ R5, R10, R0 ;  /* 0x000000000a057220 */ /* 0x000fe20000410000 */
[----:B------:R-:W-:Y:S01]  /*b580*/  F2FP.PACK_AB R12, R12, R30 ;  /* 0x0000001e0c0c723e */ /* 0x000fe200000000ff */
[----:B------:R-:W-:Y:S01]  /*b590*/  FMUL.FTZ R0, R21, R0 ;  /* 0x0000000015007220 */ /* 0x000fe20000410000 */
[----:B------:R-:W-:Y:S01]  /*b5a0*/  F2FP.PACK_AB R13, R13, R17 ;  /* 0x000000110d0d723e */ /* 0x000fe200000000ff */
[----:B------:R-:W-:Y:S01]  /*b5b0*/  FFMA.FTZ R20, R20, R2, -R8 ;  /* 0x0000000214147223 */ /* 0x000fe20000010808 */
[----:B------:R-:W-:Y:S01]  /*b5c0*/  F2FP.PACK_AB R9, R9, R16 ;  /* 0x000000100909723e */ /* 0x000fe200000000ff */
[----:B------:R-:W-:Y:S01]  /*b5d0*/  FFMA.FTZ R19, R19, R2, R7 ;  /* 0x0000000213137223 */ /* 0x000fe20000010007 */
[--C-:B------:R-:W-:Y:S01]  /*b5e0*/  HADD2.F32 R2, -RZ, R38.reuse.H1_H1 ;  /* 0x30000026ff027230 */ /* 0x100fe20000004100 */
[-C--:B------:R-:W-:Y:S01]  /*b5f0*/  FFMA.FTZ R10, R10, R6.reuse, R0 ;  /* 0x000000060a0a7223 */ /* 0x080fe20000010000 */
[----:B------:R-:W-:Y:S01]  /*b600*/  HADD2.F32 R0, -RZ, R38.H0_H0 ;  /* 0x20000026ff007230 */ /* 0x000fe20000004100 */
[----:B------:R-:W-:Y:S01]  /*b610*/  FFMA.FTZ R14, R21, R6, -R5 ;  /* 0x00000006150e7223 */ /* 0x000fe20000010805 */
[--C-:B------:R-:W-:Y:S01]  /*b620*/  HADD2.F32 R6, -RZ, R40.reuse.H1_H1 ;  /* 0x30000028ff067230 */ /* 0x100fe20000004100 */
[-C--:B------:R-:W-:Y:S01]  /*b630*/  FMUL.FTZ R8, R22, R2.reuse ;  /* 0x0000000216087220 */ /* 0x080fe20000410000 */
[----:B------:R-:W-:Y:S01]  /*b640*/  HADD2.F32 R5, -RZ, R40.H0_H0 ;  /* 0x20000028ff057230 */ /* 0x000fe20000004100 */
[----:B------:R-:W-:Y:S01]  /*b650*/  FMUL.FTZ R7, R23, R2 ;  /* 0x0000000217077220 */ /* 0x000fe20000410000 */
[----:B------:R-:W-:Y:S01]  /*b660*/  F2FP.PACK_AB R14, R14, R20 ;  /* 0x000000140e0e723e */ /* 0x000fe200000000ff */
[-C--:B------:R-:W-:Y:S01]  /*b670*/  FMUL.FTZ R2, R11, R0.reuse ;  /* 0x000000000b027220 */ /* 0x080fe20000410000 */
[----:B------:R-:W-:Y:S01]  /*b680*/  F2FP.PACK_AB R10, R10, R19 ;  /* 0x000000130a0a723e */ /* 0x000fe200000000ff */
[----:B------:R-:W-:-:S02]  /*b690*/  FMUL.FTZ R0, R24, R0 ;  /* 0x0000000018007220 */ /* 0x000fc40000410000 */
[-C--:B------:R-:W-:Y:S01]  /*b6a0*/  FFMA.FTZ R15, R23, R6.reuse, -R8 ;  /* 0x00000006170f7223 */ /* 0x080fe20000010808 */
[----:B------:R-:W-:Y:S01]  /*b6b0*/  F2FP.PACK_AB R8, R27, R29 ;  /* 0x0000001d1b08723e */ /* 0x000fe200000000ff */
[-C--:B------:R-:W-:Y:S02]  /*b6c0*/  FFMA.FTZ R2, R24, R5.reuse, -R2 ;  /* 0x0000000518027223 */ /* 0x080fe40000010802 */
[----:B------:R-:W-:Y:S02]  /*b6d0*/  FFMA.FTZ R7, R22, R6, R7 ;  /* 0x0000000616077223 */ /* 0x000fe40000010007 */
[----:B------:R-:W-:Y:S01]  /*b6e0*/  FFMA.FTZ R0, R11, R5, R0 ;  /* 0x000000050b007223 */ /* 0x000fe20000010000 */
[----:B------:R-:W-:-:S04]  /*b6f0*/  F2FP.PACK_AB R15, R2, R15 ;  /* 0x0000000f020f723e */ /* 0x000fc800000000ff */
[----:B------:R-:W-:Y:S01]  /*b700*/  F2FP.PACK_AB R11, R0, R7 ;  /* 0x00000007000b723e */ /* 0x000fe200000000ff */
[----:B------:R1:W-:Y:S04]  /*b710*/  STS.128 [R28+0x7100], R12 ;  /* 0x0071000c1c007388 */ /* 0x0003e80000000c00 */
[----:B------:R1:W-:Y:S02]  /*b720*/  STS.128 [R26+0x7100], R8 ;  /* 0x007100081a007388 */ /* 0x0003e40000000c00 */
.L_x_123:
[----:B------:R-:W-:Y:S05]  /*b730*/  BSYNC B0 ;  /* 0x0000000000007941 */ /* 0x000fea0003800000 */
.L_x_122:
[----:B------:R-:W-:Y:S01]  /*b740*/  IADD3 R0, R31, 0x20, RZ ;  /* 0x000000201f007810 */ /* 0x000fe20007ffe0ff */
[----:B------:R-:W-:Y:S03]  /*b750*/  BSSY B0, `(.L_x_124) ;  /* 0x000005d000007945 */ /* 0x000fe60003800000 */
[----:B------:R-:W-:-:S13]  /*b760*/  ISETP.GE.OR P1, PT, R0, R32, P0 ;  /* 0x000000200000720c */ /* 0x000fda0000726670 */
[----:B------:R-:W-:Y:S05]  /*b770*/  @P1 BRA `(.L_x_125) ;  /* 0x000005a000001947 */ /* 0x000fea0003800000 */
[----:B------:R-:W-:Y:S02]  /*b780*/  SHF.R.S32.HI R2, RZ, 0x1f, R0 ;  /* 0x0000001fff027819 */ /* 0x000fe40000011400 */
[----:B------:R-:W-:Y:S02]  /*b790*/  SHF.L.U32 R5, R0, 0x6, RZ ;  /* 0x0000000600057819 */ /* 0x000fe400000006ff */
[----:B------:R-:W-:Y:S02]  /*b7a0*/  LEA.HI R2, R2, R0, RZ, 0x3 ;  /* 0x0000000002027211 */ /* 0x000fe400078f18ff */
[----:B------:R-:W-:Y:S02]  /*b7b0*/  LOP3.LUT R0, R5, 0x1c0, RZ, 0xc0, !PT ;  /* 0x000001c005007812 */ /* 0x000fe400078ec0ff */
[----:B------:R-:W-:Y:S02]  /*b7c0*/  SHF.L.U32 R2, R2, 0x6, RZ ;  /* 0x0000000602027819 */ /* 0x000fe400000006ff */
[----:B------:R-:W-:-:S02]  /*b7d0*/  IADD3 R6, R25, c[0x0][0x27c], RZ ;  /* 0x00009f0019067a10 */ /* 0x000fc40007ffe0ff */
[----:B------:R-:W-:Y:S02]  /*b7e0*/  LOP3.LUT R5, R0, 0x38, R25, 0xf8, !PT ;  /* 0x0000003800057812 */ /* 0x000fe400078ef819 */
[----:B------:R-:W-:Y:S02]  /*b7f0*/  SHF.R.U32.HI R7, RZ, 0x3, R0 ;  /* 0x00000003ff077819 */ /* 0x000fe40000011600 */
[----:B------:R-:W-:Y:S02]  /*b800*/  LOP3.LUT R2, R2, 0xfffffe00, RZ, 0xc0, !PT ;  /* 0xfffffe0002027812 */ /* 0x000fe400078ec0ff */
[----:B------:R-:W-:Y:S02]  /*b810*/  LOP3.LUT R0, R0, 0x38, R6, 0xf8, !PT ;  /* 0x0000003800007812 */ /* 0x000fe400078ef806 */
[C-C-:B------:R-:W-:Y:S02]  /*b820*/  LOP3.LUT R5, R2.reuse, R5, R7.reuse, 0xf6, !PT ;  /* 0x0000000502057212 */ /* 0x140fe400078ef607 */
[----:B------:R-:W-:Y:S01]  /*b830*/  LOP3.LUT R2, R2, R0, R7, 0xf6, !PT ;  /* 0x0000000002027212 */ /* 0x000fe200078ef607 */
[----:B------:R-:W-:Y:S01]  /*b840*/  HADD2.F32 R7, -RZ, R33.H0_H0 ;  /* 0x20000021ff077230 */ /* 0x000fe20000004100 */
[----:B-1----:R-:W-:-:S02]  /*b850*/  SHF.L.U32 R28, R5, 0x1, RZ ;  /* 0x00000001051c7819 */ /* 0x002fc400000006ff */
[----:B------:R-:W-:Y:S01]  /*b860*/  SHF.L.U32 R26, R2, 0x1, RZ ;  /* 0x00000001021a7819 */ /* 0x000fe200000006ff */
[----:B------:R-:W-:Y:S02]  /*b870*/  HADD2.F32 R2, -RZ, R33.H1_H1 ;  /* 0x30000021ff027230 */ /* 0x000fe40000004100 */
[----:B------:R-:W1:Y:S04]  /*b880*/  LDS.128 R12, [R28+0x7100] ;  /* 0x007100001c0c7984 */ /* 0x000e680000000c00 */
[----:B------:R-:W2:Y:S01]  /*b890*/  LDS.128 R8, [R26+0x7100] ;  /* 0x007100001a087984 */ /* 0x000ea20000000c00 */
[--C-:B-1----:R-:W-:Y:S02]  /*b8a0*/  HADD2.F32 R17, -RZ, R13.reuse.H0_H0 ;  /* 0x2000000dff117230 */ /* 0x102fe40000004100 */
[----:B------:R-:W-:-:S02]  /*b8b0*/  HADD2.F32 R18, -RZ, R13.H1_H1 ;  /* 0x3000000dff127230 */ /* 0x000fc40000004100 */
[----:B--2---:R-:W-:Y:S02]  /*b8c0*/  HADD2.F32 R13, -RZ, R8.H0_H0 ;  /* 0x20000008ff0d7230 */ /* 0x004fe40000004100 */
[--C-:B------:R-:W-:Y:S02]  /*b8d0*/  HADD2.F32 R5, -RZ, R12.reuse.H0_H0 ;  /* 0x2000000cff057230 */ /* 0x100fe40000004100 */
[----:B------:R-:W-:Y:S01]  /*b8e0*/  HADD2.F32 R16, -RZ, R12.H1_H1 ;  /* 0x3000000cff107230 */ /* 0x000fe20000004100 */
[C---:B------:R-:W-:Y:S01]  /*b8f0*/  FMUL.FTZ R0, R2.reuse, R13 ;  /* 0x0000000d02007220 */ /* 0x040fe20000410000 */
[--C-:B------:R-:W-:Y:S01]  /*b900*/  HADD2.F32 R20, -RZ, R14.reuse.H0_H0 ;  /* 0x2000000eff147230 */ /* 0x100fe20000004100 */
[----:B------:R-:W-:Y:S01]  /*b910*/  FMUL.FTZ R6, R2, R5 ;  /* 0x0000000502067220 */ /* 0x000fe20000410000 */
[----:B------:R-:W-:Y:S02]  /*b920*/  HADD2.F32 R21, -RZ, R14.H1_H1 ;  /* 0x3000000eff157230 */ /* 0x000fe40000004100 */
[----:B------:R-:W-:-:S02]  /*b930*/  HADD2.F32 R12, -RZ, R34.H0_H0 ;  /* 0x20000022ff0c7230 */ /* 0x000fc40000004100 */
[----:B------:R-:W-:Y:S01]  /*b940*/  HADD2.F32 R14, -RZ, R8.H1_H1 ;  /* 0x30000008ff0e7230 */ /* 0x000fe20000004100 */
[C---:B------:R-:W-:Y:S01]  /*b950*/  FMUL.FTZ R8, R7.reuse, R16 ;  /* 0x0000001007087220 */ /* 0x040fe20000410000 */
[--C-:B------:R-:W-:Y:S01]  /*b960*/  HADD2.F32 R23, -RZ, R15.reuse.H0_H0 ;  /* 0x2000000fff177230 */ /* 0x100fe20000004100 */
[C---:B------:R-:W-:Y:S01]  /*b970*/  FFMA.FTZ R30, R12.reuse, R5, -R0 ;  /* 0x000000050c1e7223 */ /* 0x040fe20000010800 */
[----:B------:R-:W-:Y:S01]  /*b980*/  HADD2.F32 R24, -RZ, R15.H1_H1 ;  /* 0x3000000fff187230 */ /* 0x000fe20000004100 */
[----:B------:R-:W-:Y:S01]  /*b990*/  FMUL.FTZ R5, R7, R14 ;  /* 0x0000000e07057220 */ /* 0x000fe20000410000 */
[----:B------:R-:W-:Y:S01]  /*b9a0*/  HADD2.F32 R2, -RZ, R35.H1_H1 ;  /* 0x30000023ff027230 */ /* 0x000fe20000004100 */
[----:B------:R-:W-:Y:S01]  /*b9b0*/  FFMA.FTZ R29, R12, R13, R6 ;  /* 0x0000000d0c1d7223 */ /* 0x000fe20000010006 */
[----:B------:R-:W-:Y:S02]  /*b9c0*/  HADD2.F32 R15, -RZ, R9.H0_H0 ;  /* 0x20000009ff0f7230 */ /* 0x000fe40000004100 */
[----:B------:R-:W-:Y:S01]  /*b9d0*/  HADD2.F32 R0, -RZ, R34.H1_H1 ;  /* 0x30000022ff007230 */ /* 0x000fe20000004100 */
[C---:B------:R-:W-:Y:S01]  /*b9e0*/  FFMA.FTZ R12, R2.reuse, R16, -R5 ;  /* 0x00000010020c7223 */ /* 0x040fe20000010805 */
[----:B------:R-:W-:Y:S01]  /*b9f0*/  HADD2.F32 R6, -RZ, R37.H0_H0 ;  /* 0x20000025ff067230 */ /* 0x000fe20000004100 */
[----:B------:R-:W-:Y:S01]  /*ba00*/  FFMA.FTZ R27, R2, R14, R8 ;  /* 0x0000000e021b7223 */ /* 0x000fe20000010008 */
[----:B------:R-:W-:Y:S01]  /*ba10*/  HADD2.F32 R9, -RZ, R9.H1_H1 ;  /* 0x30000009ff097230 */ /* 0x000fe20000004100 */
[C---:B------:R-:W-:Y:S01]  /*ba20*/  FMUL.FTZ R7, R0.reuse, R15 ;  /* 0x0000000f00077220 */ /* 0x040fe20000410000 */
[----:B------:R-:W-:Y:S01]  /*ba30*/  HADD2.F32 R5, -RZ, R35.H0_H0 ;  /* 0x20000023ff057230 */ /* 0x000fe20000004100 */
[-C--:B------:R-:W-:Y:S01]  /*ba40*/  FMUL.FTZ R8, R0, R17.reuse ;  /* 0x0000001100087220 */ /* 0x080fe20000410000 */
[----:B------:R-:W-:Y:S01]  /*ba50*/  HADD2.F32 R0, -RZ, R37.H1_H1 ;  /* 0x30000025ff007230 */ /* 0x000fe20000004100 */
[----:B------:R-:W-:Y:S01]  /*ba60*/  FFMA.FTZ R17, R6, R17, -R7 ;  /* 0x0000001106117223 */ /* 0x000fe20000010807 */
[--C-:B------:R-:W-:Y:S01]  /*ba70*/  HADD2.F32 R19, -RZ, R10.reuse.H0_H0 ;  /* 0x2000000aff137230 */ /* 0x100fe20000004100 */
[CC--:B------:R-:W-:Y:S01]  /*ba80*/  FMUL.FTZ R7, R5.reuse, R9.reuse ;  /* 0x0000000905077220 */ /* 0x0c0fe20000410000 */
[----:B------:R-:W-:Y:S01]  /*ba90*/  HADD2.F32 R10, -RZ, R10.H1_H1 ;  /* 0x3000000aff0a7230 */ /* 0x000fe20000004100 */
[-C--:B------:R-:W-:Y:S01]  /*baa0*/  FMUL.FTZ R2, R5, R18.reuse ;  /* 0x0000001205027220 */ /* 0x080fe20000410000 */
[--C-:B------:R-:W-:Y:S01]  /*bab0*/  HADD2.F32 R5, -RZ, R36.reuse.H0_H0 ;  /* 0x20000024ff057230 */ /* 0x100fe20000004100 */
[C---:B------:R-:W-:Y:S01]  /*bac0*/  FFMA.FTZ R13, R0.reuse, R18, -R7 ;  /* 0x00000012000d7223 */ /* 0x040fe20000010807 */
[----:B------:R-:W-:Y:S01]  /*bad0*/  HADD2.F32 R22, -RZ, R11.H0_H0 ;  /* 0x2000000bff167230 */ /* 0x000fe20000004100 */
[----:B------:R-:W-:Y:S01]  /*bae0*/  FFMA.FTZ R9, R0, R9, R2 ;  /* 0x0000000900097223 */ /* 0x000fe20000010002 */
[----:B------:R-:W-:Y:S01]  /*baf0*/  HADD2.F32 R0, -RZ, R36.H1_H1 ;  /* 0x30000024ff007230 */ /* 0x000fe20000004100 */
[----:B------:R-:W-:Y:S01]  /*bb00*/  FFMA.FTZ R16, R6, R15, R8 ;  /* 0x0000000f06107223 */ /* 0x000fe20000010008 */
[--C-:B------:R-:W-:Y:S01]  /*bb10*/  HADD2.F32 R2, -RZ, R39.reuse.H1_H1 ;  /* 0x30000027ff027230 */ /* 0x100fe20000004100 */
[C---:B------:R-:W-:Y:S01]  /*bb20*/  FMUL.FTZ R8, R5.reuse, R19 ;  /* 0x0000001305087220 */ /* 0x040fe20000410000 */
[----:B------:R-:W-:Y:S01]  /*bb30*/  HADD2.F32 R6, -RZ, R39.H0_H0 ;  /* 0x20000027ff067230 */ /* 0x000fe20000004100 */
[----:B------:R-:W-:Y:S01]  /*bb40*/  FMUL.FTZ R7, R5, R20 ;  /* 0x0000001405077220 */ /* 0x000fe20000410000 */
[----:B------:R-:W-:Y:S01]  /*bb50*/  HADD2.F32 R11, -RZ, R11.H1_H1 ;  /* 0x3000000bff0b7230 */ /* 0x000fe20000004100 */
[----:B------:R-:W-:Y:S01]  /*bb60*/  FMUL.FTZ R5, R0, R10 ;  /* 0x0000000a00057220 */ /* 0x000fe20000410000 */
[----:B------:R-:W-:Y:S01]  /*bb70*/  F2FP.PACK_AB R12, R12, R30 ;  /* 0x0000001e0c0c723e */ /* 0x000fe200000000ff */
[----:B------:R-:W-:Y:S01]  /*bb80*/  FMUL.FTZ R0, R0, R21 ;  /* 0x0000001500007220 */ /* 0x000fe20000410000 */
[----:B------:R-:W-:Y:S01]  /*bb90*/  F2FP.PACK_AB R13, R13, R17 ;  /* 0x000000110d0d723e */ /* 0x000fe200000000ff */
[C---:B------:R-:W-:Y:S01]  /*bba0*/  FFMA.FTZ R20, R2.reuse, R20, -R8 ;  /* 0x0000001402147223 */ /* 0x040fe20000010808 */
[----:B------:R-:W-:Y:S01]  /*bbb0*/  F2FP.PACK_AB R9, R9, R16 ;  /* 0x000000100909723e */ /* 0x000fe200000000ff */
[----:B------:R-:W-:Y:S01]  /*bbc0*/  FFMA.FTZ R19, R2, R19, R7 ;  /* 0x0000001302137223 */ /* 0x000fe20000010007 */
[--C-:B------:R-:W-:Y:S01]  /*bbd0*/  HADD2.F32 R2, -RZ, R38.reuse.H1_H1 ;  /* 0x30000026ff027230 */ /* 0x100fe20000004100 */
[C---:B------:R-:W-:Y:S01]  /*bbe0*/  FFMA.FTZ R10, R6.reuse, R10, R0 ;  /* 0x0000000a060a7223 */ /* 0x040fe20000010000 */
[----:B------:R-:W-:Y:S01]  /*bbf0*/  HADD2.F32 R0, -RZ, R38.H0_H0 ;  /* 0x20000026ff007230 */ /* 0x000fe20000004100 */
[----:B------:R-:W-:Y:S01]  /*bc00*/  FFMA.FTZ R14, R6, R21, -R5 ;  /* 0x00000015060e7223 */ /* 0x000fe20000010805 */
[--C-:B------:R-:W-:Y:S01]  /*bc10*/  HADD2.F32 R6, -RZ, R40.reuse.H1_H1 ;  /* 0x30000028ff067230 */ /* 0x100fe20000004100 */
[C---:B------:R-:W-:Y:S01]  /*bc20*/  FMUL.FTZ R8, R2.reuse, R22 ;  /* 0x0000001602087220 */ /* 0x040fe20000410000 */
[----:B------:R-:W-:Y:S01]  /*bc30*/  HADD2.F32 R5, -RZ, R40.H0_H0 ;  /* 0x20000028ff057230 */ /* 0x000fe20000004100 */
[----:B------:R-:W-:Y:S01]  /*bc40*/  FMUL.FTZ R7, R2, R23 ;  /* 0x0000001702077220 */ /* 0x000fe20000410000 */
[----:B------:R-:W-:Y:S01]  /*bc50*/  F2FP.PACK_AB R14, R14, R20 ;  /* 0x000000140e0e723e */ /* 0x000fe200000000ff */
[----:B------:R-:W-:Y:S01]  /*bc60*/  FMUL.FTZ R2, R0, R11 ;  /* 0x0000000b00027220 */ /* 0x000fe20000410000 */
[----:B------:R-:W-:Y:S01]  /*bc70*/  F2FP.PACK_AB R10, R10, R19 ;  /* 0x000000130a0a723e */ /* 0x000fe200000000ff */
[----:B------:R-:W-:-:S02]  /*bc80*/  FMUL.FTZ R0, R0, R24 ;  /* 0x0000001800007220 */ /* 0x000fc40000410000 */
[C---:B------:R-:W-:Y:S01]  /*bc90*/  FFMA.FTZ R15, R6.reuse, R23, -R8 ;  /* 0x00000017060f7223 */ /* 0x040fe20000010808 */
[----:B------:R-:W-:Y:S01]  /*bca0*/  F2FP.PACK_AB R8, R27, R29 ;  /* 0x0000001d1b08723e */ /* 0x000fe200000000ff */
[C---:B------:R-:W-:Y:S02]  /*bcb0*/  FFMA.FTZ R2, R5.reuse, R24, -R2 ;  /* 0x0000001805027223 */ /* 0x040fe40000010802 */
[----:B------:R-:W-:Y:S02]  /*bcc0*/  FFMA.FTZ R7, R6, R22, R7 ;  /* 0x0000001606077223 */ /* 0x000fe40000010007 */
[----:B------:R-:W-:Y:S01]  /*bcd0*/  FFMA.FTZ R0, R5, R11, R0 ;  /* 0x0000000b05007223 */ /* 0x000fe20000010000 */
[----:B------:R-:W-:-:S04]  /*bce0*/  F2FP.PACK_AB R15, R2, R15 ;  /* 0x0000000f020f723e */ /* 0x000fc800000000ff */
[----:B------:R-:W-:Y:S01]  /*bcf0*/  F2FP.PACK_AB R11, R0, R7 ;  /* 0x00000007000b723e */ /* 0x000fe200000000ff */
[----:B------:R1:W-:Y:S04]  /*bd00*/  STS.128 [R28+0x7100], R12 ;  /* 0x0071000c1c007388 */ /* 0x0003e80000000c00 */
[----:B------:R1:W-:Y:S02]  /*bd10*/  STS.128 [R26+0x7100], R8 ;  /* 0x007100081a007388 */ /* 0x0003e40000000c00 */
.L_x_125:
[----:B------:R-:W-:Y:S05]  /*bd20*/  BSYNC B0 ;  /* 0x0000000000007941 */ /* 0x000fea0003800000 */
.L_x_124:
        /* <DEDUP_REMOVED lines=94> */
.L_x_127:
[----:B------:R-:W-:Y:S05]  /*c310*/  BSYNC B0 ;  /* 0x0000000000007941 */ /* 0x000fea0003800000 */
.L_x_126:
[----:B------:R-:W-:-:S04]  /*c320*/  IADD3 R0, R31, 0x60, RZ ;  /* 0x000000601f007810 */ /* 0x000fc80007ffe0ff */
        /* <DEDUP_REMOVED lines=15> */
[----:B------:R-:W-:-:S02]  /*c420*/  SHF.L.U32 R27, R5, 0x1, RZ ;  /* 0x00000001051b7819 */ /* 0x000fc400000006ff */
[----:B-1----:R-:W-:Y:S01]  /*c430*/  SHF.L.U32 R26, R2, 0x1, RZ ;  /* 0x00000001021a7819 */ /* 0x002fe200000006ff */
        /* <DEDUP_REMOVED lines=75> */
.L_x_117:
[----:B------:R-:W-:Y:S05]  /*c8f0*/  BSYNC B2 ;  /* 0x0000000000027941 */ /* 0x000fea0003800000 */
.L_x_101:
[----:B---3--:R-:W-:Y:S01]  /*c900*/  SHF.R.S32.HI R7, RZ, 0x4, R44 ;  /* 0x00000004ff077819 */ /* 0x008fe2000001142c */
[----:B------:R-:W-:Y:S01]  /*c910*/  IMAD.SHL.U32 R6, R136, 0x40, RZ ;  /* 0x0000004088067824 */ /* 0x000fe200078e00ff */
[----:B------:R-:W-:-:S04]  /*c920*/  DEPBAR.LE SB0, 0x0 ;  /* 0x000080000000791a */ /* 0x000fc80000000000 */
[----:B------:R-:W-:Y:S01]  /*c930*/  LEA.HI R0, R44, R7, RZ, 0x1 ;  /* 0x000000072c007211 */ /* 0x000fe200078f08ff */
[----:B------:R-:W-:Y:S01]  /*c940*/  IMAD.SHL.U32 R2, R42, 0x40, RZ ;  /* 0x000000402a027824 */ /* 0x000fe200078e00ff */
[----:B------:R-:W-:Y:S01]  /*c950*/  LOP3.LUT P0, RZ, R136, 0x2, RZ, 0xc0, !PT ;  /* 0x0000000288ff7812 */ /* 0x000fe2000780c0ff */
[----:B------:R-:W-:Y:S01]  /*c960*/  IMAD.SHL.U32 R5, R43, 0x40, RZ ;  /* 0x000000402b057824 */ /* 0x000fe200078e00ff */
[----:B------:R-:W-:Y:S01]  /*c970*/  LOP3.LUT R0, R0, 0xfffffffe, RZ, 0xc0, !PT ;  /* 0xfffffffe00007812 */ /* 0x000fe200078ec0ff */
[----:B-1----:R-:W-:Y:S01]  /*c980*/  IMAD.SHL.U32 R8, R41, 0x8, RZ ;  /* 0x0000000829087824 */ /* 0x002fe200078e00ff */
[----:B------:R-:W-:Y:S01]  /*c990*/  LOP3.LUT R2, R2, 0x1c0, RZ, 0xc0, !PT ;  /* 0x000001c002027812 */ /* 0x000fe200078ec0ff */
[----:B------:R-:W-:Y:S01]  /*c9a0*/  IMAD.MOV.U32 R94, RZ, RZ, R46 ;  /* 0x000000ffff5e7224 */ /* 0x000fe200078e002e */
[----:B------:R-:W-:Y:S01]  /*c9b0*/  LOP3.LUT R137, R5, 0xfffffe00, RZ, 0xc0, !PT ;  /* 0xfffffe0005897812 */ /* 0x000fe200078ec0ff */
[----:B------:R-:W-:Y:S01]  /*c9c0*/  IMAD.IADD R7, R7, 0x1, -R0 ;  /* 0x0000000107077824 */ /* 0x000fe200078e0a00 */
[----:B------:R-:W-:Y:S01]  /*c9d0*/  LOP3.LUT R0, R6, 0x1c0, RZ, 0xc0, !PT ;  /* 0x000001c006007812 */ /* 0x000fe200078ec0ff */
[----:B------:R-:W-:-:S02]  /*c9e0*/  IMAD.MOV.U32 R95, RZ, RZ, R47 ;  /* 0x000000ffff5f7224 */ /* 0x000fc400078e002f */
[----:B------:R-:W-:Y:S01]  /*c9f0*/  IMAD.SHL.U32 R6, R7, 0x8, RZ ;  /* 0x0000000807067824 */ /* 0x000fe200078e00ff */
[----:B------:R-:W-:Y:S01]  /*ca00*/  LOP3.LUT R5, R0, 0x8, R8, 0xf8, !PT ;  /* 0x0000000800057812 */ /* 0x000fe200078ef808 */
[----:B------:R-:W-:Y:S01]  /*ca10*/  IMAD.MOV.U32 R94, RZ, RZ, R180 ;  /* 0x000000ffff5e7224 */ /* 0x000fe200078e00b4 */
[----:B------:R-:W-:Y:S01]  /*ca20*/  SHF.R.U32.HI R0, RZ, 0x3, R0 ;  /* 0x00000003ff007819 */ /* 0x000fe20000011600 */
[----:B------:R-:W-:Y:S01]  /*ca30*/  IMAD.MOV.U32 R230, RZ, RZ, 0x5 ;  /* 0x00000005ffe67424 */ /* 0x000fe200078e00ff */
[----:B------:R-:W-:Y:S01]  /*ca40*/  LOP3.LUT R8, R2, 0x8, R6, 0xf8, !PT ;  /* 0x0000000802087812 */ /* 0x000fe200078ef806 */
[----:B------:R-:W-:Y:S01]  /*ca50*/  IMAD.SHL.U32 R245, R63, 0x2, RZ ;  /* 0x000000023ff57824 */ /* 0x000fe200078e00ff */
[----:B------:R-:W-:Y:S01]  /*ca60*/  SHF.R.U32.HI R6, RZ, 0x3, R2 ;  /* 0x00000003ff067819 */ /* 0x000fe20000011602 */
[----:B------:R-:W-:Y:S01]  /*ca70*/  IMAD R2, R45, 0x400, R137 ;  /* 0x000004002d027824 */ /* 0x000fe200078e0289 */
[----:B------:R-:W-:Y:S01]  /*ca80*/  LOP3.LUT R0, R5, R0, RZ, 0x3c, !PT ;  /* 0x0000000005007212 */ /* 0x000fe200078e3cff */
[----:B------:R-:W-:Y:S01]  /*ca90*/  STL.64 [R1+0x38], R94 ;  /* 0x0000385e01007387 */ /* 0x000fe20000100a00 */
[----:B------:R-:W-:-:S03]  /*caa0*/  LOP3.LUT R5, R8, R6, RZ, 0x3c, !PT ;  /* 0x0000000608057212 */ /* 0x000fc600078e3cff */
[----:B------:R-:W-:Y:S02]  /*cab0*/  IMAD R0, R7, 0x200, R0 ;  /* 0x0000020007007824 */ /* 0x000fe400078e0200 */
[----:B------:R-:W-:Y:S02]  /*cac0*/  IMAD.IADD R2, R5, 0x1, R2 ;  /* 0x0000000105027824 */ /* 0x000fe400078e0202 */
[----:B------:R-:W-:Y:S01]  /*cad0*/  IMAD.SHL.U32 R139, R0, 0x2, RZ ;  /* 0x00000002008b7824 */ /* 0x000fe200078e00ff */
[----:B------:R-:W-:Y:S01]  /*cae0*/  BAR.SYNC.DEFER_BLOCKING 0x0 ;  /* 0x0000000000007b1d */ /* 0x000fe20000010000 */
[----:B------:R-:W-:Y:S02]  /*caf0*/  IMAD.SHL.U32 R234, R2, 0x2, RZ ;  /* 0x0000000202ea7824 */ /* 0x000fe400078e00ff */
[----:B------:R-:W-:Y:S01]  /*cb00*/  IMAD.WIDE.U32 R6, R92, c[0x0][0x208], RZ ;  /* 0x000082005c067a25 */ /* 0x000fe200078e00ff */
[C---:B------:R-:W-:Y:S02]  /*cb10*/  IADD3 R0, R139.reuse, 0x3900, RZ ;  /* 0x000039008b007810 */ /* 0x040fe40007ffe0ff */
[----:B------:R-:W-:Y:S01]  /*cb20*/  IADD3 R238, R139, 0x3920, RZ ;  /* 0x000039208bee7810 */ /* 0x000fe20007ffe0ff */
[--C-:B------:R-:W-:Y:S01]  /*cb30*/  IMAD R237, R3, 0x2, R234.reuse ;  /* 0x0000000203ed7824 */ /* 0x100fe200078e02ea */
[----:B------:R-:W-:Y:S01]  /*cb40*/  @P0 IADD3 R238, R0, -0x20, RZ ;  /* 0xffffffe000ee0810 */ /* 0x000fe20007ffe0ff */
[----:B------:R-:W-:Y:S01]  /*cb50*/  IMAD R0, R93, c[0x0][0x208], RZ ;  /* 0x000082005d007a24 */ /* 0x000fe200078e02ff */
[----:B------:R-:W-:Y:S01]  /*cb60*/  ISETP.GE.AND P0, PT, R60, c[0x0][0x1d4], PT ;  /* 0x000075003c007a0c */ /* 0x000fe20003f06270 */
[----:B------:R-:W-:Y:S01]  /*cb70*/  IMAD R235, R4, 0x2, R234 ;  /* 0x0000000204eb7824 */ /* 0x000fe200078e02ea */
[----:B------:R-:W-:Y:S01]  /*cb80*/  IADD3 R244, R238, 0x800, RZ ;  /* 0x00000800eef47810 */ /* 0x000fe20007ffe0ff */
[----:B------:R-:W-:Y:S01]  /*cb90*/  IMAD R0, R92, c[0x0][0x20c], R0 ;  /* 0x000083005c007a24 */ /* 0x000fe200078e0200 */
[C---:B------:R-:W-:Y:S01]  /*cba0*/  ISETP.LT.OR P4, PT, R62.reuse, 0x1, P0 ;  /* 0x000000013e00780c */ /* 0x040fe20000781670 */
[----:B------:R-:W-:Y:S01]  /*cbb0*/  IMAD R236, R3, 0x2, R235 ;  /* 0x0000000203ec7824 */ /* 0x000fe200078e02eb */
[C---:B------:R-:W-:Y:S01]  /*cbc0*/  ISETP.LT.OR P6, PT, R62.reuse, 0x21, P0 ;  /* 0x000000213e00780c */ /* 0x040fe200007c1670 */
[----:B------:R-:W-:Y:S01]  /*cbd0*/  IMAD.IADD R0, R7, 0x1, R0 ;  /* 0x0000000107007824 */ /* 0x000fe200078e0200 */
[----:B------:R-:W-:Y:S01]  /*cbe0*/  ISETP.LT.OR P5, PT, R62, 0x31, P0 ;  /* 0x000000313e00780c */ /* 0x000fe200007a1670 */
[----:B------:R-:W-:Y:S01]  /*cbf0*/  IMAD.WIDE.U32 R6, R6, 0x70, R94 ;  /* 0x0000007006067825 */ /* 0x000fe200078e005e */
[----:B------:R-:W-:-:S02]  /*cc00*/  IADD3 R243, R238, 0x1000, RZ ;  /* 0x00001000eef37810 */ /* 0x000fc40007ffe0ff */
[----:B------:R-:W-:Y:S01]  /*cc10*/  IADD3 R242, R238, 0x1800, RZ ;  /* 0x00001800eef27810 */ /* 0x000fe20007ffe0ff */
[----:B------:R-:W-:Y:S01]  /*cc20*/  IMAD R0, R0, 0x70, RZ ;  /* 0x0000007000007824 */ /* 0x000fe200078e02ff */
[----:B------:R-:W-:Y:S01]  /*cc30*/  LDSM.16.M88.4 R24, [R139+0x3900] ;  /* 0x003900008b18783b */ /* 0x000fe20000000200 */
[C---:B------:R-:W-:Y:S02]  /*cc40*/  IADD3 R241, R238.reuse, 0x2000, RZ ;  /* 0x00002000eef17810 */ /* 0x040fe40007ffe0ff */
[----:B------:R-:W-:Y:S01]  /*cc50*/  IMAD.IADD R0, R7, 0x1, R0 ;  /* 0x0000000107007824 */ /* 0x000fe200078e0200 */
[----:B------:R-:W1:Y:S01]  /*cc60*/  LDSM.16.M88.4 R8, [R234+0x9100] ;  /* 0x00910000ea08783b */ /* 0x000e620000000200 */
[C---:B------:R-:W-:Y:S02]  /*cc70*/  IADD3 R240, R238.reuse, 0x2800, RZ ;  /* 0x00002800eef07810 */ /* 0x040fe40007ffe0ff */
[----:B------:R-:W-:Y:S01]  /*cc80*/  IADD3 R239, R238, 0x3000, RZ ;  /* 0x00003000eeef7810 */ /* 0x000fe20007ffe0ff */
[----:B------:R-:W2:Y:S04]  /*cc90*/  LDSM.16.M88.4 R20, [R139+0x4100] ;  /* 0x004100008b14783b */ /* 0x000ea80000000200 */
[----:B------:R-:W3:Y:S04]  /*cca0*/  LDSM.16.M88.4 R16, [R139+0x4900] ;  /* 0x004900008b10783b */ /* 0x000ee80000000200 */
[----:B------:R-:W4:Y:S04]  /*ccb0*/  LDSM.16.M88.4 R28, [R139+0x5100] ;  /* 0x005100008b1c783b */ /* 0x000f280000000200 */
[----:B------:R-:W3:Y:S04]  /*ccc0*/  LDSM.16.M88.4 R32, [R139+0x5900] ;  /* 0x005900008b20783b */ /* 0x000ee80000000200 */
[----:B------:R-:W4:Y:S04]  /*ccd0*/  LDSM.16.M88.4 R40, [R139+0x6100] ;  /* 0x006100008b28783b */ /* 0x000f280000000200 */
[----:B------:R-:W4:Y:S04]  /*cce0*/  LDSM.16.M88.4 R36, [R139+0x6900] ;  /* 0x006900008b24783b */ /* 0x000f280000000200 */
[----:B------:R-:W4:Y:S04]  /*ccf0*/  LDSM.16.M88.4 R12, [R234+0x7100] ;  /* 0x00710000ea0c783b */ /* 0x000f280000000200 */
[----:B------:R-:W-:Y:S04]  /*cd00*/  LDSM.16.M88.4 R48, [R238+0x800] ;  /* 0x00080000ee30783b */ /* 0x000fe80000000200 */
[----:B------:R-:W-:Y:S01]  /*cd10*/  LDSM.16.M88.4 R44, [R238+0x1000] ;  /* 0x00100000ee2c783b */ /* 0x000fe20000000200 */
[C---:B-1----:R-:W-:Y:S03]  /*cd20*/  HMMA.16816.F32 R56, R8.reuse, R24, RZ ;  /* 0x000000180838723c */ /* 0x042fe600000018ff */
[----:B------:R-:W-:Y:S05]  /*cd30*/  LDSM.16.M88.4 R52, [R238] ;  /* 0x00000000ee34783b */ /* 0x000fea0000000200 */
[C---:B--2---:R-:W-:Y:S08]  /*cd40*/  HMMA.16816.F32 R64, R8.reuse, R20, RZ ;  /* 0x000000140840723c */ /* 0x044ff000000018ff */
[C---:B---3--:R-:W-:Y:S08]  /*cd50*/  HMMA.16816.F32 R68, R8.reuse, R16, RZ ;  /* 0x000000100844723c */ /* 0x048ff000000018ff */
[C---:B----4-:R-:W-:Y:S08]  /*cd60*/  HMMA.16816.F32 R72, R8.reuse, R28, RZ ;  /* 0x0000001c0848723c */ /* 0x050ff000000018ff */
        /* <DEDUP_REMOVED lines=10> */
[----:B------:R-:W-:Y:S01]  /*ce10*/  IMAD.MOV.U32 R8, RZ, RZ, c[0x0][0x208] ;  /* 0x00008200ff087624 */ /* 0x000fe200078e00ff */
[----:B------:R-:W-:Y:S03]  /*ce20*/  HMMA.16816.F32 R184, R12, R24, RZ ;  /* 0x000000180cb8723c */ /* 0x000fe600000018ff */
[----:B------:R-:W-:-:S05]  /*ce30*/  IMAD.SHL.U32 R2, R8, 0x20, RZ ;  /* 0x0000002008027824 */ /* 0x000fca00078e00ff */
[C---:B------:R-:W-:Y:S01]  /*ce40*/  HMMA.16816.F32 R176, R12.reuse, R26, RZ ;  /* 0x0000001a0cb0723c */ /* 0x040fe200000018ff */
[----:B------:R-:W-:Y:S07]  /*ce50*/  LDSM.16.M88.4 R24, [R238+0x3000] ;  /* 0x00300000ee18783b */ /* 0x000fee0000000200 */
[C---:B------:R-:W-:Y:S08]  /*ce60*/  HMMA.16816.F32 R152, R12.reuse, R20, RZ ;  /* 0x000000140c98723c */ /* 0x040ff000000018ff */
[C---:B------:R-:W-:Y:S07]  /*ce70*/  HMMA.16816.F32 R172, R12.reuse, R22, RZ ;  /* 0x000000160cac723c */ /* 0x040fee00000018ff */
[----:B------:R-:W-:Y:S01]  /*ce80*/  SHF.L.U64.HI R22, R8, R230, c[0x0][0x20c] ;  /* 0x0000830008167619 */ /* 0x000fe200000102e6 */
[C---:B------:R-:W-:Y:S01]  /*ce90*/  HMMA.16816.F32 R144, R12.reuse, R16, RZ ;  /* 0x000000100c90723c */ /* 0x040fe200000018ff */
[----:B------:R-:W-:Y:S07]  /*cea0*/  LDSM.16.M88.4 R8, [R237+0x7100] ;  /* 0x00710000ed08783b */ /* 0x000fee0000000200 */
[C---:B-----5:R-:W-:Y:S01]  /*ceb0*/  HMMA.16816.F32 R168, R12.reuse, R18, RZ ;  /* 0x000000120ca8723c */ /* 0x060fe200000018ff */
[----:B------:R-:W1:Y:S07]  /*cec0*/  LDSM.16.M88.4 R16, [R237+0x9100] ;  /* 0x00910000ed10783b */ /* 0x000e6e0000000200 */
[C---:B------:R-:W-:Y:S08]  /*ced0*/  HMMA.16816.F32 R132, R12.reuse, R28, RZ ;  /* 0x0000001c0c84723c */ /* 0x040ff000000018ff */
[C---:B------:R-:W-:Y:S01]  /*cee0*/  HMMA.16816.F32 R164, R12.reuse, R30, RZ ;  /* 0x0000001e0ca4723c */ /* 0x040fe200000018ff */
[----:B------:R-:W-:Y:S07]  /*cef0*/  LDSM.16.M88.4 R28, [R238+0x2800] ;  /* 0x00280000ee1c783b */ /* 0x000fee0000000200 */
[C---:B------:R-:W-:Y:S08]  /*cf00*/  HMMA.16816.F32 R128, R12.reuse, R32, RZ ;  /* 0x000000200c80723c */ /* 0x040ff000000018ff */
[C---:B------:R-:W-:Y:S01]  /*cf10*/  HMMA.16816.F32 R156, R12.reuse, R34, RZ ;  /* 0x000000220c9c723c */ /* 0x040fe200000018ff */
[----:B------:R-:W2:Y:S07]  /*cf20*/  LDSM.16.M88.4 R32, [R238+0x2000] ;  /* 0x00200000ee20783b */ /* 0x000eae0000000200 */
[C---:B------:R-:W-:Y:S08]  /*cf30*/  HMMA.16816.F32 R124, R12.reuse, R40, RZ ;  /* 0x000000280c7c723c */ /* 0x040ff000000018ff */
[C---:B------:R-:W-:Y:S01]  /*cf40*/  HMMA.16816.F32 R148, R12.reuse, R42, RZ ;  /* 0x0000002a0c94723c */ /* 0x040fe200000018ff */
[----:B------:R-:W3:Y:S07]  /*cf50*/  LDSM.16.M88.4 R40, [R238+0x1800] ;  /* 0x00180000ee28783b */ /* 0x000eee0000000200 */
[C---:B------:R-:W-:Y:S08]  /*cf60*/  HMMA.16816.F32 R120, R12.reuse, R36, RZ ;  /* 0x000000240c78723c */ /* 0x040ff000000018ff */
[----:B------:R-:W-:Y:S07]  /*cf70*/  HMMA.16816.F32 R140, R12, R38, RZ ;  /* 0x000000260c8c723c */ /* 0x000fee00000018ff */
[C---:B------:R-:W-:Y:S01]  /*cf80*/  LEA R14, P1, R6.reuse, c[0x0][0x1f8], 0x1 ;  /* 0x00007e00060e7a11 */ /* 0x040fe200078208ff */
[----:B-1----:R-:W-:Y:S03]  /*cf90*/  HMMA.16816.F32 R100, R16, R48, R64 ;  /* 0x000000301064723c */ /* 0x002fe60000001840 */
[----:B------:R-:W-:Y:S01]  /*cfa0*/  LEA.HI.X R15, R6, c[0x0][0x1fc], R0, 0x1, P1 ;  /* 0x00007f00060f7a11 */ /* 0x000fe200008f0c00 */
[----:B------:R-:W-:Y:S01]  /*cfb0*/  IMAD.MOV.U32 R0, RZ, RZ, 0x40 ;  /* 0x00000040ff007424 */ /* 0x000fe200078e00ff */
[----:B------:R-:W-:-:S03]  /*cfc0*/  IADD3 R12, P2, R2, R14, RZ ;  /* 0x0000000e020c7210 */ /* 0x000fc60007f5e0ff */
[----:B------:R-:W-:Y:S01]  /*cfd0*/  @!PT LDS RZ, [RZ] ;  /* 0x00000000fffff984 */ /* 0x000fe20000000800 */
[----:B------:R-:W-:Y:S01]  /*cfe0*/  @!PT LDS RZ, [RZ] ;  /* 0x00000000fffff984 */ /* 0x000fe20000000800 */
[----:B------:R-:W-:Y:S01]  /*cff0*/  @!PT LDS RZ, [RZ] ;  /* 0x00000000fffff984 */ /* 0x000fe20000000800 */
[----:B------:R1:W-:Y:S01]  /*d000*/  LDGSTS.E.BYPASS.LTC128B.128 [R245+0x100], [R14.64], !P4 ;  /* 0x001000000ef57fae */ /* 0x0003e2000e101d4a */
[-C--:B------:R-:W-:Y:S01]  /*d010*/  IADD3 R6, P1, R12, R2.reuse, RZ ;  /* 0x000000020c067210 */ /* 0x080fe20007f3e0ff */
[----:B------:R-:W-:Y:S01]  /*d020*/  IMAD.X R13, R22, 0x1, R15, P2 ;  /* 0x00000001160d7824 */ /* 0x000fe200010e060f */
[C---:B------:R-:W-:Y:S01]  /*d030*/  ISETP.LT.OR P2, PT, R62.reuse, 0x11, P0 ;  /* 0x000000113e00780c */ /* 0x040fe20000741670 */
[----:B--2---:R-:W-:Y:S01]  /*d040*/  HMMA.16816.F32 R36, R16, R32, R76 ;  /* 0x000000201024723c */ /* 0x004fe2000000184c */
[----:B------:R-:W-:Y:S01]  /*d050*/  ISETP.LT.OR P4, PT, R62, 0x41, P0 ;  /* 0x000000413e00780c */ /* 0x000fe20000781670 */
[----:B------:R-:W-:Y:S01]  /*d060*/  IMAD.X R7, R13, 0x1, R22, P1 ;  /* 0x000000010d077824 */ /* 0x000fe200008e0616 */
[----:B------:R-:W-:-:S05]  /*d070*/  IADD3 R20, P1, R6, R2, RZ ;  /* 0x0000000206147210 */ /* 0x000fca0007f3e0ff */
[----:B------:R-:W-:Y:S01]  /*d080*/  IMAD.X R21, R7, 0x1, R22, P1 ;  /* 0x0000000107157824 */ /* 0x000fe200008e0616 */
[----:B------:R-:W-:Y:S03]  /*d090*/  HMMA.16816.F32 R96, R16, R44, R68 ;  /* 0x0000002c1060723c */ /* 0x000fe60000001844 */
[----:B------:R2:W-:Y:S01]  /*d0a0*/  LDGSTS.E.BYPASS.LTC128B.128 [R245+0x900], [R12.64], !P2 ;  /* 0x009000000cf57fae */ /* 0x0005e2000d101d4a */
[----:B------:R-:W-:-:S03]  /*d0b0*/  ISETP.LT.OR P2, PT, R62, 0x51, P0 ;  /* 0x000000513e00780c */ /* 0x000fc60000741670 */
[----:B------:R4:W-:Y:S01]  /*d0c0*/  LDGSTS.E.BYPASS.LTC128B.128 [R245+0x1100], [R6.64], !P6 ;  /* 0x0110000006f57fae */ /* 0x0009e2000f101d4a */
[----:B------:R-:W-:Y:S01]  /*d0d0*/  LOP3.LUT P6, RZ, R136, 0x4, RZ, 0xc0, !PT ;  /* 0x0000000488ff7812 */ /* 0x000fe200078cc0ff */
[C---:B---3--:R-:W-:Y:S02]  /*d0e0*/  HMMA.16816.F32 R92, R16.reuse, R40, R72 ;  /* 0x00000028105c723c */ /* 0x048fe40000001848 */
[----:B------:R3:W-:Y:S01]  /*d0f0*/  LDGSTS.E.BYPASS.LTC128B.128 [R245+0x1900], [R20.64], !P5 ;  /* 0x0190000014f57fae */ /* 0x0007e2000e901d4a */
[----:B------:R-:W-:Y:S02]  /*d100*/  SEL R0, R0, 0xffffffc0, !P6 ;  /* 0xffffffc000007807 */ /* 0x000fe40007000000 */
[----:B-1----:R-:W-:Y:S02]  /*d110*/  IADD3 R14, P1, R20, R2, RZ ;  /* 0x00000002140e7210 */ /* 0x002fe40007f3e0ff */
[----:B------:R-:W-:Y:S01]  /*d120*/  ISETP.GE.AND P6, PT, R228, 0x71, PT ;  /* 0x00000071e400780c */ /* 0x000fe20003fc6270 */
[----:B------:R-:W-:Y:S01]  /*d130*/  IMAD.IADD R233, R139, 0x1, R0 ;  /* 0x000000018be97824 */ /* 0x000fe200078e0200 */
[----:B------:R-:W-:Y:S01]  /*d140*/  HMMA.16816.F32 R220, R16, R50, R108 ;  /* 0x0000003210dc723c */ /* 0x000fe2000000186c */
[----:B------:R-:W-:Y:S01]  /*d150*/  IMAD.X R15, R21, 0x1, R22, P1 ;  /* 0x00000001150f7824 */ /* 0x000fe200008e0616 */
[----:B------:R-:W-:Y:S01]  /*d160*/  ISETP.LT.OR P1, PT, R62, 0x61, P0 ;  /* 0x000000613e00780c */ /* 0x000fe20000721670 */
[----:B------:R-:W-:Y:S01]  /*d170*/  IMAD.IADD R232, R0, 0x1, R238 ;  /* 0x0000000100e87824 */ /* 0x000fe200078e02ee */
[----:B------:R-:W-:-:S02]  /*d180*/  LOP3.LUT R0, R5, R137, RZ, 0xfc, !PT ;  /* 0x0000008905007212 */ /* 0x000fc400078efcff */
[----:B------:R1:W-:Y:S02]  /*d190*/  LDGSTS.E.BYPASS.LTC128B.128 [R245+0x2100], [R14.64], !P4 ;  /* 0x021000000ef57fae */ /* 0x0003e4000e101d4a */
[----:B------:R-:W-:Y:S01]  /*d1a0*/  HMMA.16816.F32 R104, R16, R52, R56 ;  /* 0x000000341068723c */ /* 0x000fe20000001838 */
[----:B----4-:R-:W-:-:S07]  /*d1b0*/  IADD3 R6, P0, R14, R2, RZ ;  /* 0x000000020e067210 */ /* 0x010fce0007f1e0ff */
[----:B------:R-:W-:Y:S01]  /*d1c0*/  HMMA.16816.F32 R84, R16, R28, R84 ;  /* 0x0000001c1054723c */ /* 0x000fe20000001854 */
[----:B------:R-:W-:Y:S01]  /*d1d0*/  IMAD.X R7, R15, 0x1, R22, P0 ;  /* 0x000000010f077824 */ /* 0x000fe200000e0616 */
[----:B--2---:R-:W-:-:S06]  /*d1e0*/  IADD3 R12, P0, R6, R2, RZ ;  /* 0x00000002060c7210 */ /* 0x004fcc0007f1e0ff */
[----:B------:R-:W-:Y:S01]  /*d1f0*/  HMMA.16816.F32 R88, R16, R24, R88 ;  /* 0x000000181058723c */ /* 0x000fe20000001858 */
[----:B------:R2:W-:Y:S01]  /*d200*/  LDGSTS.E.BYPASS.LTC128B.128 [R245+0x2900], [R6.64], !P2 ;  /* 0x0290000006f57fae */ /* 0x0005e2000d101d4a */
[----:B------:R-:W-:-:S05]  /*d210*/  IMAD.X R13, R7, 0x1, R22, P0 ;  /* 0x00000001070d7824 */ /* 0x000fca00000e0616 */
[----:B------:R1:W-:Y:S01]  /*d220*/  LDGSTS.E.BYPASS.LTC128B.128 [R245+0x3100], [R12.64], !P1 ;  /* 0x031000000cf57fae */ /* 0x0003e2000c901d4a */
[C---:B------:R-:W-:Y:S03]  /*d230*/  HMMA.16816.F32 R180, R16.reuse, R54, R80 ;  /* 0x0000003610b4723c */ /* 0x040fe60000001850 */
[----:B---3--:R-:W-:Y:S04]  /*d240*/  LDSM.16.M88.4 R20, [R235+0x9100] ;  /* 0x00910000eb14783b */ /* 0x008fe80000000200 */
[----:B------:R-:W3:Y:S01]  /*d250*/  LDSM.16.M88.4 R76, [R233+0x5900] ;  /* 0x00590000e94c783b */ /* 0x000ee20000000200 */
[C---:B------:R-:W-:Y:S03]  /*d260*/  HMMA.16816.F32 R112, R16.reuse, R46, R112 ;  /* 0x0000002e1070723c */ /* 0x040fe60000001870 */
[----:B------:R-:W4:Y:S04]  /*d270*/  LDSM.16.M88.4 R64, [R233+0x4900] ;  /* 0x00490000e940783b */ /* 0x000f280000000200 */
[----:B------:R-:W2:Y:S01]  /*d280*/  LDSM.16.M88.4 R72, [R233+0x6100] ;  /* 0x00610000e948783b */ /* 0x000ea20000000200 */
[C---:B------:R-:W-:Y:S03]  /*d290*/  HMMA.16816.F32 R108, R16.reuse, R42, R116 ;  /* 0x0000002a106c723c */ /* 0x040fe60000001874 */
[----:B------:R-:W2:Y:S04]  /*d2a0*/  LDSM.16.M88.4 R68, [R233+0x6900] ;  /* 0x00690000e944783b */ /* 0x000ea80000000200 */
[----:B------:R-:W2:Y:S01]  /*d2b0*/  LDSM.16.M88.4 R60, [R233+0x3900] ;  /* 0x00390000e93c783b */ /* 0x000ea20000000200 */
[C---:B------:R-:W-:Y:S03]  /*d2c0*/  HMMA.16816.F32 R204, R16.reuse, R34, R160 ;  /* 0x0000002210cc723c */ /* 0x040fe600000018a0 */
[----:B------:R-:W-:Y:S04]  /*d2d0*/  LDSM.16.M88.4 R56, [R233+0x4100] ;  /* 0x00410000e938783b */ /* 0x000fe80000000200 */
[----:B------:R-:W-:Y:S01]  /*d2e0*/  LDSM.16.M88.4 R80, [R233+0x5100] ;  /* 0x00510000e950783b */ /* 0x000fe20000000200 */
[C---:B------:R-:W-:Y:S03]  /*d2f0*/  HMMA.16816.F32 R200, R16.reuse, R30, R192 ;  /* 0x0000001e10c8723c */ /* 0x040fe600000018c0 */
[----:B-1----:R-:W-:Y:S04]  /*d300*/  LDSM.16.M88.4 R12, [R236+0x7100] ;  /* 0x00710000ec0c783b */ /* 0x002fe80000000200 */
[----:B------:R-:W0:Y:S01]  /*d310*/  LDGDEPBAR ;  /* 0x00000000000079af */ /* 0x000e220000000000 */
[----:B------:R-:W-:Y:S03]  /*d320*/  HMMA.16816.F32 R188, R16, R26, R188 ;  /* 0x0000001a10bc723c */ /* 0x000fe600000018bc */
[----:B------:R-:W1:Y:S05]  /*d330*/  LDSM.16.M88.4 R16, [R235+0x7100] ;  /* 0x00710000eb10783b */ /* 0x000e6a0000000200 */
[C---:B------:R-:W-:Y:S08]  /*d340*/  HMMA.16816.F32 R184, R8.reuse, R52, R184 ;  /* 0x0000003408b8723c */ /* 0x040ff000000018b8 */
[C---:B------:R-:W-:Y:S08]  /*d350*/  HMMA.16816.F32 R52, R8.reuse, R54, R176 ;  /* 0x000000360834723c */ /* 0x040ff000000018b0 */
[C---:B------:R-:W-:Y:S08]  /*d360*/  HMMA.16816.F32 R192, R8.reuse, R48, R152 ;  /* 0x0000003008c0723c */ /* 0x040ff00000001898 */
[C---:B------:R-:W-:Y:S08]  /*d370*/  HMMA.16816.F32 R212, R8.reuse, R32, R128 ;  /* 0x0000002008d4723c */ /* 0x040ff00000001880 */
[C---:B------:R-:W-:Y:S08]  /*d380*/  HMMA.16816.F32 R208, R8.reuse, R40, R132 ;  /* 0x0000002808d0723c */ /* 0x040ff00000001884 */
[C---:B------:R-:W-:Y:S01]  /*d390*/  HMMA.16816.F32 R128, R8.reuse, R50, R172 ;  /* 0x000000320880723c */ /* 0x040fe200000018ac */
[----:B------:R-:W-:Y:S07]  /*d3a0*/  LDSM.16.M88.4 R48, [R232] ;  /* 0x00000000e830783b */ /* 0x000fee0000000200 */
[C---:B------:R-:W-:Y:S08]  /*d3b0*/  HMMA.16816.F32 R196, R8.reuse, R44, R144 ;  /* 0x0000002c08c4723c */ /* 0x040ff00000001890 */
[C---:B------:R-:W-:Y:S01]  /*d3c0*/  HMMA.16816.F32 R132, R8.reuse, R46, R168 ;  /* 0x0000002e0884723c */ /* 0x040fe200000018a8 */
[----:B------:R-:W-:Y:S07]  /*d3d0*/  LDSM.16.M88.4 R44, [R232+0x800] ;  /* 0x00080000e82c783b */ /* 0x000fee0000000200 */
[C---:B------:R-:W-:Y:S08]  /*d3e0*/  HMMA.16816.F32 R216, R8.reuse, R28, R124 ;  /* 0x0000001c08d8723c */ /* 0x040ff0000000187c */
[C---:B------:R-:W-:Y:S08]  /*d3f0*/  HMMA.16816.F32 R224, R8.reuse, R24, R120 ;  /* 0x0000001808e0723c */ /* 0x040ff00000001878 */
[C---:B------:R-:W-:Y:S01]  /*d400*/  HMMA.16816.F32 R152, R8.reuse, R42, R164 ;  /* 0x0000002a0898723c */ /* 0x040fe200000018a4 */
[----:B------:R-:W-:Y:S07]  /*d410*/  LDSM.16.M88.4 R40, [R232+0x1000] ;  /* 0x00100000e828783b */ /* 0x000fee0000000200 */
[C---:B------:R-:W-:Y:S01]  /*d420*/  HMMA.16816.F32 R172, R8.reuse, R34, R156 ;  /* 0x0000002208ac723c */ /* 0x040fe2000000189c */
[----:B------:R-:W-:Y:S07]  /*d430*/  LDSM.16.M88.4 R32, [R232+0x2000] ;  /* 0x00200000e820783b */ /* 0x000fee0000000200 */
[C---:B------:R-:W-:Y:S01]  /*d440*/  HMMA.16816.F32 R176, R8.reuse, R30, R148 ;  /* 0x0000001e08b0723c */ /* 0x040fe20000001894 */
[----:B------:R-:W-:Y:S07]  /*d450*/  LDSM.16.M88.4 R28, [R232+0x2800] ;  /* 0x00280000e81c783b */ /* 0x000fee0000000200 */
[----:B------:R-:W-:Y:S01]  /*d460*/  HMMA.16816.F32 R168, R8, R26, R140 ;  /* 0x0000001a08a8723c */ /* 0x000fe2000000188c */
[----:B------:R-:W1:Y:S04]  /*d470*/  LDSM.16.M88.4 R8, [R236+0x9100] ;  /* 0x00910000ec08783b */ /* 0x000e680000000200 */
[----:B------:R-:W-:Y:S03]  /*d480*/  LDSM.16.M88.4 R24, [R232+0x3000] ;  /* 0x00300000e818783b */ /* 0x000fe60000000200 */
[----:B---3--:R-:W-:Y:S01]  /*d490*/  HMMA.16816.F32 R144, R20, R76, R36 ;  /* 0x0000004c1490723c */ /* 0x008fe20000001824 */
[----:B------:R-:W3:Y:S01]  /*d4a0*/  LDSM.16.M88.4 R36, [R232+0x1800] ;  /* 0x00180000e824783b */ /* 0x000ee20000000200 */
[----:B------:R-:W-:-:S06]  /*d4b0*/  DEPBAR.LE SB0, 0x0 ;  /* 0x000080000000791a */ /* 0x000fcc0000000000 */
[C---:B----4-:R-:W-:Y:S08]  /*d4c0*/  HMMA.16816.F32 R156, R20.reuse, R64, R96 ;  /* 0x00000040149c723c */ /* 0x050ff00000001860 */
[C---:B--2---:R-:W-:Y:S08]  /*d4d0*/  HMMA.16816.F32 R124, R20.reuse, R72, R84 ;  /* 0x00000048147c723c */ /* 0x044ff00000001854 */
[C---:B------:R-:W-:Y:S08]  /*d4e0*/  HMMA.16816.F32 R96, R20.reuse, R68, R88 ;  /* 0x000000441460723c */ /* 0x040ff00000001858 */
[C---:B------:R-:W-:Y:S08]  /*d4f0*/  HMMA.16816.F32 R164, R20.reuse, R60, R104 ;  /* 0x0000003c14a4723c */ /* 0x040ff00000001868 */
[----:B------:R-:W-:Y:S08]  /*d500*/  HMMA.16816.F32 R120, R20, R62, R180 ;  /* 0x0000003e1478723c */ /* 0x000ff000000018b4 */
[C---:B-1----:R-:W-:Y:S08]  /*d510*/  HMMA.16816.F32 R88, R16.reuse, R60, R184 ;  /* 0x0000003c1058723c */ /* 0x042ff000000018b8 */
        /* <DEDUP_REMOVED lines=30> */
[C---:B------:R-:W-:Y:S08]  /*d700*/  HMMA.16816.F32 R120, R8.reuse, R50, R120 ;  /* 0x000000320878723c */ /* 0x040ff00000001878 */
[C---:B---3--:R-:W-:Y:S08]  /*d710*/  HMMA.16816.F32 R148, R8.reuse, R36, R148 ;  /* 0x000000240894723c */ /* 0x048ff00000001894 */
[C---:B------:R-:W-:Y:S08]  /*d720*/  HMMA.16816.F32 R108, R8.reuse, R38, R108 ;  /* 0x00000026086c723c */ /* 0x040ff0000000186c */
[C---:B------:R-:W-:Y:S08]  /*d730*/  HMMA.16816.F32 R144, R8.reuse, R32, R144 ;  /* 0x000000200890723c */ /* 0x040ff00000001890 */
[----:B------:R-:W-:Y:S08]  /*d740*/  HMMA.16816.F32 R104, R8, R34, R104 ;  /* 0x000000220868723c */ /* 0x000ff00000001868 */
        /* <DEDUP_REMOVED lines=23> */
[----:B------:R-:W-:Y:S01]  /*d8c0*/  SHF.L.U64.HI R5, R247, R230, c[0x0][0x1e4] ;  /* 0x00007900f7057619 */ /* 0x000fe200000102e6 */
[----:B------:R-:W-:Y:S01]  /*d8d0*/  IMAD.IADD R2, R9, 0x1, R2 ;  /* 0x0000000109027824 */ /* 0x000fe200078e0202 */
[----:B------:R-:W-:-:S04]  /*d8e0*/  IADD3 R14, P1, R24, R6, RZ ;  /* 0x00000006180e7210 */ /* 0x000fc80007f3e0ff */
[----:B------:R-:W-:Y:S02]  /*d8f0*/  LEA.HI.X R7, R8, c[0x0][0x1cc], R2, 0x1, P0 ;  /* 0x0000730008077a11 */ /* 0x000fe400000f0c02 */
[----:B------:R-:W-:-:S03]  /*d900*/  IADD3 R12, P0, R24, R14, RZ ;  /* 0x0000000e180c7210 */ /* 0x000fc60007f1e0ff */
[C---:B------:R-:W-:Y:S01]  /*d910*/  IMAD.X R15, R5.reuse, 0x1, R7, P1 ;  /* 0x00000001050f7824 */ /* 0x040fe200008e0607 */
[C---:B------:R-:W-:Y:S01]  /*d920*/  IADD3 R10, P1, R24.reuse, R12, RZ ;  /* 0x0000000c180a7210 */ /* 0x040fe20007f3e0ff */
[----:B------:R-:W-:Y:S01]  /*d930*/  @!PT LDS RZ, [RZ] ;  /* 0x00000000fffff984 */ /* 0x000fe20000000800 */
[----:B------:R-:W-:Y:S01]  /*d940*/  @!PT LDS RZ, [RZ] ;  /* 0x00000000fffff984 */ /* 0x000fe20000000800 */
[----:B------:R-:W-:Y:S01]  /*d950*/  @!PT LDS RZ, [RZ] ;  /* 0x00000000fffff984 */ /* 0x000fe20000000800 */
[----:B------:R1:W-:Y:S02]  /*d960*/  LDGSTS.E.BYPASS.LTC128B.128 [R245+0x3900], [R6.64], !P3 ;  /* 0x0390000006f57fae */ /* 0x0003e4000d901d4a */
[C---:B------:R-:W-:Y:S01]  /*d970*/  IMAD.X R13, R5.reuse, 0x1, R15, P0 ;  /* 0x00000001050d7824 */ /* 0x040fe200000e060f */
[----:B------:R-:W-:Y:S01]  /*d980*/  IADD3 R8, P0, R24, R10, RZ ;  /* 0x0000000a18087210 */ /* 0x000fe20007f1e0ff */
[----:B------:R2:W-:Y:S02]  /*d990*/  LDGSTS.E.BYPASS.LTC128B.128 [R245+0x4100], [R14.64], !P3 ;  /* 0x041000000ef57fae */ /* 0x0005e4000d901d4a */
[C---:B------:R-:W-:Y:S02]  /*d9a0*/  IMAD.X R11, R5.reuse, 0x1, R13, P1 ;  /* 0x00000001050b7824 */ /* 0x040fe400008e060d */
        /* <DEDUP_REMOVED lines=10> */
.L_x_128:
[----:B------:R-:W-:Y:S01]  /*da50*/  LOP3.LUT R2, R229, 0xffffffe0, RZ, 0xc0, !PT ;  /* 0xffffffe0e5027812 */ /* 0x000fe200078ec0ff */
[----:B---3--:R-:W-:Y:S01]  /*da60*/  IMAD.IADD R6, R228, 0x1, R138 ;  /* 0x00000001e4067824 */ /* 0x008fe200078e028a */
[----:B------:R-:W-:Y:S01]  /*da70*/  STL [R1+0x70], R241 ;  /* 0x000070f101007387 */ /* 0x000fe20000100800 */
[----:B------:R-:W-:Y:S02]  /*da80*/  SHF.L.U32 R228, R0, 0x1, RZ ;  /* 0x0000000100e47819 */ /* 0x000fe400000006ff */
[----:B------:R-:W-:Y:S01]  /*da90*/  IMAD.IADD R2, R231, 0x1, -R2 ;  /* 0x00000001e7027824 */ /* 0x000fe200078e0a02 */
[----:B------:R-:W-:Y:S02]  /*daa0*/  STL [R1+0x6c], R240 ;  /* 0x00006cf001007387 */ /* 0x000fe40000100800 */
[----:B------:R-:W-:-:S02]  /*dab0*/  IMAD R229, R4, 0x2, R228 ;  /* 0x0000000204e57824 */ /* 0x000fc400078e02e4 */
[----:B------:R-:W-:Y:S01]  /*dac0*/  SHF.R.S32.HI R5, RZ, 0x1f, R2 ;  /* 0x0000001fff057819 */ /* 0x000fe20000011402 */
[----:B------:R-:W-:Y:S01]  /*dad0*/  STL [R1+0x68], R239 ;  /* 0x000068ef01007387 */ /* 0x000fe20000100800 */
[C---:B------:R-:W-:Y:S01]  /*dae0*/  IMAD R231, R3.reuse, 0x2, R228 ;  /* 0x0000000203e77824 */ /* 0x040fe200078e02e4 */
[----:B------:R-:W-:Y:S02]  /*daf0*/  LEA R230, R3, R229, 0x1 ;  /* 0x000000e503e67211 */ /* 0x000fe400078e08ff */
[----:B------:R-:W-:Y:S01]  /*db00*/  LEA.HI R5, R5, R2, RZ, 0x2 ;  /* 0x0000000205057211 */ /* 0x000fe200078f10ff */
[----:B------:R-:W-:Y:S03]  /*db10*/  STL [R1+0x64], R238 ;  /* 0x000064ee01007387 */ /* 0x000fe60000100800 */
[----:B------:R-:W-:Y:S01]  /*db20*/  LOP3.LUT R5, R5, 0x7ffffffc, RZ, 0xc0, !PT ;  /* 0x7ffffffc05057812 */ /* 0x000fe200078ec0ff */
[----:B------:R-:W-:Y:S04]  /*db30*/  STL [R1+0x60], R237 ;  /* 0x000060ed01007387 */ /* 0x000fe80000100800 */
[----:B------:R-:W-:Y:S01]  /*db40*/  IMAD.IADD R2, R2, 0x1, -R5 ;  /* 0x0000000102027824 */ /* 0x000fe200078e0a05 */
[----:B------:R-:W-:Y:S03]  /*db50*/  STL [R1+0x5c], R236 ;  /* 0x00005cec01007387 */ /* 0x000fe60000100800 */
[----:B------:R-:W-:Y:S01]  /*db60*/  IMAD R2, R2, -0x2, R6 ;  /* 0xfffffffe02027824 */ /* 0x000fe200078e0206 */
[----:B------:R-:W-:Y:S04]  /*db70*/  STL [R1+0x58], R235 ;  /* 0x000058eb01007387 */ /* 0x000fe80000100800 */
[C---:B------:R-:W-:Y:S01]  /*db80*/  ISETP.GT.AND P1, PT, R2.reuse, RZ, PT ;  /* 0x000000ff0200720c */ /* 0x040fe20003f24270 */
[----:B------:R-:W-:Y:S01]  /*db90*/  STL [R1+0x54], R234 ;  /* 0x000054ea01007387 */ /* 0x000fe20000100800 */
[----:B------:R-:W-:-:S02]  /*dba0*/  ISETP.GT.AND P0, PT, R2, 0x1, PT ;  /* 0x000000010200780c */ /* 0x000fc40003f04270 */
[----:B------:R-:W-:Y:S01]  /*dbb0*/  ISETP.GT.AND P4, PT, R2, 0x8, PT ;  /* 0x000000080200780c */ /* 0x000fe20003f84270 */
[----:B------:R-:W-:Y:S01]  /*dbc0*/  STL [R1+0x50], R233 ;  /* 0x000050e901007387 */ /* 0x000fe20000100800 */
[----:B------:R-:W-:Y:S02]  /*dbd0*/  FSEL R10, R88, -INF , P1 ;  /* 0xff800000580a7808 */ /* 0x000fe40000800000 */
[----:B------:R-:W-:Y:S01]  /*dbe0*/  FSEL R12, R89, -INF , P0 ;  /* 0xff800000590c7808 */ /* 0x000fe20000000000 */
[----:B------:R-:W-:Y:S01]  /*dbf0*/  STL [R1+0x4c], R232 ;  /* 0x00004ce801007387 */ /* 0x000fe20000100800 */
[----:B------:R-:W-:Y:S02]  /*dc00*/  ISETP.GT.AND P2, PT, R2, 0x9, PT ;  /* 0x000000090200780c */ /* 0x000fe40003f44270 */
[----:B------:R-:W-:Y:S01]  /*dc10*/  FSEL R30, R84, -INF , P4 ;  /* 0xff800000541e7808 */ /* 0x000fe20002000000 */
[----:B------:R1:W-:Y:S01]  /*dc20*/  STL [R1+0x48], R139 ;  /* 0x0000488b01007387 */ /* 0x0003e20000100800 */
[----:B------:R-:W-:-:S02]  /*dc30*/  FMNMX.FTZ R5, R10, R12, !PT ;  /* 0x0000000c0a057209 */ /* 0x000fc40007810000 */
[----:B------:R-:W-:Y:S01]  /*dc40*/  FSEL R25, R166, -INF , P1 ;  /* 0xff800000a6197808 */ /* 0x000fe20000800000 */
[----:B------:R-:W0:Y:S01]  /*dc50*/  LDGDEPBAR ;  /* 0x00000000000079af */ /* 0x000e220000000000 */
[----:B------:R-:W-:Y:S02]  /*dc60*/  FSEL R13, R164, -INF , P1 ;  /* 0xff800000a40d7808 */ /* 0x000fe40000800000 */
[----:B------:R-:W-:Y:S02]  /*dc70*/  FSEL R64, R90, -INF , P1 ;  /* 0xff8000005a407808 */ /* 0x000fe40000800000 */
[----:B------:R-:W-:Y:S02]  /*dc80*/  ISETP.GT.AND P1, PT, R2, 0x10, PT ;  /* 0x000000100200780c */ /* 0x000fe40003f24270 */
[----:B------:R-:W-:Y:S02]  /*dc90*/  FSEL R29, R85, -INF , P2 ;  /* 0xff800000551d7808 */ /* 0x000fe40001000000 */
[----:B------:R-:W-:-:S02]  /*dca0*/  FMNMX.FTZ R5, R30, R5, !PT ;  /* 0x000000051e057209 */ /* 0x000fc40007810000 */
[----:B------:R-:W-:Y:S02]  /*dcb0*/  FSEL R26, R167, -INF , P0 ;  /* 0xff800000a71a7808 */ /* 0x000fe40000000000 */
        /* <DEDUP_REMOVED lines=11> */
[----:B------:R-:W-:Y:S02]  /*dd70*/  FMNMX.FTZ R6, R13, R14, !PT ;  /* 0x0000000e0d067209 */ /* 0x000fe40007810000 */
[----:B------:R-:W-:Y:S02]  /*dd80*/  FSEL R28, R123, -INF , P2 ;  /* 0xff8000007b1c7808 */ /* 0x000fe40001000000 */
[----:B------:R-:W-:Y:S02]  /*dd90*/  FSEL R24, R121, -INF , P2 ;  /* 0xff80000079187808 */ /* 0x000fe40001000000 */
[----:B------:R-:W-:Y:S02]  /*dda0*/  FSEL R67, R87, -INF , P2 ;  /* 0xff80000057437808 */ /* 0x000fe40001000000 */
[----:B------:R-:W-:Y:S02]  /*ddb0*/  FSEL R91, R162, -INF , P1 ;  /* 0xff800000a25b7808 */ /* 0x000fe40000800000 */
[----:B------:R-:W-:-:S02]  /*ddc0*/  FSEL R72, R160, -INF , P1 ;  /* 0xff800000a0487808 */ /* 0x000fc40000800000 */
[----:B------:R-:W-:Y:S02]  /*ddd0*/  ISETP.GT.AND P2, PT, R2, 0x19, PT ;  /* 0x000000190200780c */ /* 0x000fe40003f44270 */
[----:B------:R-:W-:Y:S02]  /*dde0*/  FSEL R116, R62, -INF , P1 ;  /* 0xff8000003e747808 */ /* 0x000fe40000800000 */
[----:B------:R-:W-:Y:S02]  /*ddf0*/  FSEL R96, R163, -INF , P0 ;  /* 0xff800000a3607808 */ /* 0x000fe40000000000 */
[----:B------:R-:W-:Y:S02]  /*de00*/  FSEL R88, R161, -INF , P0 ;  /* 0xff800000a1587808 */ /* 0x000fe40000000000 */
[----:B------:R-:W-:Y:S02]  /*de10*/  FSEL R117, R63, -INF , P0 ;  /* 0xff8000003f757808 */ /* 0x000fe40000000000 */
[----:B------:R-:W-:-:S02]  /*de20*/  ISETP.GT.AND P1, PT, R2, 0x20, PT ;  /* 0x000000200200780c */ /* 0x000fc40003f24270 */
[----:B------:R-:W-:Y:S02]  /*de30*/  FSEL R101, R56, -INF , P4 ;  /* 0xff80000038657808 */ /* 0x000fe40002000000 */
[----:B------:R-:W-:Y:S02]  /*de40*/  FMNMX.FTZ R5, R100, R5, !PT ;  /* 0x0000000564057209 */ /* 0x000fe40007810000 */
[----:B------:R-:W-:Y:S02]  /*de50*/  ISETP.GT.AND P0, PT, R2, 0x21, PT ;  /* 0x000000210200780c */ /* 0x000fe40003f04270 */
[----:B------:R-:W-:Y:S02]  /*de60*/  FMNMX.FTZ R6, R15, R6, !PT ;  /* 0x000000060f067209 */ /* 0x000fe40007810000 */
[----:B------:R-:W-:Y:S02]  /*de70*/  FSEL R90, R153, -INF , P2 ;  /* 0xff800000995a7808 */ /* 0x000fe40001000000 */
[----:B------:R-:W-:-:S02]  /*de80*/  FSEL R89, R152, -INF , P4 ;  /* 0xff80000098597808 */ /* 0x000fc40002000000 */
[----:B------:R-:W-:Y:S02]  /*de90*/  FSEL R102, R57, -INF , P2 ;  /* 0xff80000039667808 */ /* 0x000fe40001000000 */
[----:B------:R-:W-:Y:S02]  /*dea0*/  FSEL R131, R158, -INF , P1 ;  /* 0xff8000009e837808 */ /* 0x000fe40000800000 */
[----:B------:R-:W-:Y:S02]  /*deb0*/  FSEL R123, R156, -INF , P1 ;  /* 0xff8000009c7b7808 */ /* 0x000fe40000800000 */
[----:B------:R-:W-:Y:S02]  /*dec0*/  FSEL R153, R54, -INF , P1 ;  /* 0xff80000036997808 */ /* 0x000fe40000800000 */
[----:B------:R-:W-:Y:S02]  /*ded0*/  FSEL R103, R52, -INF , P1 ;  /* 0xff80000034677808 */ /* 0x000fe40000800000 */
[----:B------:R-:W-:-:S02]  /*dee0*/  FMNMX.FTZ R5, R101, R5, !PT ;  /* 0x0000000565057209 */ /* 0x000fc40007810000 */
[----:B------:R-:W-:Y:S02]  /*def0*/  FSEL R133, R159, -INF , P0 ;  /* 0xff8000009f857808 */ /* 0x000fe40000000000 */
[----:B------:R-:W-:Y:S02]  /*df00*/  FSEL R128, R157, -INF , P0 ;  /* 0xff8000009d807808 */ /* 0x000fe40000000000 */
[----:B------:R-:W-:Y:S02]  /*df10*/  FSEL R152, R55, -INF , P0 ;  /* 0xff80000037987808 */ /* 0x000fe40000000000 */
[----:B------:R-:W-:Y:S02]  /*df20*/  FSEL R119, R53, -INF , P0 ;  /* 0xff80000035777808 */ /* 0x000fe40000000000 */
[----:B------:R-:W-:Y:S02]  /*df30*/  ISETP.GT.AND P1, PT, R2, 0x30, PT ;  /* 0x000000300200780c */ /* 0x000fe40003f24270 */
[----:B------:R-:W-:-:S02]  /*df40*/  FMNMX.FTZ R6, R24, R6, !PT ;  /* 0x0000000618067209 */ /* 0x000fc40007810000 */
[----:B------:R-:W-:Y:S02]  /*df50*/  ISETP.GT.AND P0, PT, R2, 0x31, PT ;  /* 0x000000310200780c */ /* 0x000fe40003f04270 */
[----:B------:R-:W-:Y:S02]  /*df60*/  FSEL R98, R155, -INF , P2 ;  /* 0xff8000009b627808 */ /* 0x000fe40001000000 */
[----:B------:R-:W-:Y:S02]  /*df70*/  FMNMX.FTZ R5, R102, R5, !PT ;  /* 0x0000000566057209 */ /* 0x000fe40007810000 */
[----:B------:R-:W-:Y:S02]  /*df80*/  FSEL R155, R150, -INF , P1 ;  /* 0xff800000969b7808 */ /* 0x000fe40000800000 */
[----:B------:R-:W-:Y:S02]  /*df90*/  FMNMX.FTZ R6, R72, R6, !PT ;  /* 0x0000000648067209 */ /* 0x000fe40007810000 */
[----:B------:R-:W-:-:S02]  /*dfa0*/  FSEL R157, R151, -INF , P0 ;  /* 0xff800000979d7808 */ /* 0x000fc40000000000 */
[----:B------:R-:W-:Y:S02]  /*dfb0*/  FSEL R150, R149, -INF , P0 ;  /* 0xff80000095967808 */ /* 0x000fe40000000000 */
[----:B------:R-:W-:Y:S02]  /*dfc0*/  FSEL R165, R43, -INF , P0 ;  /* 0xff8000002ba57808 */ /* 0x000fe40000000000 */
[----:B------:R-:W-:Y:S02]  /*dfd0*/  FSEL R159, R41, -INF , P0 ;  /* 0xff800000299f7808 */ /* 0x000fe40000000000 */
[----:B------:R-:W-:Y:S02]  /*dfe0*/  FSEL R97, R154, -INF , P4 ;  /* 0xff8000009a617808 */ /* 0x000fe40002000000 */
[----:B------:R-:W-:Y:S02]  /*dff0*/  FSEL R118, R58, -INF , P4 ;  /* 0xff8000003a767808 */ /* 0x000fe40002000000 */
[----:B------:R-:W-:-:S02]  /*e000*/  FSEL R120, R59, -INF , P2 ;  /* 0xff8000003b787808 */ /* 0x000fc40001000000 */
[C---:B------:R-:W-:Y:S02]  /*e010*/  ISETP.GT.AND P0, PT, R2.reuse, 0x41, PT ;  /* 0x000000410200780c */ /* 0x040fe40003f04270 */
[C---:B------:R-:W-:Y:S02]  /*e020*/  ISETP.GT.AND P4, PT, R2.reuse, 0x28, PT ;  /* 0x000000280200780c */ /* 0x040fe40003f84270 */
[----:B------:R-:W-:Y:S02]  /*e030*/  ISETP.GT.AND P2, PT, R2, 0x29, PT ;  /* 0x000000290200780c */ /* 0x000fe40003f44270 */
[----:B------:R-:W-:Y:S02]  /*e040*/  FMNMX.FTZ R5, R103, R5, !PT ;  /* 0x0000000567057209 */ /* 0x000fe40007810000 */
[----:B------:R-:W-:Y:S02]  /*e050*/  FSEL R148, R148, -INF , P1 ;  /* 0xff80000094947808 */ /* 0x000fe40000800000 */
[----:B------:R-:W-:-:S02]  /*e060*/  FSEL R163, R42, -INF , P1 ;  /* 0xff8000002aa37808 */ /* 0x000fc40000800000 */
[----:B------:R-:W-:Y:S02]  /*e070*/  FSEL R160, R40, -INF , P1 ;  /* 0xff80000028a07808 */ /* 0x000fe40000800000 */
[----:B------:R-:W-:Y:S01]  /*e080*/  FMNMX.FTZ R6, R88, R6, !PT ;  /* 0x0000000658067209 */ /* 0x000fe20007810000 */
[----:B------:R-:W-:Y:S01]  /*e090*/  LDSM.16.MT88.4 R40, [R230+0x100] ;  /* 0x00010000e628783b */ /* 0x000fe20000004200 */
[----:B------:R-:W-:Y:S02]  /*e0a0*/  ISETP.GT.AND P1, PT, R2, 0x40, PT ;  /* 0x000000400200780c */ /* 0x000fe40003f24270 */
        /* <DEDUP_REMOVED lines=12> */
[----:B------:R-:W-:Y:S02]  /*e170*/  FMNMX.FTZ R5, R119, R5, !PT ;  /* 0x0000000577057209 */ /* 0x000fe40007810000 */
[C---:B------:R-:W-:Y:S02]  /*e180*/  ISETP.GT.AND P4, PT, R2.reuse, 0x38, PT ;  /* 0x000000380200780c */ /* 0x040fe40003f84270 */
[----:B------:R-:W-:-:S02]  /*e190*/  ISETP.GT.AND P2, PT, R2, 0x39, PT ;  /* 0x000000390200780c */ /* 0x000fc40003f44270 */
[----:B------:R-:W-:Y:S02]  /*e1a0*/  ISETP.GT.AND P0, PT, R2, 0x51, PT ;  /* 0x000000510200780c */ /* 0x000fe40003f04270 */
[----:B------:R-:W-:Y:S02]  /*e1b0*/  FMNMX.FTZ R7, R25, R26, !PT ;  /* 0x0000001a19077209 */ /* 0x000fe40007810000 */
[----:B------:R-:W-:Y:S02]  /*e1c0*/  FMNMX.FTZ R6, R89, R6, !PT ;  /* 0x0000000659067209 */ /* 0x000fe40007810000 */
[----:B------:R-:W-:Y:S02]  /*e1d0*/  FSEL R176, R146, -INF , P1 ;  /* 0xff80000092b07808 */ /* 0x000fe40000800000 */
[----:B------:R-:W-:Y:S02]  /*e1e0*/  FSEL R146, R144, -INF , P1 ;  /* 0xff80000090927808 */ /* 0x000fe40000800000 */
[----:B------:R-:W-:-:S02]  /*e1f0*/  FSEL R183, R22, -INF , P1 ;  /* 0xff80000016b77808 */ /* 0x000fc40000800000 */
[----:B------:R-:W-:Y:S02]  /*e200*/  FSEL R144, R20, -INF , P1 ;  /* 0xff80000014907808 */ /* 0x000fe40000800000 */
[----:B------:R-:W-:Y:S01]  /*e210*/  FMNMX.FTZ R5, R121, R5, !PT ;  /* 0x0000000579057209 */ /* 0x000fe20007810000 */
[----:B------:R-:W-:Y:S01]  /*e220*/  LDSM.16.MT88.4 R20, [R231+0x100] ;  /* 0x00010000e714783b */ /* 0x000fe20000004200 */
        /* <DEDUP_REMOVED lines=8> */
[----:B------:R-:W-:Y:S01]  /*e2b0*/  ISETP.GT.AND P1, PT, R2, 0x50, PT ;  /* 0x000000500200780c */ /* 0x000fe20003f24270 */
[----:B------:R-:W-:Y:S01]  /*e2c0*/  LDSM.16.MT88.4 R36, [R230+0x900] ;  /* 0x00090000e624783b */ /* 0x000fe20000004200 */
[----:B------:R-:W-:-:S02]  /*e2d0*/  FSEL R192, R127, -INF , P0 ;  /* 0xff8000007fc07808 */ /* 0x000fc40000000000 */
[----:B------:R-:W-:Y:S02]  /*e2e0*/  FSEL R226, R125, -INF , P0 ;  /* 0xff8000007de27808 */ /* 0x000fe40000000000 */
[----:B------:R-:W-:Y:S02]  /*e2f0*/  FSEL R196, R19, -INF , P0 ;  /* 0xff80000013c47808 */ /* 0x000fe40000000000 */
[----:B------:R-:W-:Y:S02]  /*e300*/  FSEL R184, R17, -INF , P0 ;  /* 0xff80000011b87808 */ /* 0x000fe40000000000 */
[----:B------:R-:W-:Y:S02]  /*e310*/  FMNMX.FTZ R7, R27, R7, !PT ;  /* 0x000000071b077209 */ /* 0x000fe40007810000 */
[----:B------:R-:W-:Y:S02]  /*e320*/  FMNMX.FTZ R6, R90, R6, !PT ;  /* 0x000000065a067209 */ /* 0x000fe40007810000 */
[----:B------:R-:W-:-:S02]  /*e330*/  ISETP.GT.AND P4, PT, R2, 0x48, PT ;  /* 0x000000480200780c */ /* 0x000fc40003f84270 */
[C---:B------:R-:W-:Y:S02]  /*e340*/  ISETP.GT.AND P2, PT, R2.reuse, 0x49, PT ;  /* 0x000000490200780c */ /* 0x040fe40003f44270 */
[----:B------:R-:W-:Y:S02]  /*e350*/  ISETP.GT.AND P0, PT, R2, 0x58, PT ;  /* 0x000000580200780c */ /* 0x000fe40003f04270 */
[----:B------:R-:W-:Y:S02]  /*e360*/  FMNMX.FTZ R5, R122, R5, !PT ;  /* 0x000000057a057209 */ /* 0x000fe40007810000 */
[----:B------:R-:W-:Y:S02]  /*e370*/  FSEL R225, R124, -INF , P1 ;  /* 0xff8000007ce17808 */ /* 0x000fe40000800000 */
[----:B------:R-:W-:Y:S02]  /*e380*/  FMNMX.FTZ R7, R28, R7, !PT ;  /* 0x000000071c077209 */ /* 0x000fe40007810000 */
[----:B------:R-:W-:-:S02]  /*e390*/  FMNMX.FTZ R6, R123, R6, !PT ;  /* 0x000000067b067209 */ /* 0x000fc40007810000 */
        /* <DEDUP_REMOVED lines=8> */
[----:B------:R-:W-:Y:S01]  /*e420*/  FSEL R188, R126, -INF , P1 ;  /* 0xff8000007ebc7808 */ /* 0x000fe20000800000 */
[----:B------:R-:W-:Y:S01]  /*e430*/  LDSM.16.MT88.4 R32, [R229+0x100] ;  /* 0x00010000e520783b */ /* 0x000fe20000004200 */
[----:B------:R-:W-:Y:S02]  /*e440*/  FSEL R199, R18, -INF , P1 ;  /* 0xff80000012c77808 */ /* 0x000fe40000800000 */
[----:B------:R-:W-:Y:S02]  /*e450*/  FSEL R124, R16, -INF , P1 ;  /* 0xff800000107c7808 */ /* 0x000fe40000800000 */
[----:B------:R-:W-:Y:S01]  /*e460*/  FSEL R170, R170, -INF , P0 ;  /* 0xff800000aaaa7808 */ /* 0x000fe20000000000 */
[----:B------:R-:W-:Y:S01]  /*e470*/  LDSM.16.MT88.4 R16, [R228+0x100] ;  /* 0x00010000e410783b */ /* 0x000fe20000004200 */
[----:B------:R-:W-:-:S02]  /*e480*/  FSEL R168, R168, -INF , P0 ;  /* 0xff800000a8a87808 */ /* 0x000fc40000000000 */
[----:B------:R-:W-:Y:S02]  /*e490*/  FSEL R208, R50, -INF , P0 ;  /* 0xff80000032d07808 */ /* 0x000fe40000000000 */
[----:B------:R-:W-:Y:S02]  /*e4a0*/  FSEL R127, R48, -INF , P0 ;  /* 0xff800000307f7808 */ /* 0x000fe40000000000 */
[C---:B------:R-:W-:Y:S02]  /*e4b0*/  ISETP.GT.AND P5, PT, R2.reuse, 0x59, PT ;  /* 0x000000590200780c */ /* 0x040fe40003fa4270 */
[C---:B------:R-:W-:Y:S02]  /*e4c0*/  ISETP.GT.AND P4, PT, R2.reuse, 0x60, PT ;  /* 0x000000600200780c */ /* 0x040fe40003f84270 */
[C---:B------:R-:W-:Y:S02]  /*e4d0*/  ISETP.GT.AND P2, PT, R2.reuse, 0x61, PT ;  /* 0x000000610200780c */ /* 0x040fe40003f44270 */
[----:B------:R-:W-:-:S02]  /*e4e0*/  ISETP.GT.AND P1, PT, R2, 0x68, PT ;  /* 0x000000680200780c */ /* 0x000fc40003f24270 */
[----:B------:R-:W-:Y:S02]  /*e4f0*/  ISETP.GT.AND P0, PT, R2, 0x69, PT ;  /* 0x000000690200780c */ /* 0x000fe40003f04270 */
        /* <DEDUP_REMOVED lines=31> */
[----:B------:R-:W-:Y:S02]  /*e6f0*/  FSEL R126, R49, -INF , P5 ;  /* 0xff800000317e7808 */ /* 0x000fe40002800000 */
[----:B------:R-:W-:Y:S02]  /*e700*/  FMNMX.FTZ R2, R127, R2, !PT ;  /* 0x000000027f027209 */ /* 0x000fe40007810000 */
[----:B------:R-:W-:Y:S02]  /*e710*/  FMNMX.FTZ R6, R156, R6, !PT ;  /* 0x000000069c067209 */ /* 0x000fe40007810000 */
[----:B------:R-:W-:-:S02]  /*e720*/  FMNMX.FTZ R5, R167, R5, !PT ;  /* 0x00000005a7057209 */ /* 0x000fc40007810000 */
[----:B------:R-:W-:Y:S02]  /*e730*/  FMNMX.FTZ R7, R66, R7, !PT ;  /* 0x0000000742077209 */ /* 0x000fe40007810000 */
[----:B------:R-:W-:Y:S02]  /*e740*/  FSEL R212, R140, -INF , P4 ;  /* 0xff8000008cd47808 */ /* 0x000fe40002000000 */
[----:B------:R-:W-:Y:S02]  /*e750*/  FMNMX.FTZ R2, R126, R2, !PT ;  /* 0x000000027e027209 */ /* 0x000fe40007810000 */
[----:B------:R-:W-:Y:S02]  /*e760*/  FMNMX.FTZ R6, R158, R6, !PT ;  /* 0x000000069e067209 */ /* 0x000fe40007810000 */
[----:B------:R-:W-:Y:S02]  /*e770*/  FMNMX.FTZ R5, R225, R5, !PT ;  /* 0x00000005e1057209 */ /* 0x000fe40007810000 */
[----:B------:R-:W-:-:S02]  /*e780*/  FMNMX.FTZ R7, R67, R7, !PT ;  /* 0x0000000743077209 */ /* 0x000fc40007810000 */
[----:B-1----:R-:W-:Y:S02]  /*e790*/  FSEL R139, R141, -INF , P2 ;  /* 0xff8000008d8b7808 */ /* 0x002fe40001000000 */
[----:B------:R-:W-:Y:S02]  /*e7a0*/  FMNMX.FTZ R2, R212, R2, !PT ;  /* 0x00000002d4027209 */ /* 0x000fe40007810000 */
[----:B------:R-:W-:Y:S02]  /*e7b0*/  FMNMX.FTZ R6, R176, R6, !PT ;  /* 0x00000006b0067209 */ /* 0x000fe40007810000 */
[----:B------:R-:W-:Y:S02]  /*e7c0*/  FMNMX.FTZ R5, R226, R5, !PT ;  /* 0x00000005e2057209 */ /* 0x000fe40007810000 */
[----:B------:R-:W-:Y:S02]  /*e7d0*/  FMNMX.FTZ R7, R116, R7, !PT ;  /* 0x0000000774077209 */ /* 0x000fe40007810000 */
[----:B------:R-:W-:-:S02]  /*e7e0*/  FSEL R233, R68, -INF , P1 ;  /* 0xff80000044e97808 */ /* 0x000fc40000800000 */
[----:B------:R-:W-:Y:S02]  /*e7f0*/  FMNMX.FTZ R2, R139, R2, !PT ;  /* 0x000000028b027209 */ /* 0x000fe40007810000 */
[----:B------:R-:W-:Y:S02]  /*e800*/  FSEL R169, R169, -INF , P5 ;  /* 0xff800000a9a97808 */ /* 0x000fe40002800000 */
        /* <DEDUP_REMOVED lines=9> */
[----:B------:R-:W-:-:S02]  /*e8a0*/  FMNMX.FTZ R8, R206, R2, !PT ;  /* 0x00000002ce087209 */ /* 0x000fc40007810000 */
[----:B------:R-:W-:Y:S02]  /*e8b0*/  FSEL R203, R173, -INF , P2 ;  /* 0xff800000adcb7808 */ /* 0x000fe40001000000 */
[----:B------:R-:W-:Y:S01]  /*e8c0*/  FMNMX.FTZ R6, R179, R6, !PT ;  /* 0x00000006b3067209 */ /* 0x000fe20007810000 */
[----:B------:R-:W1:Y:S01]  /*e8d0*/  SHFL.BFLY PT, R135, R8, 0x2, 0x1f ;  /* 0x0c401f0008877f89 */ /* 0x000e6200000e0000 */
[----:B------:R-:W-:Y:S02]  /*e8e0*/  FMNMX.FTZ R2, R200, R5, !PT ;  /* 0x00000005c8027209 */ /* 0x000fe40007810000 */
[----:B------:R-:W-:Y:S02]  /*e8f0*/  FMNMX.FTZ R7, R120, R7, !PT ;  /* 0x0000000778077209 */ /* 0x000fe40007810000 */
[----:B------:R-:W-:Y:S02]  /*e900*/  FSEL R216, R92, -INF , P1 ;  /* 0xff8000005cd87808 */ /* 0x000fe40000800000 */
[----:B------:R-:W-:-:S02]  /*e910*/  FMNMX.FTZ R5, R188, R6, !PT ;  /* 0x00000006bc057209 */ /* 0x000fc40007810000 */
[----:B------:R-:W-:Y:S02]  /*e920*/  FMNMX.FTZ R2, R203, R2, !PT ;  /* 0x00000002cb027209 */ /* 0x000fe40007810000 */
[----:B------:R-:W-:Y:S02]  /*e930*/  FMNMX.FTZ R7, R153, R7, !PT ;  /* 0x0000000799077209 */ /* 0x000fe40007810000 */
[----:B------:R-:W-:Y:S02]  /*e940*/  FSEL R193, R93, -INF , P0 ;  /* 0xff8000005dc17808 */ /* 0x000fe40000000000 */
[----:B------:R-:W-:Y:S02]  /*e950*/  FMNMX.FTZ R5, R192, R5, !PT ;  /* 0x00000005c0057209 */ /* 0x000fe40007810000 */
[----:B------:R-:W-:Y:S02]  /*e960*/  FMNMX.FTZ R2, R216, R2, !PT ;  /* 0x00000002d8027209 */ /* 0x000fe40007810000 */
[----:B------:R-:W-:-:S02]  /*e970*/  FMNMX.FTZ R6, R152, R7, !PT ;  /* 0x0000000798067209 */ /* 0x000fc40007810000 */
        /* <DEDUP_REMOVED lines=51> */
[----:B------:R-:W-:Y:S01]  /*ecb0*/  FFMA.FTZ R5, R12, c[0x0][0x2d0], -R7 ;  /* 0x0000b4000c057a23 */ /* 0x000fe20000010807 */
[----:B------:R-:W-:Y:S01]  /*ecc0*/  MOV R4, R212 ;  /* 0x000000d400047202 */ /* 0x000fe20000000f00 */
[----:B------:R2:W-:Y:S02]  /*ecd0*/  MUFU.EX2 R232, R6 ;  /* 0x0000000600e87308 */ /* 0x0005e40000000800 */
[----:B------:R-:W3:Y:S01]  /*ece0*/  SHFL.BFLY PT, R10, R8, 0x2, 0x1f ;  /* 0x0c401f00080a7f89 */ /* 0x000ee200000e0000 */
[----:B-1----:R-:W-:-:S05]  /*ecf0*/  FMNMX.FTZ R2, R2, R11, !PT ;  /* 0x0000000b02027209 */ /* 0x002fca0007810000 */
[----:B------:R1:W4:Y:S01]  /*ed00*/  MUFU.EX2 R198, R5 ;  /* 0x0000000500c67308 */ /* 0x0003220000000800 */
[----:B------:R-:W-:Y:S02]  /*ed10*/  FSETP.NEU.FTZ.AND P0, PT, R2, -INF , PT ;  /* 0xff8000000200780b */ /* 0x000fe40003f1d000 */
[----:B--2---:R-:W-:-:S05]  /*ed20*/  FSEL R6, R9, RZ, P1 ;  /* 0x000000ff09067208 */ /* 0x004fca0000800000 */
        /* <DEDUP_REMOVED lines=19> */
[----:B------:R-:W-:Y:S03]  /*ee60*/  LDSM.16.MT88.4 R24, [R229+0x900] ;  /* 0x00090000e518783b */ /* 0x000fe60000004200 */
        /* <DEDUP_REMOVED lines=13> */
[----:B-1----:R-:W-:-:S04]  /*ef40*/  FFMA.FTZ R0, R29, c[0x0][0x2d0], -R7 ;  /* 0x0000b4001d007a23 */ /* 0x002fc80000010807 */
[----:B------:R1:W2:Y:S03]  /*ef50*/  MUFU.EX2 R236, R0 ;  /* 0x0000000000ec7308 */ /* 0x0002a60000000800 */
[C---:B------:R-:W-:Y:S08]  /*ef60*/  HMMA.16816.F32 R76, R8.reuse, R20, RZ ;  /* 0x00000014084c723c */ /* 0x040ff000000018ff */
[C---:B------:R-:W-:Y:S01]  /*ef70*/  HMMA.16816.F32 R68, R8.reuse, R32, RZ ;  /* 0x000000200844723c */ /* 0x040fe200000018ff */
[----:B-1----:R-:W-:Y:S01]  /*ef80*/  FSEL R0, R3, RZ, P0 ;  /* 0x000000ff03007208 */ /* 0x002fe20000000000 */
[----:B------:R-:W-:Y:S01]  /*ef90*/  FFMA.FTZ R3, R31, c[0x0][0x2d0], -R7 ;  /* 0x0000b4001f037a23 */ /* 0x000fe20000010807 */
[----:B--2---:R-:W-:Y:S01]  /*efa0*/  F2FP.PACK_AB R14, R236, R194 ;  /* 0x000000c2ec0e723e */ /* 0x004fe200000000ff */
        /* <DEDUP_REMOVED lines=8> */
[----:B--2---:R-:W-:Y:S01]  /*f030*/  FFMA.FTZ R3, R66, c[0x0][0x2d0], -R0 ;  /* 0x0000b40042037a23 */ /* 0x004fe20000010800 */
[----:B---3--:R-:W-:-:S05]  /*f040*/  F2FP.PACK_AB R13, R172, R173 ;  /* 0x000000adac0d723e */ /* 0x008fca00000000ff */
[----:B------:R2:W-:Y:S02]  /*f050*/  MUFU.EX2 R143, R3 ;  /* 0x00000003008f7308 */ /* 0x0005e40000000800 */
[----:B--2---:R-:W-:Y:S02]  /*f060*/  FFMA.FTZ R3, R67, c[0x0][0x2d0], -R0 ;  /* 0x0000b40043037a23 */ /* 0x004fe40000010800 */
[C---:B------:R-:W-:Y:S04]  /*f070*/  HMMA.16816.F32 R64, R8.reuse, R34, RZ ;  /* 0x000000220840723c */ /* 0x040fe800000018ff */
[----:B------:R2:W3:Y:S02]  /*f080*/  MUFU.EX2 R238, R3 ;  /* 0x0000000300ee7308 */ /* 0x0004e40000000800 */
[--C-:B--2---:R-:W-:Y:S01]  /*f090*/  FFMA.FTZ R3, R72, c[0x0][0x2d0], -R6.reuse ;  /* 0x0000b40048037a23 */ /* 0x104fe20000010806 */
[----:B---3--:R-:W-:Y:S01]  /*f0a0*/  F2FP.PACK_AB R15, R238, R143 ;  /* 0x0000008fee0f723e */ /* 0x008fe200000000ff */
[----:B------:R-:W-:Y:S04]  /*f0b0*/  HMMA.16816.F32 R72, R8, R22, RZ ;  /* 0x000000160848723c */ /* 0x000fe800000018ff */
[----:B------:R2:W-:Y:S04]  /*f0c0*/  MUFU.EX2 R207, R3 ;  /* 0x0000000300cf7308 */ /* 0x0005e80000000800 */
[C---:B------:R-:W-:Y:S08]  /*f0d0*/  HMMA.16816.F32 R56, R12.reuse, R16, RZ ;  /* 0x000000100c38723c */ /* 0x040ff000000018ff */
[----:B------:R-:W-:Y:S01]  /*f0e0*/  HMMA.16816.F32 R92, R12, R18, RZ ;  /* 0x000000120c5c723c */ /* 0x000fe200000018ff */
[----:B------:R-:W3:Y:S01]  /*f0f0*/  LDSM.16.MT88.4 R16, [R231+0x900] ;  /* 0x00090000e710783b */ /* 0x000ee20000004200 */
[----:B--2---:R-:W-:-:S04]  /*f100*/  FFMA.FTZ R3, R88, c[0x0][0x2d0], -R6 ;  /* 0x0000b40058037a23 */ /* 0x004fc80000010806 */
[----:B------:R2:W4:Y:S02]  /*f110*/  MUFU.EX2 R234, R3 ;  /* 0x0000000300ea7308 */ /* 0x0005240000000800 */
[C---:B------:R-:W-:Y:S08]  /*f120*/  HMMA.16816.F32 R48, R12.reuse, R20, RZ ;  /* 0x000000140c30723c */ /* 0x040ff000000018ff */
[----:B------:R-:W-:Y:S01]  /*f130*/  HMMA.16816.F32 R44, R12, R32, RZ ;  /* 0x000000200c2c723c */ /* 0x000fe200000018ff */
[----:B--2---:R-:W-:Y:S01]  /*f140*/  FFMA.FTZ R3, R89, c[0x0][0x2d0], -R6 ;  /* 0x0000b40059037a23 */ /* 0x004fe20000010806 */
[----:B----4-:R-:W-:-:S03]  /*f150*/  F2FP.PACK_AB R8, R234, R207 ;  /* 0x000000cfea08723e */ /* 0x010fc600000000ff */
[----:B------:R2:W-:Y:S02]  /*f160*/  MUFU.EX2 R237, R3 ;  /* 0x0000000300ed7308 */ /* 0x0005e40000000800 */
[----:B--2---:R-:W-:-:S06]  /*f170*/  FFMA.FTZ R3, R90, c[0x0][0x2d0], -R6 ;  /* 0x0000b4005a037a23 */ /* 0x004fcc0000010806 */
[----:B------:R2:W4:Y:S02]  /*f180*/  MUFU.EX2 R201, R3 ;  /* 0x0000000300c97308 */ /* 0x0005240000000800 */
[--C-:B--2---:R-:W-:Y:S01]  /*f190*/  FFMA.FTZ R3, R91, c[0x0][0x2d0], -R5.reuse ;  /* 0x0000b4005b037a23 */ /* 0x104fe20000010805 */
[----:B----4-:R-:W-:Y:S01]  /*f1a0*/  F2FP.PACK_AB R10, R201, R237 ;  /* 0x000000edc90a723e */ /* 0x010fe200000000ff */
[C---:B------:R-:W-:Y:S04]  /*f1b0*/  HMMA.16816.F32 R88, R12.reuse, R22, RZ ;  /* 0x000000160c58723c */ /* 0x040fe800000018ff */
[----:B------:R2:W-:Y:S04]  /*f1c0*/  MUFU.EX2 R235, R3 ;  /* 0x0000000300eb7308 */ /* 0x0005e80000000800 */
[----:B------:R-:W-:Y:S01]  /*f1d0*/  HMMA.16816.F32 R20, R12, R40, RZ ;  /* 0x000000280c14723c */ /* 0x000fe200000018ff */
[----:B--2---:R-:W-:-:S04]  /*f1e0*/  FFMA.FTZ R3, R96, c[0x0][0x2d0], -R5 ;  /* 0x0000b40060037a23 */ /* 0x004fc80000010805 */
[----:B------:R2:W4:Y:S02]  /*f1f0*/  MUFU.EX2 R190, R3 ;  /* 0x0000000300be7308 */ /* 0x0005240000000800 */
[----:B--2---:R-:W-:Y:S01]  /*f200*/  FFMA.FTZ R3, R97, c[0x0][0x2d0], -R5 ;  /* 0x0000b40061037a23 */ /* 0x004fe20000010805 */
[----:B----4-:R-:W-:-:S05]  /*f210*/  F2FP.PACK_AB R9, R190, R235 ;  /* 0x000000ebbe09723e */ /* 0x010fca00000000ff */
        /* <DEDUP_REMOVED lines=22> */
[----:B--2---:R-:W-:-:S02]  /*f380*/  F2FP.PACK_AB R10, R217, R189 ;  /* 0x000000bdd90a723e */ /* 0x004fc400000000ff */
[----:B------:R-:W-:Y:S01]  /*f390*/  F2FP.PACK_AB R8, R141, R215 ;  /* 0x000000d78d08723e */ /* 0x000fe200000000ff */
        /* <DEDUP_REMOVED lines=12> */
[C---:B------:R-:W-:Y:S07]  /*f460*/  HMMA.16816.F32 R32, R8.reuse, R30, R92 ;  /* 0x0000001e0820723c */ /* 0x040fee000000185c */
[----:B------:R-:W-:Y:S01]  /*f470*/  IMAD.MOV.U32 R95, RZ, RZ, R214 ;  /* 0x000000ffff5f7224 */ /* 0x000fe200078e00d6 */
[----:B------:R-:W-:Y:S01]  /*f480*/  HMMA.16816.F32 R68, R8, R28, R56 ;  /* 0x0000001c0844723c */ /* 0x000fe20000001838 */
[----:B------:R-:W-:-:S02]  /*f490*/  IMAD.MOV.U32 R94, RZ, RZ, R213 ;  /* 0x000000ffff5e7224 */ /* 0x000fc400078e00d5 */
[----:B------:R-:W-:Y:S02]  /*f4a0*/  IMAD.MOV.U32 R93, RZ, RZ, R211 ;  /* 0x000000ffff5d7224 */ /* 0x000fe400078e00d3 */
[--C-:B-1----:R-:W-:Y:S02]  /*f4b0*/  FFMA.FTZ R3, R121, c[0x0][0x2d0], -R7.reuse ;  /* 0x0000b40079037a23 */ /* 0x102fe40000010807 */
[----:B------:R-:W-:Y:S01]  /*f4c0*/  IMAD.MOV.U32 R92, RZ, RZ, R210 ;  /* 0x000000ffff5c7224 */ /* 0x000fe200078e00d2 */
[C---:B------:R-:W-:Y:S01]  /*f4d0*/  HMMA.16816.F32 R64, R8.reuse, R16, R48 ;  /* 0x000000100840723c */ /* 0x040fe20000001830 */
[----:B------:R1:W-:Y:S07]  /*f4e0*/  MUFU.EX2 R246, R3 ;  /* 0x0000000300f67308 */ /* 0x0003ee0000000800 */
[C---:B------:R-:W-:Y:S01]  /*f4f0*/  HMMA.16816.F32 R28, R8.reuse, R18, R88 ;  /* 0x00000012081c723c */ /* 0x040fe20000001858 */
[----:B------:R-:W-:Y:S06]  /*f500*/  LDSM.16.MT88.4 R16, [R231+0x1100] ;  /* 0x00110000e710783b */ /* 0x000fec0000004200 */
[----:B------:R-:W-:Y:S01]  /*f510*/  MOV R91, R209 ;  /* 0x000000d1005b7202 */ /* 0x000fe20000000f00 */
[----:B------:R-:W-:Y:S01]  /*f520*/  HMMA.16816.F32 R52, R8, R24, R44 ;  /* 0x000000180834723c */ /* 0x000fe2000000182c */
[----:B-1----:R-:W-:Y:S01]  /*f530*/  FFMA.FTZ R3, R122, c[0x0][0x2d0], -R7 ;  /* 0x0000b4007a037a23 */ /* 0x002fe20000010807 */
[----:B------:R-:W-:Y:S01]  /*f540*/  MOV R89, R206 ;  /* 0x000000ce00597202 */ /* 0x000fe20000000f00 */
[----:B------:R-:W-:-:S02]  /*f550*/  IMAD.MOV.U32 R90, RZ, RZ, R208 ;  /* 0x000000ffff5a7224 */ /* 0x000fc400078e00d0 */
[----:B------:R1:W-:Y:S01]  /*f560*/  MUFU.EX2 R249, R3 ;  /* 0x0000000300f97308 */ /* 0x0003e20000000800 */
[----:B------:R-:W-:Y:S02]  /*f570*/  IMAD.MOV.U32 R88, RZ, RZ, R205 ;  /* 0x000000ffff587224 */ /* 0x000fe400078e00cd */
[----:B------:R-:W-:Y:S01]  /*f580*/  HMMA.16816.F32 R40, R8, R26, R96 ;  /* 0x0000001a0828723c */ /* 0x000fe20000001860 */
[----:B------:R-:W-:Y:S01]  /*f590*/  LDSM.16.MT88.4 R24, [R230+0x1100] ;  /* 0x00110000e618783b */ /* 0x000fe20000004200 */
[----:B-1----:R-:W-:-:S06]  /*f5a0*/  FFMA.FTZ R3, R123, c[0x0][0x2d0], -R6 ;  /* 0x0000b4007b037a23 */ /* 0x002fcc0000010806 */
[C---:B------:R-:W-:Y:S01]  /*f5b0*/  HMMA.16816.F32 R120, R8.reuse, R36, R20 ;  /* 0x000000240878723c */ /* 0x040fe20000001814 */
[----:B------:R-:W1:Y:S01]  /*f5c0*/  LDSM.16.MT88.4 R20, [R228+0x1100] ;  /* 0x00110000e414783b */ /* 0x000e620000004200 */
[----:B------:R2:W-:Y:S06]  /*f5d0*/  MUFU.EX2 R224, R3 ;  /* 0x0000000300e07308 */ /* 0x0005ec0000000800 */
[----:B------:R-:W-:Y:S01]  /*f5e0*/  HMMA.16816.F32 R36, R8, R38, R12 ;  /* 0x000000260824723c */ /* 0x000fe2000000180c */
[----:B------:R-:W3:Y:S01]  /*f5f0*/  LDSM.16.MT88.4 R12, [R229+0x1100] ;  /* 0x00110000e50c783b */ /* 0x000ee20000004200 */
[----:B--2---:R-:W-:Y:S01]  /*f600*/  FFMA.FTZ R3, R128, c[0x0][0x2d0], -R6 ;  /* 0x0000b40080037a23 */ /* 0x004fe20000010806 */
[----:B------:R-:W-:-:S03]  /*f610*/  MOV R128, R215 ;  /* 0x000000d700807202 */ /* 0x000fc60000000f00 */
        /* <DEDUP_REMOVED lines=19> */
[----:B--2---:R-:W-:Y:S01]  /*f750*/  FFMA.FTZ R3, R137, c[0x0][0x2d0], -R5 ;  /* 0x0000b40089037a23 */ /* 0x004fe20000010805 */
[----:B------:R-:W-:-:S05]  /*f760*/  MOV R137, R202 ;  /* 0x000000ca00897202 */ /* 0x000fca0000000f00 */
[----:B------:R2:W4:Y:S02]  /*f770*/  MUFU.EX2 R217, R3 ;  /* 0x0000000300d97308 */ /* 0x0005240000000800 */
[----:B--2---:R-:W-:Y:S01]  /*f780*/  FFMA.FTZ R3, R153, c[0x0][0x2d0], -R0 ;  /* 0x0000b40099037a23 */ /* 0x004fe20000010800 */
[----:B----4-:R-:W-:Y:S01]  /*f790*/  F2FP.PACK_AB R11, R217, R218 ;  /* 0x000000dad90b723e */ /* 0x010fe200000000ff */
[----:B------:R-:W-:-:S04]  /*f7a0*/  IMAD.MOV.U32 R153, RZ, RZ, R90 ;  /* 0x000000ffff997224 */ /* 0x000fc800078e005a */
[----:B------:R2:W-:Y:S02]  /*f7b0*/  MUFU.EX2 R215, R3 ;  /* 0x0000000300d77308 */ /* 0x0005e40000000800 */
[C---:B-1----:R-:W-:Y:S08]  /*f7c0*/  HMMA.16816.F32 R48, R8.reuse, R20, R112 ;  /* 0x000000140830723c */ /* 0x042ff00000001870 */
[----:B------:R-:W-:Y:S01]  /*f7d0*/  HMMA.16816.F32 R56, R8, R18, R80 ;  /* 0x000000120838723c */ /* 0x000fe20000001850 */
[----:B--2---:R-:W-:-:S02]  /*f7e0*/  FFMA.FTZ R3, R152, c[0x0][0x2d0], -R0 ;  /* 0x0000b40098037a23 */ /* 0x004fc40000010800 */
[----:B------:R-:W-:Y:S02]  /*f7f0*/  IMAD.MOV.U32 R152, RZ, RZ, R201 ;  /* 0x000000ffff987224 */ /* 0x000fe400078e00c9 */
[----:B------:R1:W2:Y:S03]  /*f800*/  MUFU.EX2 R216, R3 ;  /* 0x0000000300d87308 */ /* 0x0002a60000000800 */
[C---:B------:R-:W-:Y:S08]  /*f810*/  HMMA.16816.F32 R60, R8.reuse, R16, R108 ;  /* 0x00000010083c723c */ /* 0x040ff0000000186c */
[----:B---3--:R-:W-:Y:S01]  /*f820*/  HMMA.16816.F32 R112, R8, R12, R104 ;  /* 0x0000000c0870723c */ /* 0x008fe20000001868 */
        /* <DEDUP_REMOVED lines=13> */
[--C-:B-1----:R-:W-:Y:S01]  /*f900*/  FFMA.FTZ R3, R148, c[0x0][0x2d0], -R6.reuse ;  /* 0x0000b40094037a23 */ /* 0x102fe20000010806 */
[----:B---3--:R-:W-:Y:S01]  /*f910*/  F2FP.PACK_AB R11, R213, R214 ;  /* 0x000000d6d50b723e */ /* 0x008fe200000000ff */
[----:B------:R-:W-:Y:S02]  /*f920*/  IMAD.MOV.U32 R148, RZ, RZ, R91 ;  /* 0x000000ffff947224 */ /* 0x000fe400078e005b */
[----:B------:R1:W-:Y:S04]  /*f930*/  MUFU.EX2 R212, R3 ;  /* 0x0000000300d47308 */ /* 0x0003e80000000800 */
[C---:B------:R-:W-:Y:S08]  /*f940*/  HMMA.16816.F32 R84, R8.reuse, R22, R32 ;  /* 0x000000160854723c */ /* 0x040ff00000001820 */
[----:B------:R-:W-:Y:S01]  /*f950*/  HMMA.16816.F32 R32, R8, R16, R64 ;  /* 0x000000100820723c */ /* 0x000fe20000001840 */
[----:B-1----:R-:W-:Y:S01]  /*f960*/  FFMA.FTZ R3, R150, c[0x0][0x2d0], -R6 ;  /* 0x0000b40096037a23 */ /* 0x002fe20000010806 */
[----:B------:R-:W-:-:S03]  /*f970*/  MOV R150, R92 ;  /* 0x0000005c00967202 */ /* 0x000fc60000000f00 */
[----:B------:R1:W2:Y:S03]  /*f980*/  MUFU.EX2 R211, R3 ;  /* 0x0000000300d37308 */ /* 0x0002a60000000800 */
[C---:B------:R-:W-:Y:S01]  /*f990*/  HMMA.16816.F32 R28, R8.reuse, R18, R28 ;  /* 0x00000012081c723c */ /* 0x040fe2000000181c */
[----:B------:R-:W3:Y:S07]  /*f9a0*/  LDSM.16.MT88.4 R16, [R228+0x1900] ;  /* 0x00190000e410783b */ /* 0x000eee0000004200 */
[----:B------:R-:W-:Y:S01]  /*f9b0*/  HMMA.16816.F32 R96, R8, R24, R120 ;  /* 0x000000180860723c */ /* 0x000fe20000001878 */
[----:B-1----:R-:W-:-:S07]  /*f9c0*/  FFMA.FTZ R3, R149, c[0x0][0x2d0], -R6 ;  /* 0x0000b40095037a23 */ /* 0x002fce0000010806 */
[C---:B------:R-:W-:Y:S01]  /*f9d0*/  HMMA.16816.F32 R100, R8.reuse, R20, R68 ;  /* 0x000000140864723c */ /* 0x040fe20000001844 */
[----:B------:R-:W-:Y:S01]  /*f9e0*/  IMAD.MOV.U32 R149, RZ, RZ, R93 ;  /* 0x000000ffff957224 */ /* 0x000fe200078e005d */
[----:B------:R-:W-:Y:S01]  /*f9f0*/  LDSM.16.MT88.4 R20, [R229+0x1900] ;  /* 0x00190000e514783b */ /* 0x000fe20000004200 */
[----:B------:R1:W-:Y:S01]  /*fa00*/  MUFU.EX2 R210, R3 ;  /* 0x0000000300d27308 */ /* 0x0003e20000000800 */
[----:B------:R-:W-:Y:S01]  /*fa10*/  IMAD.MOV.U32 R120, RZ, RZ, R150 ;  /* 0x000000ffff787224 */ /* 0x000fe200078e0096 */
[----:B------:R-:W-:Y:S01]  /*fa20*/  MOV R121, R148 ;  /* 0x0000009400797202 */ /* 0x000fe20000000f00 */
[----:B------:R-:W-:Y:S01]  /*fa30*/  IMAD.MOV.U32 R150, RZ, RZ, R129 ;  /* 0x000000ffff967224 */ /* 0x000fe200078e0081 */
[----:B------:R-:W-:Y:S01]  /*fa40*/  MOV R122, R89 ;  /* 0x00000059007a7202 */ /* 0x000fe20000000f00 */
[----:B------:R-:W-:Y:S01]  /*fa50*/  HMMA.16816.F32 R68, R8, R12, R52 ;  /* 0x0000000c0844723c */ /* 0x000fe20000001834 */
[----:B------:R-:W-:Y:S02]  /*fa60*/  IMAD.MOV.U32 R129, RZ, RZ, R190 ;  /* 0x000000ffff817224 */ /* 0x000fe400078e00be */
[----:B------:R-:W-:-:S02]  /*fa70*/  IMAD.MOV.U32 R148, RZ, RZ, R128 ;  /* 0x000000ffff947224 */ /* 0x000fc400078e0080 */
[----:B------:R-:W-:Y:S02]  /*fa80*/  IMAD.MOV.U32 R128, RZ, RZ, R189 ;  /* 0x000000ffff807224 */ /* 0x000fe400078e00bd */
[----:B------:R-:W-:Y:S01]  /*fa90*/  IMAD.MOV.U32 R123, RZ, RZ, R88 ;  /* 0x000000ffff7b7224 */ /* 0x000fe200078e0058 */
[----:B------:R-:W-:Y:S01]  /*faa0*/  HMMA.16816.F32 R72, R8, R14, R40 ;  /* 0x0000000e0848723c */ /* 0x000fe20000001828 */
[----:B------:R-:W-:Y:S01]  /*fab0*/  LDSM.16.MT88.4 R12, [R231+0x1900] ;  /* 0x00190000e70c783b */ /* 0x000fe20000004200 */
[----:B-1----:R-:W-:Y:S02]  /*fac0*/  FFMA.FTZ R3, R151, c[0x0][0x2d0], -R6 ;  /* 0x0000b40097037a23 */ /* 0x002fe40000010806 */
[----:B------:R-:W-:Y:S02]  /*fad0*/  IMAD.MOV.U32 R151, RZ, RZ, R94 ;  /* 0x000000ffff977224 */ /* 0x000fe400078e005e */
[----:B------:R1:W4:Y:S02]  /*fae0*/  MUFU.EX2 R209, R3 ;  /* 0x0000000300d17308 */ /* 0x0003240000000800 */
[----:B-1----:R-:W-:Y:S01]  /*faf0*/  FFMA.FTZ R3, R155, c[0x0][0x2d0], -R5 ;  /* 0x0000b4009b037a23 */ /* 0x002fe20000010805 */
[----:B------:R-:W-:-:S02]  /*fb00*/  MOV R155, R95 ;  /* 0x0000005f009b7202 */ /* 0x000fc40000000f00 */
[----:B------:R-:W-:Y:S03]  /*fb10*/  HMMA.16816.F32 R92, R8, R26, R36 ;  /* 0x0000001a085c723c */ /* 0x000fe60000001824 */
[----:B------:R1:W-:Y:S01]  /*fb20*/  MUFU.EX2 R208, R3 ;  /* 0x0000000300d07308 */ /* 0x0003e20000000800 */
[----:B------:R-:W3:Y:S03]  /*fb30*/  LDSM.16.MT88.4 R24, [R230+0x1900] ;  /* 0x00190000e618783b */ /* 0x000ee60000004200 */
[----:B--2---:R-:W-:Y:S02]  /*fb40*/  F2FP.PACK_AB R8, R211, R212 ;  /* 0x000000d4d308723e */ /* 0x004fe400000000ff */
[----:B----4-:R-:W-:Y:S01]  /*fb50*/  F2FP.PACK_AB R10, R209, R210 ;  /* 0x000000d2d10a723e */ /* 0x010fe200000000ff */
[----:B-1----:R-:W-:-:S02]  /*fb60*/  FFMA.FTZ R3, R157, c[0x0][0x2d0], -R5 ;  /* 0x0000b4009d037a23 */ /* 0x002fc40000010805 */
[----:B------:R-:W-:Y:S02]  /*fb70*/  IMAD.MOV.U32 R157, RZ, RZ, R198 ;  /* 0x000000ffff9d7224 */ /* 0x000fe400078e00c6 */
        /* <DEDUP_REMOVED lines=9> */
[----:B--2---:R-:W-:-:S05]  /*fc10*/  F2FP.PACK_AB R11, R206, R205 ;  /* 0x000000cdce0b723e */ /* 0x004fca00000000ff */
[----:B------:R1:W-:Y:S02]  /*fc20*/  MUFU.EX2 R204, R3 ;  /* 0x0000000300cc7308 */ /* 0x0003e40000000800 */
[C---:B---3--:R-:W-:Y:S08]  /*fc30*/  HMMA.16816.F32 R108, R8.reuse, R16, R48 ;  /* 0x00000010086c723c */ /* 0x048ff00000001830 */
[----:B------:R-:W-:Y:S01]  /*fc40*/  HMMA.16816.F32 R48, R8, R24, R116 ;  /* 0x000000180830723c */ /* 0x000fe20000001874 */
[----:B-1----:R-:W-:-:S02]  /*fc50*/  FFMA.FTZ R3, R159, c[0x0][0x2d0], -R7 ;  /* 0x0000b4009f037a23 */ /* 0x002fc40000010807 */
[----:B------:R-:W-:-:S04]  /*fc60*/  IMAD.MOV.U32 R159, RZ, RZ, R149 ;  /* 0x000000ffff9f7224 */ /* 0x000fc800078e0095 */
[----:B------:R-:W-:Y:S01]  /*fc70*/  MOV R116, R156 ;  /* 0x0000009c00747202 */ /* 0x000fe20000000f00 */
[----:B------:R1:W2:Y:S01]  /*fc80*/  MUFU.EX2 R203, R3 ;  /* 0x0000000300cb7308 */ /* 0x0002a20000000800 */
        /* <DEDUP_REMOVED lines=10> */
[----:B------:R-:W-:-:S02]  /*fd30*/  IMAD.MOV.U32 R151, RZ, RZ, R133 ;  /* 0x000000ffff977224 */ /* 0x000fc400078e0085 */
[----:B-1----:R-:W-:-:S05]  /*fd40*/  FFMA.FTZ R3, R161, c[0x0][0x2d0], -R7 ;  /* 0x0000b400a1037a23 */ /* 0x002fca0000010807 */
[C---:B------:R-:W-:Y:S01]  /*fd50*/  HMMA.16816.F32 R104, R8.reuse, R18, R44 ;  /* 0x000000120868723c */ /* 0x040fe2000000182c */
[----:B------:R1:W-:Y:S07]  /*fd60*/  MUFU.EX2 R202, R3 ;  /* 0x0000000300ca7308 */ /* 0x0003ee0000000800 */
[C---:B------:R-:W-:Y:S08]  /*fd70*/  HMMA.16816.F32 R88, R8.reuse, R12, R60 ;  /* 0x0000000c0858723c */ /* 0x040ff0000000183c */
[----:B------:R-:W-:Y:S01]  /*fd80*/  HMMA.16816.F32 R56, R8, R20, R112 ;  /* 0x000000140838723c */ /* 0x000fe20000001870 */
[----:B-1----:R-:W-:-:S04]  /*fd90*/  FFMA.FTZ R3, R162, c[0x0][0x2d0], -R7 ;  /* 0x0000b400a2037a23 */ /* 0x002fc80000010807 */
[----:B------:R1:W3:Y:S03]  /*fda0*/  MUFU.EX2 R201, R3 ;  /* 0x0000000300c97308 */ /* 0x0002e60000000800 */
[C---:B------:R-:W-:Y:S08]  /*fdb0*/  HMMA.16816.F32 R52, R8.reuse, R22, R76 ;  /* 0x000000160834723c */ /* 0x040ff0000000184c */
[----:B------:R-:W-:Y:S01]  /*fdc0*/  HMMA.16816.F32 R40, R8, R26, R80 ;  /* 0x0000001a0828723c */ /* 0x000fe20000001850 */
[----:B-1----:R-:W-:-:S06]  /*fdd0*/  FFMA.FTZ R3, R163, c[0x0][0x2d0], -R0 ;  /* 0x0000b400a3037a23 */ /* 0x002fcc0000010800 */
[----:B--2---:R-:W-:Y:S02]  /*fde0*/  F2FP.PACK_AB R8, R203, R204 ;  /* 0x000000cccb08723e */ /* 0x004fe400000000ff */
[----:B---3--:R-:W-:Y:S01]  /*fdf0*/  F2FP.PACK_AB R10, R201, R202 ;  /* 0x000000cac90a723e */ /* 0x008fe200000000ff */
        /* <DEDUP_REMOVED lines=9> */
[----:B--2---:R-:W-:Y:S01]  /*fe90*/  F2FP.PACK_AB R11, R197, R198 ;  /* 0x000000c6c50b723e */ /* 0x004fe200000000ff */
[----:B------:R-:W-:Y:S02]  /*fea0*/  IMAD.MOV.U32 R144, RZ, RZ, R153 ;  /* 0x000000ffff907224 */ /* 0x000fe400078e0099 */
[----:B------:R-:W-:Y:S01]  /*feb0*/  IMAD.MOV.U32 R153, RZ, RZ, R131 ;  /* 0x000000ffff997224 */ /* 0x000fe200078e0083 */
[----:B------:R-:W-:Y:S01]  /*fec0*/  MOV R131, R143 ;  /* 0x0000008f00837202 */ /* 0x000fe20000000f00 */
[----:B------:R-:W-:Y:S02]  /*fed0*/  IMAD.MOV.U32 R143, RZ, RZ, R195 ;  /* 0x000000ffff8f7224 */ /* 0x000fe400078e00c3 */
[----:B------:R1:W-:Y:S01]  /*fee0*/  MUFU.EX2 R195, R3 ;  /* 0x0000000300c37308 */ /* 0x0003e20000000800 */
[C---:B------:R-:W-:Y:S08]  /*fef0*/  HMMA.16816.F32 R32, R8.reuse, R12, R32 ;  /* 0x0000000c0820723c */ /* 0x040ff00000001820 */
[----:B------:R-:W-:Y:S01]  /*ff00*/  HMMA.16816.F32 R60, R8, R14, R28 ;  /* 0x0000000e083c723c */ /* 0x000fe2000000181c */
[----:B------:R-:W2:Y:S04]  /*ff10*/  LDSM.16.MT88.4 R12, [R231+0x2100] ;  /* 0x00210000e70c783b */ /* 0x000ea80000004200 */
[----:B------:R-:W-:Y:S01]  /*ff20*/  LDSM.16.MT88.4 R28, [R230+0x2100] ;  /* 0x00210000e61c783b */ /* 0x000fe20000004200 */
[----:B-1----:R-:W-:-:S02]  /*ff30*/  FFMA.FTZ R3, R146, c[0x0][0x2d0], -R6 ;  /* 0x0000b40092037a23 */ /* 0x002fc40000010806 */
[C---:B------:R-:W-:Y:S01]  /*ff40*/  HMMA.16816.F32 R44, R8.reuse, R16, R100 ;  /* 0x00000010082c723c */ /* 0x040fe20000001864 */
[----:B------:R-:W-:Y:S02]  /*ff50*/  IMAD.MOV.U32 R146, RZ, RZ, R196 ;  /* 0x000000ffff927224 */ /* 0x000fe400078e00c4 */
[----:B------:R1:W-:Y:S05]  /*ff60*/  MUFU.EX2 R196, R3 ;  /* 0x0000000300c47308 */ /* 0x0003ea0000000800 */
[C---:B------:R-:W-:Y:S01]  /*ff70*/  HMMA.16816.F32 R36, R8.reuse, R18, R84 ;  /* 0x000000120824723c */ /* 0x040fe20000001854 */
[----:B------:R-:W3:Y:S07]  /*ff80*/  LDSM.16.MT88.4 R16, [R228+0x2100] ;  /* 0x00210000e410783b */ /* 0x000eee0000004200 */
[----:B------:R-:W-:Y:S01]  /*ff90*/  HMMA.16816.F32 R68, R8, R20, R68 ;  /* 0x000000140844723c */ /* 0x000fe20000001844 */
[----:B-1----:R-:W-:Y:S01]  /*ffa0*/  FFMA.FTZ R3, R147, c[0x0][0x2d0], -R6 ;  /* 0x0000b40093037a23 */ /* 0x002fe20000010806 */
[----:B------:R-:W-:-:S02]  /*ffb0*/  MOV R147, R154 ;  /* 0x0000009a00937202 */ /* 0x000fc40000000f00 */
[----:B------:R-:W-:Y:S02]  /*ffc0*/  MOV R154, R194 ;  /* 0x000000c2009a7202 */ /* 0x000fe40000000f00 */
[----:B------:R1:W4:Y:S02]  /*ffd0*/  MUFU.EX2 R194, R3 ;  /* 0x0000000300c27308 */ /* 0x0003240000000800 */
[C---:B------:R-:W-:Y:S01]  /*ffe0*/  HMMA.16816.F32 R72, R8.reuse, R22, R72 ;  /* 0x000000160848723c */ /* 0x040fe20000001848 */
[----:B------:R-:W2:Y:S07]  /*fff0*/  LDSM.16.MT88.4 R20, [R229+0x2100] ;  /* 0x00210000e514783b */ /* 0x000eae0000004200 */
[----:B------:R-:W-:Y:S01]  /*10000*/  HMMA.16816.F32 R76, R8, R24, R96 ;  /* 0x00000018084c723c */ /* 0x000fe20000001860 */
[----:B-1----:R-:W-:-:S07]  /*10010*/  FFMA.FTZ R3, R145, c[0x0][0x2d0], -R6 ;  /* 0x0000b40091037a23 */ /* 0x002fce0000010806 */
[----:B------:R-:W-:Y:S01]  /*10020*/  HMMA.16816.F32 R80, R8, R26, R92 ;  /* 0x0000001a0850723c */ /* 0x000fe2000000185c */
[----:B------:R-:W-:Y:S01]  /*10030*/  IMAD.MOV.U32 R145, RZ, RZ, R192 ;  /* 0x000000ffff917224 */ /* 0x000fe200078e00c0 */
[----:B------:R-:W-:Y:S01]  /*10040*/  LDSM.16.MT88.4 R24, [R228+0x2900] ;  /* 0x00290000e418783b */ /* 0x000fe20000004200 */
[----:B------:R1:W-:Y:S04]  /*10050*/  MUFU.EX2 R193, R3 ;  /* 0x0000000300c17308 */ /* 0x0003e80000000800 */
[----:B----4-:R-:W-:Y:S01]  /*10060*/  F2FP.PACK_AB R8, R194, R196 ;  /* 0x000000c4c208723e */ /* 0x010fe200000000ff */
[----:B-1----:R-:W-:-:S04]  /*10070*/  FFMA.FTZ R3, R167, c[0x0][0x2d0], -R6 ;  /* 0x0000b400a7037a23 */ /* 0x002fc80000010806 */
[----:B------:R1:W4:Y:S02]  /*10080*/  MUFU.EX2 R192, R3 ;  /* 0x0000000300c07308 */ /* 0x0003240000000800 */
[----:B-1----:R-:W-:Y:S01]  /*10090*/  FFMA.FTZ R3, R176, c[0x0][0x2d0], -R5 ;  /* 0x0000b400b0037a23 */ /* 0x002fe20000010805 */
[----:B------:R-:W-:Y:S02]  /*100a0*/  MOV R176, R188 ;  /* 0x000000bc00b07202 */ /* 0x000fe40000000f00 */
[----:B----4-:R-:W-:-:S03]  /*100b0*/  F2FP.PACK_AB R10, R192, R193 ;  /* 0x000000c1c00a723e */ /* 0x010fc600000000ff */
        /* <DEDUP_REMOVED lines=60> */
[----:B-1----:R-:W-:Y:S02]  /*10480*/  FFMA.FTZ R3, R176, c[0x0][0x2d0], -R5 ;  /* 0x0000b400b0037a23 */ /* 0x002fe40000010805 */
[----:B------:R-:W-:-:S03]  /*10490*/  IMAD.MOV.U32 R176, RZ, RZ, R145 ;  /* 0x000000ffffb07224 */ /* 0x000fc600078e0091 */
[----:B------:R1:W-:Y:S01]  /*104a0*/  MUFU.EX2 R96, R3 ;  /* 0x0000000300607308 */ /* 0x0003e20000000800 */
[----:B------:R-:W-:Y:S01]  /*104b0*/  IMAD.MOV.U32 R145, RZ, RZ, R147 ;  /* 0x000000ffff917224 */ /* 0x000fe200078e0093 */
[----:B------:R-:W-:Y:S01]  /*104c0*/  MOV R147, R146 ;  /* 0x0000009200937202 */ /* 0x000fe20000000f00 */
[----:B------:R-:W-:Y:S02]  /*104d0*/  IMAD.MOV.U32 R146, RZ, RZ, R144 ;  /* 0x000000ffff927224 */ /* 0x000fe400078e0090 */
[----:B------:R-:W-:Y:S01]  /*104e0*/  IMAD.MOV.U32 R144, RZ, RZ, R122 ;  /* 0x000000ffff907224 */ /* 0x000fe200078e007a */
[----:B------:R-:W-:Y:S01]  /*104f0*/  MOV R122, R123 ;  /* 0x0000007b007a7202 */ /* 0x000fe20000000f00 */
[----:B------:R-:W-:Y:S02]  /*10500*/  IMAD.MOV.U32 R123, RZ, RZ, R241 ;  /* 0x000000ffff7b7224 */ /* 0x000fe400078e00f1 */
[----:B------:R-:W-:Y:S02]  /*10510*/  IMAD.MOV.U32 R180, RZ, RZ, R158 ;  /* 0x000000ffffb47224 */ /* 0x000fe400078e009e */
[----:B------:R-:W-:-:S02]  /*10520*/  IMAD.MOV.U32 R179, RZ, RZ, R150 ;  /* 0x000000ffffb37224 */ /* 0x000fc400078e0096 */
[----:B------:R-:W-:Y:S02]  /*10530*/  IMAD.MOV.U32 R181, RZ, RZ, R155 ;  /* 0x000000ffffb57224 */ /* 0x000fe400078e009b */
[----:B------:R-:W-:Y:S02]  /*10540*/  IMAD.MOV.U32 R177, RZ, RZ, R152 ;  /* 0x000000ffffb17224 */ /* 0x000fe400078e0098 */
[----:B-1----:R-:W-:Y:S02]  /*10550*/  FFMA.FTZ R3, R176, c[0x0][0x2d0], -R5 ;  /* 0x0000b400b0037a23 */ /* 0x002fe40000010805 */
[----:B------:R-:W-:Y:S01]  /*10560*/  IMAD.MOV.U32 R178, RZ, RZ, R143 ;  /* 0x000000ffffb27224 */ /* 0x000fe200078e008f */
[----:B------:R-:W-:Y:S01]  /*10570*/  HMMA.16816.F32 R48, R8, R28, R76 ;  /* 0x0000001c0830723c */ /* 0x000fe2000000184c */
[----:B------:R1:W4:Y:S01]  /*10580*/  MUFU.EX2 R71, R3 ;  /* 0x0000000300477308 */ /* 0x0003220000000800 */
[----:B------:R-:W-:Y:S01]  /*10590*/  IMAD.MOV.U32 R176, RZ, RZ, R145 ;  /* 0x000000ffffb07224 */ /* 0x000fe200078e0091 */
[----:B------:R-:W-:Y:S01]  /*105a0*/  MOV R145, R147 ;  /* 0x0000009300917202 */ /* 0x000fe20000000f00 */
[----:B------:R-:W-:Y:S01]  /*105b0*/  IMAD.MOV.U32 R72, RZ, RZ, R233 ;  /* 0x000000ffff487224 */ /* 0x000fe200078e00e9 */
[----:B------:R2:W5:Y:S01]  /*105c0*/  LDL.LU R241, [R1+0x70] ;  /* 0x0000700001f17983 */ /* 0x0005620000300800 */
[----:B------:R-:W-:-:S02]  /*105d0*/  IMAD.MOV.U32 R147, RZ, RZ, R146 ;  /* 0x000000ffff937224 */ /* 0x000fc400078e0092 */
[----:B------:R-:W-:Y:S01]  /*105e0*/  IMAD.MOV.U32 R146, RZ, RZ, R122 ;  /* 0x000000ffff927224 */ /* 0x000fe200078e007a */
[----:B------:R-:W-:Y:S01]  /*105f0*/  MOV R122, R123 ;  /* 0x0000007b007a7202 */ /* 0x000fe20000000f00 */
[----:B------:R-:W-:Y:S01]  /*10600*/  IMAD.MOV.U32 R123, RZ, RZ, R130 ;  /* 0x000000ffff7b7224 */ /* 0x000fe200078e0082 */
[----:B------:R-:W-:Y:S01]  /*10610*/  MOV R183, R179 ;  /* 0x000000b300b77202 */ /* 0x000fe20000000f00 */
[----:B------:R-:W-:Y:S01]  /*10620*/  IMAD.MOV.U32 R186, RZ, RZ, R181 ;  /* 0x000000ffffba7224 */ /* 0x000fe200078e00b5 */
[----:B------:R-:W-:Y:S01]  /*10630*/  HMMA.16816.F32 R28, R8, R30, R80 ;  /* 0x0000001e081c723c */ /* 0x000fe20000001850 */
[----:B------:R-:W-:Y:S02]  /*10640*/  IMAD.MOV.U32 R124, RZ, RZ, R177 ;  /* 0x000000ffff7c7224 */ /* 0x000fe400078e00b1 */
[----:B-1----:R-:W-:Y:S02]  /*10650*/  FFMA.FTZ R3, R170, c[0x0][0x2d0], -R5 ;  /* 0x0000b400aa037a23 */ /* 0x002fe40000010805 */
[----:B------:R-:W-:-:S02]  /*10660*/  IMAD.MOV.U32 R182, RZ, RZ, R178 ;  /* 0x000000ffffb67224 */ /* 0x000fc400078e00b2 */
[----:B------:R1:W-:Y:S01]  /*10670*/  MUFU.EX2 R70, R3 ;  /* 0x0000000300467308 */ /* 0x0003e20000000800 */
[----:B------:R-:W-:Y:S02]  /*10680*/  IMAD.MOV.U32 R158, RZ, RZ, R156 ;  /* 0x000000ffff9e7224 */ /* 0x000fe400078e009c */
[----:B------:R-:W-:Y:S02]  /*10690*/  IMAD.MOV.U32 R152, RZ, RZ, R153 ;  /* 0x000000ffff987224 */ /* 0x000fe400078e0099 */
[----:B------:R-:W-:Y:S02]  /*106a0*/  IMAD.MOV.U32 R155, RZ, RZ, R148 ;  /* 0x000000ffff9b7224 */ /* 0x000fe400078e0094 */
[----:B------:R-:W-:Y:S02]  /*106b0*/  FFMA.FTZ R4, R4, c[0x0][0x2d0], -R7 ;  /* 0x0000b40004047a23 */ /* 0x000fe40000010807 */
[----:B------:R-:W-:Y:S02]  /*106c0*/  IMAD.MOV.U32 R130, RZ, RZ, R129 ;  /* 0x000000ffff827224 */ /* 0x000fe400078e0081 */
[----:B-1----:R-:W-:Y:S01]  /*106d0*/  FFMA.FTZ R3, R171, c[0x0][0x2d0], -R5 ;  /* 0x0000b400ab037a23 */ /* 0x002fe20000010805 */
[----:B--2---:R-:W-:-:S02]  /*106e0*/  F2FP.PACK_AB R8, R99, R100 ;  /* 0x000000646308723e */ /* 0x004fc400000000ff */
[----:B----4-:R-:W-:Y:S01]  /*106f0*/  F2FP.PACK_AB R9, R71, R96 ;  /* 0x000000604709723e */ /* 0x010fe200000000ff */
[----:B------:R1:W2:Y:S01]  /*10700*/  MUFU.EX2 R69, R3 ;  /* 0x0000000300457308 */ /* 0x0002a20000000800 */
[----:B------:R-:W-:Y:S02]  /*10710*/  F2FP.PACK_AB R10, R97, R98 ;  /* 0x00000062610a723e */ /* 0x000fe400000000ff */
[----:B------:R-:W-:Y:S01]  /*10720*/  MOV R177, R146 ;  /* 0x0000009200b17202 */ /* 0x000fe20000000f00 */
[----:B------:R-:W-:Y:S01]  /*10730*/  IMAD.MOV.U32 R178, RZ, RZ, R144 ;  /* 0x000000ffffb27224 */ /* 0x000fe200078e0090 */
[----:B------:R-:W-:Y:S02]  /*10740*/  MOV R156, R149 ;  /* 0x00000095009c7202 */ /* 0x000fe40000000f00 */
[----:B------:R-:W-:Y:S02]  /*10750*/  MOV R153, R141 ;  /* 0x0000008d00997202 */ /* 0x000fe40000000f00 */
[----:B------:R-:W-:Y:S01]  /*10760*/  MOV R129, R128 ;  /* 0x0000008000817202 */ /* 0x000fe20000000f00 */
[----:B------:R-:W-:-:S02]  /*10770*/  IMAD.MOV.U32 R128, RZ, RZ, R240 ;  /* 0x000000ffff807224 */ /* 0x000fc400078e00f0 */
[----:B------:R4:W5:Y:S01]  /*10780*/  LDL.LU R240, [R1+0x6c] ;  /* 0x00006c0001f07983 */ /* 0x0009620000300800 */
[----:B-1----:R-:W-:Y:S01]  /*10790*/  FFMA.FTZ R3, R176, c[0x0][0x2d0], -R0 ;  /* 0x0000b400b0037a23 */ /* 0x002fe20000010800 */
[----:B--2---:R-:W-:Y:S01]  /*107a0*/  F2FP.PACK_AB R11, R69, R70 ;  /* 0x00000046450b723e */ /* 0x004fe200000000ff */
[----:B------:R-:W-:Y:S02]  /*107b0*/  IMAD.MOV.U32 R176, RZ, RZ, R140 ;  /* 0x000000ffffb07224 */ /* 0x000fe400078e008c */
[----:B------:R1:W-:Y:S04]  /*107c0*/  MUFU.EX2 R61, R3 ;  /* 0x00000003003d7308 */ /* 0x0003e80000000800 */
[C---:B---3--:R-:W-:Y:S08]  /*107d0*/  HMMA.16816.F32 R160, R8.reuse, R20, R160 ;  /* 0x0000001408a0723c */ /* 0x048ff000000018a0 */
[----:B------:R-:W-:Y:S01]  /*107e0*/  HMMA.16816.F32 R164, R8, R22, R164 ;  /* 0x0000001608a4723c */ /* 0x000fe200000018a4 */
[----:B-1----:R-:W-:Y:S01]  /*107f0*/  FFMA.FTZ R3, R145, c[0x0][0x2d0], -R0 ;  /* 0x0000b40091037a23 */ /* 0x002fe20000010800 */
[----:B------:R-:W-:-:S02]  /*10800*/  MOV R145, R123 ;  /* 0x0000007b00917202 */ /* 0x000fc40000000f00 */
[----:B------:R-:W-:Y:S01]  /*10810*/  MOV R123, R154 ;  /* 0x0000009a007b7202 */ /* 0x000fe20000000f00 */
[----:B------:R1:W2:Y:S01]  /*10820*/  MUFU.EX2 R68, R3 ;  /* 0x0000000300447308 */ /* 0x0002a20000000800 */
[----:B------:R-:W-:Y:S01]  /*10830*/  MOV R154, R131 ;  /* 0x00000083009a7202 */ /* 0x000fe20000000f00 */
[----:B------:R-:W-:Y:S01]  /*10840*/  IMAD.MOV.U32 R181, RZ, RZ, R145 ;  /* 0x000000ffffb57224 */ /* 0x000fe200078e0091 */
[----:B------:R-:W-:Y:S01]  /*10850*/  HMMA.16816.F32 R92, R8, R16, R92 ;  /* 0x00000010085c723c */ /* 0x000fe2000000185c */
[----:B------:R-:W-:-:S07]  /*10860*/  IMAD.MOV.U32 R131, RZ, RZ, R142 ;  /* 0x000000ffff837224 */ /* 0x000fce00078e008e */
[C---:B------:R-:W-:Y:S01]  /*10870*/  HMMA.16816.F32 R140, R8.reuse, R24, R108 ;  /* 0x00000018088c723c */ /* 0x040fe2000000186c */
[----:B-1----:R-:W-:Y:S02]  /*10880*/  FFMA.FTZ R3, R147, c[0x0][0x2d0], -R0 ;  /* 0x0000b40093037a23 */ /* 0x002fe40000010800 */
[----:B------:R-:W-:Y:S01]  /*10890*/  IMAD.MOV.U32 R147, RZ, RZ, R122 ;  /* 0x000000ffff937224 */ /* 0x000fe200078e007a */
[----:B------:R-:W-:Y:S01]  /*108a0*/  MOV R122, R157 ;  /* 0x0000009d007a7202 */ /* 0x000fe20000000f00 */
[----:B------:R1:W-:Y:S01]  /*108b0*/  MUFU.EX2 R63, R3 ;  /* 0x00000003003f7308 */ /* 0x0003e20000000800 */
[----:B------:R-:W-:Y:S02]  /*108c0*/  IMAD.MOV.U32 R157, RZ, RZ, R151 ;  /* 0x000000ffff9d7224 */ /* 0x000fe400078e0097 */
[----:B------:R-:W-:Y:S01]  /*108d0*/  HMMA.16816.F32 R88, R8, R18, R88 ;  /* 0x000000120858723c */ /* 0x000fe20000001858 */
[----:B------:R-:W-:-:S07]  /*108e0*/  IMAD.MOV.U32 R179, RZ, RZ, R147 ;  /* 0x000000ffffb37224 */ /* 0x000fce00078e0093 */
[----:B------:R-:W-:Y:S01]  /*108f0*/  HMMA.16816.F32 R148, R8, R26, R104 ;  /* 0x0000001a0894723c */ /* 0x000fe20000001868 */
[----:B-1----:R-:W-:-:S07]  /*10900*/  FFMA.FTZ R3, R125, c[0x0][0x2d0], -R0 ;  /* 0x0000b4007d037a23 */ /* 0x002fce0000010800 */
[C---:B------:R-:W-:Y:S01]  /*10910*/  HMMA.16816.F32 R84, R8.reuse, R12, R84 ;  /* 0x0000000c0854723c */ /* 0x040fe20000001854 */
[----:B------:R1:W3:Y:S07]  /*10920*/  MUFU.EX2 R62, R3 ;  /* 0x00000003003e7308 */ /* 0x0002ee0000000800 */
[----:B------:R-:W-:Y:S07]  /*10930*/  HMMA.16816.F32 R64, R8, R14, R64 ;  /* 0x0000000e0840723c */ /* 0x000fee0000001840 */
[----:B------:R-:W-:-:S02]  /*10940*/  F2FP.PACK_AB R8, R114, R133 ;  /* 0x000000857208723e */ /* 0x000fc400000000ff */
[----:B--2---:R-:W-:Y:S01]  /*10950*/  F2FP.PACK_AB R9, R68, R61 ;  /* 0x0000003d4409723e */ /* 0x004fe200000000ff */
[----:B-1----:R-:W-:Y:S01]  /*10960*/  FFMA.FTZ R3, R180, c[0x0][0x2d0], -R6 ;  /* 0x0000b400b4037a23 */ /* 0x002fe20000010806 */
[----:B------:R-:W-:Y:S01]  /*10970*/  MOV R180, R176 ;  /* 0x000000b000b47202 */ /* 0x000fe20000000f00 */
[----:B------:R-:W-:Y:S01]  /*10980*/  IMAD.MOV.U32 R176, RZ, RZ, R116 ;  /* 0x000000ffffb07224 */ /* 0x000fe200078e0074 */
[----:B------:R-:W-:Y:S01]  /*10990*/  MOV R116, R117 ;  /* 0x0000007500747202 */ /* 0x000fe20000000f00 */
[----:B------:R1:W-:Y:S01]  /*109a0*/  MUFU.EX2 R60, R3 ;  /* 0x00000003003c7308 */ /* 0x0003e20000000800 */
[----:B------:R-:W-:Y:S01]  /*109b0*/  F2FP.PACK_AB R10, R103, R101 ;  /* 0x00000065670a723e */ /* 0x000fe200000000ff */
[----:B------:R-:W-:Y:S01]  /*109c0*/  IMAD.MOV.U32 R117, RZ, RZ, R118 ;  /* 0x000000ffff757224 */ /* 0x000fe200078e0076 */
[----:B---3--:R-:W-:Y:S01]  /*109d0*/  F2FP.PACK_AB R11, R62, R63 ;  /* 0x0000003f3e0b723e */ /* 0x008fe200000000ff */
[----:B------:R-:W-:Y:S01]  /*109e0*/  IMAD.MOV.U32 R118, RZ, RZ, R119 ;  /* 0x000000ffff767224 */ /* 0x000fe200078e0077 */
[----:B------:R-:W-:Y:S01]  /*109f0*/  MOV R119, R159 ;  /* 0x0000009f00777202 */ /* 0x000fe20000000f00 */
[----:B------:R-:W-:-:S02]  /*10a00*/  IMAD.MOV.U32 R159, RZ, RZ, R120 ;  /* 0x000000ffff9f7224 */ /* 0x000fc400078e0078 */
[----:B------:R-:W-:Y:S01]  /*10a10*/  IMAD.MOV.U32 R120, RZ, RZ, R121 ;  /* 0x000000ffff787224 */ /* 0x000fe200078e0079 */
[----:B------:R-:W-:Y:S01]  /*10a20*/  MOV R121, R239 ;  /* 0x000000ef00797202 */ /* 0x000fe20000000f00 */
[----:B-1----:R-:W-:Y:S01]  /*10a30*/  FFMA.FTZ R3, R186, c[0x0][0x2d0], -R6 ;  /* 0x0000b400ba037a23 */ /* 0x002fe20000010806 */
[----:B------:R-:W-:Y:S01]  /*10a40*/  HMMA.16816.F32 R144, R8, R24, R56 ;  /* 0x000000180890723c */ /* 0x000fe20000001838 */
[----:B------:R-:W-:Y:S01]  /*10a50*/  IMAD.MOV.U32 R186, RZ, RZ, R183 ;  /* 0x000000ffffba7224 */ /* 0x000fe200078e00b7 */
[----:B------:R-:W-:Y:S01]  /*10a60*/  MOV R76, R128 ;  /* 0x00000080004c7202 */ /* 0x000fe20000000f00 */
[----:B------:R-:W-:Y:S01]  /*10a70*/  IMAD.MOV.U32 R183, RZ, RZ, R124 ;  /* 0x000000ffffb77224 */ /* 0x000fe200078e007c */
[----:B------:R-:W-:Y:S01]  /*10a80*/  MOV R124, R182 ;  /* 0x000000b6007c7202 */ /* 0x000fe20000000f00 */
        /* <DEDUP_REMOVED lines=10> */
[----:B------:R-:W-:Y:S01]  /*10b30*/  IMAD.MOV.U32 R118, RZ, RZ, R119 ;  /* 0x000000ffff767224 */ /* 0x000fe200078e0077 */
[----:B------:R1:W2:Y:S01]  /*10b40*/  MUFU.EX2 R57, R3 ;  /* 0x0000000300397308 */ /* 0x0002a20000000800 */
[----:B------:R-:W-:Y:S01]  /*10b50*/  IMAD.MOV.U32 R119, RZ, RZ, R159 ;  /* 0x000000ffff777224 */ /* 0x000fe200078e009f */
[----:B------:R-:W-:Y:S01]  /*10b60*/  MOV R159, R120 ;  /* 0x00000078009f7202 */ /* 0x000fe20000000f00 */
[----:B------:R-:W-:Y:S01]  /*10b70*/  IMAD.MOV.U32 R120, RZ, RZ, R121 ;  /* 0x000000ffff787224 */ /* 0x000fe200078e0079 */
[----:B------:R-:W-:Y:S01]  /*10b80*/  MOV R184, R124 ;  /* 0x0000007c00b87202 */ /* 0x000fe20000000f00 */
[----:B------:R-:W-:-:S02]  /*10b90*/  IMAD.MOV.U32 R127, RZ, RZ, R183 ;  /* 0x000000ffff7f7224 */ /* 0x000fc400078e00b7 */
[----:B------:R-:W-:Y:S01]  /*10ba0*/  IMAD.MOV.U32 R121, RZ, RZ, R122 ;  /* 0x000000ffff797224 */ /* 0x000fe200078e007a */
[----:B------:R-:W-:Y:S01]  /*10bb0*/  MOV R122, R158 ;  /* 0x0000009e007a7202 */ /* 0x000fe20000000f00 */
[----:B------:R-:W-:Y:S02]  /*10bc0*/  IMAD.MOV.U32 R187, RZ, RZ, R182 ;  /* 0x000000ffffbb7224 */ /* 0x000fe400078e00b6 */
[----:B------:R-:W-:Y:S02]  /*10bd0*/  IMAD.MOV.U32 R158, RZ, RZ, R238 ;  /* 0x000000ffff9e7224 */ /* 0x000fe400078e00ee */
[----:B-1----:R-:W-:Y:S01]  /*10be0*/  FFMA.FTZ R3, R186, c[0x0][0x2d0], -R6 ;  /* 0x0000b400ba037a23 */ /* 0x002fe20000010806 */
[----:B------:R-:W-:Y:S01]  /*10bf0*/  MOV R186, R181 ;  /* 0x000000b500ba7202 */ /* 0x000fe20000000f00 */
[----:B------:R-:W-:Y:S01]  /*10c00*/  IMAD.MOV.U32 R185, RZ, RZ, R180 ;  /* 0x000000ffffb97224 */ /* 0x000fe200078e00b4 */
[----:B------:R-:W-:Y:S01]  /*10c10*/  MOV R182, R178 ;  /* 0x000000b200b67202 */ /* 0x000fe20000000f00 */
[----:B------:R1:W-:Y:S01]  /*10c20*/  MUFU.EX2 R56, R3 ;  /* 0x0000000300387308 */ /* 0x0003e20000000800 */
[----:B------:R-:W-:Y:S01]  /*10c30*/  IMAD.MOV.U32 R183, RZ, RZ, R179 ;  /* 0x000000ffffb77224 */ /* 0x000fe200078e00b3 */
[----:B------:R-:W-:Y:S01]  /*10c40*/  MOV R179, R117 ;  /* 0x0000007500b37202 */ /* 0x000fe20000000f00 */
[----:B------:R-:W-:Y:S01]  /*10c50*/  IMAD.MOV.U32 R181, RZ, RZ, R116 ;  /* 0x000000ffffb57224 */ /* 0x000fe200078e0074 */
[----:B------:R-:W-:Y:S01]  /*10c60*/  HMMA.16816.F32 R52, R8, R26, R52 ;  /* 0x0000001a0834723c */ /* 0x000fe20000001834 */
[----:B------:R-:W-:Y:S01]  /*10c70*/  IMAD.MOV.U32 R124, RZ, RZ, R177 ;  /* 0x000000ffff7c7224 */ /* 0x000fe200078e00b1 */
[----:B------:R4:W5:Y:S01]  /*10c80*/  LDL.LU R238, [R1+0x64] ;  /* 0x0000640001ee7983 */ /* 0x0009620000300800 */
[----:B------:R-:W-:Y:S01]  /*10c90*/  IMAD.MOV.U32 R180, RZ, RZ, R176 ;  /* 0x000000ffffb47224 */ /* 0x000fe200078e00b0 */
[----:B------:R-:W-:Y:S01]  /*10ca0*/  MOV R176, R159 ;  /* 0x0000009f00b07202 */ /* 0x000fe20000000f00 */
[----:B------:R-:W-:-:S02]  /*10cb0*/  IMAD.MOV.U32 R178, RZ, RZ, R119 ;  /* 0x000000ffffb27224 */ /* 0x000fc400078e0077 */
[----:B------:R-:W-:Y:S02]  /*10cc0*/  IMAD.MOV.U32 R116, RZ, RZ, R120 ;  /* 0x000000ffff747224 */ /* 0x000fe400078e0078 */
[----:B------:R-:W-:Y:S01]  /*10cd0*/  IMAD.MOV.U32 R117, RZ, RZ, R121 ;  /* 0x000000ffff757224 */ /* 0x000fe200078e0079 */
[----:B------:R-:W-:Y:S01]  /*10ce0*/  MOV R121, R157 ;  /* 0x0000009d00797202 */ /* 0x000fe20000000f00 */
[----:B------:R-:W-:Y:S02]  /*10cf0*/  IMAD.MOV.U32 R119, RZ, RZ, R158 ;  /* 0x000000ffff777224 */ /* 0x000fe400078e009e */
[----:B-1----:R-:W-:Y:S02]  /*10d00*/  FFMA.FTZ R3, R127, c[0x0][0x2d0], -R6 ;  /* 0x0000b4007f037a23 */ /* 0x002fe40000010806 */
[----:B------:R-:W-:Y:S01]  /*10d10*/  IMAD.MOV.U32 R127, RZ, RZ, R184 ;  /* 0x000000ffff7f7224 */ /* 0x000fe200078e00b8 */
[----:B------:R-:W-:Y:S01]  /*10d20*/  MOV R184, R187 ;  /* 0x000000bb00b87202 */ /* 0x000fe20000000f00 */
[----:B------:R-:W-:-:S02]  /*10d30*/  IMAD.MOV.U32 R120, RZ, RZ, R156 ;  /* 0x000000ffff787224 */ /* 0x000fc400078e009c */
[----:B------:R-:W-:Y:S01]  /*10d40*/  IMAD.MOV.U32 R187, RZ, RZ, R185 ;  /* 0x000000ffffbb7224 */ /* 0x000fe200078e00b9 */
[----:B------:R-:W-:Y:S01]  /*10d50*/  HMMA.16816.F32 R156, R8, R20, R44 ;  /* 0x00000014089c723c */ /* 0x000fe2000000182c */
[----:B------:R-:W-:Y:S01]  /*10d60*/  IMAD.MOV.U32 R185, RZ, RZ, R186 ;  /* 0x000000ffffb97224 */ /* 0x000fe200078e00ba */
[----:B------:R-:W-:Y:S01]  /*10d70*/  MOV R186, R183 ;  /* 0x000000b700ba7202 */ /* 0x000fe20000000f00 */
[----:B------:R1:W-:Y:S01]  /*10d80*/  MUFU.EX2 R45, R3 ;  /* 0x00000003002d7308 */ /* 0x0003e20000000800 */
[----:B------:R-:W-:Y:S01]  /*10d90*/  IMAD.MOV.U32 R177, RZ, RZ, R118 ;  /* 0x000000ffffb17224 */ /* 0x000fe200078e0076 */
[----:B------:R-:W-:Y:S01]  /*10da0*/  MOV R118, R122 ;  /* 0x0000007a00767202 */ /* 0x000fe20000000f00 */
[----:B------:R-:W-:Y:S02]  /*10db0*/  IMAD.MOV.U32 R183, RZ, RZ, R124 ;  /* 0x000000ffffb77224 */ /* 0x000fe400078e007c */
[----:B------:R-:W-:Y:S01]  /*10dc0*/  IMAD.MOV.U32 R124, RZ, RZ, R182 ;  /* 0x000000ffff7c7224 */ /* 0x000fe200078e00b6 */
[----:B------:R-:W-:Y:S01]  /*10dd0*/  MOV R182, R180 ;  /* 0x000000b400b67202 */ /* 0x000fe20000000f00 */
[----:B------:R-:W-:-:S02]  /*10de0*/  IMAD.MOV.U32 R180, RZ, RZ, R181 ;  /* 0x000000ffffb47224 */ /* 0x000fc400078e00b5 */
[----:B------:R-:W-:Y:S01]  /*10df0*/  IMAD.MOV.U32 R181, RZ, RZ, R179 ;  /* 0x000000ffffb57224 */ /* 0x000fe200078e00b3 */
[----:B------:R-:W-:Y:S01]  /*10e00*/  MOV R179, R177 ;  /* 0x000000b100b37202 */ /* 0x000fe20000000f00 */
[----:B-1----:R-:W-:Y:S02]  /*10e10*/  FFMA.FTZ R3, R127, c[0x0][0x2d0], -R5 ;  /* 0x0000b4007f037a23 */ /* 0x002fe40000010805 */
[----:B------:R-:W-:Y:S02]  /*10e20*/  IMAD.MOV.U32 R127, RZ, RZ, R184 ;  /* 0x000000ffff7f7224 */ /* 0x000fe400078e00b8 */
        /* <DEDUP_REMOVED lines=22> */
[C---:B------:R-:W-:Y:S01]  /*10f90*/  HMMA.16816.F32 R48, R8.reuse, R12, R48 ;  /* 0x0000000c0830723c */ /* 0x040fe20000001830 */
[----:B------:R-:W-:Y:S01]  /*10fa0*/  IMAD.MOV.U32 R120, RZ, RZ, R121 ;  /* 0x000000ffff787224 */ /* 0x000fe200078e0079 */
[----:B------:R-:W-:Y:S01]  /*10fb0*/  MOV R121, R122 ;  /* 0x0000007a00797202 */ /* 0x000fe20000000f00 */
[----:B------:R-:W-:Y:S01]  /*10fc0*/  IMAD.MOV.U32 R178, RZ, RZ, R176 ;  /* 0x000000ffffb27224 */ /* 0x000fe200078e00b0 */
[----:B------:R-:W-:Y:S01]  /*10fd0*/  MUFU.EX2 R24, R4 ;  /* 0x0000000400187308 */ /* 0x000fe20000000800 */
[----:B------:R-:W-:Y:S01]  /*10fe0*/  IMAD.MOV.U32 R176, RZ, RZ, R116 ;  /* 0x000000ffffb07224 */ /* 0x000fe200078e0074 */
[----:B------:R-:W-:Y:S01]  /*10ff0*/  MOV R116, R117 ;  /* 0x0000007500747202 */ /* 0x000fe20000000f00 */
[----:B------:R-:W-:Y:S01]  /*11000*/  IMAD.MOV.U32 R122, RZ, RZ, R123 ;  /* 0x000000ffff7a7224 */ /* 0x000fe200078e007b */
[C---:B------:R-:W-:Y:S01]  /*11010*/  HMMA.16816.F32 R40, R8.reuse, R22, R40 ;  /* 0x000000160828723c */ /* 0x040fe20000001828 */
[----:B------:R-:W-:Y:S01]  /*11020*/  IMAD.MOV.U32 R123, RZ, RZ, R155 ;  /* 0x000000ffff7b7224 */ /* 0x000fe200078e009b */
[----:B------:R-:W-:Y:S01]  /*11030*/  MOV R155, R236 ;  /* 0x000000ec009b7202 */ /* 0x000fe20000000f00 */
[----:B------:R-:W-:Y:S01]  /*11040*/  IMAD.MOV.U32 R117, RZ, RZ, R118 ;  /* 0x000000ffff757224 */ /* 0x000fe200078e0076 */
[----:B------:R4:W5:Y:S01]  /*11050*/  LDL.LU R237, [R1+0x60] ;  /* 0x0000600001ed7983 */ /* 0x0009620000300800 */
[----:B-1----:R-:W-:Y:S01]  /*11060*/  FFMA.FTZ R3, R127, c[0x0][0x2d0], -R5 ;  /* 0x0000b4007f037a23 */ /* 0x002fe20000010805 */
[----:B------:R-:W-:Y:S01]  /*11070*/  MOV R127, R183 ;  /* 0x000000b7007f7202 */ /* 0x000fe20000000f00 */
[----:B------:R-:W-:Y:S01]  /*11080*/  IMAD.MOV.U32 R118, RZ, RZ, R119 ;  /* 0x000000ffff767224 */ /* 0x000fe200078e0077 */
[----:B------:R-:W-:Y:S01]  /*11090*/  MOV R119, R120 ;  /* 0x0000007800777202 */ /* 0x000fe20000000f00 */
[----:B------:R-:W-:Y:S01]  /*110a0*/  IMAD.MOV.U32 R225, RZ, RZ, R186 ;  /* 0x000000ffffe17224 */ /* 0x000fe200078e00ba */
[----:B------:R1:W3:Y:S01]  /*110b0*/  MUFU.EX2 R27, R3 ;  /* 0x00000003001b7308 */ /* 0x0002e20000000800 */
[----:B------:R-:W-:Y:S01]  /*110c0*/  IMAD.MOV.U32 R120, RZ, RZ, R121 ;  /* 0x000000ffff787224 */ /* 0x000fe200078e0079 */
[C---:B------:R-:W-:Y:S01]  /*110d0*/  HMMA.16816.F32 R28, R8.reuse, R14, R28 ;  /* 0x0000000e081c723c */ /* 0x040fe2000000181c */
        /* <DEDUP_REMOVED lines=11> */
[----:B-1----:R-:W-:Y:S01]  /*11190*/  FFMA.FTZ R3, R168, c[0x0][0x2d0], -R5 ;  /* 0x0000b400a8037a23 */ /* 0x002fe20000010805 */
        /* <DEDUP_REMOVED lines=10> */
[----:B------:R-:W-:Y:S01]  /*11240*/  HMMA.16816.F32 R36, R8, R18, R36 ;  /* 0x000000120824723c */ /* 0x000fe20000001824 */
[----:B------:R-:W-:Y:S01]  /*11250*/  IMAD.MOV.U32 R180, RZ, RZ, R176 ;  /* 0x000000ffffb47224 */ /* 0x000fe200078e00b0 */
[----:B------:R-:W-:Y:S01]  /*11260*/  LDSM.16.MT88.4 R168, [R231+0x3100] ;  /* 0x00310000e7a8783b */ /* 0x000fe20000004200 */
[----:B------:R-:W-:-:S02]  /*11270*/  IMAD.MOV.U32 R179, RZ, RZ, R117 ;  /* 0x000000ffffb37224 */ /* 0x000fc400078e0075 */
[----:B------:R-:W-:Y:S02]  /*11280*/  IMAD.MOV.U32 R116, RZ, RZ, R121 ;  /* 0x000000ffff747224 */ /* 0x000fe400078e0079 */
[----:B------:R-:W-:Y:S02]  /*11290*/  IMAD.MOV.U32 R177, RZ, RZ, R118 ;  /* 0x000000ffffb17224 */ /* 0x000fe400078e0076 */
[----:B------:R-:W-:Y:S02]  /*112a0*/  IMAD.MOV.U32 R119, RZ, RZ, R155 ;  /* 0x000000ffff777224 */ /* 0x000fe400078e009b */
[----:B------:R-:W-:Y:S02]  /*112b0*/  IMAD.MOV.U32 R75, RZ, RZ, R185 ;  /* 0x000000ffff4b7224 */ /* 0x000fe400078e00b9 */
[----:B-1----:R-:W-:Y:S01]  /*112c0*/  FFMA.FTZ R3, R79, c[0x0][0x2d0], -R5 ;  /* 0x0000b4004f037a23 */ /* 0x002fe20000010805 */
        /* <DEDUP_REMOVED lines=8> */
[----:B------:R-:W-:Y:S01]  /*11350*/  IMAD.MOV.U32 R185, RZ, RZ, R124 ;  /* 0x000000ffffb97224 */ /* 0x000fe200078e007c */
[----:B------:R-:W-:Y:S01]  /*11360*/  LDSM.16.MT88.4 R16, [R230+0x3100] ;  /* 0x00310000e610783b */ /* 0x000fe20000004200 */
        /* <DEDUP_REMOVED lines=11> */
[----:B------:R-:W-:Y:S02]  /*11420*/  IMAD.MOV.U32 R152, RZ, RZ, R235 ;  /* 0x000000ffff987224 */ /* 0x000fe400078e00eb */
[----:B------:R-:W-:Y:S01]  /*11430*/  IMAD.MOV.U32 R180, RZ, RZ, R178 ;  /* 0x000000ffffb47224 */ /* 0x000fe200078e00b2 */
[----:B------:R1:W1:Y:S01]  /*11440*/  MUFU.EX2 R25, R3 ;  /* 0x0000000300197308 */ /* 0x0002620000000800 */
[----:B------:R-:W-:Y:S01]  /*11450*/  IMAD.MOV.U32 R187, RZ, RZ, R182 ;  /* 0x000000ffffbb7224 */ /* 0x000fe200078e00b6 */
[----:B------:R-:W-:Y:S01]  /*11460*/  MOV R182, R177 ;  /* 0x000000b100b67202 */ /* 0x000fe20000000f00 */
[----:B------:R-:W-:Y:S02]  /*11470*/  IMAD.MOV.U32 R178, RZ, RZ, R118 ;  /* 0x000000ffffb27224 */ /* 0x000fe400078e0076 */
[----:B------:R-:W-:Y:S02]  /*11480*/  FFMA.FTZ R5, R79, c[0x0][0x2d0], -R7 ;  /* 0x0000b4004f057a23 */ /* 0x000fe40000010807 */
[--C-:B------:R-:W-:Y:S01]  /*11490*/  FFMA.FTZ R4, R75, c[0x0][0x2d0], -R0.reuse ;  /* 0x0000b4004b047a23 */ /* 0x100fe20000010800 */
[----:B------:R-:W-:Y:S01]  /*114a0*/  MOV R120, R154 ;  /* 0x0000009a00787202 */ /* 0x000fe20000000f00 */
[----:B------:R-:W-:Y:S01]  /*114b0*/  IMAD.MOV.U32 R119, RZ, RZ, R123 ;  /* 0x000000ffff777224 */ /* 0x000fe200078e007b */
[----:B------:R4:W5:Y:S01]  /*114c0*/  LDL.LU R235, [R1+0x58] ;  /* 0x0000580001eb7983 */ /* 0x0009620000300800 */
[----:B------:R-:W-:-:S02]  /*114d0*/  FFMA.FTZ R6, R73, c[0x0][0x2d0], -R0 ;  /* 0x0000b40049067a23 */ /* 0x000fc40000010800 */
[--C-:B------:R-:W-:Y:S02]  /*114e0*/  FFMA.FTZ R12, R74, c[0x0][0x2d0], -R0.reuse ;  /* 0x0000b4004a0c7a23 */ /* 0x100fe40000010800 */
[----:B------:R-:W-:Y:S02]  /*114f0*/  FFMA.FTZ R13, R226, c[0x0][0x2d0], -R0 ;  /* 0x0000b400e20d7a23 */ /* 0x000fe40000010800 */
[----:B------:R-:W-:Y:S02]  /*11500*/  FADD.FTZ R21, R127, R252 ;  /* 0x000000fc7f157221 */ /* 0x000fe40000010000 */
[----:B------:R-:W-:Y:S02]  /*11510*/  IMAD.MOV.U32 R177, RZ, RZ, R117 ;  /* 0x000000ffffb17224 */ /* 0x000fe400078e0075 */
[----:B------:R-:W-:Y:S02]  /*11520*/  FADD.FTZ R0, R126, R225 ;  /* 0x000000e17e007221 */ /* 0x000fe40000010000 */
[----:B------:R-:W-:-:S02]  /*11530*/  IMAD.MOV.U32 R127, RZ, RZ, R179 ;  /* 0x000000ffff7f7224 */ /* 0x000fc400078e00b3 */
[----:B------:R-:W-:Y:S02]  /*11540*/  IMAD.MOV.U32 R121, RZ, RZ, R152 ;  /* 0x000000ffff797224 */ /* 0x000fe400078e0098 */
[----:B-1----:R-:W-:Y:S02]  /*11550*/  FFMA.FTZ R3, R139, c[0x0][0x2d0], -R7 ;  /* 0x0000b4008b037a23 */ /* 0x002fe40000010807 */
[----:B------:R-:W-:Y:S02]  /*11560*/  FADD.FTZ R20, R173, R172 ;  /* 0x000000acad147221 */ /* 0x000fe40000010000 */
[----:B------:R-:W-:Y:S01]  /*11570*/  IMAD.MOV.U32 R82, RZ, RZ, R176 ;  /* 0x000000ffff527224 */ /* 0x000fe200078e00b0 */
[----:B------:R-:W-:Y:S01]  /*11580*/  MOV R226, R124 ;  /* 0x0000007c00e27202 */ /* 0x000fe20000000f00 */
[----:B------:R-:W-:Y:S01]  /*11590*/  IMAD.MOV.U32 R122, RZ, RZ, R153 ;  /* 0x000000ffff7a7224 */ /* 0x000fe200078e0099 */
[----:B------:R1:W-:Y:S01]  /*115a0*/  MUFU.EX2 R15, R5 ;  /* 0x00000005000f7308 */ /* 0x0003e20000000800 */
[----:B------:R-:W-:Y:S01]  /*115b0*/  FFMA.FTZ R7, R72, c[0x0][0x2d0], -R7 ;  /* 0x0000b40048077a23 */ /* 0x000fe20000010807 */
[----:B------:R-:W-:Y:S01]  /*115c0*/  MOV R72, R178 ;  /* 0x000000b200487202 */ /* 0x000fe20000000f00 */
[----:B------:R-:W-:-:S02]  /*115d0*/  IMAD.MOV.U32 R83, RZ, RZ, R119 ;  /* 0x000000ffff537224 */ /* 0x000fc400078e0077 */
[----:B------:R-:W-:Y:S02]  /*115e0*/  FADD.FTZ R22, R175, R174 ;  /* 0x000000aeaf167221 */ /* 0x000fe40000010000 */
[----:B------:R-:W-:Y:S01]  /*115f0*/  IMAD.MOV.U32 R124, RZ, RZ, R177 ;  /* 0x000000ffff7c7224 */ /* 0x000fe200078e00b1 */
[----:B------:R2:W-:Y:S01]  /*11600*/  MUFU.EX2 R11, R4 ;  /* 0x00000004000b7308 */ /* 0x0005e20000000800 */
[----:B------:R-:W-:Y:S01]  /*11610*/  IMAD.MOV.U32 R117, RZ, RZ, R121 ;  /* 0x000000ffff757224 */ /* 0x000fe200078e0079 */
[----:B------:R-:W-:Y:S01]  /*11620*/  MOV R118, R122 ;  /* 0x0000007a00767202 */ /* 0x000fe20000000f00 */
[----:B------:R-:W-:Y:S02]  /*11630*/  IMAD.MOV.U32 R116, RZ, RZ, R120 ;  /* 0x000000ffff747224 */ /* 0x000fe400078e0078 */
[----:B------:R-:W-:Y:S01]  /*11640*/  IMAD.MOV.U32 R131, RZ, RZ, R234 ;  /* 0x000000ffff837224 */ /* 0x000fe200078e00ea */
[----:B------:R-:W-:Y:S02]  /*11650*/  MOV R73, R181 ;  /* 0x000000b500497202 */ /* 0x000fe40000000f00 */
[----:B------:R-:W-:Y:S01]  /*11660*/  MUFU.EX2 R9, R6 ;  /* 0x0000000600097308 */ /* 0x000fe20000000800 */
[----:B-1----:R-:W-:Y:S01]  /*11670*/  FADD.FTZ R5, R127, R0 ;  /* 0x000000007f057221 */ /* 0x002fe20000010000 */
[----:B------:R-:W1:Y:S01]  /*11680*/  LDSM.16.MT88.4 R152, [R228+0x3100] ;  /* 0x00310000e498783b */ /* 0x000e620000004200 */
[----:B------:R-:W-:-:S02]  /*11690*/  FADD.FTZ R0, R76, R22 ;  /* 0x000000164c007221 */ /* 0x000fc40000010000 */
[----:B------:R-:W-:-:S03]  /*116a0*/  IMAD.MOV.U32 R77, RZ, RZ, R124 ;  /* 0x000000ffff4d7224 */ /* 0x000fc600078e007c */
[----:B------:R3:W1:Y:S01]  /*116b0*/  MUFU.EX2 R23, R3 ;  /* 0x0000000300177308 */ /* 0x0006620000000800 */
[----:B--2---:R-:W-:Y:S01]  /*116c0*/  FADD.FTZ R4, R82, R20 ;  /* 0x0000001452047221 */ /* 0x004fe20000010000 */
[----:B------:R-:W-:Y:S01]  /*116d0*/  MOV R79, R117 ;  /* 0x00000075004f7202 */ /* 0x000fe20000000f00 */
[----:B------:R-:W-:Y:S01]  /*116e0*/  FADD.FTZ R5, R72, R5 ;  /* 0x0000000548057221 */ /* 0x000fe20000010000 */
[----:B------:R-:W2:Y:S01]  /*116f0*/  LDSM.16.MT88.4 R120, [R229+0x3100] ;  /* 0x00310000e578783b */ /* 0x000ea20000004200 */
[----:B------:R-:W-:Y:S02]  /*11700*/  FADD.FTZ R4, R226, R4 ;  /* 0x00000004e2047221 */ /* 0x000fe40000010000 */
[----:B------:R-:W-:Y:S02]  /*11710*/  IMAD.MOV.U32 R78, RZ, RZ, R116 ;  /* 0x000000ffff4e7224 */ /* 0x000fe400078e0074 */
[----:B------:R-:W-:Y:S02]  /*11720*/  IMAD.MOV.U32 R225, RZ, RZ, R183 ;  /* 0x000000ffffe17224 */ /* 0x000fe400078e00b7 */
[----:B------:R-:W-:-:S02]  /*11730*/  IMAD.MOV.U32 R75, RZ, RZ, R182 ;  /* 0x000000ffff4b7224 */ /* 0x000fc400078e00b6 */
[----:B------:R-:W-:Y:S01]  /*11740*/  IMAD.MOV.U32 R74, RZ, RZ, R180 ;  /* 0x000000ffff4a7224 */ /* 0x000fe200078e00b4 */
[----:B------:R1:W1:Y:S01]  /*11750*/  MUFU.EX2 R14, R7 ;  /* 0x00000007000e7308 */ /* 0x0002620000000800 */
[----:B------:R4:W5:Y:S01]  /*11760*/  LDL.LU R234, [R1+0x54] ;  /* 0x0000540001ea7983 */ /* 0x0009620000300800 */
[----:B---3--:R-:W-:Y:S01]  /*11770*/  FADD.FTZ R3, R83, R21 ;  /* 0x0000001553037221 */ /* 0x008fe20000010000 */
[----:B------:R-:W-:Y:S01]  /*11780*/  MOV R182, R131 ;  /* 0x0000008300b67202 */ /* 0x000fe20000000f00 */
[----:B------:R-:W-:Y:S02]  /*11790*/  IMAD.MOV.U32 R183, RZ, RZ, R118 ;  /* 0x000000ffffb77224 */ /* 0x000fe400078e0076 */
[----:B------:R-:W-:Y:S02]  /*117a0*/  IMAD.MOV.U32 R181, RZ, RZ, R129 ;  /* 0x000000ffffb57224 */ /* 0x000fe400078e0081 */
[----:B------:R-:W-:Y:S01]  /*117b0*/  IMAD.MOV.U32 R72, RZ, RZ, R73 ;  /* 0x000000ffff487224 */ /* 0x000fe200078e0049 */
[----:B------:R-:W-:Y:S01]  /*117c0*/  MOV R226, R184 ;  /* 0x000000b800e27202 */ /* 0x000fe20000000f00 */
[----:B------:R-:W-:Y:S01]  /*117d0*/  FADD.FTZ R6, R187, R3 ;  /* 0x00000003bb067221 */ /* 0x000fe20000010000 */
[----:B------:R-:W-:Y:S01]  /*117e0*/  MUFU.EX2 R10, R12 ;  /* 0x0000000c000a7308 */ /* 0x000fe20000000800 */
[----:B------:R-:W-:Y:S01]  /*117f0*/  FADD.FTZ R3, R186, R0 ;  /* 0x00000000ba037221 */ /* 0x000fe20000010000 */
[----:B------:R4:W5:Y:S01]  /*11800*/  LDL.LU R233, [R1+0x50] ;  /* 0x0000500001e97983 */ /* 0x0009620000300800 */
[----:B------:R-:W-:-:S02]  /*11810*/  FADD.FTZ R0, R77, R5 ;  /* 0x000000054d007221 */ /* 0x000fc40000010000 */
[----:B------:R-:W-:Y:S02]  /*11820*/  FADD.FTZ R5, R227, R4 ;  /* 0x00000004e3057221 */ /* 0x000fe40000010000 */
[----:B------:R-:W-:Y:S01]  /*11830*/  IMAD.MOV.U32 R180, RZ, RZ, R130 ;  /* 0x000000ffffb47224 */ /* 0x000fe200078e0082 */
[----:B------:R-:W-:Y:S01]  /*11840*/  MOV R73, R74 ;  /* 0x0000004a00497202 */ /* 0x000fe20000000f00 */
[----:B------:R-:W-:Y:S01]  /*11850*/  FADD.FTZ R4, R78, R6 ;  /* 0x000000064e047221 */ /* 0x000fe20000010000 */
[----:B------:R-:W3:Y:S01]  /*11860*/  MUFU.EX2 R13, R13 ;  /* 0x0000000d000d7308 */ /* 0x000ee20000000800 */
[----:B------:R-:W-:Y:S01]  /*11870*/  FADD.FTZ R3, R79, R3 ;  /* 0x000000034f037221 */ /* 0x000fe20000010000 */
[----:B------:R4:W5:Y:S01]  /*11880*/  LDL.LU R232, [R1+0x4c] ;  /* 0x00004c0001e87983 */ /* 0x0009620000300800 */
[----:B------:R-:W-:Y:S02]  /*11890*/  FADD.FTZ R0, R183, R0 ;  /* 0x00000000b7007221 */ /* 0x000fe40000010000 */
[----:B------:R-:W-:Y:S01]  /*118a0*/  FADD.FTZ R8, R248, R5 ;  /* 0x00000005f8087221 */ /* 0x000fe20000010000 */
[----:B------:R4:W5:Y:S01]  /*118b0*/  LDL.LU R139, [R1+0x48] ;  /* 0x00004800018b7983 */ /* 0x0009620000300800 */
[----:B-1----:R-:W-:Y:S01]  /*118c0*/  FADD.FTZ R7, R182, R4 ;  /* 0x00000004b6077221 */ /* 0x002fe20000010000 */
[----:B------:R-:W-:Y:S01]  /*118d0*/  F2FP.PACK_AB R128, R57, R60 ;  /* 0x0000003c3980723e */ /* 0x000fe200000000ff */
[----:B------:R-:W-:Y:S01]  /*118e0*/  FADD.FTZ R6, R180, R3 ;  /* 0x00000003b4067221 */ /* 0x000fe20000010000 */
[----:B------:R-:W-:Y:S01]  /*118f0*/  F2FP.PACK_AB R129, R27, R44 ;  /* 0x0000002c1b81723e */ /* 0x000fe200000000ff */
[----:B------:R-:W-:Y:S01]  /*11900*/  IMAD.MOV.U32 R74, RZ, RZ, R75 ;  /* 0x000000ffff4a7224 */ /* 0x000fe200078e004b */
[----:B------:R-:W-:Y:S01]  /*11910*/  F2FP.PACK_AB R130, R45, R56 ;  /* 0x000000382d82723e */ /* 0x000fe200000000ff */
[----:B------:R-:W-:Y:S01]  /*11920*/  FADD.FTZ R5, R181, R0 ;  /* 0x00000000b5057221 */ /* 0x000fe20000010000 */
[----:B------:R-:W-:Y:S01]  /*11930*/  F2FP.PACK_AB R131, R25, R26 ;  /* 0x0000001a1983723e */ /* 0x000fe200000000ff */
[----:B------:R-:W-:Y:S01]  /*11940*/  FADD.FTZ R4, R250, R8 ;  /* 0x00000008fa047221 */ /* 0x000fe20000010000 */
[----:B------:R-:W-:Y:S01]  /*11950*/  F2FP.PACK_AB R184, R23, R24 ;  /* 0x0000001817b8723e */ /* 0x000fe200000000ff */
[----:B------:R-:W-:Y:S01]  /*11960*/  IMAD.MOV.U32 R75, RZ, RZ, R225 ;  /* 0x000000ffff4b7224 */ /* 0x000fe200078e00e1 */
[----:B------:R-:W-:Y:S01]  /*11970*/  F2FP.PACK_AB R186, R14, R15 ;  /* 0x0000000f0eba723e */ /* 0x000fe200000000ff */
[----:B------:R-:W-:Y:S01]  /*11980*/  FADD.FTZ R3, R72, R7 ;  /* 0x0000000748037221 */ /* 0x000fe20000010000 */
[----:B---3--:R-:W-:Y:S01]  /*11990*/  F2FP.PACK_AB R187, R13, R11 ;  /* 0x0000000b0dbb723e */ /* 0x008fe200000000ff */
[----:B------:R-:W-:Y:S01]  /*119a0*/  FADD.FTZ R0, R73, R6 ;  /* 0x0000000649007221 */ /* 0x000fe20000010000 */
[----:B------:R-:W-:Y:S01]  /*119b0*/  HMMA.16816.F32 R140, R128, R152, R140 ;  /* 0x00000098808c723c */ /* 0x000fe2000000188c */
[----:B------:R-:W-:Y:S01]  /*119c0*/  IMAD.MOV.U32 R225, RZ, RZ, R185 ;  /* 0x000000ffffe17224 */ /* 0x000fe200078e00b9 */
[----:B------:R-:W-:Y:S01]  /*119d0*/  F2FP.PACK_AB R185, R10, R9 ;  /* 0x000000090ab9723e */ /* 0x000fe200000000ff */
        /* <DEDUP_REMOVED lines=18> */
[C---:B--2---:R-:W-:Y:S01]  /*11b00*/  HMMA.16816.F32 R176, R128.reuse, R120, R92 ;  /* 0x0000007880b0723c */ /* 0x044fe2000000185c */
        /* <DEDUP_REMOVED lines=85> */
[----:B------:R-:W2:Y:S04]  /*12060*/  LDL.LU R225, [R1+0x30] ;  /* 0x0000300001e17983 */ /* 0x000ea80000300800 */
[----:B------:R-:W3:Y:S04]  /*12070*/  LDL.LU.64 R72, [R1+0x38] ;  /* 0x0000380001487983 */ /* 0x000ee80000300a00 */
[----:B----4-:R-:W4:Y:S01]  /*12080*/  LDL.LU.64 R74, [R1+0x40] ;  /* 0x00004000014a7983 */ /* 0x010f220000300a00 */
[----:B------:R-:W-:Y:S01]  /*12090*/  IMAD.MOV.U32 R3, RZ, RZ, R134 ;  /* 0x000000ffff037224 */ /* 0x000fe200078e0086 */
[----:B------:R-:W-:Y:S01]  /*120a0*/  MOV R138, R2 ;  /* 0x00000002008a7202 */ /* 0x000fe20000000f00 */
[----:B------:R-:W-:Y:S01]  /*120b0*/  IMAD.MOV.U32 R0, RZ, RZ, R135 ;  /* 0x000000ffff007224 */ /* 0x000fe200078e0087 */
[----:B------:R-:W-:Y:S01]  /*120c0*/  ULDC UR4, c[0x0][0x208] ;  /* 0x0000820000047ab9 */ /* 0x000fe20000000800 */
[----:B------:R-:W-:Y:S01]  /*120d0*/  IMAD.MOV.U32 R133, RZ, RZ, R132 ;  /* 0x000000ffff857224 */ /* 0x000fe200078e0084 */
[----:B------:R-:W-:-:S02]  /*120e0*/  USHF.L.U32 UR4, UR4, 0x5, URZ ;  /* 0x0000000504047899 */ /* 0x000fc4000800063f */
[----:B------:R-:W-:Y:S01]  /*120f0*/  ULDC.64 UR6, c[0x0][0x118] ;  /* 0x0000460000067ab9 */ /* 0x000fe20000000a00 */
[----:B--2---:R-:W-:Y:S02]  /*12100*/  IADD3 R246, R225, -0x2, RZ ;  /* 0xfffffffee1f67810 */ /* 0x004fe40007ffe0ff */
[----:B---3--:R-:W-:Y:S02]  /*12110*/  MOV R5, R73 ;  /* 0x0000004900057202 */ /* 0x008fe40000000f00 */
[----:B----4-:R-:W-:-:S05]  /*12120*/  MOV R4, R74 ;  /* 0x0000004a00047202 */ /* 0x010fca0000000f00 */
[----:B------:R1:W-:Y:S02]  /*12130*/  STL.64 [R1+0x18], R4 ;  /* 0x0000180401007387 */ /* 0x0003e40000100a00 */
.L_x_130:
[----:B------:R-:W2:Y:S01]  /*12140*/  LDL.64 R72, [R1+0x18] ;  /* 0x0000180001487983 */ /* 0x000ea20000100a00 */
[----:B------:R-:W-:Y:S04]  /*12150*/  DEPBAR.LE SB0, 0x0 ;  /* 0x000080000000791a */ /* 0x000fe80000000000 */
[----:B------:R-:W-:Y:S01]  /*12160*/  SHF.R.S32.HI R2, RZ, 0x1f, R246 ;  /* 0x0000001fff027819 */ /* 0x000fe200000114f6 */
[----:B------:R-:W-:Y:S01]  /*12170*/  BAR.SYNC.DEFER_BLOCKING 0x0 ;  /* 0x0000000000007b1d */ /* 0x000fe20000010000 */
[----:B------:R-:W-:Y:S01]  /*12180*/  IMAD.WIDE.U32 R84, R246, c[0x0][0x208], RZ ;  /* 0x00008200f6547a25 */ /* 0x000fe200078e00ff */
[----:B------:R-:W-:Y:S02]  /*12190*/  MOV R105, 0x5 ;  /* 0x0000000500697802 */ /* 0x000fe40000000f00 */
[----:B------:R-:W-:Y:S01]  /*121a0*/  MOV R104, c[0x0][0x208] ;  /* 0x0000820000687a02 */ /* 0x000fe20000000f00 */
[----:B------:R-:W-:Y:S01]  /*121b0*/  IMAD R2, R2, c[0x0][0x208], RZ ;  /* 0x0000820002027a24 */ /* 0x000fe200078e02ff */
[----:B------:R-:W-:Y:S02]  /*121c0*/  MOV R247, c[0x0][0x1e0] ;  /* 0x0000780000f77a02 */ /* 0x000fe40000000f00 */
[----:B------:R-:W-:Y:S01]  /*121d0*/  SHF.L.U64.HI R104, R104, R105, c[0x0][0x20c] ;  /* 0x0000830068687619 */ /* 0x000fe20000010269 */
        /* <DEDUP_REMOVED lines=52> */
[-C--:B------:R-:W-:Y:S02]  /*12520*/  IADD3.X R89, R91, R104.reuse, RZ, P0, !PT ;  /* 0x000000685b597210 */ /* 0x080fe400007fe4ff */
[----:B------:R-:W-:Y:S04]  /*12530*/  IADD3 R94, P1, R88, UR4, RZ ;  /* 0x00000004585e7c10 */ /* 0x000fe8000ff3e0ff */
[-C--:B---3--:R-:W-:Y:S01]  /*12540*/  HMMA.16816.F32 R84, R112, R96.reuse, RZ ;  /* 0x000000607054723c */ /* 0x088fe200000018ff */
[----:B------:R1:W-:Y:S03]  /*12550*/  LDGSTS.E.BYPASS.LTC128B.128 [R245+0x900], [R88.64], !P3 ;  /* 0x0090000058f57fae */ /* 0x0003e6000d901d46 */
[-C--:B------:R-:W-:Y:S02]  /*12560*/  IADD3.X R95, R89, R104.reuse, RZ, P1, !PT ;  /* 0x00000068595f7210 */ /* 0x080fe40000ffe4ff */
[----:B------:R-:W-:Y:S03]  /*12570*/  IADD3 R92, P0, R94, UR4, RZ ;  /* 0x000000045e5c7c10 */ /* 0x000fe6000ff1e0ff */
[----:B------:R2:W-:Y:S03]  /*12580*/  LDGSTS.E.BYPASS.LTC128B.128 [R245+0x1100], [R94.64], !P3 ;  /* 0x011000005ef57fae */ /* 0x0005e6000d901d46 */
[-C--:B------:R-:W-:Y:S02]  /*12590*/  IADD3.X R93, R95, R104.reuse, RZ, P0, !PT ;  /* 0x000000685f5d7210 */ /* 0x080fe400007fe4ff */
[----:B------:R-:W-:Y:S03]  /*125a0*/  IADD3 R100, P1, R92, UR4, RZ ;  /* 0x000000045c647c10 */ /* 0x000fe6000ff3e0ff */
[----:B------:R2:W-:Y:S01]  /*125b0*/  LDGSTS.E.BYPASS.LTC128B.128 [R245+0x1900], [R92.64], !P3 ;  /* 0x019000005cf57fae */ /* 0x0005e2000d901d46 */
[-C--:B------:R-:W-:Y:S02]  /*125c0*/  IADD3.X R101, R93, R104.reuse, RZ, P1, !PT ;  /* 0x000000685d657210 */ /* 0x080fe40000ffe4ff */
[----:B------:R-:W-:Y:S04]  /*125d0*/  IADD3 R102, P0, R100, UR4, RZ ;  /* 0x0000000464667c10 */ /* 0x000fe8000ff1e0ff */
[-C--:B------:R-:W-:Y:S01]  /*125e0*/  IADD3.X R103, R101, R104.reuse, RZ, P0, !PT ;  /* 0x0000006865677210 */ /* 0x080fe200007fe4ff */
[----:B------:R3:W-:Y:S01]  /*125f0*/  LDGSTS.E.BYPASS.LTC128B.128 [R245+0x2100], [R100.64], !P3 ;  /* 0x0210000064f57fae */ /* 0x0007e2000d901d46 */
[C---:B-1----:R-:W-:Y:S07]  /*12600*/  HMMA.16816.F32 R88, R108.reuse, R96, RZ ;  /* 0x000000606c58723c */ /* 0x042fee00000018ff */
[----:B------:R4:W-:Y:S01]  /*12610*/  LDGSTS.E.BYPASS.LTC128B.128 [R245+0x2900], [R102.64], !P3 ;  /* 0x0290000066f57fae */ /* 0x0009e2000d901d46 */
[-C--:B--2---:R-:W-:Y:S08]  /*12620*/  HMMA.16816.F32 R92, R108, R98.reuse, RZ ;  /* 0x000000626c5c723c */ /* 0x084ff000000018ff */
[C---:B------:R-:W-:Y:S04]  /*12630*/  HMMA.16816.F32 R96, R112.reuse, R98, RZ ;  /* 0x000000627060723c */ /* 0x040fe800000018ff */
[----:B---3--:R-:W-:Y:S04]  /*12640*/  IADD3 R100, P0, R102, UR4, RZ ;  /* 0x0000000466647c10 */ /* 0x008fe8000ff1e0ff */
[----:B------:R-:W-:Y:S02]  /*12650*/  IADD3.X R101, R103, R104, RZ, P0, !PT ;  /* 0x0000006867657210 */ /* 0x000fe400007fe4ff */
        /* <DEDUP_REMOVED lines=353> */
[----:B------:R-:W-:Y:S01]  /*13c70*/  MOV R248, 0x5 ;  /* 0x0000000500f87802 */ /* 0x000fe20000000f00 */
        /* <DEDUP_REMOVED lines=21> */
[--C-:B------:R-:W-:Y:S01]  /*13dd0*/  FFMA.FTZ R57, R57, c[0x0][0x2d0], -R138.reuse ;  /* 0x0000b40039397a23 */ /* 0x100fe2000001088a */
[----:B--2---:R-:W-:Y:S01]  /*13de0*/  @P0 SHF.L.U64.HI R12, R247, R248, c[0x0][0x1e4] ;  /* 0x00007900f70c0619 */ /* 0x004fe200000102f8 */
        /* <DEDUP_REMOVED lines=12> */
[C---:B------:R-:W-:Y:S01]  /*13eb0*/  FMUL.FTZ R130, R0.reuse, R130 ;  /* 0x0000008200827220 */ /* 0x040fe20000410000 */
[----:B---3--:R-:W-:Y:S01]  /*13ec0*/  @P0 IADD3 R10, P2, R13, R4, RZ ;  /* 0x000000040d0a0210 */ /* 0x008fe20007f5e0ff */
[----:B------:R-:W-:Y:S02]  /*13ed0*/  FMUL.FTZ R131, R0, R131 ;  /* 0x0000008300837220 */ /* 0x000fe40000410000 */
[--C-:B------:R-:W-:Y:S01]  /*13ee0*/  FFMA.FTZ R93, R93, c[0x0][0x2d0], -R138.reuse ;  /* 0x0000b4005d5d7a23 */ /* 0x100fe2000001088a */
[----:B------:R-:W-:Y:S01]  /*13ef0*/  @P0 IADD3 R8, P1, R13, R10, RZ ;  /* 0x0000000a0d080210 */ /* 0x000fe20007f3e0ff */
[--C-:B------:R-:W-:Y:S01]  /*13f00*/  FFMA.FTZ R90, R90, c[0x0][0x2d0], -R3.reuse ;  /* 0x0000b4005a5a7a23 */ /* 0x100fe20000010803 */
[----:B------:R3:W3:Y:S01]  /*13f10*/  MUFU.EX2 R201, R15 ;  /* 0x0000000f00c97308 */ /* 0x0006e20000000800 */
[--C-:B------:R-:W-:Y:S02]  /*13f20*/  FFMA.FTZ R25, R25, c[0x0][0x2d0], -R138.reuse ;  /* 0x0000b40019197a23 */ /* 0x100fe4000001088a */
[--C-:B------:R-:W-:Y:S01]  /*13f30*/  FFMA.FTZ R26, R26, c[0x0][0x2d0], -R3.reuse ;  /* 0x0000b4001a1a7a23 */ /* 0x100fe20000010803 */
[----:B--2---:R-:W-:Y:S01]  /*13f40*/  @P0 IADD3 R6, P4, R13, R8, RZ ;  /* 0x000000080d060210 */ /* 0x004fe20007f9e0ff */
[----:B----4-:R-:W-:Y:S02]  /*13f50*/  FMUL.FTZ R14, R0, R150 ;  /* 0x00000096000e7220 */ /* 0x010fe40000410000 */
[--C-:B------:R-:W-:Y:S03]  /*13f60*/  FFMA.FTZ R27, R27, c[0x0][0x2d0], -R3.reuse ;  /* 0x0000b4001b1b7a23 */ /* 0x100fe60000010803 */
[----:B------:R2:W-:Y:S01]  /*13f70*/  MUFU.EX2 R202, R24 ;  /* 0x0000001800ca7308 */ /* 0x0005e20000000800 */
[--C-:B------:R-:W-:Y:S02]  /*13f80*/  FFMA.FTZ R91, R91, c[0x0][0x2d0], -R3.reuse ;  /* 0x0000b4005b5b7a23 */ /* 0x100fe40000010803 */
[--C-:B------:R-:W-:Y:S01]  /*13f90*/  FFMA.FTZ R94, R94, c[0x0][0x2d0], -R3.reuse ;  /* 0x0000b4005e5e7a23 */ /* 0x100fe20000010803 */
[C---:B-1----:R-:W-:Y:S01]  /*13fa0*/  @P0 IADD3.X R11, R12.reuse, R5, RZ, P2, !PT ;  /* 0x000000050c0b0210 */ /* 0x042fe200017fe4ff */
[--C-:B------:R-:W-:Y:S01]  /*13fb0*/  FFMA.FTZ R95, R95, c[0x0][0x2d0], -R3.reuse ;  /* 0x0000b4005f5f7a23 */ /* 0x100fe20000010803 */
[----:B------:R-:W-:Y:S01]  /*13fc0*/  @P0 IADD3 R4, P2, R13, R6, RZ ;  /* 0x000000060d040210 */ /* 0x000fe20007f5e0ff */
[--C-:B------:R-:W-:Y:S01]  /*13fd0*/  FFMA.FTZ R31, R31, c[0x0][0x2d0], -R3.reuse ;  /* 0x0000b4001f1f7a23 */ /* 0x100fe20000010803 */
[----:B------:R-:W-:Y:S01]  /*13fe0*/  @P0 IADD3.X R9, R12, R11, RZ, P1, !PT ;  /* 0x0000000b0c090210 */ /* 0x000fe20000ffe4ff */
[----:B------:R1:W-:Y:S01]  /*13ff0*/  @P0 LDGSTS.E.BYPASS.LTC128B.128 [R245+0x4900], [R10.64], !P3 ;  /* 0x049000000af50fae */ /* 0x0003e2000d901d46 */
[----:B------:R4:W-:Y:S01]  /*14000*/  MUFU.EX2 R203, R25 ;  /* 0x0000001900cb7308 */ /* 0x0009e20000000800 */
[--C-:B------:R-:W-:Y:S01]  /*14010*/  FFMA.FTZ R28, R28, c[0x0][0x2d0], -R138.reuse ;  /* 0x0000b4001c1c7a23 */ /* 0x100fe2000001088a */
[----:B------:R-:W-:Y:S01]  /*14020*/  @P0 IADD3.X R7, R12, R9, RZ, P4, !PT ;  /* 0x000000090c070210 */ /* 0x000fe200027fe4ff */
[--C-:B------:R-:W-:Y:S02]  /*14030*/  FFMA.FTZ R29, R29, c[0x0][0x2d0], -R138.reuse ;  /* 0x0000b4001d1d7a23 */ /* 0x100fe4000001088a */
[----:B---3--:R-:W-:Y:S01]  /*14040*/  FMUL.FTZ R15, R0, R151 ;  /* 0x00000097000f7220 */ /* 0x008fe20000410000 */
[----:B------:R-:W-:Y:S01]  /*14050*/  @P0 IADD3.X R5, R12, R7, RZ, P2, !PT ;  /* 0x000000070c050210 */ /* 0x000fe200017fe4ff */
[----:B------:R3:W-:Y:S01]  /*14060*/  @P0 LDGSTS.E.BYPASS.LTC128B.128 [R245+0x5100], [R8.64], !P3 ;  /* 0x0510000008f50fae */ /* 0x0007e2000d901d46 */
[--C-:B------:R-:W-:Y:S02]  /*14070*/  FFMA.FTZ R30, R30, c[0x0][0x2d0], -R3.reuse ;  /* 0x0000b4001e1e7a23 */ /* 0x100fe40000010803 */
        /* <DEDUP_REMOVED lines=9> */
[----:B----4-:R-:W-:Y:S01]  /*14110*/  FMUL.FTZ R25, R133, R161 ;  /* 0x000000a185197220 */ /* 0x010fe20000410000 */
[----:B-1----:R-:W-:Y:S01]  /*14120*/  @P0 IADD3 R10, P1, R13, R4, RZ ;  /* 0x000000040d0a0210 */ /* 0x002fe20007f3e0ff */
[C---:B------:R-:W-:Y:S02]  /*14130*/  FMUL.FTZ R13, R133.reuse, R149 ;  /* 0x00000095850d7220 */ /* 0x040fe40000410000 */
        /* <DEDUP_REMOVED lines=154> */
[----:B------:R-:W2:Y:S04]  /*14ae0*/  LDL.LU R150, [R1+0x4] ;  /* 0x0000040001967983 */ /* 0x000ea80000300800 */
[----:B------:R-:W2:Y:S03]  /*14af0*/  LDL.LU R151, [R1+0x8] ;  /* 0x0000080001977983 */ /* 0x000ea60000300800 */
[-C--:B-1----:R-:W-:Y:S01]  /*14b00*/  HMMA.16816.F32 R20, R140, R152.reuse, R20 ;  /* 0x000000988c14723c */ /* 0x082fe20000001814 */
[----:B------:R-:W-:Y:S01]  /*14b10*/  MUFU.EX2 R205, R61 ;  /* 0x0000003d00cd7308 */ /* 0x000fe20000000800 */
[----:B---3--:R-:W-:Y:S06]  /*14b20*/  LDSM.16.MT88.4 R64, [R228+0x1100] ;  /* 0x00110000e440783b */ /* 0x008fec0000004200 */
[C---:B------:R-:W-:Y:S03]  /*14b30*/  HMMA.16816.F32 R24, R144.reuse, R152, R24 ;  /* 0x000000989018723c */ /* 0x040fe60000001818 */
[----:B------:R-:W-:Y:S01]  /*14b40*/  MUFU.EX2 R181, R62 ;  /* 0x0000003e00b57308 */ /* 0x000fe20000000800 */
[----:B------:R-:W3:Y:S04]  /*14b50*/  LDL.LU R153, [R1] ;  /* 0x0000000001997983 */ /* 0x000ee80000300800 */
        /* <DEDUP_REMOVED lines=316> */
[----:B------:R-:W-:Y:S01]  /*15f20*/  FADD.FTZ R3, R138, R3 ;  /* 0x000000038a037221 */ /* 0x000fe20000010000 */
[----:B------:R-:W-:Y:S01]  /*15f30*/  MOV R138, R2 ;  /* 0x00000002008a7202 */ /* 0x000fe20000000f00 */
[----:B------:R-:W-:Y:S02]  /*15f40*/  FADD.FTZ R4, R193, R4 ;  /* 0x00000004c1047221 */ /* 0x000fe40000010000 */
[----:B------:R-:W-:Y:S03]  /*15f50*/  FADD.FTZ R0, R67, R7 ;  /* 0x0000000743007221 */ /* 0x000fe60000010000 */
[----:B------:R-:W-:Y:S01]  /*15f60*/  STL [R1+0x4], R4 ;  /* 0x0000040401007387 */ /* 0x000fe20000100800 */
[----:B------:R-:W-:Y:S03]  /*15f70*/  FADD.FTZ R0, R66, R0 ;  /* 0x0000000042007221 */ /* 0x000fe60000010000 */
[----:B------:R1:W-:Y:S04]  /*15f80*/  STL [R1+0x8], R3 ;  /* 0x0000080301007387 */ /* 0x0003e80000100800 */
[----:B------:R2:W-:Y:S01]  /*15f90*/  STL [R1+0xc], R0 ;  /* 0x00000c0001007387 */ /* 0x0005e20000100800 */
[----:B-1----:R-:W-:Y:S02]  /*15fa0*/  MOV R3, R134 ;  /* 0x0000008600037202 */ /* 0x002fe40000000f00 */
[----:B--2---:R-:W-:Y:S01]  /*15fb0*/  MOV R0, R135 ;  /* 0x0000008700007202 */ /* 0x004fe20000000f00 */
[----:B------:R-:W-:-:S05]  /*15fc0*/  @P0 BRA `(.L_x_130) ;  /* 0xffffc17000000947 */ /* 0x000fca000383ffff */
.L_x_129:
[----:B----4-:R-:W2:Y:S04]  /*15fd0*/  LDL.LU R7, [R1] ;  /* 0x0000000001077983 */ /* 0x010ea80000300800 */
[----:B------:R-:W3:Y:S04]  /*15fe0*/  LDL.LU R4, [R1+0x4] ;  /* 0x0000040001047983 */ /* 0x000ee80000300800 */
[----:B------:R-:W4:Y:S04]  /*15ff0*/  LDL.LU R10, [R1+0x8] ;  /* 0x00000800010a7983 */ /* 0x000f280000300800 */
[----:B------:R-:W4:Y:S01]  /*16000*/  LDL.LU R9, [R1+0xc] ;  /* 0x00000c0001097983 */ /* 0x000f220000300800 */
[----:B------:R-:W-:-:S02]  /*16010*/  MOV R36, 0xff800000 ;  /* 0xff80000000247802 */ /* 0x000fc40000000f00 */
[----:B------:R-:W-:Y:S02]  /*16020*/  MOV R37, 0xff800000 ;  /* 0xff80000000257802 */ /* 0x000fe40000000f00 */
[----:B------:R-:W-:Y:S02]  /*16030*/  MOV R38, 0xff800000 ;  /* 0xff80000000267802 */ /* 0x000fe40000000f00 */
[----:B------:R-:W-:Y:S02]  /*16040*/  MOV R39, 0xff800000 ;  /* 0xff80000000277802 */ /* 0x000fe40000000f00 */
[----:B------:R-:W-:Y:S01]  /*16050*/  PLOP3.LUT P4, PT, PT, PT, PT, 0x8, 0x0 ;  /* 0x000000000000781c */ /* 0x000fe20003f8e170 */
[----:B--2---:R-:W1:Y:S04]  /*16060*/  SHFL.BFLY PT, R5, R7, 0x2, 0x1f ;  /* 0x0c401f0007057f89 */ /* 0x004e6800000e0000 */
[----:B---3--:R-:W2:Y:S04]  /*16070*/  SHFL.BFLY PT, R6, R4, 0x2, 0x1f ;  /* 0x0c401f0004067f89 */ /* 0x008ea800000e0000 */
[----:B----4-:R-:W3:Y:S01]  /*16080*/  SHFL.BFLY PT, R8, R9, 0x2, 0x1f ;  /* 0x0c401f0009087f89 */ /* 0x010ee200000e0000 */
[----:B-1----:R-:W-:-:S03]  /*16090*/  FADD.FTZ R5, R5, R7 ;  /* 0x0000000705057221 */ /* 0x002fc60000010000 */
[----:B------:R-:W1:Y:S01]  /*160a0*/  SHFL.BFLY PT, R7, R10, 0x2, 0x1f ;  /* 0x0c401f000a077f89 */ /* 0x000e6200000e0000 */
        /* <DEDUP_REMOVED lines=107> */
.L_x_99:
[----:B------:R-:W1:Y:S01]  /*16760*/  S2R R55, SR_CTAID.Y ;  /* 0x0000000000377919 */ /* 0x000e620000002600 */
[----:B------:R-:W-:Y:S01]  /*16770*/  ULDC.64 UR4, c[0x0][0x118] ;  /* 0x0000460000047ab9 */ /* 0x000fe20000000a00 */
[----:B-1----:R-:W-:Y:S01]  /*16780*/  SHF.R.S32.HI R42, RZ, 0x1f, R55 ;  /* 0x0000001fff2a7819 */ /* 0x002fe20000011437 */
[----:B------:R-:W-:Y:S05]  /*16790*/  @P4 BRA `(.L_x_131) ;  /* 0x0000130000004947 */ /* 0x000fea0003800000 */
[----:B------:R-:W2:Y:S01]  /*167a0*/  LDL R43, [R1+0x10] ;  /* 0x00001000012b7983 */ /* 0x000ea20000100800 */
[----:B------:R-:W-:Y:S01]  /*167b0*/  IMAD.MOV.U32 R6, RZ, RZ, -0x10 ;  /* 0xfffffff0ff067424 */ /* 0x000fe200078e00ff */
[----:B------:R-:W-:Y:S02]  /*167c0*/  F2FP.PACK_AB R5, R145, R144 ;  /* 0x000000909105723e */ /* 0x000fe400000000ff */
[----:B------:R-:W1:Y:S01]  /*167d0*/  S2R R40, SR_TID.X ;  /* 0x0000000000287919 */ /* 0x000e620000002100 */
        /* <DEDUP_REMOVED lines=12> */
[----:B-1----:R-:W-:Y:S02]  /*168a0*/  SHF.R.S32.HI R41, RZ, 0x1f, R40 ;  /* 0x0000001fff297819 */ /* 0x002fe40000011428 */
[----:B------:R-:W-:-:S02]  /*168b0*/  F2FP.PACK_AB R162, R163, R162 ;  /* 0x000000a2a3a2723e */ /* 0x000fc400000000ff */
[CC--:B------:R-:W-:Y:S02]  /*168c0*/  LEA.HI R2, R41.reuse, R40.reuse, RZ, 0x2 ;  /* 0x0000002829027211 */ /* 0x0c0fe400078f10ff */
[----:B------:R-:W-:Y:S02]  /*168d0*/  LEA.HI R35, R41, R40, RZ, 0x5 ;  /* 0x0000002829237211 */ /* 0x000fe400078f28ff */
[--C-:B------:R-:W-:Y:S02]  /*168e0*/  SHF.R.S32.HI R3, RZ, 0x2, R2.reuse ;  /* 0x00000002ff037819 */ /* 0x100fe40000011402 */
[----:B------:R-:W-:Y:S02]  /*168f0*/  SHF.R.S32.HI R0, RZ, 0x1f, R2 ;  /* 0x0000001fff007819 */ /* 0x000fe40000011402 */
[----:B------:R-:W-:Y:S02]  /*16900*/  SHF.R.S32.HI R34, RZ, 0x5, R35 ;  /* 0x00000005ff227819 */ /* 0x000fe40000011423 */
[----:B------:R-:W-:-:S02]  /*16910*/  LEA.HI R0, R0, R3, RZ, 0x3 ;  /* 0x0000000300007211 */ /* 0x000fc400078f18ff */
[----:B------:R-:W-:Y:S02]  /*16920*/  F2FP.PACK_AB R30, R30, R164 ;  /* 0x000000a41e1e723e */ /* 0x000fe400000000ff */
[----:B------:R-:W-:Y:S02]  /*16930*/  LOP3.LUT R0, R0, 0xfffffff8, RZ, 0xc0, !PT ;  /* 0xfffffff800007812 */ /* 0x000fe400078ec0ff */
[----:B------:R-:W-:Y:S02]  /*16940*/  F2FP.PACK_AB R166, R167, R166 ;  /* 0x000000a6a7a6723e */ /* 0x000fe400000000ff */
[----:B------:R-:W-:Y:S01]  /*16950*/  F2FP.PACK_AB R23, R23, R172 ;  /* 0x000000ac1717723e */ /* 0x000fe200000000ff */
[----:B------:R-:W-:Y:S01]  /*16960*/  IMAD.IADD R3, R3, 0x1, -R0 ;  /* 0x0000000103037824 */ /* 0x000fe200078e0a00 */
[----:B------:R-:W-:Y:S02]  /*16970*/  LOP3.LUT R0, R2, 0xfffffffc, RZ, 0xc0, !PT ;  /* 0xfffffffc02007812 */ /* 0x000fe400078ec0ff */
[----:B------:R-:W-:Y:S01]  /*16980*/  F2FP.PACK_AB R22, R22, R174 ;  /* 0x000000ae1616723e */ /* 0x000fe200000000ff */
[----:B------:R-:W-:Y:S01]  /*16990*/  IMAD.SHL.U32 R2, R3, 0x40, RZ ;  /* 0x0000004003027824 */ /* 0x000fe200078e00ff */
[----:B------:R-:W-:Y:S01]  /*169a0*/  F2FP.PACK_AB R19, R19, R120 ;  /* 0x000000781313723e */ /* 0x000fe200000000ff */
[----:B------:R-:W-:Y:S01]  /*169b0*/  IMAD.IADD R26, R40, 0x1, -R0 ;  /* 0x00000001281a7824 */ /* 0x000fe200078e0a00 */
[----:B------:R-:W-:-:S02]  /*169c0*/  F2FP.PACK_AB R14, R14, R122 ;  /* 0x0000007a0e0e723e */ /* 0x000fc400000000ff */
[----:B------:R-:W-:Y:S01]  /*169d0*/  LOP3.LUT R0, R2, 0x1c0, RZ, 0xc0, !PT ;  /* 0x000001c002007812 */ /* 0x000fe200078ec0ff */
[----:B------:R-:W-:Y:S01]  /*169e0*/  IMAD R4, R34, 0x200, R26 ;  /* 0x0000020022047824 */ /* 0x000fe200078e021a */
[----:B------:R-:W-:Y:S02]  /*169f0*/  F2FP.PACK_AB R21, R21, R176 ;  /* 0x000000b01515723e */ /* 0x000fe400000000ff */
[----:B------:R-:W-:Y:S02]  /*16a00*/  LEA.HI R2, R0, R0, RZ, 0x1d ;  /* 0x0000000000027211 */ /* 0x000fe400078fe8ff */
[----:B------:R-:W-:Y:S02]  /*16a10*/  LOP3.LUT R0, R3, 0x1, RZ, 0xc0, !PT ;  /* 0x0000000103007812 */ /* 0x000fe400078ec0ff */
[----:B------:R-:W-:Y:S01]  /*16a20*/  F2FP.PACK_AB R179, R179, R178 ;  /* 0x000000b2b3b3723e */ /* 0x000fe200000000ff */
[----:B------:R-:W-:Y:S01]  /*16a30*/  IMAD.U32 R2, R4, 0x2, R2 ;  /* 0x0000000204027824 */ /* 0x000fe200078e0002 */
[----:B------:R-:W-:-:S02]  /*16a40*/  ISETP.NE.U32.AND P0, PT, R0, 0x1, PT ;  /* 0x000000010000780c */ /* 0x000fc40003f05070 */
[----:B------:R-:W-:Y:S01]  /*16a50*/  F2FP.PACK_AB R18, R18, R116 ;  /* 0x000000741212723e */ /* 0x000fe200000000ff */
[----:B------:R-:W-:Y:S01]  /*16a60*/  IMAD.SHL.U32 R2, R2, 0x2, RZ ;  /* 0x0000000202027824 */ /* 0x000fe200078e00ff */
[----:B------:R-:W-:Y:S01]  /*16a70*/  BAR.SYNC.DEFER_BLOCKING 0x1, 0x80 ;  /* 0x0042000000007b1d */ /* 0x000fe20000010000 */
[----:B------:R-:W-:Y:S02]  /*16a80*/  SEL R6, R6, 0x10, !P0 ;  /* 0x0000001006067807 */ /* 0x000fe40004000000 */
[----:B------:R-:W-:Y:S02]  /*16a90*/  R2P PR, R3, 0x6 ;  /* 0x0000000603007804 */ /* 0x000fe40000000000 */
[C---:B------:R-:W-:Y:S01]  /*16aa0*/  IADD3 R4, R2.reuse, 0x80, RZ ;  /* 0x0000008002047810 */ /* 0x040fe20007ffe0ff */
[C---:B------:R-:W-:Y:S01]  /*16ab0*/  IMAD.IADD R3, R2.reuse, 0x1, R6 ;  /* 0x0000000102037824 */ /* 0x040fe200078e0206 */
[----:B------:R-:W-:Y:S02]  /*16ac0*/  IADD3 R0, R2, 0xc0, RZ ;  /* 0x000000c002007810 */ /* 0x000fe40007ffe0ff */
[----:B------:R-:W-:-:S02]  /*16ad0*/  F2FP.PACK_AB R20, R20, R118 ;  /* 0x000000761414723e */ /* 0x000fc400000000ff */
[----:B------:R-:W-:Y:S02]  /*16ae0*/  F2FP.PACK_AB R17, R17, R180 ;  /* 0x000000b41111723e */ /* 0x000fe400000000ff */
[----:B------:R-:W-:Y:S02]  /*16af0*/  F2FP.PACK_AB R16, R16, R182 ;  /* 0x000000b61010723e */ /* 0x000fe400000000ff */
[----:B------:R-:W-:Y:S02]  /*16b00*/  F2FP.PACK_AB R12, R12, R184 ;  /* 0x000000b80c0c723e */ /* 0x000fe400000000ff */
[----:B------:R-:W-:Y:S02]  /*16b10*/  @P2 IADD3 R0, R4, -0x40, RZ ;  /* 0xffffffc004002810 */ /* 0x000fe40007ffe0ff */
[----:B------:R-:W-:Y:S02]  /*16b20*/  F2FP.PACK_AB R11, R187, R186 ;  /* 0x000000babb0b723e */ /* 0x000fe400000000ff */
[----:B------:R-:W-:-:S02]  /*16b30*/  F2FP.PACK_AB R13, R125, R124 ;  /* 0x0000007c7d0d723e */ /* 0x000fc400000000ff */
[----:B------:R-:W-:Y:S01]  /*16b40*/  F2FP.PACK_AB R15, R15, R126 ;  /* 0x0000007e0f0f723e */ /* 0x000fe200000000ff */
[----:B------:R1:W-:Y:S01]  /*16b50*/  STS [R2+0x80], R5 ;  /* 0x0000800502007388 */ /* 0x0003e20000000800 */
[----:B------:R-:W-:Y:S02]  /*16b60*/  F2FP.PACK_AB R10, R129, R128 ;  /* 0x00000080810a723e */ /* 0x000fe400000000ff */
[----:B------:R-:W-:Y:S01]  /*16b70*/  F2FP.PACK_AB R9, R131, R130 ;  /* 0x000000828309723e */ /* 0x000fe200000000ff */
[----:B------:R-:W-:Y:S01]  /*16b80*/  STS [R2+0x480], R25 ;  /* 0x0004801902007388 */ /* 0x000fe20000000800 */
[----:B------:R-:W-:-:S03]  /*16b90*/  ISETP.NE.U32.AND P0, PT, RZ, c[0x0][0x500], PT ;  /* 0x00014000ff007a0c */ /* 0x000fc60003f05070 */
[----:B------:R3:W-:Y:S04]  /*16ba0*/  STS [R3+0x80], R8 ;  /* 0x0000800803007388 */ /* 0x0007e80000000800 */
[----:B------:R-:W-:Y:S04]  /*16bb0*/  STS [R3+0x480], R29 ;  /* 0x0004801d03007388 */ /* 0x000fe80000000800 */
[----:B------:R-:W-:Y:S04]  /*16bc0*/  STS [R2+0x2080], R33 ;  /* 0x0020802102007388 */ /* 0x000fe80000000800 */
[----:B------:R4:W-:Y:S04]  /*16bd0*/  STS [R2+0x2480], R142 ;  /* 0x0024808e02007388 */ /* 0x0009e80000000800 */
[----:B------:R-:W-:Y:S01]  /*16be0*/  STS [R3+0x2080], R32 ;  /* 0x0020802003007388 */ /* 0x000fe20000000800 */
[----:B-1----:R-:W-:-:S03]  /*16bf0*/  IMAD.MOV.U32 R5, RZ, RZ, 0x20 ;  /* 0x00000020ff057424 */ /* 0x002fc600078e00ff */
[----:B------:R-:W-:Y:S02]  /*16c00*/  STS [R3+0x2480], R150 ;  /* 0x0024809603007388 */ /* 0x000fe40000000800 */
[----:B---3--:R-:W-:Y:S02]  /*16c10*/  SEL R8, R5, 0xffffffe0, !P1 ;  /* 0xffffffe005087807 */ /* 0x008fe40004800000 */
[----:B------:R-:W-:Y:S02]  /*16c20*/  ISETP.NE.AND.EX P1, PT, RZ, c[0x0][0x504], PT, P0 ;  /* 0x00014100ff007a0c */ /* 0x000fe40003f25300 */
[----:B------:R-:W-:Y:S01]  /*16c30*/  ISETP.NE.U32.AND P0, PT, RZ, c[0x0][0x508], PT ;  /* 0x00014200ff007a0c */ /* 0x000fe20003f05070 */
[----:B------:R-:W-:Y:S02]  /*16c40*/  IMAD.IADD R5, R2, 0x1, R8 ;  /* 0x0000000102057824 */ /* 0x000fe400078e0208 */
[----:B------:R-:W-:Y:S01]  /*16c50*/  IMAD.IADD R4, R8, 0x1, R3 ;  /* 0x0000000108047824 */ /* 0x000fe200078e0203 */
[----:B------:R-:W-:-:S02]  /*16c60*/  ISETP.NE.AND.EX P0, PT, RZ, c[0x0][0x50c], PT, P0 ;  /* 0x00014300ff007a0c */ /* 0x000fc40003f05300 */
[----:B------:R-:W-:Y:S01]  /*16c70*/  STS [R5+0x80], R28 ;  /* 0x0000801c05007388 */ /* 0x000fe20000000800 */
[----:B----4-:R-:W-:-:S03]  /*16c80*/  IADD3 R2, R8, 0x400, R0 ;  /* 0x0000040008027810 */ /* 0x010fc60007ffe000 */
[----:B------:R-:W-:Y:S04]  /*16c90*/  STS [R5+0x480], R27 ;  /* 0x0004801b05007388 */ /* 0x000fe80000000800 */
[----:B------:R1:W-:Y:S04]  /*16ca0*/  STS [R4+0x80], R7 ;  /* 0x0000800704007388 */ /* 0x0003e80000000800 */
[----:B------:R-:W-:Y:S04]  /*16cb0*/  STS [R4+0x480], R24 ;  /* 0x0004801804007388 */ /* 0x000fe80000000800 */
[----:B------:R-:W-:Y:S04]  /*16cc0*/  STS [R5+0x2080], R31 ;  /* 0x0020801f05007388 */ /* 0x000fe80000000800 */
[----:B------:R-:W-:Y:S04]  /*16cd0*/  STS [R5+0x2480], R162 ;  /* 0x002480a205007388 */ /* 0x000fe80000000800 */
[----:B------:R-:W-:Y:S04]  /*16ce0*/  STS [R4+0x2080], R30 ;  /* 0x0020801e04007388 */ /* 0x000fe80000000800 */
[----:B------:R-:W-:Y:S04]  /*16cf0*/  STS [R4+0x2480], R166 ;  /* 0x002480a604007388 */ /* 0x000fe80000000800 */
[----:B------:R-:W-:Y:S01]  /*16d00*/  STS [R0], R23 ;  /* 0x0000001700007388 */ /* 0x000fe20000000800 */
[----:B-1----:R-:W-:-:S02]  /*16d10*/  IMAD.IADD R7, R6, 0x1, R2 ;  /* 0x0000000106077824 */ /* 0x002fc400078e0202 */
[----:B------:R-:W-:Y:S01]  /*16d20*/  IMAD.IADD R2, R6, 0x1, R0 ;  /* 0x0000000106027824 */ /* 0x000fe200078e0200 */
[----:B------:R-:W-:Y:S03]  /*16d30*/  STS [R0+0x400], R22 ;  /* 0x0004001600007388 */ /* 0x000fe60000000800 */
[C---:B------:R-:W-:Y:S01]  /*16d40*/  IMAD.IADD R3, R8.reuse, 0x1, R2 ;  /* 0x0000000108037824 */ /* 0x040fe200078e0202 */
        /* <DEDUP_REMOVED lines=30> */
.L_x_132:
[----:B----4-:R-:W-:Y:S01]  /*16f30*/  LOP3.LUT R0, R35, 0xffffffe0, RZ, 0xc0, !PT ;  /* 0xffffffe023007812 */ /* 0x010fe200078ec0ff */
[----:B------:R-:W-:Y:S01]  /*16f40*/  IMAD.MOV.U32 R6, RZ, RZ, c[0x0][0x4e8] ;  /* 0x00013a00ff067624 */ /* 0x000fe200078e00ff */
[----:B------:R-:W-:Y:S01]  /*16f50*/  SHF.R.S32.HI R5, RZ, 0x1f, R34 ;  /* 0x0000001fff057819 */ /* 0x000fe20000011422 */
[----:B------:R-:W1:Y:S01]  /*16f60*/  S2R R24, SR_CTAID.X ;  /* 0x0000000000187919 */ /* 0x000e620000002500 */
[----:B------:R-:W-:Y:S01]  /*16f70*/  LEA.HI R4, R26, R26, RZ, 0x1 ;  /* 0x0000001a1a047211 */ /* 0x000fe200078f08ff */
[----:B------:R-:W-:Y:S01]  /*16f80*/  IMAD.IADD R0, R40, 0x1, -R0 ;  /* 0x0000000128007824 */ /* 0x000fe200078e0a00 */
[----:B------:R-:W-:Y:S01]  /*16f90*/  LEA.HI R5, R5, R34, RZ, 0x2 ;  /* 0x0000002205057211 */ /* 0x000fe200078f10ff */
[----:B------:R-:W-:Y:S01]  /*16fa0*/  IMAD R13, R42, c[0x0][0x3e8], RZ ;  /* 0x0000fa002a0d7a24 */ /* 0x000fe200078e02ff */
[----:B------:R-:W-:-:S02]  /*16fb0*/  ISETP.NE.AND P2, PT, R6, 0x1, PT ;  /* 0x000000010600780c */ /* 0x000fc40003f45270 */
[----:B------:R-:W-:Y:S01]  /*16fc0*/  SHF.R.S32.HI R8, RZ, 0x1f, R0 ;  /* 0x0000001fff087819 */ /* 0x000fe20000011400 */
[----:B------:R-:W-:Y:S01]  /*16fd0*/  IMAD R13, R55, c[0x0][0x3ec], R13 ;  /* 0x0000fb00370d7a24 */ /* 0x000fe200078e020d */
[----:B------:R-:W-:Y:S01]  /*16fe0*/  LOP3.LUT R6, R5, 0xffffffc, RZ, 0xc0, !PT ;  /* 0x0ffffffc05067812 */ /* 0x000fe200078ec0ff */
[C---:B------:R-:W-:Y:S01]  /*16ff0*/  IMAD.SHL.U32 R5, R4.reuse, 0x20, RZ ;  /* 0x0000002004057824 */ /* 0x040fe200078e00ff */
[----:B------:R-:W-:Y:S02]  /*17000*/  LOP3.LUT R7, R4, 0x1ffffffe, RZ, 0xc0, !PT ;  /* 0x1ffffffe04077812 */ /* 0x000fe400078ec0ff */
[----:B------:R-:W-:Y:S01]  /*17010*/  LEA.HI R4, R8, R0, RZ, 0x2 ;  /* 0x0000000008047211 */ /* 0x000fe200078f10ff */
[----:B------:R-:W-:Y:S01]  /*17020*/  IMAD.IADD R6, R34, 0x1, -R6 ;  /* 0x0000000122067824 */ /* 0x000fe200078e0a06 */
[----:B------:R-:W-:Y:S01]  /*17030*/  LOP3.LUT R5, R5, 0xffffffc0, RZ, 0xc0, !PT ;  /* 0xffffffc005057812 */ /* 0x000fe200078ec0ff */
[----:B------:R-:W-:Y:S01]  /*17040*/  IMAD.IADD R7, R26, 0x1, -R7 ;  /* 0x000000011a077824 */ /* 0x000fe200078e0a07 */
[----:B------:R-:W-:-:S02]  /*17050*/  SHF.R.S32.HI R4, RZ, 0x2, R4 ;  /* 0x00000002ff047819 */ /* 0x000fc40000011404 */
[----:B------:R-:W-:Y:S01]  /*17060*/  LOP3.LUT P0, RZ, R0, 0x3, RZ, 0xc0, !PT ;  /* 0x0000000300ff7812 */ /* 0x000fe2000780c0ff */
[----:B------:R-:W-:Y:S01]  /*17070*/  IMAD R0, R3, c[0x0][0x3a0], RZ ;  /* 0x0000e80003007a24 */ /* 0x000fe200078e02ff */
[-C--:B------:R-:W-:Y:S01]  /*17080*/  LEA.HI R9, R41, R40.reuse, RZ, 0x3 ;  /* 0x0000002829097211 */ /* 0x080fe200078f18ff */
[----:B------:R-:W-:Y:S01]  /*17090*/  IMAD R7, R7, 0x8, R5 ;  /* 0x0000000807077824 */ /* 0x000fe200078e0205 */
[----:B------:R-:W-:Y:S01]  /*170a0*/  SHF.R.S32.HI R12, RZ, 0x1f, R43 ;  /* 0x0000001fff0c7819 */ /* 0x000fe2000001142b */
[----:B------:R-:W-:Y:S01]  /*170b0*/  IMAD R16, R6, 0x10, R4 ;  /* 0x0000001006107824 */ /* 0x000fe200078e0204 */
[----:B------:R-:W-:Y:S01]  /*170c0*/  SHF.R.S32.HI R21, RZ, 0x3, R9 ;  /* 0x00000003ff157819 */ /* 0x000fe20000011409 */
[----:B------:R-:W-:Y:S01]  /*170d0*/  IMAD.WIDE.U32 R4, R55, c[0x0][0x490], R2 ;  /* 0x0001240037047a25 */ /* 0x000fe200078e0002 */
[----:B------:R-:W-:Y:S02]  /*170e0*/  LOP3.LUT R9, R9, 0xfffffff8, RZ, 0xc0, !PT ;  /* 0xfffffff809097812 */ /* 0x000fe400078ec0ff */
[----:B------:R-:W-:Y:S01]  /*170f0*/  LEA.HI R23, R41, R40, RZ, 0x6 ;  /* 0x0000002829177211 */ /* 0x000fe200078f30ff */
[----:B------:R-:W-:-:S02]  /*17100*/  IMAD R0, R2, c[0x0][0x3a4], R0 ;  /* 0x0000e90002007a24 */ /* 0x000fc400078e0200 */
[----:B------:R-:W-:Y:S02]  /*17110*/  IMAD R6, R42, c[0x0][0x490], RZ ;  /* 0x000124002a067a24 */ /* 0x000fe400078e02ff */
[----:B------:R-:W-:-:S04]  /*17120*/  IMAD.WIDE.U32 R2, R2, c[0x0][0x3a0], RZ ;  /* 0x0000e80002027a25 */ /* 0x000fc800078e00ff */
[----:B------:R-:W-:Y:S02]  /*17130*/  IMAD R6, R55, c[0x0][0x494], R6 ;  /* 0x0001250037067a24 */ /* 0x000fe400078e0206 */
[----:B------:R-:W-:Y:S02]  /*17140*/  IMAD.IADD R3, R3, 0x1, R0 ;  /* 0x0000000103037824 */ /* 0x000fe400078e0200 */
[----:B------:R-:W-:Y:S02]  /*17150*/  IMAD.IADD R8, R16, 0x1, R7 ;  /* 0x0000000110087824 */ /* 0x000fe400078e0207 */
[----:B------:R-:W-:Y:S02]  /*17160*/  IMAD.IADD R9, R40, 0x1, -R9 ;  /* 0x0000000128097824 */ /* 0x000fe400078e0a09 */
[----:B------:R-:W-:Y:S02]  /*17170*/  IMAD.SHL.U32 R0, R21, 0x40, RZ ;  /* 0x0000004015007824 */ /* 0x000fe400078e00ff */
[----:B------:R-:W-:-:S02]  /*17180*/  IMAD.IADD R5, R5, 0x1, R6 ;  /* 0x0000000105057824 */ /* 0x000fc400078e0206 */
[----:B-1----:R-:W-:Y:S01]  /*17190*/  IMAD R8, R24, 0x80, R8 ;  /* 0x0000008018087824 */ /* 0x002fe200078e0208 */
[----:B------:R-:W-:Y:S01]  /*171a0*/  LOP3.LUT R0, R0, 0x1c0, RZ, 0xc0, !PT ;  /* 0x000001c000007812 */ /* 0x000fe200078ec0ff */
[----:B------:R-:W-:Y:S02]  /*171b0*/  IMAD.SHL.U32 R6, R9, 0x8, RZ ;  /* 0x0000000809067824 */ /* 0x000fe400078e00ff */
[----:B------:R-:W-:-:S03]  /*171c0*/  @P2 IMAD.HI.U32 R10, R8, c[0x0][0x4ec], RZ ;  /* 0x00013b00080a2a27 */ /* 0x000fc600078e00ff */
[----:B------:R-:W-:Y:S01]  /*171d0*/  LOP3.LUT R11, R0, 0x38, R6, 0xf8, !PT ;  /* 0x00000038000b7812 */ /* 0x000fe200078ef806 */
[----:B------:R-:W-:Y:S01]  /*171e0*/  IMAD.MOV.U32 R7, RZ, RZ, R8 ;  /* 0x000000ffff077224 */ /* 0x000fe200078e0008 */
[----:B------:R-:W-:Y:S01]  /*171f0*/  SHF.R.U32.HI R0, RZ, 0x3, R0 ;  /* 0x00000003ff007819 */ /* 0x000fe20000011600 */
[----:B------:R-:W-:Y:S01]  /*17200*/  IMAD R9, R9, 0x10, R21 ;  /* 0x0000001009097824 */ /* 0x000fe200078e0215 */
[----:B------:R-:W-:Y:S01]  /*17210*/  @P2 SHF.R.U32.HI R7, RZ, c[0x0][0x4f0], R10 ;  /* 0x00013c00ff072a19 */ /* 0x000fe2000001160a */
[----:B------:R-:W-:Y:S01]  /*17220*/  IMAD.WIDE.U32 R2, R55, c[0x0][0x3e8], R2 ;  /* 0x0000fa0037027a25 */ /* 0x000fe200078e0002 */
[----:B------:R-:W-:Y:S02]  /*17230*/  LOP3.LUT R22, R11, R0, RZ, 0x3c, !PT ;  /* 0x000000000b167212 */ /* 0x000fe400078e3cff */
[----:B------:R-:W-:Y:S01]  /*17240*/  SEL R11, R12, RZ, !P1 ;  /* 0x000000ff0c0b7207 */ /* 0x000fe20004800000 */
[----:B------:R-:W-:Y:S01]  /*17250*/  IMAD R12, R24, 0x80, R9 ;  /* 0x00000080180c7824 */ /* 0x000fe200078e0209 */
[----:B------:R-:W-:Y:S01]  /*17260*/  SEL R10, R43, RZ, !P1 ;  /* 0x000000ff2b0a7207 */ /* 0x000fe20004800000 */
[----:B------:R-:W-:Y:S01]  /*17270*/  IMAD.MOV R0, RZ, RZ, -R7 ;  /* 0x000000ffff007224 */ /* 0x000fe200078e0a07 */
[----:B------:R-:W-:Y:S01]  /*17280*/  SHF.R.S32.HI R53, RZ, 0x1f, R6 ;  /* 0x0000001fff357819 */ /* 0x000fe20000011406 */
[----:B------:R-:W-:-:S02]  /*17290*/  IMAD.IADD R3, R3, 0x1, R13 ;  /* 0x0000000103037824 */ /* 0x000fc400078e020d */
[----:B------:R-:W-:Y:S02]  /*172a0*/  IMAD R13, R11, c[0x0][0x498], RZ ;  /* 0x000126000b0d7a24 */ /* 0x000fe400078e02ff */
[----:B------:R-:W-:-:S04]  /*172b0*/  IMAD.WIDE.U32 R4, R10, c[0x0][0x498], R4 ;  /* 0x000126000a047a25 */ /* 0x000fc800078e0004 */
[----:B------:R-:W-:Y:S01]  /*172c0*/  @P2 IMAD.HI.U32 R14, R12, c[0x0][0x4ec], RZ ;  /* 0x00013b000c0e2a27 */ /* 0x000fe200078e00ff */
[----:B------:R-:W-:-:S03]  /*172d0*/  IADD3 R4, P1, R7, R4, RZ ;  /* 0x0000000407047210 */ /* 0x000fc60007f3e0ff */
[----:B------:R-:W-:Y:S02]  /*172e0*/  IMAD R8, R0, c[0x0][0x4e8], R8 ;  /* 0x00013a0000087a24 */ /* 0x000fe400078e0208 */
[C---:B------:R-:W-:Y:S01]  /*172f0*/  IMAD R9, R10.reuse, c[0x0][0x49c], R13 ;  /* 0x000127000a097a24 */ /* 0x040fe200078e020d */
[----:B------:R-:W-:Y:S01]  /*17300*/  SHF.R.S32.HI R13, RZ, 0x1f, R7 ;  /* 0x0000001fff0d7819 */ /* 0x000fe20000011407 */
[----:B------:R-:W-:Y:S01]  /*17310*/  IMAD.MOV.U32 R0, RZ, RZ, R12 ;  /* 0x000000ffff007224 */ /* 0x000fe200078e000c */
[----:B------:R-:W-:Y:S01]  /*17320*/  @P2 SHF.R.U32.HI R0, RZ, c[0x0][0x4f0], R14 ;  /* 0x00013c00ff002a19 */ /* 0x000fe2000001160e */
[----:B------:R-:W-:Y:S01]  /*17330*/  IMAD R7, R11, c[0x0][0x3f0], RZ ;  /* 0x0000fc000b077a24 */ /* 0x000fe200078e02ff */
[----:B------:R-:W-:Y:S01]  /*17340*/  SHF.R.S32.HI R14, RZ, 0x1f, R8 ;  /* 0x0000001fff0e7819 */ /* 0x000fe20000011408 */
[----:B------:R-:W-:Y:S01]  /*17350*/  IMAD.WIDE.U32 R2, R10, c[0x0][0x3f0], R2 ;  /* 0x0000fc000a027a25 */ /* 0x000fe200078e0002 */
[----:B------:R-:W-:-:S03]  /*17360*/  IADD3.X R5, R13, R5, R9, P1, !PT ;  /* 0x000000050d057210 */ /* 0x000fc60000ffe409 */
[----:B------:R-:W-:Y:S01]  /*17370*/  IMAD R11, R10, c[0x0][0x3f4], R7 ;  /* 0x0000fd000a0b7a24 */ /* 0x000fe200078e0207 */
[----:B------:R-:W-:Y:S01]  /*17380*/  SHF.R.S32.HI R10, RZ, 0x1f, R0 ;  /* 0x0000001fff0a7819 */ /* 0x000fe20000011400 */
[----:B------:R-:W-:Y:S02]  /*17390*/  IMAD R7, R14, c[0x0][0x488], RZ ;  /* 0x000122000e077a24 */ /* 0x000fe400078e02ff */
[----:B------:R-:W-:-:S04]  /*173a0*/  IMAD.WIDE.U32 R4, R8, c[0x0][0x488], R4 ;  /* 0x0001220008047a25 */ /* 0x000fc800078e0004 */
[----:B------:R-:W-:Y:S01]  /*173b0*/  IMAD R9, R8, c[0x0][0x48c], R7 ;  /* 0x0001230008097a24 */ /* 0x000fe200078e0207 */
[----:B------:R-:W-:Y:S01]  /*173c0*/  LEA R7, P1, R4, c[0x0][0x450], 0x2 ;  /* 0x0001140004077a11 */ /* 0x000fe200078210ff */
[----:B------:R-:W-:Y:S02]  /*173d0*/  IMAD.MOV R18, RZ, RZ, -R0 ;  /* 0x000000ffff127224 */ /* 0x000fe400078e0a00 */
[----:B------:R-:W-:Y:S02]  /*173e0*/  IMAD.IADD R9, R5, 0x1, R9 ;  /* 0x0000000105097824 */ /* 0x000fe400078e0209 */
[----:B------:R-:W-:Y:S01]  /*173f0*/  IMAD R18, R18, c[0x0][0x4e8], R12 ;  /* 0x00013a0012127a24 */ /* 0x000fe200078e020c */
[----:B------:R-:W-:Y:S01]  /*17400*/  SHFL.IDX PT, R14, R7, 0x1, 0x1c1f ;  /* 0x003c1f00070e7f89 */ /* 0x000fe200000e0000 */
[----:B------:R-:W-:Y:S01]  /*17410*/  IMAD.IADD R3, R3, 0x1, R11 ;  /* 0x0000000103037824 */ /* 0x000fe200078e020b */
[----:B------:R-:W-:Y:S01]  /*17420*/  LEA.HI.X R4, R4, c[0x0][0x454], R9, 0x2, P1 ;  /* 0x0001150004047a11 */ /* 0x000fe200008f1409 */
[----:B------:R-:W-:Y:S01]  /*17430*/  IMAD R8, R10, c[0x0][0x3e0], RZ ;  /* 0x0000f8000a087a24 */ /* 0x000fe200078e02ff */
[----:B------:R-:W-:Y:S01]  /*17440*/  SHF.R.S32.HI R9, RZ, 0x1f, R18 ;  /* 0x0000001fff097819 */ /* 0x000fe20000011412 */
[C---:B------:R-:W-:Y:S01]  /*17450*/  IMAD.WIDE.U32 R2, R0.reuse, c[0x0][0x3e0], R2 ;  /* 0x0000f80000027a25 */ /* 0x040fe200078e0002 */
[----:B------:R-:W-:Y:S03]  /*17460*/  SHFL.IDX PT, R12, R7, 0x2, 0x1c1f ;  /* 0x005c1f00070c7f89 */ /* 0x000fe600000e0000 */
[----:B------:R-:W-:Y:S01]  /*17470*/  IMAD R8, R0, c[0x0][0x3e4], R8 ;  /* 0x0000f90000087a24 */ /* 0x000fe200078e0208 */
[----:B------:R-:W-:Y:S01]  /*17480*/  SHFL.IDX PT, R17, R4, RZ, 0x1c1f ;  /* 0x001c1fff04117589 */ /* 0x000fe200000e0000 */
[----:B------:R-:W-:-:S02]  /*17490*/  IMAD R5, R24, 0x80, R16 ;  /* 0x0000008018057824 */ /* 0x000fc400078e0210 */
[----:B-----5:R-:W-:Y:S01]  /*174a0*/  IMAD R0, R15, c[0x0][0x4e8], RZ ;  /* 0x00013a000f007a24 */ /* 0x020fe200078e02ff */
[----:B------:R-:W1:Y:S01]  /*174b0*/  SHFL.IDX PT, R16, R7, RZ, 0x1c1f ;  /* 0x001c1fff07107589 */ /* 0x000e6200000e0000 */
[----:B------:R-:W-:Y:S01]  /*174c0*/  IMAD.IADD R3, R3, 0x1, R8 ;  /* 0x0000000103037824 */ /* 0x000fe200078e0208 */
[----:B------:R-:W-:Y:S01]  /*174d0*/  IADD3 R20, R5, 0x8, RZ ;  /* 0x0000000805147810 */ /* 0x000fe20007ffe0ff */
[----:B------:R-:W-:Y:S01]  /*174e0*/  IMAD R8, R9, c[0x0][0x3d8], RZ ;  /* 0x0000f60009087a24 */ /* 0x000fe200078e02ff */
[----:B------:R-:W2:Y:S01]  /*174f0*/  SHFL.IDX PT, R15, R4, 0x1, 0x1c1f ;  /* 0x003c1f00040f7f89 */ /* 0x000ea200000e0000 */
[C---:B------:R-:W-:Y:S02]  /*17500*/  ISETP.GE.OR P4, PT, R5.reuse, R0, P0 ;  /* 0x000000000500720c */ /* 0x040fe40000786670 */
[C---:B------:R-:W-:Y:S01]  /*17510*/  IMAD R19, R18.reuse, c[0x0][0x3dc], R8 ;  /* 0x0000f70012137a24 */ /* 0x040fe200078e0208 */
[----:B------:R-:W3:Y:S01]  /*17520*/  SHFL.IDX PT, R13, R4, 0x2, 0x1c1f ;  /* 0x005c1f00040d7f89 */ /* 0x000ee200000e0000 */
[----:B------:R-:W-:Y:S01]  /*17530*/  IMAD.WIDE.U32 R8, R18, c[0x0][0x3d8], R2 ;  /* 0x0000f60012087a25 */ /* 0x000fe200078e0002 */
[----:B------:R-:W-:-:S02]  /*17540*/  IADD3 R18, R5, 0x48, RZ ;  /* 0x0000004805127810 */ /* 0x000fc40007ffe0ff */
[----:B------:R4:W-:Y:S01]  /*17550*/  SHFL.IDX PT, R10, R7, 0x3, 0x1c1f ;  /* 0x007c1f00070a7f89 */ /* 0x0009e200000e0000 */
[----:B------:R-:W-:Y:S01]  /*17560*/  ISETP.GE.OR P3, PT, R20, R0, P0 ;  /* 0x000000001400720c */ /* 0x000fe20000766670 */
[----:B------:R-:W-:Y:S02]  /*17570*/  IMAD.IADD R3, R9, 0x1, R19 ;  /* 0x0000000109037824 */ /* 0x000fe400078e0213 */
[----:B------:R3:W3:Y:S01]  /*17580*/  SHFL.IDX PT, R11, R4, 0x3, 0x1c1f ;  /* 0x007c1f00040b7f89 */ /* 0x0006e200000e0000 */
[----:B------:R-:W-:-:S05]  /*17590*/  IMAD R2, R24, 0x80, R21 ;  /* 0x0000008018027824 */ /* 0x000fca00078e0215 */
[C---:B------:R-:W-:Y:S01]  /*175a0*/  IADD3 R32, R2.reuse, 0x40, RZ ;  /* 0x0000004002207810 */ /* 0x040fe20007ffe0ff */
[----:B-1----:R-:W-:Y:S01]  /*175b0*/  @!P4 ST.E [R16.64], R36 ;  /* 0x000000241000c985 */ /* 0x002fe2000c101904 */
[----:B------:R-:W-:-:S03]  /*175c0*/  IADD3 R54, R2, 0x60, RZ ;  /* 0x0000006002367810 */ /* 0x000fc60007ffe0ff */
[----:B--2---:R-:W-:Y:S01]  /*175d0*/  @!P3 ST.E [R14.64], R37 ;  /* 0x000000250e00b985 */ /* 0x004fe2000c101904 */
[----:B----4-:R-:W-:Y:S01]  /*175e0*/  IMAD.SHL.U32 R7, R23, 0x8, RZ ;  /* 0x0000000817077824 */ /* 0x010fe200078e00ff */
[----:B---3--:R-:W-:-:S04]  /*175f0*/  IADD3 R4, R5, 0x40, RZ ;  /* 0x0000004005047810 */ /* 0x008fc80007ffe0ff */
[----:B------:R-:W-:Y:S02]  /*17600*/  LOP3.LUT R5, R22, 0x7ffffe00, R7, 0xf8, !PT ;  /* 0x7ffffe0016057812 */ /* 0x000fe400078ef807 */
[-C--:B------:R-:W-:Y:S02]  /*17610*/  ISETP.GE.OR P2, PT, R4, R0.reuse, P0 ;  /* 0x000000000400720c */ /* 0x080fe40000746670 */
[----:B------:R-:W-:Y:S01]  /*17620*/  ISETP.GE.OR P0, PT, R18, R0, P0 ;  /* 0x000000001200720c */ /* 0x000fe20000706670 */
[----:B------:R-:W-:Y:S01]  /*17630*/  IMAD.SHL.U32 R5, R5, 0x2, RZ ;  /* 0x0000000205057824 */ /* 0x000fe200078e00ff */
[----:B------:R-:W-:Y:S02]  /*17640*/  LEA R4, P1, R8, c[0x0][0x380], 0x1 ;  /* 0x0000e00008047a11 */ /* 0x000fe400078208ff */
[----:B------:R-:W-:Y:S02]  /*17650*/  IADD3 R7, R2, 0x10, RZ ;  /* 0x0000001002077810 */ /* 0x000fe40007ffe0ff */
[----:B------:R-:W-:Y:S01]  /*17660*/  LEA.HI.X R3, R8, c[0x0][0x384], R3, 0x1, P1 ;  /* 0x0000e10008037a11 */ /* 0x000fe200008f0c03 */
[----:B------:R-:W-:Y:S04]  /*17670*/  SHFL.IDX PT, R14, R4, 0x2, 0x181f ;  /* 0x00581f00040e7f89 */ /* 0x000fe800000e0000 */
[----:B------:R-:W1:Y:S04]  /*17680*/  SHFL.IDX PT, R8, R4, 0x1, 0x181f ;  /* 0x00381f0004087f89 */ /* 0x000e6800000e0000 */
[----:B------:R-:W-:Y:S04]  /*17690*/  @!P2 ST.E [R12.64], R38 ;  /* 0x000000260c00a985 */ /* 0x000fe8000c101904 */
[----:B------:R1:W-:Y:S01]  /*176a0*/  @!P0 ST.E [R10.64], R39 ;  /* 0x000000270a008985 */ /* 0x0003e2000c101904 */
[----:B------:R-:W-:-:S03]  /*176b0*/  ISETP.GE.AND P0, PT, R6, c[0x0][0x3c8], PT ;  /* 0x0000f20006007a0c */ /* 0x000fc60003f06270 */
[----:B------:R-:W2:Y:S01]  /*176c0*/  SHFL.IDX PT, R12, R4, RZ, 0x181f ;  /* 0x00181fff040c7589 */ /* 0x000ea200000e0000 */
[-C--:B------:R-:W-:Y:S02]  /*176d0*/  ISETP.GE.OR P4, PT, R7, R0.reuse, P0 ;  /* 0x000000000700720c */ /* 0x080fe40000786670 */
[C---:B------:R-:W-:Y:S01]  /*176e0*/  ISETP.GE.OR P1, PT, R2.reuse, R0, P0 ;  /* 0x000000000200720c */ /* 0x040fe20000726670 */
[----:B------:R-:W3:Y:S01]  /*176f0*/  SHFL.IDX PT, R9, R3, RZ, 0x181f ;  /* 0x00181fff03097589 */ /* 0x000ee200000e0000 */
[----:B------:R-:W-:-:S03]  /*17700*/  IADD3 R7, R2, 0x20, RZ ;  /* 0x0000002002077810 */ /* 0x000fc60007ffe0ff */
[----:B------:R-:W-:Y:S01]  /*17710*/  LDS.128 R24, [R5+0x80] ;  /* 0x0000800005187984 */ /* 0x000fe20000000c00 */
[-C--:B------:R-:W-:Y:S02]  /*17720*/  ISETP.GE.OR P3, PT, R7, R0.reuse, P0 ;  /* 0x000000000700720c */ /* 0x080fe40000766670 */
[----:B------:R-:W-:Y:S01]  /*17730*/  IADD3 R7, R2, 0x30, RZ ;  /* 0x0000003002077810 */ /* 0x000fe20007ffe0ff */
[----:B------:R-:W4:Y:S03]  /*17740*/  SHFL.IDX PT, R11, R3, 0x1, 0x181f ;  /* 0x00381f00030b7f89 */ /* 0x000f2600000e0000 */
[----:B------:R-:W-:Y:S01]  /*17750*/  ISETP.GE.OR P2, PT, R7, R0, P0 ;  /* 0x000000000700720c */ /* 0x000fe20000746670 */
[----:B------:R-:W4:Y:S04]  /*17760*/  SHFL.IDX PT, R44, R3, 0x2, 0x181f ;  /* 0x00581f00032c7f89 */ /* 0x000f2800000e0000 */
[----:B------:R-:W4:Y:S01]  /*17770*/  SHFL.IDX PT, R15, R4, 0x3, 0x181f ;  /* 0x00781f00040f7f89 */ /* 0x000f2200000e0000 */
[----:B-1----:R-:W-:-:S03]  /*17780*/  @!P4 LEA R10, P6, R6, R8, 0x1 ;  /* 0x00000008060ac211 */ /* 0x002fc600078c08ff */
[----:B------:R-:W-:Y:S01]  /*17790*/  LDS.128 R20, [R5+0x880] ;  /* 0x0008800005147984 */ /* 0x000fe20000000c00 */
[----:B--2---:R-:W-:-:S03]  /*177a0*/  @!P1 LEA R12, P5, R6, R12, 0x1 ;  /* 0x0000000c060c9211 */ /* 0x004fc600078a08ff */
[----:B------:R-:W-:Y:S01]  /*177b0*/  LDS.128 R16, [R5+0x1080] ;  /* 0x0010800005107984 */ /* 0x000fe20000000c00 */
[----:B---3--:R-:W-:-:S03]  /*177c0*/  @!P1 LEA.HI.X R13, R6, R9, R53, 0x1, P5 ;  /* 0x00000009060d9211 */ /* 0x008fc600028f0c35 */
[----:B------:R-:W1:Y:S04]  /*177d0*/  SHFL.IDX PT, R45, R3, 0x3, 0x181f ;  /* 0x00781f00032d7f89 */ /* 0x000e6800000e0000 */
[----:B------:R-:W2:Y:S01]  /*177e0*/  LDS.128 R28, [R5+0x1880] ;  /* 0x00188000051c7984 */ /* 0x000ea20000000c00 */
[----:B------:R-:W-:Y:S02]  /*177f0*/  P2R R7, PR, RZ, 0x40 ;  /* 0x00000040ff077803 */ /* 0x000fe40000000000 */
[----:B------:R-:W-:Y:S01]  /*17800*/  ISETP.GE.OR P6, PT, R32, R0, P0 ;  /* 0x000000002000720c */ /* 0x000fe200007c6670 */
[----:B------:R-:W-:Y:S01]  /*17810*/  LDS.128 R36, [R5+0x2880] ;  /* 0x0028800005247984 */ /* 0x000fe20000000c00 */
[----:B------:R-:W-:-:S03]  /*17820*/  ISETP.NE.AND P5, PT, R7, RZ, PT ;  /* 0x000000ff0700720c */ /* 0x000fc60003fa5270 */
[----:B------:R-:W-:Y:S01]  /*17830*/  LDS.128 R32, [R5+0x2080] ;  /* 0x0020800005207984 */ /* 0x000fe20000000c00 */
[C-C-:B----4-:R-:W-:Y:S02]  /*17840*/  @!P4 LEA.HI.X R11, R6.reuse, R11, R53.reuse, 0x1, P5 ;  /* 0x0000000b060bc211 */ /* 0x150fe400028f0c35 */
[C---:B------:R-:W-:Y:S01]  /*17850*/  @!P3 LEA R8, P5, R6.reuse, R14, 0x1 ;  /* 0x0000000e0608b211 */ /* 0x040fe200078a08ff */
[----:B------:R-:W-:Y:S03]  /*17860*/  LDS.128 R40, [R5+0x3080] ;  /* 0x0030800005287984 */ /* 0x000fe60000000c00 */
[C-C-:B------:R-:W-:Y:S01]  /*17870*/  @!P3 LEA.HI.X R9, R6.reuse, R44, R53.reuse, 0x1, P5 ;  /* 0x0000002c0609b211 */ /* 0x140fe200028f0c35 */
[----:B------:R-:W3:Y:S01]  /*17880*/  SHFL.IDX PT, R48, R4, 0x4, 0x181f ;  /* 0x00981f0004307f89 */ /* 0x000ee200000e0000 */
[----:B------:R-:W-:Y:S02]  /*17890*/  @!P2 LEA R14, P5, R6, R15, 0x1 ;  /* 0x0000000f060ea211 */ /* 0x000fe400078a08ff */
[----:B------:R-:W-:Y:S01]  /*178a0*/  IADD3 R44, R2, 0x50, RZ ;  /* 0x00000050022c7810 */ /* 0x000fe20007ffe0ff */
[----:B------:R-:W4:Y:S01]  /*178b0*/  SHFL.IDX PT, R7, R4, 0x5, 0x181f ;  /* 0x00b81f0004077f89 */ /* 0x000f2200000e0000 */
[----:B-1----:R-:W-:-:S02]  /*178c0*/  @!P2 LEA.HI.X R15, R6, R45, R53, 0x1, P5 ;  /* 0x0000002d060fa211 */ /* 0x002fc400028f0c35 */
[----:B------:R-:W-:Y:S01]  /*178d0*/  ISETP.GE.OR P5, PT, R44, R0, P0 ;  /* 0x000000002c00720c */ /* 0x000fe200007a6670 */
[----:B------:R-:W-:Y:S01]  /*178e0*/  SHFL.IDX PT, R49, R4, 0x6, 0x181f ;  /* 0x00d81f0004317f89 */ /* 0x000fe200000e0000 */
[----:B------:R-:W-:-:S03]  /*178f0*/  IADD3 R2, R2, 0x70, RZ ;  /* 0x0000007002027810 */ /* 0x000fc60007ffe0ff */
        /* <DEDUP_REMOVED lines=26> */
.L_x_131:
        /* <DEDUP_REMOVED lines=19> */
.L_x_133:
        /* <DEDUP_REMOVED lines=12> */
[----:B------:R-:W-:Y:S01]  /*17c90*/  MOV R0, c[0x0][0x4e8] ;  /* 0x00013a0000007a02 */ /* 0x000fe20000000f00 */
[----:B------:R-:W-:Y:S01]  /*17ca0*/  IMAD R6, R42, c[0x0][0x490], RZ ;  /* 0x000124002a067a24 */ /* 0x000fe200078e02ff */
[----:B------:R-:W-:Y:S01]  /*17cb0*/  MOV R2, R4 ;  /* 0x0000000400027202 */ /* 0x000fe20000000f00 */
[----:B------:R-:W-:Y:S01]  /*17cc0*/  IMAD.MOV.U32 R3, RZ, RZ, R5 ;  /* 0x000000ffff037224 */ /* 0x000fe200078e0005 */
[----:B------:R-:W-:Y:S01]  /*17cd0*/  ISETP.NE.AND P0, PT, R0, 0x1, PT ;  /* 0x000000010000780c */ /* 0x000fe20003f05270 */
[C---:B------:R-:W-:Y:S01]  /*17ce0*/  IMAD R6, R55.reuse, c[0x0][0x494], R6 ;  /* 0x0001250037067a24 */ /* 0x040fe200078e0206 */
[----:B------:R-:W-:Y:S01]  /*17cf0*/  MOV R0, R8 ;  /* 0x0000000800007202 */ /* 0x000fe20000000f00 */
[----:B------:R-:W-:-:S05]  /*17d00*/  IMAD.WIDE.U32 R2, R55, c[0x0][0x490], R2 ;  /* 0x0001240037027a25 */ /* 0x000fca00078e0002 */
[----:B------:R-:W-:-:S05]  /*17d10*/  IADD3 R3, R6, R3, RZ ;  /* 0x0000000306037210 */ /* 0x000fca0007ffe0ff */
[----:B------:R-:W-:-:S04]  /*17d20*/  @P0 IMAD.HI.U32 R7, R8, c[0x0][0x4ec], RZ ;  /* 0x00013b0008070a27 */ /* 0x000fc800078e00ff */
[----:B------:R-:W-:Y:S01]  /*17d30*/  IMAD.WIDE.U32 R2, R9, c[0x0][0x498], R2 ;  /* 0x0001260009027a25 */ /* 0x000fe200078e0002 */
[----:B------:R-:W-:-:S03]  /*17d40*/  @P0 SHF.R.U32.HI R0, RZ, c[0x0][0x4f0], R7 ;  /* 0x00013c00ff000a19 */ /* 0x000fc60000011607 */
[----:B------:R-:W-:Y:S01]  /*17d50*/  IMAD R7, R11, c[0x0][0x498], RZ ;  /* 0x000126000b077a24 */ /* 0x000fe200078e02ff */
[----:B------:R-:W-:Y:S01]  /*17d60*/  IADD3 R2, P0, R0, R2, RZ ;  /* 0x0000000200027210 */ /* 0x000fe20007f1e0ff */
[----:B------:R-:W-:Y:S02]  /*17d70*/  IMAD.MOV R6, RZ, RZ, -R0 ;  /* 0x000000ffff067224 */ /* 0x000fe400078e0a00 */
[----:B------:R-:W-:Y:S02]  /*17d80*/  IMAD R7, R9, c[0x0][0x49c], R7 ;  /* 0x0001270009077a24 */ /* 0x000fe400078e0207 */
[----:B------:R-:W-:Y:S01]  /*17d90*/  IMAD R6, R6, c[0x0][0x4e8], R8 ;  /* 0x00013a0006067a24 */ /* 0x000fe200078e0208 */
[----:B------:R-:W-:-:S04]  /*17da0*/  SHF.R.S32.HI R8, RZ, 0x1f, R0 ;  /* 0x0000001fff087819 */ /* 0x000fc80000011400 */
[----:B------:R-:W-:Y:S02]  /*17db0*/  SHF.R.S32.HI R0, RZ, 0x1f, R6 ;  /* 0x0000001fff007819 */ /* 0x000fe40000011406 */
[----:B------:R-:W-:-:S03]  /*17dc0*/  IADD3.X R3, R8, R3, R7, P0, !PT ;  /* 0x0000000308037210 */ /* 0x000fc600007fe407 */
[----:B------:R-:W-:Y:S02]  /*17dd0*/  IMAD R0, R0, c[0x0][0x488], RZ ;  /* 0x0001220000007a24 */ /* 0x000fe400078e02ff */
[----:B------:R-:W-:-:S04]  /*17de0*/  IMAD.WIDE.U32 R2, R6, c[0x0][0x488], R2 ;  /* 0x0001220006027a25 */ /* 0x000fc800078e0002 */
[----:B------:R-:W-:Y:S01]  /*17df0*/  IMAD R0, R6, c[0x0][0x48c], R0 ;  /* 0x0001230006007a24 */ /* 0x000fe200078e0200 */
[----:B------:R-:W-:-:S04]  /*17e00*/  LEA R6, P0, R2, c[0x0][0x450], 0x2 ;  /* 0x0001140002067a11 */ /* 0x000fc800078010ff */
[----:B------:R-:W-:-:S04]  /*17e10*/  IADD3 R0, R3, R0, RZ ;  /* 0x0000000003007210 */ /* 0x000fc80007ffe0ff */
[----:B------:R-:W-:Y:S02]  /*17e20*/  LEA.HI.X R7, R2, c[0x0][0x454], R0, 0x2, P0 ;  /* 0x0001150002077a11 */ /* 0x000fe400000f1400 */
[----:B------:R-:W-:-:S05]  /*17e30*/  MOV R0, 0xff800000 ;  /* 0xff80000000007802 */ /* 0x000fca0000000f00 */
[----:B------:R1:W-:Y:S02]  /*17e40*/  STG.E [R6.64], R0 ;  /* 0x0000000006007986 */ /* 0x0003e4000c101904 */
.L_x_135:
[----:B------:R-:W-:Y:S05]  /*17e50*/  BSYNC B0 ;  /* 0x0000000000007941 */ /* 0x000fea0003800000 */
.L_x_134:
[----:B------:R-:W2:Y:S01]  /*17e60*/  S2R R12, SR_CTAID.X ;  /* 0x00000000000c7919 */ /* 0x000ea20000002500 */
[----:B-1----:R-:W-:Y:S01]  /*17e70*/  IMAD R0, R5, c[0x0][0x3a0], RZ ;  /* 0x0000e80005007a24 */ /* 0x002fe200078e02ff */
[----:B------:R-:W-:Y:S01]  /*17e80*/  SHF.R.S32.HI R5, RZ, 0x1f, R10 ;  /* 0x0000001fff057819 */ /* 0x000fe2000001140a */
[----:B------:R-:W-:-:S03]  /*17e90*/  IMAD.WIDE.U32 R2, R4, c[0x0][0x3a0], RZ ;  /* 0x0000e80004027a25 */ /* 0x000fc600078e00ff */
[----:B------:R-:W-:Y:S01]  /*17ea0*/  LEA.HI R5, R5, R10, RZ, 0x3 ;  /* 0x0000000a05057211 */ /* 0x000fe200078f18ff */
[----:B------:R-:W-:Y:S02]  /*17eb0*/  IMAD R0, R4, c[0x0][0x3a4], R0 ;  /* 0x0000e90004007a24 */ /* 0x000fe400078e0200 */
[----:B------:R-:W-:Y:S01]  /*17ec0*/  IMAD.MOV.U32 R6, RZ, RZ, c[0x0][0x4e8] ;  /* 0x00013a00ff067624 */ /* 0x000fe200078e00ff */
[----:B------:R-:W-:Y:S01]  /*17ed0*/  LOP3.LUT R4, R5, 0xfffffff8, RZ, 0xc0, !PT ;  /* 0xfffffff805047812 */ /* 0x000fe200078ec0ff */
[----:B------:R-:W-:Y:S02]  /*17ee0*/  IMAD.IADD R3, R3, 0x1, R0 ;  /* 0x0000000103037824 */ /* 0x000fe400078e0200 */
[----:B------:R-:W-:Y:S01]  /*17ef0*/  IMAD R0, R42, c[0x0][0x3e8], RZ ;  /* 0x0000fa002a007a24 */ /* 0x000fe200078e02ff */
[----:B------:R-:W-:Y:S01]  /*17f00*/  ISETP.NE.AND P0, PT, R6, 0x1, PT ;  /* 0x000000010600780c */ /* 0x000fe20003f05270 */
[----:B------:R-:W-:Y:S01]  /*17f10*/  IMAD.IADD R8, R10, 0x1, -R4 ;  /* 0x000000010a087824 */ /* 0x000fe200078e0a04 */
[----:B------:R-:W-:Y:S01]  /*17f20*/  SHF.R.S32.HI R10, RZ, 0x3, R5 ;  /* 0x00000003ff0a7819 */ /* 0x000fe20000011405 */
[----:B------:R-:W-:-:S02]  /*17f30*/  IMAD R0, R55, c[0x0][0x3ec], R0 ;  /* 0x0000fb0037007a24 */ /* 0x000fc400078e0200 */
[----:B------:R-:W-:-:S04]  /*17f40*/  IMAD.WIDE.U32 R2, R55, c[0x0][0x3e8], R2 ;  /* 0x0000fa0037027a25 */ /* 0x000fc800078e0002 */
[----:B------:R-:W-:Y:S02]  /*17f50*/  IMAD R4, R8, 0x10, R10 ;  /* 0x0000001008047824 */ /* 0x000fe400078e020a */
[----:B------:R-:W-:Y:S02]  /*17f60*/  IMAD.IADD R3, R0, 0x1, R3 ;  /* 0x0000000100037824 */ /* 0x000fe400078e0203 */
[----:B--2---:R-:W-:Y:S02]  /*17f70*/  IMAD R4, R12, 0x80, R4 ;  /* 0x000000800c047824 */ /* 0x004fe400078e0204 */
[----:B------:R-:W-:Y:S02]  /*17f80*/  IMAD R6, R11, c[0x0][0x3f0], RZ ;  /* 0x0000fc000b067a24 */ /* 0x000fe400078e02ff */
[----:B------:R-:W-:-:S04]  /*17f90*/  @P0 IMAD.HI.U32 R5, R4, c[0x0][0x4ec], RZ ;  /* 0x00013b0004050a27 */ /* 0x000fc800078e00ff */
[----:B------:R-:W-:Y:S01]  /*17fa0*/  IMAD.MOV.U32 R0, RZ, RZ, R4 ;  /* 0x000000ffff007224 */ /* 0x000fe200078e0004 */
[----:B------:R-:W-:Y:S01]  /*17fb0*/  @P0 SHF.R.U32.HI R0, RZ, c[0x0][0x4f0], R5 ;  /* 0x00013c00ff000a19 */ /* 0x000fe20000011605 */
[C---:B------:R-:W-:Y:S02]  /*17fc0*/  IMAD R7, R9.reuse, c[0x0][0x3f4], R6 ;  /* 0x0000fd0009077a24 */ /* 0x040fe400078e0206 */
[----:B------:R-:W-:Y:S01]  /*17fd0*/  IMAD.WIDE.U32 R2, R9, c[0x0][0x3f0], R2 ;  /* 0x0000fc0009027a25 */ /* 0x000fe200078e0002 */
[----:B------:R-:W-:-:S03]  /*17fe0*/  SHF.R.S32.HI R6, RZ, 0x1f, R0 ;  /* 0x0000001fff067819 */ /* 0x000fc60000011400 */
[----:B------:R-:W-:Y:S02]  /*17ff0*/  IMAD.MOV R5, RZ, RZ, -R0 ;  /* 0x000000ffff057224 */ /* 0x000fe400078e0a00 */
[----:B------:R-:W-:Y:S02]  /*18000*/  IMAD.IADD R3, R3, 0x1, R7 ;  /* 0x0000000103037824 */ /* 0x000fe400078e0207 */
[----:B------:R-:W-:Y:S02]  /*18010*/  IMAD R5, R5, c[0x0][0x4e8], R4 ;  /* 0x00013a0005057a24 */ /* 0x000fe400078e0204 */
[----:B------:R-:W-:Y:S02]  /*18020*/  IMAD R6, R6, c[0x0][0x3e0], RZ ;  /* 0x0000f80006067a24 */ /* 0x000fe400078e02ff */
[----:B------:R-:W-:Y:S01]  /*18030*/  IMAD.WIDE.U32 R2, R0, c[0x0][0x3e0], R2 ;  /* 0x0000f80000027a25 */ /* 0x000fe200078e0002 */
[----:B------:R-:W-:-:S03]  /*18040*/  SHF.R.S32.HI R4, RZ, 0x1f, R5 ;  /* 0x0000001fff047819 */ /* 0x000fc60000011405 */
[----:B------:R-:W-:Y:S02]  /*18050*/  IMAD R0, R0, c[0x0][0x3e4], R6 ;  /* 0x0000f90000007a24 */ /* 0x000fe400078e0206 */
[----:B-----5:R-:W-:Y:S02]  /*18060*/  IMAD R19, R19, c[0x0][0x4e8], RZ ;  /* 0x00013a0013137a24 */ /* 0x020fe400078e02ff */
        /* <DEDUP_REMOVED lines=14> */
[----:B------:R-:W-:-:S02]  /*18150*/  IADD3 R8, R2, 0x10, RZ ;  /* 0x0000001002087810 */ /* 0x000fc40007ffe0ff */
[-C--:B------:R-:W-:Y:S01]  /*18160*/  ISETP.GE.OR P1, PT, R2, R19.reuse, P0 ;  /* 0x000000130200720c */ /* 0x080fe20000726670 */
[----:B------:R-:W3:Y:S01]  /*18170*/  SHFL.IDX PT, R9, R3, 0x1, 0x181f ;  /* 0x00381f0003097f89 */ /* 0x000ee200000e0000 */
[-C--:B------:R-:W-:Y:S02]  /*18180*/  ISETP.GE.OR P5, PT, R8, R19.reuse, P0 ;  /* 0x000000130800720c */ /* 0x080fe400007a6670 */
[C---:B------:R-:W-:Y:S01]  /*18190*/  IADD3 R14, R2.reuse, 0x20, RZ ;  /* 0x00000020020e7810 */ /* 0x040fe20007ffe0ff */
[----:B------:R-:W4:Y:S01]  /*181a0*/  SHFL.IDX PT, R8, R4, 0x2, 0x181f ;  /* 0x00581f0004087f89 */ /* 0x000f2200000e0000 */
[----:B------:R-:W-:Y:S02]  /*181b0*/  IADD3 R10, R2, 0x40, RZ ;  /* 0x00000040020a7810 */ /* 0x000fe40007ffe0ff */
[----:B------:R-:W-:Y:S01]  /*181c0*/  ISETP.GE.OR P4, PT, R14, R19, P0 ;  /* 0x000000130e00720c */ /* 0x000fe20000786670 */
[----:B------:R-:W3:Y:S01]  /*181d0*/  SHFL.IDX PT, R12, R3, 0x2, 0x181f ;  /* 0x00581f00030c7f89 */ /* 0x000ee200000e0000 */
[----:B------:R-:W-:-:S02]  /*181e0*/  IADD3 R13, R2, 0x30, RZ ;  /* 0x00000030020d7810 */ /* 0x000fc40007ffe0ff */
[-C--:B------:R-:W-:Y:S01]  /*181f0*/  ISETP.GE.OR P6, PT, R10, R19.reuse, P0 ;  /* 0x000000130a00720c */ /* 0x080fe200007c6670 */
[----:B------:R-:W3:Y:S01]  /*18200*/  SHFL.IDX PT, R11, R4, 0x3, 0x181f ;  /* 0x00781f00040b7f89 */ /* 0x000ee200000e0000 */
[C---:B-1----:R-:W-:Y:S02]  /*18210*/  @!P1 LEA R6, P2, R0.reuse, R6, 0x1 ;  /* 0x0000000600069211 */ /* 0x042fe400078408ff */
[----:B------:R-:W-:Y:S01]  /*18220*/  ISETP.GE.OR P3, PT, R13, R19, P0 ;  /* 0x000000130d00720c */ /* 0x000fe20000766670 */
[----:B------:R-:W1:Y:S01]  /*18230*/  SHFL.IDX PT, R14, R3, 0x3, 0x181f ;  /* 0x00781f00030e7f89 */ /* 0x000e6200000e0000 */
[----:B--2---:R-:W-:-:S03]  /*18240*/  @!P1 LEA.HI.X R7, R0, R7, R20, 0x1, P2 ;  /* 0x0000000700079211 */ /* 0x004fc600010f0c14 */
[----:B------:R-:W2:Y:S04]  /*18250*/  SHFL.IDX PT, R10, R4, 0x4, 0x181f ;  /* 0x00981f00040a7f89 */ /* 0x000ea800000e0000 */
[----:B------:R1:W-:Y:S04]  /*18260*/  @!P1 ST.E.128 [R6.64], RZ ;  /* 0x000000ff06009985 */ /* 0x0003e8000c101d04 */
[----:B------:R-:W-:Y:S04]  /*18270*/  SHFL.IDX PT, R13, R4, 0x5, 0x181f ;  /* 0x00b81f00040d7f89 */ /* 0x000fe800000e0000 */
[----:B------:R-:W-:Y:S04]  /*18280*/  SHFL.IDX PT, R15, R4, 0x6, 0x181f ;  /* 0x00d81f00040f7f89 */ /* 0x000fe800000e0000 */
[----:B------:R-:W2:Y:S04]  /*18290*/  SHFL.IDX PT, R18, R3, 0x4, 0x181f ;  /* 0x00981f0003127f89 */ /* 0x000ea800000e0000 */
[----:B------:R-:W2:Y:S04]  /*182a0*/  SHFL.IDX PT, R17, R3, 0x5, 0x181f ;  /* 0x00b81f0003117f89 */ /* 0x000ea800000e0000 */
[----:B------:R-:W2:Y:S04]  /*182b0*/  SHFL.IDX PT, R16, R3, 0x6, 0x181f ;  /* 0x00d81f0003107f89 */ /* 0x000ea800000e0000 */
[----:B------:R-:W2:Y:S01]  /*182c0*/  SHFL.IDX PT, R4, R4, 0x7, 0x181f ;  /* 0x00f81f0004047f89 */ /* 0x000ea200000e0000 */
[----:B-1----:R-:W-:-:S02]  /*182d0*/  IADD3 R7, R2, 0x50, RZ ;  /* 0x0000005002077810 */ /* 0x002fc40007ffe0ff */
[C---:B------:R-:W-:Y:S01]  /*182e0*/  @!P5 LEA R6, P1, R0.reuse, R5, 0x1 ;  /* 0x000000050006d211 */ /* 0x040fe200078208ff */
[----:B------:R-:W1:Y:S01]  /*182f0*/  SHFL.IDX PT, R3, R3, 0x7, 0x181f ;  /* 0x00f81f0003037f89 */ /* 0x000e6200000e0000 */
[----:B------:R-:W-:Y:S02]  /*18300*/  ISETP.GE.OR P2, PT, R7, R19, P0 ;  /* 0x000000130700720c */ /* 0x000fe40000746670 */
[C---:B---3--:R-:W-:Y:S02]  /*18310*/  @!P5 LEA.HI.X R7, R0.reuse, R9, R20, 0x1, P1 ;  /* 0x000000090007d211 */ /* 0x048fe400008f0c14 */
[----:B----4-:R-:W-:Y:S02]  /*18320*/  @!P4 LEA R8, P1, R0, R8, 0x1 ;  /* 0x000000080008c211 */ /* 0x010fe400078208ff */
[C---:B------:R-:W-:Y:S01]  /*18330*/  IADD3 R9, R2.reuse, 0x60, RZ ;  /* 0x0000006002097810 */ /* 0x040fe20007ffe0ff */
[----:B------:R3:W-:Y:S01]  /*18340*/  @!P5 ST.E.128 [R6.64], RZ ;  /* 0x000000ff0600d985 */ /* 0x0007e2000c101d04 */
[----:B------:R-:W-:-:S09]  /*18350*/  IADD3 R2, R2, 0x70, RZ ;  /* 0x0000007002027810 */ /* 0x000fd20007ffe0ff */
[----:B------:R-:W-:Y:S02]  /*18360*/  P2R R5, PR, RZ, 0x2 ;  /* 0x00000002ff057803 */ /* 0x000fe40000000000 */
[-C--:B------:R-:W-:Y:S02]  /*18370*/  ISETP.GE.OR P1, PT, R9, R19.reuse, P0 ;  /* 0x000000130900720c */ /* 0x080fe40000726670 */
[----:B------:R-:W-:Y:S02]  /*18380*/  ISETP.NE.AND P5, PT, R5, RZ, PT ;  /* 0x000000ff0500720c */ /* 0x000fe40003fa5270 */
[----:B------:R-:W-:Y:S02]  /*18390*/  ISETP.GE.OR P0, PT, R2, R19, P0 ;  /* 0x000000130200720c */ /* 0x000fe40000706670 */
[----:B------:R-:W-:-:S05]  /*183a0*/  @!P4 LEA.HI.X R9, R0, R12, R20, 0x1, P5 ;  /* 0x0000000c0009c211 */ /* 0x000fca00028f0c14 */
[----:B------:R4:W-:Y:S01]  /*183b0*/  @!P4 ST.E.128 [R8.64], RZ ;  /* 0x000000ff0800c985 */ /* 0x0009e2000c101d04 */
[----:B---3--:R-:W-:-:S04]  /*183c0*/  @!P3 LEA R6, P5, R0, R11, 0x1 ;  /* 0x0000000b0006b211 */ /* 0x008fc800078a08ff */
[C---:B------:R-:W-:Y:S02]  /*183d0*/  @!P3 LEA.HI.X R7, R0.reuse, R14, R20, 0x1, P5 ;  /* 0x0000000e0007b211 */ /* 0x040fe400028f0c14 */
[----:B--2---:R-:W-:-:S03]  /*183e0*/  @!P6 LEA R10, P5, R0, R10, 0x1 ;  /* 0x0000000a000ae211 */ /* 0x004fc600078a08ff */
[----:B------:R2:W-:Y:S01]  /*183f0*/  @!P3 ST.E.128 [R6.64], RZ ;  /* 0x000000ff0600b985 */ /* 0x0005e2000c101d04 */
[----:B------:R-:W-:-:S05]  /*18400*/  @!P6 LEA.HI.X R11, R0, R18, R20, 0x1, P5 ;  /* 0x00000012000be211 */ /* 0x000fca00028f0c14 */
[----:B------:R3:W-:Y:S01]  /*18410*/  @!P6 ST.E.128 [R10.64], RZ ;  /* 0x000000ff0a00e985 */ /* 0x0007e2000c101d04 */
[----:B----4-:R-:W-:-:S04]  /*18420*/  @!P2 LEA R8, P4, R0, R13, 0x1 ;  /* 0x0000000d0008a211 */ /* 0x010fc800078808ff */
[----:B------:R-:W-:-:S05]  /*18430*/  @!P2 LEA.HI.X R9, R0, R17, R20, 0x1, P4 ;  /* 0x000000110009a211 */ /* 0x000fca00020f0c14 */
[----:B------:R3:W-:Y:S01]  /*18440*/  @!P2 ST.E.128 [R8.64], RZ ;  /* 0x000000ff0800a985 */ /* 0x0007e2000c101d04 */
[----:B--2---:R-:W-:-:S04]  /*18450*/  @!P1 LEA R6, P3, R0, R15, 0x1 ;  /* 0x0000000f00069211 */ /* 0x004fc800078608ff */
[----:B------:R-:W-:-:S05]  /*18460*/  @!P1 LEA.HI.X R7, R0, R16, R20, 0x1, P3 ;  /* 0x0000001000079211 */ /* 0x000fca00018f0c14 */
[----:B------:R3:W-:Y:S01]  /*18470*/  @!P1 ST.E.128 [R6.64], RZ ;  /* 0x000000ff06009985 */ /* 0x0007e2000c101d04 */
[----:B------:R-:W-:Y:S05]  /*18480*/  @P0 EXIT ;  /* 0x000000000000094d */ /* 0x000fea0003800000 */
[----:B-1----:R-:W-:-:S04]  /*18490*/  LEA R2, P0, R0, R4, 0x1 ;  /* 0x0000000400027211 */ /* 0x002fc800078008ff */
[----:B------:R-:W-:-:S05]  /*184a0*/  LEA.HI.X R3, R0, R3, R20, 0x1, P0 ;  /* 0x0000000300037211 */ /* 0x000fca00000f0c14 */
[----:B------:R-:W-:Y:S01]  /*184b0*/  ST.E.128 [R2.64], RZ ;  /* 0x000000ff02007985 */ /* 0x000fe2000c101d04 */
[----:B------:R-:W-:Y:S05]  /*184c0*/  EXIT ;  /* 0x000000000000794d */ /* 0x000fea0003800000 */
.L_x_136:
        /* <DEDUP_REMOVED lines=11> */
.L_x_737:


//--------------------- .text._ZN7cutlass13device_kernelIN5flash19enable_sm80_to_sm89INS1_16FlashAttnFwdSm80INS1_25CollectiveMainloopFwdSm80ILi4ELi1ELb0EN4cute5tupleIJNS5_1CILi128EEENS7_ILi96EEENS7_ILi64EEEEEELi64ENS_6half_tEfNS_4arch4Sm80ELb0ELb1ELb0ELb0ELb0ELb0ELb1ELb0EEENS1_21CollectiveEpilogueFwdINS6_IJS8_SA_S9_EEENS6_IJNS7_ILi1EEESI_SI_EEESC_SE_Li128ELb0ELb1ELb0ELb0EEENS1_19SingleTileSchedulerILb0ELb0ELb1ELi128EEEEEEEEEvNT_6ParamsE --------------------------
	.section	.text._ZN7cutlass13device_kernelIN5flash19enable_sm80_to_sm89INS1_16FlashAttnFwdSm80INS1_25CollectiveMainloopFwdSm80ILi4ELi1ELb0EN4cute5tupleIJNS5_1CILi128EEENS7_ILi96EEENS7_ILi64EEEEEELi64ENS_6half_tEfNS_4arch4Sm80ELb0ELb1ELb0ELb0ELb0ELb0ELb1ELb0EEENS1_21CollectiveEpilogueFwdINS6_IJS8_SA_S9_EEENS6_IJNS7_ILi1EEESI_SI_EEESC_SE_Li128ELb0ELb1ELb0ELb0EEENS1_19SingleTileSchedulerILb0ELb0ELb1ELi128EEEEEEEEEvNT_6ParamsE,"ax",@progbits
	.sectioninfo	@"SHI_REGISTERS=255"
	.align	128
.text._ZN7cutlass13device_kernelIN5flash19enable_sm80_to_sm89INS1_16FlashAttnFwdSm80INS1_25CollectiveMainloopFwdSm80ILi4ELi1ELb0EN4cute5tupleIJNS5_1CILi128EEENS7_ILi96EEENS7_ILi64EEEEEELi64ENS_6half_tEfNS_4arch4Sm80ELb0ELb1ELb0ELb0ELb0ELb0ELb1ELb0EEENS1_21CollectiveEpilogueFwdINS6_IJS8_SA_S9_EEENS6_IJNS7_ILi1EEESI_SI_EEESC_SE_Li128ELb0ELb1ELb0ELb0EEENS1_19SingleTileSchedulerILb0ELb0ELb1ELi128EEEEEEEEEvNT_6ParamsE:
        .type           _ZN7cutlass13device_kernelIN5flash19enable_sm80_to_sm89INS1_16FlashAttnFwdSm80INS1_25CollectiveMainloopFwdSm80ILi4ELi1ELb0EN4cute5tupleIJNS5_1CILi128EEENS7_ILi96EEENS7_ILi64EEEEEELi64ENS_6half_tEfNS_4arch4Sm80ELb0ELb1ELb0ELb0ELb0ELb0ELb1ELb0EEENS1_21CollectiveEpilogueFwdINS6_IJS8_SA_S9_EEENS6_IJNS7_ILi1EEESI_SI_EEESC_SE_Li128ELb0ELb1ELb0ELb0EEENS1_19SingleTileSchedulerILb0ELb0ELb1ELi128EEEEEEEEEvNT_6ParamsE,@function
        .size           _ZN7cutlass13device_kernelIN5flash19enable_sm80_to_sm89INS1_16FlashAttnFwdSm80INS1_25CollectiveMainloopFwdSm80ILi4ELi1ELb0EN4cute5tupleIJNS5_1CILi128EEENS7_ILi96EEENS7_ILi64EEEEEELi64ENS_6half_tEfNS_4arch4Sm80ELb0ELb1ELb0ELb0ELb0ELb0ELb1ELb0EEENS1_21CollectiveEpilogueFwdINS6_IJS8_SA_S9_EEENS6_IJNS7_ILi1EEESI_SI_EEESC_SE_Li128ELb0ELb1ELb0ELb0EEENS1_19SingleTileSchedulerILb0ELb0ELb1ELi128EEEEEEEEEvNT_6ParamsE,(.L_x_738 - _ZN7cutlass13device_kernelIN5flash19enable_sm80_to_sm89INS1_16FlashAttnFwdSm80INS1_25CollectiveMainloopFwdSm80ILi4ELi1ELb0EN4cute5tupleIJNS5_1CILi128EEENS7_ILi96EEENS7_ILi64EEEEEELi64ENS_6half_tEfNS_4arch4Sm80ELb0ELb1ELb0ELb0ELb0ELb0ELb1ELb0EEENS1_21CollectiveEpilogueFwdINS6_IJS8_SA_S9_EEENS6_IJNS7_ILi1EEESI_SI_EEESC_SE_Li128ELb0ELb1ELb0ELb0EEENS1_19SingleTileSchedulerILb0ELb0ELb1ELi128EEEEEEEEEvNT_6ParamsE)
        .other          _ZN7cutlass13device_kernelIN5flash19enable_sm80_to_sm89INS1_16FlashAttnFwdSm80INS1_25CollectiveMainloopFwdSm80ILi4ELi1ELb0EN4cute5tupleIJNS5_1CILi128EEENS7_ILi96EEENS7_ILi64EEEEEELi64ENS_6half_tEfNS_4arch4Sm80ELb0ELb1ELb0ELb0ELb0ELb0ELb1ELb0EEENS1_21CollectiveEpilogueFwdINS6_IJS8_SA_S9_EEENS6_IJNS7_ILi1EEESI_SI_EEESC_SE_Li128ELb0ELb1ELb0ELb0EEENS1_19SingleTileSchedulerILb0ELb0ELb1ELi128EEEEEEEEEvNT_6ParamsE,@"STO_CUDA_ENTRY STV_DEFAULT"
_ZN7cutlass13device_kernelIN5flash19enable_sm80_to_sm89INS1_16FlashAttnFwdSm80INS1_25CollectiveMainloopFwdSm80ILi4ELi1ELb0EN4cute5tupleIJNS5_1CILi128EEENS7_ILi96EEENS7_ILi64EEEEEELi64ENS_6half_tEfNS_4arch4Sm80ELb0ELb1ELb0ELb0ELb0ELb0ELb1ELb0EEENS1_21CollectiveEpilogueFwdINS6_IJS8_SA_S9_EEENS6_IJNS7_ILi1EEESI_SI_EEESC_SE_Li128ELb0ELb1ELb0ELb0EEENS1_19SingleTileSchedulerILb0ELb0ELb1ELi128EEEEEEEEEvNT_6ParamsE:
[----:B------:R-:W-:-:S03]  /*0000*/  MOV R1, c[0x0][0x28] ;  /* 0x00000a0000017a02 */ /* 0x000fc60000000f00 */
[----:B------:R-:W1:Y:S01]  /*0010*/  S2R R28, SR_CTAID.Z ;  /* 0x00000000001c7919 */ /* 0x000e620000002700 */
[----:B------:R-:W-:Y:S02]  /*0020*/  IADD3 R1, R1, -0x68, RZ ;  /* 0xffffff9801017810 */ /* 0x000fe40007ffe0ff */
[----:B-1----:R-:W-:-:S13]  /*0030*/  ISETP.GE.AND P0, PT, R28, RZ, PT ;  /* 0x000000ff1c00720c */ /* 0x002fda0003f06270 */
[----:B------:R-:W-:Y:S05]  /*0040*/  @!P0 EXIT ;  /* 0x000000000000894d */ /* 0x000fea0003800000 */
[----:B------:R-:W1:Y:S01]  /*0050*/  S2UR UR7, SR_CTAID.X ;  /* 0x00000000000779c3 */ /* 0x000e620000002500 */
[----:B------:R-:W-:Y:S01]  /*0060*/  ULDC UR9, c[0x0][0x2c4] ;  /* 0x0000b10000097ab9 */ /* 0x000fe20000000800 */
[----:B------:R-:W2:Y:S01]  /*0070*/  S2R R202, SR_TID.X ;  /* 0x0000000000ca7919 */ /* 0x000ea20000002100 */
[----:B------:R-:W-:Y:S02]  /*0080*/  UISETP.NE.AND UP2, UPT, UR9, 0x1, UPT ;  /* 0x000000010900788c */ /* 0x000fe4000bf45270 */
[----:B------:R-:W-:Y:S02]  /*0090*/  ULDC.64 UR4, c[0x0][0x2c8] ;  /* 0x0000b20000047ab9 */ /* 0x000fe40000000a00 */
[----:B------:R-:W-:Y:S02]  /*00a0*/  UMOV UR8, 0x1 ;  /* 0x0000000100087882 */ /* 0x000fe40000000000 */
[----:B------:R-:W-:Y:S02]  /*00b0*/  ULDC UR6, c[0x0][0x168] ;  /* 0x00005a0000067ab9 */ /* 0x000fe40000000800 */
[----:B------:R-:W-:-:S02]  /*00c0*/  UIADD3 UR6, UR8, -UR6, URZ ;  /* 0x8000000608067290 */ /* 0x000fc4000fffe03f */
[----:B-1----:R-:W-:-:S04]  /*00d0*/  USHF.L.U32 UR7, UR7, 0x7, URZ ;  /* 0x0000000707077899 */ /* 0x002fc8000800063f */
[----:B------:R-:W-:Y:S02]  /*00e0*/  @UP2 UIADD3 UR12, UR7, 0x7f, URZ ;  /* 0x0000007f070c2890 */ /* 0x000fe4000fffe03f */
[----:B------:R-:W-:Y:S02]  /*00f0*/  UIADD3 UR10, UR7, 0x7f, URZ ;  /* 0x0000007f070a7890 */ /* 0x000fe4000fffe03f */
[----:B------:R-:W-:-:S04]  /*0100*/  UIMAD.WIDE.U32 UR12, UR12, UR4, URZ ;  /* 0x000000040c0c72a5 */ /* 0x000fc8000f8e003f */
[----:B------:R-:W-:-:S03]  /*0110*/  @UP2 USHF.R.U32.HI UR10, URZ, UR5, UR13 ;  /* 0x000000053f0a2299 */ /* 0x000fc6000801160d */
[----:B------:R-:W-:Y:S02]  /*0120*/  ULDC.64 UR4, c[0x0][0x328] ;  /* 0x0000ca0000047ab9 */ /* 0x000fe40000000a00 */
[----:B------:R-:W-:-:S03]  /*0130*/  UISETP.LE.AND UP1, UPT, UR8, UR5, UPT ;  /* 0x000000050800728c */ /* 0x000fc6000bf23270 */
[----:B------:R-:W-:Y:S02]  /*0140*/  ULDC UR5, c[0x0][0x1d0] ;  /* 0x0000740000057ab9 */ /* 0x000fe40000000800 */
[----:B------:R-:W-:Y:S01]  /*0150*/  UIADD3 UR5, UR10, UR5, UR6 ;  /* 0x000000050a057290 */ /* 0x000fe2000fffe006 */
[----:B------:R-:W-:-:S03]  /*0160*/  PLOP3.LUT P0, PT, PT, PT, UP1, 0x40, 0x0 ;  /* 0x000000000000781c */ /* 0x000fc60003f0e818 */
[----:B------:R-:W-:-:S06]  /*0170*/  UIADD3 UR4, UR5, UR4, URZ ;  /* 0x0000000405047290 */ /* 0x000fcc000fffe03f */
[----:B------:R-:W-:-:S04]  /*0180*/  MOV R0, UR4 ;  /* 0x0000000400007c02 */ /* 0x000fc80008000f00 */
[----:B------:R-:W-:Y:S05]  /*0190*/  @P0 BRA `(.L_x_137) ;  /* 0x0000013000000947 */ /* 0x000fea0003800000 */
[----:B--2---:R-:W-:Y:S01]  /*01a0*/  ISETP.LT.AND P0, PT, RZ, UR5, PT ;  /* 0x00000005ff007c0c */ /* 0x004fe2000bf01270 */
[----:B------:R-:W-:-:S12]  /*01b0*/  UIADD3 UR6, UR5, -0x1, URZ ;  /* 0xffffffff05067890 */ /* 0x000fd8000fffe03f */
[----:B------:R-:W-:Y:S05]  /*01c0*/  @P0 BRA `(.L_x_138) ;  /* 0x0000008000000947 */ /* 0x000fea0003800000 */
[----:B------:R-:W-:Y:S02]  /*01d0*/  ULDC UR4, c[0x0][0x32c] ;  /* 0x0000cb0000047ab9 */ /* 0x000fe40000000800 */
[----:B------:R-:W-:Y:S02]  /*01e0*/  UISETP.NE.AND UP0, UPT, UR8, UR4, UPT ;  /* 0x000000040800728c */ /* 0x000fe4000bf05270 */
[----:B------:R-:W-:-:S03]  /*01f0*/  UIADD3 UR6, -UR5, URZ, URZ ;  /* 0x0000003f05067290 */ /* 0x000fc6000fffe13f */
[----:B------:R-:W-:Y:S02]  /*0200*/  ULDC.64 UR4, c[0x0][0x330] ;  /* 0x0000cc0000047ab9 */ /* 0x000fe40000000a00 */
[----:B------:R-:W-:-:S04]  /*0210*/  UIMAD.WIDE.U32 UR10, UR6, UR4, URZ ;  /* 0x00000004060a72a5 */ /* 0x000fc8000f8e003f */
[----:B------:R-:W-:-:S04]  /*0220*/  @UP0 USHF.R.U32.HI UR6, URZ, UR5, UR11 ;  /* 0x000000053f060299 */ /* 0x000fc8000801160b */
[----:B------:R-:W-:Y:S01]  /*0230*/  ULOP3.LUT UR6, URZ, UR6, URZ, 0x33, !UPT ;  /* 0x000000063f067292 */ /* 0x000fe2000f8e333f */
[----:B------:R-:W-:Y:S05]  /*0240*/  BRA `(.L_x_139) ;  /* 0x0000005000007947 */ /* 0x000fea0003800000 */
.L_x_138:
[----:B------:R-:W-:Y:S02]  /*0250*/  ULDC UR4, c[0x0][0x32c] ;  /* 0x0000cb0000047ab9 */ /* 0x000fe40000000800 */
[----:B------:R-:W-:-:S03]  /*0260*/  UISETP.NE.AND UP0, UPT, UR8, UR4, UPT ;  /* 0x000000040800728c */ /* 0x000fc6000bf05270 */
[----:B------:R-:W-:Y:S02]  /*0270*/  ULDC.64 UR4, c[0x0][0x330] ;  /* 0x0000cc0000047ab9 */ /* 0x000fe40000000a00 */
[----:B------:R-:W-:-:S06]  /*0280*/  UIMAD.WIDE.U32 UR10, UR6, UR4, URZ ;  /* 0x00000004060a72a5 */ /* 0x000fcc000f8e003f */
[----:B------:R-:W-:Y:S02]  /*0290*/  @UP0 USHF.R.U32.HI UR6, URZ, UR5, UR11 ;  /* 0x000000053f060299 */ /* 0x000fe4000801160b */
.L_x_139:
[----:B------:R-:W-:Y:S02]  /*02a0*/  ULDC UR4, c[0x0][0x32c] ;  /* 0x0000cb0000047ab9 */ /* 0x000fe40000000800 */
[----:B------:R-:W-:-:S06]  /*02b0*/  UIMAD UR4, UR6, UR4, UR4 ;  /* 0x00000004060472a4 */ /* 0x000fcc000f8e0204 */
[----:B------:R-:W-:-:S03]  /*02c0*/  IMNMX R0, R0, UR4, PT ;  /* 0x0000000400007c17 */ /* 0x000fc6000b800200 */
.L_x_137:
[----:B--2---:R-:W-:Y:S01]  /*02d0*/  UMOV UR8, 0x5f ;  /* 0x0000005f00087882 */ /* 0x004fe20000000000 */
[----:B------:R-:W-:Y:S01]  /*02e0*/  IADD3 R0, R0, 0x5f, RZ ;  /* 0x0000005f00007810 */ /* 0x000fe20007ffe0ff */
[----:B------:R-:W-:Y:S01]  /*02f0*/  ULDC UR6, c[0x0][0x1d0] ;  /* 0x0000740000067ab9 */ /* 0x000fe20000000800 */
[----:B------:R-:W-:Y:S01]  /*0300*/  PLOP3.LUT P0, PT, PT, PT, UP1, 0x40, 0x0 ;  /* 0x000000000000781c */ /* 0x000fe20003f0e818 */
[----:B------:R-:W-:Y:S02]  /*0310*/  UIADD3 UR8, UR8, UR6, URZ ;  /* 0x0000000608087290 */ /* 0x000fe4000fffe03f */
[----:B------:R-:W-:Y:S01]  /*0320*/  ULDC.64 UR4, c[0x0][0x2c8] ;  /* 0x0000b20000047ab9 */ /* 0x000fe20000000a00 */
[----:B------:R-:W-:Y:S01]  /*0330*/  IMAD.HI R0, R0, 0x2aaaaaab, RZ ;  /* 0x2aaaaaab00007827 */ /* 0x000fe200078e02ff */
[----:B------:R-:W-:Y:S02]  /*0340*/  UIMAD.WIDE UR10, UR8, 0x2aaaaaab, URZ ;  /* 0x2aaaaaab080a78a5 */ /* 0x000fe4000f8e023f */
[----:B------:R-:W-:-:S02]  /*0350*/  UIMAD.WIDE.U32 UR12, UR7, UR4, URZ ;  /* 0x00000004070c72a5 */ /* 0x000fc4000f8e003f */
[----:B------:R-:W-:Y:S01]  /*0360*/  ULDC UR8, c[0x0][0x168] ;  /* 0x00005a0000087ab9 */ /* 0x000fe20000000800 */
[----:B------:R-:W-:Y:S01]  /*0370*/  SHF.R.U32.HI R2, RZ, 0x1f, R0 ;  /* 0x0000001fff027819 */ /* 0x000fe20000011600 */
[----:B------:R-:W-:Y:S02]  /*0380*/  UIADD3 UR6, UR6, -UR8, URZ ;  /* 0x8000000806067290 */ /* 0x000fe4000fffe03f */
[----:B------:R-:W-:Y:S01]  /*0390*/  USHF.R.U32.HI UR8, URZ, 0x1f, UR11 ;  /* 0x0000001f3f087899 */ /* 0x000fe2000801160b */
[----:B------:R-:W-:Y:S01]  /*03a0*/  LEA.HI.SX32 R0, R0, R2, 0x1c ;  /* 0x0000000200007211 */ /* 0x000fe200078fe2ff */
[----:B------:R-:W-:Y:S02]  /*03b0*/  UMOV UR4, UR7 ;  /* 0x0000000700047c82 */ /* 0x000fe40008000000 */
[----:B------:R-:W-:Y:S02]  /*03c0*/  @UP2 USHF.R.U32.HI UR4, URZ, UR5, UR13 ;  /* 0x000000053f042299 */ /* 0x000fe4000801160d */
[----:B------:R-:W-:-:S02]  /*03d0*/  ULEA.HI.SX32 UR11, UR11, UR8, 0x1c ;  /* 0x000000080b0b7291 */ /* 0x000fc4000f8fe23f */
[----:B------:R-:W-:Y:S02]  /*03e0*/  UIADD3 UR4, UR6, UR4, URZ ;  /* 0x0000000406047290 */ /* 0x000fe4000fffe03f */
[----:B------:R-:W-:Y:S02]  /*03f0*/  ULDC UR5, c[0x0][0x324] ;  /* 0x0000c90000057ab9 */ /* 0x000fe40000000800 */
[----:B------:R-:W-:Y:S01]  /*0400*/  UIADD3 UR8, UR4, -UR5, URZ ;  /* 0x8000000504087290 */ /* 0x000fe2000fffe03f */
[----:B------:R-:W-:Y:S01]  /*0410*/  IMNMX R244, R0, UR11, PT ;  /* 0x0000000b00f47c17 */ /* 0x000fe2000b800200 */
[----:B------:R-:W-:Y:S05]  /*0420*/  @P0 BRA `(.L_x_140) ;  /* 0x0000015000000947 */ /* 0x000fea0003800000 */
[----:B------:R-:W-:Y:S02]  /*0430*/  UMOV UR10, UR4 ;  /* 0x00000004000a7c82 */ /* 0x000fe40008000000 */
[----:B------:R-:W-:-:S06]  /*0440*/  UISETP.GT.AND UP0, UPT, UR10, -0x1, UPT ;  /* 0xffffffff0a00788c */ /* 0x000fcc000bf04270 */
[----:B------:R-:W-:-:S13]  /*0450*/  PLOP3.LUT P0, PT, PT, PT, UP0, 0x80, 0x0 ;  /* 0x000000000000781c */ /* 0x000fda0003f0f008 */
[----:B------:R-:W-:Y:S05]  /*0460*/  @P0 BRA `(.L_x_141) ;  /* 0x0000008000000947 */ /* 0x000fea0003800000 */
[----:B------:R-:W-:Y:S02]  /*0470*/  ULDC UR4, c[0x0][0x32c] ;  /* 0x0000cb0000047ab9 */ /* 0x000fe40000000800 */
[----:B------:R-:W-:Y:S02]  /*0480*/  UISETP.NE.AND UP0, UPT, UR4, 0x1, UPT ;  /* 0x000000010400788c */ /* 0x000fe4000bf05270 */
[----:B------:R-:W-:Y:S02]  /*0490*/  ULOP3.LUT UR10, URZ, UR10, URZ, 0x33, !UPT ;  /* 0x0000000a3f0a7292 */ /* 0x000fe4000f8e333f */
[----:B------:R-:W-:Y:S02]  /*04a0*/  ULDC.64 UR4, c[0x0][0x330] ;  /* 0x0000cc0000047ab9 */ /* 0x000fe40000000a00 */
[----:B------:R-:W-:-:S05]  /*04b0*/  UIMAD.WIDE.U32 UR12, UR10, UR4, URZ ;  /* 0x000000040a0c72a5 */ /* 0x000fca000f8e003f */
[----:B------:R-:W-:-:S04]  /*04c0*/  @UP0 USHF.R.U32.HI UR10, URZ, UR5, UR13 ;  /* 0x000000053f0a0299 */ /* 0x000fc8000801160d */
[----:B------:R-:W-:Y:S01]  /*04d0*/  ULOP3.LUT UR10, URZ, UR10, URZ, 0x33, !UPT ;  /* 0x0000000a3f0a7292 */ /* 0x000fe2000f8e333f */
[----:B------:R-:W-:Y:S05]  /*04e0*/  BRA `(.L_x_142) ;  /* 0x0000005000007947 */ /* 0x000fea0003800000 */
.L_x_141:
[----:B------:R-:W-:Y:S02]  /*04f0*/  ULDC UR4, c[0x0][0x32c] ;  /* 0x0000cb0000047ab9 */ /* 0x000fe40000000800 */
[----:B------:R-:W-:-:S03]  /*0500*/  UISETP.NE.AND UP0, UPT, UR4, 0x1, UPT ;  /* 0x000000010400788c */ /* 0x000fc6000bf05270 */
[----:B------:R-:W-:Y:S02]  /*0510*/  ULDC.64 UR4, c[0x0][0x330] ;  /* 0x0000cc0000047ab9 */ /* 0x000fe40000000a00 */
[----:B------:R-:W-:-:S06]  /*0520*/  UIMAD.WIDE.U32 UR12, UR10, UR4, URZ ;  /* 0x000000040a0c72a5 */ /* 0x000fcc000f8e003f */
[----:B------:R-:W-:Y:S02]  /*0530*/  @UP0 USHF.R.U32.HI UR10, URZ, UR5, UR13 ;  /* 0x000000053f0a0299 */ /* 0x000fe4000801160d */
.L_x_142:
[----:B------:R-:W-:Y:S02]  /*0540*/  ULDC UR4, c[0x0][0x32c] ;  /* 0x0000cb0000047ab9 */ /* 0x000fe40000000800 */
[----:B------:R-:W-:-:S04]  /*0550*/  UIMAD UR4, UR10, UR4, URZ ;  /* 0x000000040a0472a4 */ /* 0x000fc8000f8e023f */
[----:B------:R-:W-:-:S04]  /*0560*/  UISETP.LT.AND UP0, UPT, UR8, UR4, UPT ;  /* 0x000000040800728c */ /* 0x000fc8000bf01270 */
[----:B------:R-:W-:-:S04]  /*0570*/  USEL UR8, UR8, UR4, !UP0 ;  /* 0x0000000408087287 */ /* 0x000fc8000c000000 */
.L_x_140:
[----:B------:R-:W-:Y:S01]  /*0580*/  UIMAD.WIDE UR4, UR8, 0x2aaaaaab, URZ ;  /* 0x2aaaaaab080478a5 */ /* 0x000fe2000f8e023f */
[----:B------:R-:W-:Y:S01]  /*0590*/  PLOP3.LUT P4, PT, PT, PT, PT, 0x80, 0x0 ;  /* 0x000000000000781c */ /* 0x000fe20003f8f070 */
[----:B------:R-:W-:Y:S01]  /*05a0*/  ULDC.64 UR12, c[0x0][0x118] ;  /* 0x00004600000c7ab9 */ /* 0x000fe20000000a00 */
[----:B------:R-:W-:Y:S01]  /*05b0*/  CS2R R126, SRZ ;  /* 0x00000000007e7805 */ /* 0x000fe2000001ff00 */
[----:B------:R-:W-:Y:S01]  /*05c0*/  USHF.R.U32.HI UR4, URZ, 0x1f, UR5 ;  /* 0x0000001f3f047899 */ /* 0x000fe20008011605 */
[----:B------:R-:W-:Y:S01]  /*05d0*/  CS2R R124, SRZ ;  /* 0x00000000007c7805 */ /* 0x000fe2000001ff00 */
[----:B------:R-:W-:Y:S01]  /*05e0*/  CS2R R170, SRZ ;  /* 0x0000000000aa7805 */ /* 0x000fe2000001ff00 */
[----:B------:R-:W-:Y:S01]  /*05f0*/  CS2R R168, SRZ ;  /* 0x0000000000a87805 */ /* 0x000fe2000001ff00 */
[----:B------:R-:W-:Y:S01]  /*0600*/  ULEA.HI.SX32 UR4, UR5, UR4, 0x1c ;  /* 0x0000000405047291 */ /* 0x000fe2000f8fe23f */
[----:B------:R-:W-:Y:S01]  /*0610*/  CS2R R122, SRZ ;  /* 0x00000000007a7805 */ /* 0x000fe2000001ff00 */
[----:B------:R-:W-:Y:S01]  /*0620*/  CS2R R120, SRZ ;  /* 0x0000000000787805 */ /* 0x000fe2000001ff00 */
[----:B------:R-:W-:Y:S01]  /*0630*/  CS2R R118, SRZ ;  /* 0x0000000000767805 */ /* 0x000fe2000001ff00 */
[----:B------:R-:W-:Y:S01]  /*0640*/  UISETP.LT.AND UP0, UPT, URZ, UR4, UPT ;  /* 0x000000043f00728c */ /* 0x000fe2000bf01270 */
[----:B------:R-:W-:Y:S01]  /*0650*/  CS2R R116, SRZ ;  /* 0x0000000000747805 */ /* 0x000fe2000001ff00 */
[----:B------:R-:W-:Y:S01]  /*0660*/  CS2R R110, SRZ ;  /* 0x00000000006e7805 */ /* 0x000fe2000001ff00 */
[----:B------:R-:W-:Y:S01]  /*0670*/  CS2R R108, SRZ ;  /* 0x00000000006c7805 */ /* 0x000fe2000001ff00 */
[----:B------:R-:W-:Y:S01]  /*0680*/  USEL UR8, URZ, UR4, !UP0 ;  /* 0x000000043f087287 */ /* 0x000fe2000c000000 */
[----:B------:R-:W-:Y:S01]  /*0690*/  CS2R R114, SRZ ;  /* 0x0000000000727805 */ /* 0x000fe2000001ff00 */
[----:B------:R-:W-:Y:S01]  /*06a0*/  CS2R R112, SRZ ;  /* 0x0000000000707805 */ /* 0x000fe2000001ff00 */
[----:B------:R-:W-:Y:S01]  /*06b0*/  CS2R R106, SRZ ;  /* 0x00000000006a7805 */ /* 0x000fe2000001ff00 */
[----:B------:R-:W-:Y:S01]  /*06c0*/  CS2R R104, SRZ ;  /* 0x0000000000687805 */ /* 0x000fe2000001ff00 */
[----:B------:R-:W-:Y:S01]  /*06d0*/  CS2R R166, SRZ ;  /* 0x0000000000a67805 */ /* 0x000fe2000001ff00 */
[----:B------:R-:W-:Y:S01]  /*06e0*/  ISETP.GT.AND P0, PT, R244, UR8, PT ;  /* 0x00000008f4007c0c */ /* 0x000fe2000bf04270 */
[----:B------:R-:W-:Y:S01]  /*06f0*/  CS2R R164, SRZ ;  /* 0x0000000000a47805 */ /* 0x000fe2000001ff00 */
        /* <DEDUP_REMOVED lines=11> */
[----:B------:R-:W-:Y:S01]  /*07b0*/  IMAD.MOV.U32 R23, RZ, RZ, RZ ;  /* 0x000000ffff177224 */ /* 0x000fe200078e00ff */
[----:B------:R-:W-:Y:S01]  /*07c0*/  CS2R R142, SRZ ;  /* 0x00000000008e7805 */ /* 0x000fe2000001ff00 */
[----:B------:R-:W-:Y:S01]  /*07d0*/  IMAD.MOV.U32 R148, RZ, RZ, RZ ;  /* 0x000000ffff947224 */ /* 0x000fe200078e00ff */
[----:B------:R-:W-:Y:S01]  /*07e0*/  CS2R R140, SRZ ;  /* 0x00000000008c7805 */ /* 0x000fe2000001ff00 */
[----:B------:R-:W-:Y:S01]  /*07f0*/  CS2R R138, SRZ ;  /* 0x00000000008a7805 */ /* 0x000fe2000001ff00 */
[----:B------:R-:W-:Y:S01]  /*0800*/  CS2R R136, SRZ ;  /* 0x0000000000887805 */ /* 0x000fe2000001ff00 */
[----:B------:R-:W-:Y:S01]  /*0810*/  CS2R R26, SRZ ;  /* 0x00000000001a7805 */ /* 0x000fe2000001ff00 */
[----:B------:R-:W-:Y:S01]  /*0820*/  CS2R R24, SRZ ;  /* 0x0000000000187805 */ /* 0x000fe2000001ff00 */
[----:B------:R-:W-:Y:S05]  /*0830*/  @!P0 BRA `(.L_x_143) ;  /* 0x000165a000008947 */ /* 0x000fea0003800000 */
[----:B------:R-:W-:-:S04]  /*0840*/  ISETP.NE.U32.AND P0, PT, RZ, c[0x0][0x340], PT ;  /* 0x0000d000ff007a0c */ /* 0x000fc80003f05070 */
[----:B------:R-:W-:Y:S01]  /*0850*/  ISETP.NE.AND.EX P1, PT, RZ, c[0x0][0x344], PT, P0 ;  /* 0x0000d100ff007a0c */ /* 0x000fe20003f25300 */
[----:B------:R-:W1:Y:S01]  /*0860*/  S2R R42, SR_CTAID.Y ;  /* 0x00000000002a7919 */ /* 0x000e620000002600 */
[----:B------:R-:W-:Y:S02]  /*0870*/  SHF.R.S32.HI R201, RZ, 0x1f, R202 ;  /* 0x0000001fffc97819 */ /* 0x000fe400000114ca */
[----:B------:R-:W-:-:S09]  /*0880*/  P2R R17, PR, RZ, 0x2 ;  /* 0x00000002ff117803 */ /* 0x000fd20000000000 */
[----:B------:R-:W-:-:S04]  /*0890*/  @P1 IMAD.MOV.U32 R0, RZ, RZ, 0x4 ;  /* 0x00000004ff001424 */ /* 0x000fc800078e00ff */
[----:B------:R-:W-:-:S05]  /*08a0*/  @P1 IMAD.WIDE R2, R28, R0, c[0x0][0x340] ;  /* 0x0000d0001c021625 */ /* 0x000fca00078e0200 */
[----:B------:R2:W3:Y:S01]  /*08b0*/  @P1 LDG.E R19, [R2.64] ;  /* 0x0000000c02131981 */ /* 0x0004e2000c1e1900 */
[----:B------:R-:W-:Y:S01]  /*08c0*/  PLOP3.LUT P1, PT, PT, PT, UP2, 0x80, 0x0 ;  /* 0x000000000000781c */ /* 0x000fe20003f2f028 */
[----:B------:R-:W-:Y:S01]  /*08d0*/  ULDC UR4, c[0x0][0x168] ;  /* 0x00005a0000047ab9 */ /* 0x000fe20000000800 */
[----:B-1----:R-:W-:Y:S01]  /*08e0*/  SHF.R.S32.HI R43, RZ, 0x1f, R42 ;  /* 0x0000001fff2b7819 */ /* 0x002fe2000001142a */
[----:B------:R-:W-:Y:S01]  /*08f0*/  IMAD.WIDE.U32 R6, R42, c[0x0][0x1b8], RZ ;  /* 0x00006e002a067a25 */ /* 0x000fe200078e00ff */
[----:B------:R-:W-:Y:S01]  /*0900*/  PLOP3.LUT P0, PT, PT, PT, UP2, 0x80, 0x0 ;  /* 0x000000000000781c */ /* 0x000fe20003f0f028 */
[----:B------:R-:W-:Y:S01]  /*0910*/  UIMAD UR4, UR9, UR4, URZ ;  /* 0x00000004090472a4 */ /* 0x000fe2000f8e023f */
[----:B------:R-:W-:Y:S01]  /*0920*/  SHF.R.S32.HI R21, RZ, 0x1f, R28 ;  /* 0x0000001fff157819 */ /* 0x000fe2000001141c */
[----:B------:R-:W-:Y:S01]  /*0930*/  IMAD.MOV.U32 R203, RZ, RZ, c[0x0][0x1e0] ;  /* 0x00007800ffcb7624 */ /* 0x000fe200078e00ff */
[CC--:B------:R-:W-:Y:S01]  /*0940*/  LEA.HI R10, R201.reuse, R202.reuse, RZ, 0x6 ;  /* 0x000000cac90a7211 */ /* 0x0c0fe200078f30ff */
[----:B------:R-:W-:Y:S01]  /*0950*/  IMAD.MOV.U32 R204, RZ, RZ, c[0x0][0x1e4] ;  /* 0x00007900ffcc7624 */ /* 0x000fe200078e00ff */
[----:B------:R-:W-:Y:S01]  /*0960*/  IADD3 R197, R244, -0x1, RZ ;  /* 0xfffffffff4c57810 */ /* 0x000fe20007ffe0ff */
[----:B------:R-:W-:Y:S01]  /*0970*/  UMOV UR9, 0x5 ;  /* 0x0000000500097882 */ /* 0x000fe20000000000 */
[----:B------:R-:W-:-:S02]  /*0980*/  LEA.HI R199, R201, R202, RZ, 0x5 ;  /* 0x000000cac9c77211 */ /* 0x000fc400078f28ff */
[----:B------:R-:W-:Y:S02]  /*0990*/  SHF.R.S32.HI R40, RZ, 0x1f, R197 ;  /* 0x0000001fff287819 */ /* 0x000fe400000114c5 */
[----:B------:R-:W-:Y:S02]  /*09a0*/  SHF.R.S32.HI R198, RZ, 0x5, R199 ;  /* 0x00000005ffc67819 */ /* 0x000fe400000114c7 */
[----:B--2---:R-:W-:-:S04]  /*09b0*/  LEA.HI R2, R201, R202, RZ, 0x3 ;  /* 0x000000cac9027211 */ /* 0x004fc800078f18ff */
[----:B------:R-:W-:Y:S02]  /*09c0*/  LOP3.LUT R0, R2, 0xfffffff8, RZ, 0xc0, !PT ;  /* 0xfffffff802007812 */ /* 0x000fe400078ec0ff */
[----:B------:R-:W-:Y:S01]  /*09d0*/  SHF.R.S32.HI R22, RZ, 0x3, R2 ;  /* 0x00000003ff167819 */ /* 0x000fe20000011402 */
[----:B------:R-:W-:Y:S02]  /*09e0*/  IMAD R2, R43, c[0x0][0x1b8], RZ ;  /* 0x00006e002b027a24 */ /* 0x000fe400078e02ff */
[----:B------:R-:W-:Y:S01]  /*09f0*/  IMAD.IADD R45, R202, 0x1, -R0 ;  /* 0x00000001ca2d7824 */ /* 0x000fe200078e0a00 */
[----:B------:R-:W-:Y:S01]  /*0a00*/  IADD3 R8, R22, UR7, RZ ;  /* 0x0000000716087c10 */ /* 0x000fe2000fffe0ff */
[----:B------:R-:W-:Y:S01]  /*0a10*/  IMAD R2, R42, c[0x0][0x1bc], R2 ;  /* 0x00006f002a027a24 */ /* 0x000fe200078e0202 */
[--C-:B------:R-:W-:Y:S01]  /*0a20*/  SHF.R.S32.HI R41, RZ, 0x1f, R22.reuse ;  /* 0x0000001fff297819 */ /* 0x100fe20000011416 */
[----:B------:R-:W-:Y:S01]  /*0a30*/  IMAD R0, R45, 0x10, R22 ;  /* 0x000000102d007824 */ /* 0x000fe200078e0216 */
[----:B------:R-:W-:Y:S01]  /*0a40*/  IADD3 R18, R8, 0x40, RZ ;  /* 0x0000004008127810 */ /* 0x000fe20007ffe0ff */
[----:B------:R-:W-:-:S02]  /*0a50*/  IMAD.IADD R3, R7, 0x1, R2 ;  /* 0x0000000107037824 */ /* 0x000fc400078e0202 */
[----:B------:R-:W-:Y:S01]  /*0a60*/  IMAD R7, R21, c[0x0][0x1c0], RZ ;  /* 0x0000700015077a24 */ /* 0x000fe200078e02ff */
[----:B------:R-:W-:Y:S01]  /*0a70*/  IADD3 R4, R0, UR7, RZ ;  /* 0x0000000700047c10 */ /* 0x000fe2000fffe0ff */
[----:B------:R-:W-:Y:S02]  /*0a80*/  IMAD.MOV.U32 R2, RZ, RZ, R6 ;  /* 0x000000ffff027224 */ /* 0x000fe400078e0006 */
[----:B------:R-:W-:Y:S02]  /*0a90*/  IMAD R6, R28, c[0x0][0x1c4], R7 ;  /* 0x000071001c067a24 */ /* 0x000fe400078e0207 */
[----:B------:R-:W-:Y:S01]  /*0aa0*/  @P1 IMAD.HI.U32 R5, R4, c[0x0][0x2c8], RZ ;  /* 0x0000b20004051a27 */ /* 0x000fe200078e00ff */
[----:B------:R-:W-:-:S03]  /*0ab0*/  ISETP.GE.AND P1, PT, R8, UR4, PT ;  /* 0x0000000408007c0c */ /* 0x000fc6000bf26270 */
        /* <DEDUP_REMOVED lines=14> */
[----:B------:R-:W-:Y:S02]  /*0ba0*/  ISETP.GE.AND P5, PT, R12, c[0x0][0x198], PT ;  /* 0x000066000c007a0c */ /* 0x000fe40003fa6270 */
[----:B------:R-:W-:Y:S01]  /*0bb0*/  SHF.R.S32.HI R13, RZ, 0x1f, R12 ;  /* 0x0000001fff0d7819 */ /* 0x000fe2000001140c */
[----:B------:R-:W-:-:S02]  /*0bc0*/  IMAD R0, R5, c[0x0][0x1ac], R0 ;  /* 0x00006b0005007a24 */ /* 0x000fc400078e0200 */
[----:B------:R-:W-:Y:S01]  /*0bd0*/  IMAD.WIDE.U32 R4, R5, c[0x0][0x1a8], R2 ;  /* 0x00006a0005047a25 */ /* 0x000fe200078e0002 */
[----:B------:R-:W-:-:S03]  /*0be0*/  IADD3 R3, R8, 0x10, RZ ;  /* 0x0000001008037810 */ /* 0x000fc60007ffe0ff */
[----:B------:R-:W-:Y:S01]  /*0bf0*/  IMAD.IADD R0, R5, 0x1, R0 ;  /* 0x0000000105007824 */ /* 0x000fe200078e0200 */
[----:B------:R-:W-:Y:S02]  /*0c00*/  LEA R2, P0, R4, c[0x0][0x160], 0x1 ;  /* 0x0000580004027a11 */ /* 0x000fe400078008ff */
[----:B------:R-:W-:Y:S02]  /*0c10*/  IADD3 R5, R8, 0x30, RZ ;  /* 0x0000003008057810 */ /* 0x000fe40007ffe0ff */
[----:B------:R-:W-:Y:S01]  /*0c20*/  LEA.HI.X R0, R4, c[0x0][0x164], R0, 0x1, P0 ;  /* 0x0000590004007a11 */ /* 0x000fe200000f0c00 */
[----:B------:R-:W1:Y:S01]  /*0c30*/  SHFL.IDX PT, R6, R2, RZ, 0x181f ;  /* 0x00181fff02067589 */ /* 0x000e6200000e0000 */
[----:B------:R-:W-:Y:S01]  /*0c40*/  IMAD.SHL.U32 R4, R22, 0x40, RZ ;  /* 0x0000004016047824 */ /* 0x000fe200078e00ff */
[----:B------:R-:W-:Y:S02]  /*0c50*/  ISETP.GE.AND P0, PT, R3, UR4, PT ;  /* 0x0000000403007c0c */ /* 0x000fe4000bf06270 */
[----:B------:R-:W2:Y:S01]  /*0c60*/  SHFL.IDX PT, R7, R0, RZ, 0x181f ;  /* 0x00181fff00077589 */ /* 0x000ea200000e0000 */
[----:B------:R-:W-:-:S02]  /*0c70*/  ISETP.GE.AND P3, PT, R5, UR4, PT ;  /* 0x0000000405007c0c */ /* 0x000fc4000bf66270 */
[----:B------:R-:W-:Y:S01]  /*0c80*/  LOP3.LUT R3, R4, 0x1c0, RZ, 0xc0, !PT ;  /* 0x000001c004037812 */ /* 0x000fe200078ec0ff */
[----:B------:R-:W4:Y:S01]  /*0c90*/  SHFL.IDX PT, R9, R2, 0x1, 0x181f ;  /* 0x00381f0002097f89 */ /* 0x000f2200000e0000 */
[----:B------:R-:W-:-:S03]  /*0ca0*/  IADD3 R4, R8, 0x20, RZ ;  /* 0x0000002008047810 */ /* 0x000fc60007ffe0ff */
[----:B------:R-:W5:Y:S01]  /*0cb0*/  SHFL.IDX PT, R15, R0, 0x1, 0x181f ;  /* 0x00381f00000f7f89 */ /* 0x000f6200000e0000 */
[----:B------:R-:W-:Y:S02]  /*0cc0*/  ISETP.GE.AND P2, PT, R4, UR4, PT ;  /* 0x0000000404007c0c */ /* 0x000fe4000bf46270 */
[----:B------:R-:W-:Y:S01]  /*0cd0*/  SHF.R.U32.HI R4, RZ, 0x3, R3 ;  /* 0x00000003ff047819 */ /* 0x000fe20000011603 */
[----:B------:R-:W5:Y:S01]  /*0ce0*/  SHFL.IDX PT, R14, R2, 0x2, 0x181f ;  /* 0x00581f00020e7f89 */ /* 0x000f6200000e0000 */
[----:B------:R-:W-:-:S03]  /*0cf0*/  LOP3.LUT R3, R3, 0x38, R12, 0xf8, !PT ;  /* 0x0000003803037812 */ /* 0x000fc600078ef80c */
[----:B------:R-:W5:Y:S01]  /*0d00*/  SHFL.IDX PT, R16, R0, 0x2, 0x181f ;  /* 0x00581f0000107f89 */ /* 0x000f6200000e0000 */
[----:B------:R-:W-:Y:S01]  /*0d10*/  LOP3.LUT R3, R3, R4, RZ, 0x3c, !PT ;  /* 0x0000000403037212 */ /* 0x000fe200078e3cff */
[----:B------:R-:W-:Y:S01]  /*0d20*/  IMAD.SHL.U32 R4, R10, 0x8, RZ ;  /* 0x000000080a047824 */ /* 0x000fe200078e00ff */
[C---:B-1----:R-:W-:Y:S01]  /*0d30*/  @!P1 LEA R6, P4, R12.reuse, R6, 0x1 ;  /* 0x000000060c069211 */ /* 0x042fe200078808ff */
[----:B------:R-:W1:Y:S03]  /*0d40*/  SHFL.IDX PT, R10, R2, 0x3, 0x181f ;  /* 0x00781f00020a7f89 */ /* 0x000e6600000e0000 */
[----:B------:R-:W-:Y:S02]  /*0d50*/  LOP3.LUT R3, R3, 0xfffffe00, R4, 0xf8, !PT ;  /* 0xfffffe0003037812 */ /* 0x000fe400078ef804 */
[C---:B--2---:R-:W-:Y:S01]  /*0d60*/  @!P1 LEA.HI.X R7, R12.reuse, R7, R13, 0x1, P4 ;  /* 0x000000070c079211 */ /* 0x044fe200020f0c0d */
[----:B------:R-:W2:Y:S01]  /*0d70*/  SHFL.IDX PT, R11, R0, 0x3, 0x181f ;  /* 0x00781f00000b7f89 */ /* 0x000ea200000e0000 */
[----:B----4-:R-:W-:Y:S01]  /*0d80*/  @!P0 LEA R4, P4, R12, R9, 0x1 ;  /* 0x000000090c048211 */ /* 0x010fe200078808ff */
[----:B------:R-:W-:-:S02]  /*0d90*/  IMAD.SHL.U32 R231, R3, 0x2, RZ ;  /* 0x0000000203e77824 */ /* 0x000fc400078e00ff */
[----:B------:R-:W4:Y:S01]  /*0da0*/  SHFL.IDX PT, R9, R2, 0x4, 0x181f ;  /* 0x00981f0002097f89 */ /* 0x000f2200000e0000 */
[----:B------:R-:W-:Y:S02]  /*0db0*/  IADD3 R3, R8, 0x50, RZ ;  /* 0x0000005008037810 */ /* 0x000fe40007ffe0ff */
[----:B-----5:R-:W-:Y:S01]  /*0dc0*/  @!P0 LEA.HI.X R5, R12, R15, R13, 0x1, P4 ;  /* 0x0000000f0c058211 */ /* 0x020fe200020f0c0d */
[----:B------:R5:W-:Y:S01]  /*0dd0*/  @!P1 LDGSTS.E.BYPASS.LTC128B.128 [R231+0x6100], [R6.64], !P5 ;  /* 0x0610000006e79fae */ /* 0x000be2000e901d4c */
[----:B------:R-:W-:Y:S02]  /*0de0*/  ISETP.GE.AND P6, PT, R3, UR4, PT ;  /* 0x0000000403007c0c */ /* 0x000fe4000bfc6270 */
[----:B------:R-:W-:Y:S01]  /*0df0*/  IADD3 R3, R8, 0x60, RZ ;  /* 0x0000006008037810 */ /* 0x000fe20007ffe0ff */
[----:B------:R1:W-:Y:S03]  /*0e00*/  @!P0 LDGSTS.E.BYPASS.LTC128B.128 [R231+0x6900], [R4.64], !P5 ;  /* 0x0690000004e78fae */ /* 0x0003e6000e901d4c */
[----:B------:R-:W-:Y:S01]  /*0e10*/  ISETP.GE.AND P4, PT, R3, UR4, PT ;  /* 0x0000000403007c0c */ /* 0x000fe2000bf86270 */
[----:B------:R-:W-:Y:S04]  /*0e20*/  SHFL.IDX PT, R15, R2, 0x6, 0x181f ;  /* 0x00d81f00020f7f89 */ /* 0x000fe800000e0000 */
[----:B-----5:R-:W-:Y:S01]  /*0e30*/  SHFL.IDX PT, R7, R2, 0x5, 0x181f ;  /* 0x00b81f0002077f89 */ /* 0x020fe200000e0000 */
[----:B------:R-:W-:Y:S01]  /*0e40*/  IMAD R6, R41, c[0x0][0x1e0], RZ ;  /* 0x0000780029067a24 */ /* 0x000fe200078e02ff */
[----:B-1----:R-:W-:-:S03]  /*0e50*/  @!P2 LEA R4, P0, R12, R14, 0x1 ;  /* 0x0000000e0c04a211 */ /* 0x002fc600078008ff */
[----:B------:R-:W-:Y:S01]  /*0e60*/  IMAD R6, R22, c[0x0][0x1e4], R6 ;  /* 0x0000790016067a24 */ /* 0x000fe200078e0206 */
[----:B------:R-:W1:Y:S01]  /*0e70*/  SHFL.IDX PT, R14, R0, 0x4, 0x181f ;  /* 0x00981f00000e7f89 */ /* 0x000e6200000e0000 */
[----:B------:R-:W-:-:S03]  /*0e80*/  @!P2 LEA.HI.X R5, R12, R16, R13, 0x1, P0 ;  /* 0x000000100c05a211 */ /* 0x000fc600000f0c0d */
[----:B------:R-:W5:Y:S04]  /*0e90*/  SHFL.IDX PT, R16, R0, 0x5, 0x181f ;  /* 0x00b81f0000107f89 */ /* 0x000f6800000e0000 */
[----:B------:R1:W-:Y:S01]  /*0ea0*/  @!P2 LDGSTS.E.BYPASS.LTC128B.128 [R231+0x7100], [R4.64], !P5 ;  /* 0x0710000004e7afae */ /* 0x0003e2000e901d4c */
[----:B------:R-:W-:-:S03]  /*0eb0*/  ISETP.NE.AND P2, PT, R17, RZ, PT ;  /* 0x000000ff1100720c */ /* 0x000fc60003f45270 */
[----:B------:R-:W2:Y:S01]  /*0ec0*/  SHFL.IDX PT, R17, R0, 0x6, 0x181f ;  /* 0x00d81f0000117f89 */ /* 0x000ea200000e0000 */
[----:B-1----:R-:W-:-:S03]  /*0ed0*/  @!P3 LEA R4, P0, R12, R10, 0x1 ;  /* 0x0000000a0c04b211 */ /* 0x002fc600078008ff */
[----:B------:R1:W4:Y:S01]  /*0ee0*/  SHFL.IDX PT, R10, R2, 0x7, 0x181f ;  /* 0x00f81f00020a7f89 */ /* 0x00032200000e0000 */
[----:B--2---:R-:W-:-:S03]  /*0ef0*/  @!P3 LEA.HI.X R5, R12, R11, R13, 0x1, P0 ;  /* 0x0000000b0c05b211 */ /* 0x004fc600000f0c0d */
[----:B------:R2:W4:Y:S04]  /*0f00*/  SHFL.IDX PT, R11, R0, 0x7, 0x181f ;  /* 0x00f81f00000b7f89 */ /* 0x00052800000e0000 */
[----:B------:R5:W-:Y:S01]  /*0f10*/  @!P3 LDGSTS.E.BYPASS.LTC128B.128 [R231+0x7900], [R4.64], !P5 ;  /* 0x0790000004e7bfae */ /* 0x000be2000e901d4c */
[----:B------:R-:W-:Y:S02]  /*0f20*/  ISETP.GE.AND P3, PT, R18, UR4, PT ;  /* 0x0000000412007c0c */ /* 0x000fe4000bf66270 */
[----:B------:R-:W-:Y:S01]  /*0f30*/  LEA.HI R18, R201, R202, RZ, 0x4 ;  /* 0x000000cac9127211 */ /* 0x000fe200078f20ff */
[----:B-1----:R-:W-:Y:S01]  /*0f40*/  IMAD.WIDE.U32 R2, R22, c[0x0][0x1e0], R12 ;  /* 0x0000780016027a25 */ /* 0x002fe200078e000c */
[----:B--2---:R-:W-:-:S03]  /*0f50*/  IADD3 R0, R8, 0x70, RZ ;  /* 0x0000007008007810 */ /* 0x004fc60007ffe0ff */
[----:B------:R-:W-:-:S06]  /*0f60*/  IMAD.IADD R3, R3, 0x1, R6 ;  /* 0x0000000103037824 */ /* 0x000fcc00078e0206 */
[----:B----4-:R-:W-:Y:S02]  /*0f70*/  @!P3 LEA R8, P0, R12, R9, 0x1 ;  /* 0x000000090c08b211 */ /* 0x010fe400078008ff */
[----:B------:R-:W-:Y:S01]  /*0f80*/  ISETP.GE.AND P1, PT, R0, UR4, PT ;  /* 0x0000000400007c0c */ /* 0x000fe2000bf26270 */
[----:B------:R-:W-:Y:S01]  /*0f90*/  IMAD R0, R43, c[0x0][0x1e8], RZ ;  /* 0x00007a002b007a24 */ /* 0x000fe200078e02ff */
[----:B------:R-:W-:Y:S01]  /*0fa0*/  @!P3 LEA.HI.X R9, R12, R14, R13, 0x1, P0 ;  /* 0x0000000e0c09b211 */ /* 0x000fe200000f0c0d */
[----:B------:R-:W-:Y:S01]  /*0fb0*/  IMAD.WIDE.U32 R2, R42, c[0x0][0x1e8], R2 ;  /* 0x00007a002a027a25 */ /* 0x000fe200078e0002 */
[----:B------:R-:W-:Y:S01]  /*0fc0*/  @!P6 LEA R6, P0, R12, R7, 0x1 ;  /* 0x000000070c06e211 */ /* 0x000fe200078008ff */
[----:B------:R-:W-:Y:S02]  /*0fd0*/  ULDC.64 UR4, c[0x0][0x208] ;  /* 0x0000820000047ab9 */ /* 0x000fe40000000a00 */
[----:B------:R-:W-:Y:S01]  /*0fe0*/  IMAD R0, R42, c[0x0][0x1ec], R0 ;  /* 0x00007b002a007a24 */ /* 0x000fe200078e0200 */
[C-C-:B-----5:R-:W-:Y:S01]  /*0ff0*/  @!P6 LEA.HI.X R7, R12.reuse, R16, R13.reuse, 0x1, P0 ;  /* 0x000000100c07e211 */ /* 0x160fe200000f0c0d */
[----:B------:R1:W-:Y:S01]  /*1000*/  @!P3 LDGSTS.E.BYPASS.LTC128B.128 [R231+0x8100], [R8.64], !P5 ;  /* 0x0810000008e7bfae */ /* 0x0003e2000e901d4c */
[C---:B------:R-:W-:Y:S01]  /*1010*/  @!P4 LEA R4, P0, R12.reuse, R15, 0x1 ;  /* 0x0000000f0c04c211 */ /* 0x040fe200078008ff */
[----:B------:R-:W-:Y:S01]  /*1020*/  IMAD.IADD R3, R3, 0x1, R0 ;  /* 0x0000000103037824 */ /* 0x000fe200078e0200 */
[----:B------:R-:W-:Y:S01]  /*1030*/  USHF.L.U32 UR10, UR4, 0x5, URZ ;  /* 0x00000005040a7899 */ /* 0x000fe2000800063f */
[----:B------:R-:W-:Y:S01]  /*1040*/  IMAD.MOV.U32 R0, RZ, RZ, 0x60 ;  /* 0x00000060ff007424 */ /* 0x000fe200078e00ff */
[C-C-:B------:R-:W-:Y:S01]  /*1050*/  @!P4 LEA.HI.X R5, R12.reuse, R17, R13.reuse, 0x1, P0 ;  /* 0x000000110c05c211 */ /* 0x140fe200000f0c0d */
[----:B------:R2:W-:Y:S01]  /*1060*/  @!P6 LDGSTS.E.BYPASS.LTC128B.128 [R231+0x8900], [R6.64], !P5 ;  /* 0x0890000006e7efae */ /* 0x0005e2000e901d4c */
[----:B------:R-:W-:Y:S01]  /*1070*/  @!P1 LEA R10, P0, R12, R10, 0x1 ;  /* 0x0000000a0c0a9211 */ /* 0x000fe200078008ff */
[----:B------:R-:W-:Y:S01]  /*1080*/  IMAD R20, R244, -0x60, R0 ;  /* 0xffffffa0f4147824 */ /* 0x000fe200078e0200 */
[C---:B------:R-:W-:Y:S01]  /*1090*/  ISETP.GE.AND P6, PT, R12.reuse, c[0x0][0x1d4], PT ;  /* 0x000075000c007a0c */ /* 0x040fe20003fc6270 */
[----:B------:R4:W-:Y:S01]  /*10a0*/  @!P4 LDGSTS.E.BYPASS.LTC128B.128 [R231+0x9100], [R4.64], !P5 ;  /* 0x0910000004e7cfae */ /* 0x0009e2000e901d4c */
[----:B------:R-:W-:Y:S01]  /*10b0*/  @!P1 LEA.HI.X R11, R12, R11, R13, 0x1, P0 ;  /* 0x0000000b0c0b9211 */ /* 0x000fe200000f0c0d */
[----:B------:R-:W-:Y:S01]  /*10c0*/  IMAD.WIDE.U32 R206, R0, c[0x0][0x1e0], RZ ;  /* 0x0000780000ce7a25 */ /* 0x000fe200078e00ff */
[----:B------:R-:W-:Y:S01]  /*10d0*/  IADD3 R44, R20, c[0x0][0x1d0], -R22 ;  /* 0x00007400142c7a10 */ /* 0x000fe20007ffe816 */
[----:B------:R-:W-:-:S02]  /*10e0*/  USHF.L.U64.HI UR9, UR4, UR9, UR5 ;  /* 0x0000000904097299 */ /* 0x000fc40008010205 */
[----:B------:R5:W-:Y:S01]  /*10f0*/  @!P1 LDGSTS.E.BYPASS.LTC128B.128 [R231+0x9900], [R10.64], !P5 ;  /* 0x099000000ae79fae */ /* 0x000be2000e901d4c */
[C---:B------:R-:W-:Y:S02]  /*1100*/  ISETP.GE.AND P0, PT, R44.reuse, 0x1, PT ;  /* 0x000000012c00780c */ /* 0x040fe40003f06270 */
[C---:B------:R-:W-:Y:S01]  /*1110*/  ISETP.GE.AND P4, PT, R44.reuse, 0x11, PT ;  /* 0x000000112c00780c */ /* 0x040fe20003f86270 */
[----:B------:R-:W0:Y:S04]  /*1120*/  LDGDEPBAR ;  /* 0x00000000000079af */ /* 0x000e280000000000 */
[----:B------:R-:W-:Y:S01]  /*1130*/  BAR.SYNC.DEFER_BLOCKING 0x0 ;  /* 0x0000000000007b1d */ /* 0x000fe20000010000 */
[----:B------:R-:W-:Y:S01]  /*1140*/  ISETP.GE.AND P3, PT, R44, 0x21, PT ;  /* 0x000000212c00780c */ /* 0x000fe20003f66270 */
[----:B-1----:R-:W-:-:S04]  /*1150*/  IMAD.WIDE.U32 R8, R203, 0x20, RZ ;  /* 0x00000020cb087825 */ /* 0x002fc800078e00ff */
[----:B----4-:R-:W-:-:S04]  /*1160*/  IMAD R4, R0, c[0x0][0x1e4], RZ ;  /* 0x0000790000047a24 */ /* 0x010fc800078e02ff */
[----:B------:R-:W-:Y:S02]  /*1170*/  IMAD.IADD R200, R207, 0x1, R4 ;  /* 0x00000001cfc87824 */ /* 0x000fe400078e0204 */
[----:B-----5:R-:W-:Y:S01]  /*1180*/  IMAD.SHL.U32 R10, R204, 0x20, RZ ;  /* 0x00000020cc0a7824 */ /* 0x020fe200078e00ff */
[----:B---3--:R-:W-:Y:S01]  /*1190*/  @P2 SHF.R.S32.HI R15, RZ, 0x1f, R19 ;  /* 0x0000001fff0f2819 */ /* 0x008fe20000011413 */
[----:B------:R-:W-:Y:S02]  /*11a0*/  @!P2 IMAD.MOV.U32 R15, RZ, RZ, R21 ;  /* 0x000000ffff0fa224 */ /* 0x000fe400078e0015 */
[----:B------:R-:W-:Y:S02]  /*11b0*/  @P2 IMAD.MOV.U32 R14, RZ, RZ, R19 ;  /* 0x000000ffff0e2224 */ /* 0x000fe400078e0013 */
[----:B------:R-:W-:Y:S01]  /*11c0*/  @!P2 IMAD.MOV.U32 R14, RZ, RZ, R28 ;  /* 0x000000ffff0ea224 */ /* 0x000fe200078e001c */
[----:B------:R-:W-:Y:S01]  /*11d0*/  ISETP.GE.AND P2, PT, R44, 0x31, PT ;  /* 0x000000312c00780c */ /* 0x000fe20003f46270 */
[----:B------:R-:W-:-:S02]  /*11e0*/  IMAD R0, R15, c[0x0][0x1f0], RZ ;  /* 0x00007c000f007a24 */ /* 0x000fc400078e02ff */
[----:B------:R-:W-:-:S04]  /*11f0*/  IMAD.WIDE.U32 R24, R14, c[0x0][0x1f0], R2 ;  /* 0x00007c000e187a25 */ /* 0x000fc800078e0002 */
[----:B------:R-:W-:Y:S01]  /*1200*/  IMAD R4, R14, c[0x0][0x1f4], R0 ;  /* 0x00007d000e047a24 */ /* 0x000fe200078e0200 */
[----:B------:R-:W-:Y:S01]  /*1210*/  STL.64 [R1+0x38], R24 ;  /* 0x0000381801007387 */ /* 0x000fe20000100a00 */
[----:B------:R-:W-:Y:S02]  /*1220*/  IMAD R0, R200, R197, RZ ;  /* 0x000000c5c8007224 */ /* 0x000fe400078e02ff */
[----:B------:R-:W-:Y:S02]  /*1230*/  IMAD.IADD R209, R25, 0x1, R4 ;  /* 0x0000000119d17824 */ /* 0x000fe400078e0204 */
[----:B------:R-:W-:Y:S02]  /*1240*/  IMAD.MOV.U32 R208, RZ, RZ, R24 ;  /* 0x000000ffffd07224 */ /* 0x000fe400078e0018 */
[-C--:B------:R-:W-:Y:S02]  /*1250*/  IMAD R0, R40, R206.reuse, R0 ;  /* 0x000000ce28007224 */ /* 0x080fe400078e0200 */
[----:B------:R-:W-:Y:S01]  /*1260*/  IMAD.WIDE.U32 R2, R197, R206, R208 ;  /* 0x000000cec5027225 */ /* 0x000fe200078e00d0 */
[----:B------:R-:W-:Y:S03]  /*1270*/  STL.64 [R1+0x28], R208 ;  /* 0x000028d001007387 */ /* 0x000fe60000100a00 */
[----:B------:R-:W-:Y:S01]  /*1280*/  IMAD.IADD R3, R3, 0x1, R0 ;  /* 0x0000000103037824 */ /* 0x000fe200078e0200 */
[----:B------:R-:W-:-:S02]  /*1290*/  @P0 LEA R4, P1, R2, c[0x0][0x1c8], 0x1 ;  /* 0x0000720002040a11 */ /* 0x000fc400078208ff */
[C---:B------:R-:W-:Y:S02]  /*12a0*/  @P4 LEA R0, P5, R203.reuse, R2, 0x4 ;  /* 0x00000002cb004211 */ /* 0x040fe400078a20ff */
[C---:B------:R-:W-:Y:S02]  /*12b0*/  @P0 LEA.HI.X R5, R2.reuse, c[0x0][0x1cc], R3, 0x1, P1 ;  /* 0x0000730002050a11 */ /* 0x040fe400008f0c03 */
[----:B--2---:R-:W-:Y:S02]  /*12c0*/  @P3 IADD3 R6, P1, R2, R8, RZ ;  /* 0x0000000802063210 */ /* 0x004fe40007f3e0ff */
[----:B------:R-:W-:Y:S01]  /*12d0*/  @P4 LEA.HI.X R7, R203, R3, R204, 0x4, P5 ;  /* 0x00000003cb074211 */ /* 0x000fe200028f24cc */
[----:B------:R-:W-:Y:S01]  /*12e0*/  @!PT LDS RZ, [RZ] ;  /* 0x00000000fffff984 */ /* 0x000fe20000000800 */
[----:B------:R-:W-:Y:S01]  /*12f0*/  @!PT LDS RZ, [RZ] ;  /* 0x00000000fffff984 */ /* 0x000fe20000000800 */
[----:B------:R-:W-:Y:S01]  /*1300*/  @!PT LDS RZ, [RZ] ;  /* 0x00000000fffff984 */ /* 0x000fe20000000800 */
[----:B------:R1:W-:Y:S01]  /*1310*/  @P0 LDGSTS.E.BYPASS.LTC128B.128 [R231+0x3100], [R4.64], !P6 ;  /* 0x0310000004e70fae */ /* 0x0003e2000f101d4c */
[----:B------:R-:W-:Y:S02]  /*1320*/  @P4 LEA R16, P5, R0, c[0x0][0x1c8], 0x1 ;  /* 0x0000720000104a11 */ /* 0x000fe400078a08ff */
[----:B------:R-:W-:-:S02]  /*1330*/  @P3 IADD3.X R8, R3, R9, R10, P1, !PT ;  /* 0x0000000903083210 */ /* 0x000fc40000ffe40a */
[----:B------:R-:W-:Y:S02]  /*1340*/  ISETP.GE.AND P1, PT, R44, 0x41, PT ;  /* 0x000000412c00780c */ /* 0x000fe40003f26270 */
[----:B------:R-:W-:Y:S01]  /*1350*/  @P4 LEA.HI.X R17, R0, c[0x0][0x1cc], R7, 0x1, P5 ;  /* 0x0000730000114a11 */ /* 0x000fe200028f0c07 */
[----:B------:R-:W-:Y:S01]  /*1360*/  @P2 IMAD R7, R204, 0x30, RZ ;  /* 0x00000030cc072824 */ /* 0x000fe200078e02ff */
[----:B------:R-:W-:Y:S02]  /*1370*/  @P3 LEA R10, P5, R6, c[0x0][0x1c8], 0x1 ;  /* 0x00007200060a3a11 */ /* 0x000fe400078a08ff */
[----:B------:R-:W-:Y:S01]  /*1380*/  ISETP.GE.AND P0, PT, R44, 0x51, PT ;  /* 0x000000512c00780c */ /* 0x000fe20003f06270 */
[----:B------:R2:W-:Y:S01]  /*1390*/  @P4 LDGSTS.E.BYPASS.LTC128B.128 [R231+0x3900], [R16.64], !P6 ;  /* 0x0390000010e74fae */ /* 0x0005e2000f101d4c */
[----:B------:R-:W-:Y:S02]  /*13a0*/  @P3 LEA.HI.X R11, R6, c[0x0][0x1cc], R8, 0x1, P5 ;  /* 0x00007300060b3a11 */ /* 0x000fe400028f0c08 */
[----:B------:R-:W-:-:S03]  /*13b0*/  LOP3.LUT R0, R18, 0xfffffff0, RZ, 0xc0, !PT ;  /* 0xfffffff012007812 */ /* 0x000fc600078ec0ff */
[----:B------:R3:W-:Y:S02]  /*13c0*/  @P3 LDGSTS.E.BYPASS.LTC128B.128 [R231+0x4100], [R10.64], !P6 ;  /* 0x041000000ae73fae */ /* 0x0007e4000f101d4c */
[----:B------:R-:W-:-:S04]  /*13d0*/  IMAD.IADD R0, R202, 0x1, -R0 ;  /* 0x00000001ca007824 */ /* 0x000fc800078e0a00 */
[----:B------:R-:W-:Y:S01]  /*13e0*/  @P0 IMAD R23, R204, 0x50, RZ ;  /* 0x00000050cc170824 */ /* 0x000fe200078e02ff */
[----:B------:R-:W-:Y:S01]  /*13f0*/  SHF.R.S32.HI R21, RZ, 0x1f, R0 ;  /* 0x0000001fff157819 */ /* 0x000fe20000011400 */
[----:B-1----:R-:W-:-:S03]  /*1400*/  @P2 IMAD.WIDE.U32 R4, R203, 0x30, R2 ;  /* 0x00000030cb042825 */ /* 0x002fc600078e0002 */
[----:B------:R-:W-:Y:S01]  /*1410*/  LEA.HI R21, R21, R0, RZ, 0x3 ;  /* 0x0000000015157211 */ /* 0x000fe200078f18ff */
[----:B------:R-:W-:Y:S01]  /*1420*/  @P2 IMAD.IADD R6, R5, 0x1, R7 ;  /* 0x0000000105062824 */ /* 0x000fe200078e0207 */
[C---:B------:R-:W-:Y:S02]  /*1430*/  @P2 LEA R8, P5, R4.reuse, c[0x0][0x1c8], 0x1 ;  /* 0x0000720004082a11 */ /* 0x040fe400078a08ff */
[----:B------:R-:W-:Y:S02]  /*1440*/  SHF.R.S32.HI R5, RZ, 0x4, R18 ;  /* 0x00000004ff057819 */ /* 0x000fe40000011412 */
[----:B------:R-:W-:Y:S02]  /*1450*/  @P2 LEA.HI.X R9, R4, c[0x0][0x1cc], R6, 0x1, P5 ;  /* 0x0000730004092a11 */ /* 0x000fe400028f0c06 */
[C---:B------:R-:W-:Y:S02]  /*1460*/  @P1 LEA R4, P5, R203.reuse, R2, 0x6 ;  /* 0x00000002cb041211 */ /* 0x040fe400078a30ff */
[----:B------:R-:W-:Y:S01]  /*1470*/  LEA.HI R18, R18, R5, RZ, 0x1 ;  /* 0x0000000512127211 */ /* 0x000fe200078f08ff */
[----:B------:R3:W-:Y:S01]  /*1480*/  @P2 LDGSTS.E.BYPASS.LTC128B.128 [R231+0x4900], [R8.64], !P6 ;  /* 0x0490000008e72fae */ /* 0x0007e2000f101d4c */
[C---:B------:R-:W-:Y:S01]  /*1490*/  @P1 LEA.HI.X R7, R203.reuse, R3, R204, 0x6, P5 ;  /* 0x00000003cb071211 */ /* 0x040fe200028f34cc */
[----:B------:R-:W-:Y:S01]  /*14a0*/  @P0 IMAD.WIDE.U32 R2, R203, 0x50, R2 ;  /* 0x00000050cb020825 */ /* 0x000fe200078e0002 */
[----:B------:R-:W-:-:S02]  /*14b0*/  @P1 LEA R6, P5, R4, c[0x0][0x1c8], 0x1 ;  /* 0x0000720004061a11 */ /* 0x000fc400078a08ff */
[----:B------:R-:W-:Y:S01]  /*14c0*/  LOP3.LUT R18, R18, 0xfffffffe, RZ, 0xc0, !PT ;  /* 0xfffffffe12127812 */ /* 0x000fe200078ec0ff */
[----:B------:R-:W-:Y:S01]  /*14d0*/  @P0 IMAD.IADD R3, R3, 0x1, R23 ;  /* 0x0000000103030824 */ /* 0x000fe200078e0217 */
[----:B------:R-:W-:Y:S02]  /*14e0*/  @P1 LEA.HI.X R7, R4, c[0x0][0x1cc], R7, 0x1, P5 ;  /* 0x0000730004071a11 */ /* 0x000fe400028f0c07 */
[C---:B------:R-:W-:Y:S01]  /*14f0*/  @P0 LEA R4, P5, R2.reuse, c[0x0][0x1c8], 0x1 ;  /* 0x0000720002040a11 */ /* 0x040fe200078a08ff */
[----:B------:R-:W-:Y:S01]  /*1500*/  IMAD.IADD R18, R5, 0x1, -R18 ;  /* 0x0000000105127824 */ /* 0x000fe200078e0a12 */
[----:B------:R-:W-:Y:S01]  /*1510*/  LOP3.LUT R19, R21, 0xfffffff8, RZ, 0xc0, !PT ;  /* 0xfffffff815137812 */ /* 0x000fe200078ec0ff */
[----:B------:R1:W-:Y:S01]  /*1520*/  @P1 LDGSTS.E.BYPASS.LTC128B.128 [R231+0x5100], [R6.64], !P6 ;  /* 0x0510000006e71fae */ /* 0x0003e2000f101d4c */
[----:B------:R-:W-:Y:S01]  /*1530*/  @P0 LEA.HI.X R5, R2, c[0x0][0x1cc], R3, 0x1, P5 ;  /* 0x0000730002050a11 */ /* 0x000fe200028f0c03 */
[----:B------:R-:W-:Y:S02]  /*1540*/  IMAD.SHL.U32 R3, R18, 0x8, RZ ;  /* 0x0000000812037824 */ /* 0x000fe400078e00ff */
[----:B------:R-:W-:-:S02]  /*1550*/  IMAD.IADD R23, R0, 0x1, -R19 ;  /* 0x0000000100177824 */ /* 0x000fc400078e0a13 */
[----:B------:R4:W-:Y:S01]  /*1560*/  @P0 LDGSTS.E.BYPASS.LTC128B.128 [R231+0x5900], [R4.64], !P6 ;  /* 0x0590000004e70fae */ /* 0x0009e2000f101d4c */
[C---:B------:R-:W-:Y:S01]  /*1570*/  IMAD.SHL.U32 R0, R45.reuse, 0x40, RZ ;  /* 0x000000402d007824 */ /* 0x040fe200078e00ff */
[----:B------:R-:W-:Y:S01]  /*1580*/  LOP3.LUT P0, RZ, R45, 0x2, RZ, 0xc0, !PT ;  /* 0x000000022dff7812 */ /* 0x000fe2000780c0ff */
[C---:B------:R-:W-:Y:S01]  /*1590*/  IMAD.SHL.U32 R2, R23.reuse, 0x40, RZ ;  /* 0x0000004017027824 */ /* 0x040fe200078e00ff */
[----:B------:R-:W0:Y:S02]  /*15a0*/  LDGDEPBAR ;  /* 0x00000000000079af */ /* 0x000e240000000000 */
[----:B------:R-:W-:Y:S02]  /*15b0*/  LOP3.LUT R0, R0, 0x1c0, RZ, 0xc0, !PT ;  /* 0x000001c000007812 */ /* 0x000fe400078ec0ff */
[----:B------:R-:W-:Y:S02]  /*15c0*/  LOP3.LUT R2, R2, 0x1c0, RZ, 0xc0, !PT ;  /* 0x000001c002027812 */ /* 0x000fe400078ec0ff */
[----:B------:R-:W-:-:S02]  /*15d0*/  R2P PR, R23, 0x6 ;  /* 0x0000000617007804 */ /* 0x000fc40000000000 */
[----:B------:R-:W-:Y:S02]  /*15e0*/  LOP3.LUT R3, R2, 0x8, R3, 0xf8, !PT ;  /* 0x0000000802037812 */ /* 0x000fe400078ef803 */
[----:B------:R-:W-:Y:S01]  /*15f0*/  SHF.R.U32.HI R2, RZ, 0x3, R2 ;  /* 0x00000003ff027819 */ /* 0x000fe20000011602 */
[----:B----4-:R-:W-:Y:S01]  /*1600*/  IMAD.SHL.U32 R4, R22, 0x8, RZ ;  /* 0x0000000816047824 */ /* 0x010fe200078e00ff */
[----:B------:R-:W-:-:S04]  /*1610*/  DEPBAR.LE SB0, 0x1 ;  /* 0x000080400000791a */ /* 0x000fc80000000000 */
[----:B------:R-:W-:-:S04]  /*1620*/  DEPBAR.LE SB0, 0x0 ;  /* 0x000080000000791a */ /* 0x000fc80000000000 */
[----:B------:R-:W-:Y:S01]  /*1630*/  IMAD.SHL.U32 R5, R21, 0x40, RZ ;  /* 0x0000004015057824 */ /* 0x000fe200078e00ff */
[----:B------:R-:W-:Y:S02]  /*1640*/  LOP3.LUT R4, R0, 0x8, R4, 0xf8, !PT ;  /* 0x0000000800047812 */ /* 0x000fe400078ef804 */
[----:B------:R-:W-:Y:S02]  /*1650*/  SHF.R.U32.HI R0, RZ, 0x3, R0 ;  /* 0x00000003ff007819 */ /* 0x000fe40000011600 */
[----:B------:R-:W-:Y:S02]  /*1660*/  LOP3.LUT R196, R5, 0xfffffe00, RZ, 0xc0, !PT ;  /* 0xfffffe0005c47812 */ /* 0x000fe400078ec0ff */
[----:B------:R-:W-:Y:S02]  /*1670*/  LOP3.LUT R0, R4, R0, RZ, 0x3c, !PT ;  /* 0x0000000004007212 */ /* 0x000fe400078e3cff */
[----:B------:R-:W-:Y:S01]  /*1680*/  LOP3.LUT R21, R3, R2, RZ, 0x3c, !PT ;  /* 0x0000000203157212 */ /* 0x000fe200078e3cff */
[----:B------:R-:W-:-:S02]  /*1690*/  IMAD R2, R198, 0x400, R196 ;  /* 0x00000400c6027824 */ /* 0x000fc400078e02c4 */
[----:B------:R-:W-:Y:S02]  /*16a0*/  IMAD R0, R18, 0x200, R0 ;  /* 0x0000020012007824 */ /* 0x000fe400078e0200 */
[----:B------:R-:W-:Y:S02]  /*16b0*/  IMAD.IADD R2, R21, 0x1, R2 ;  /* 0x0000000115027824 */ /* 0x000fe400078e0202 */
[----:B------:R-:W-:Y:S01]  /*16c0*/  IMAD.SHL.U32 R212, R0, 0x2, RZ ;  /* 0x0000000200d47824 */ /* 0x000fe200078e00ff */
[----:B------:R-:W-:Y:S01]  /*16d0*/  BAR.SYNC.DEFER_BLOCKING 0x0 ;  /* 0x0000000000007b1d */ /* 0x000fe20000010000 */
[----:B------:R-:W-:Y:S02]  /*16e0*/  IMAD.SHL.U32 R219, R2, 0x2, RZ ;  /* 0x0000000202db7824 */ /* 0x000fe400078e00ff */
[----:B------:R-:W-:Y:S01]  /*16f0*/  IMAD R0, R41, c[0x0][0x208], RZ ;  /* 0x0000820029007a24 */ /* 0x000fe200078e02ff */
[----:B------:R-:W-:Y:S01]  /*1700*/  IADD3 R223, R212, 0x3120, RZ ;  /* 0x00003120d4df7810 */ /* 0x000fe20007ffe0ff */
[----:B------:R-:W-:-:S04]  /*1710*/  IMAD.WIDE.U32 R2, R22, c[0x0][0x208], R12 ;  /* 0x0000820016027a25 */ /* 0x000fc800078e000c */
[----:B------:R-:W-:-:S04]  /*1720*/  IMAD R0, R22, c[0x0][0x20c], R0 ;  /* 0x0000830016007a24 */ /* 0x000fc800078e0200 */
[----:B------:R-:W-:Y:S02]  /*1730*/  IMAD.IADD R3, R3, 0x1, R0 ;  /* 0x0000000103037824 */ /* 0x000fe400078e0200 */
[----:B------:R-:W-:-:S04]  /*1740*/  IMAD R0, R43, c[0x0][0x210], RZ ;  /* 0x000084002b007a24 */ /* 0x000fc800078e02ff */
[C---:B------:R-:W-:Y:S01]  /*1750*/  IMAD R0, R42.reuse, c[0x0][0x214], R0 ;  /* 0x000085002a007a24 */ /* 0x040fe200078e0200 */
[----:B---3--:R-:W-:Y:S04]  /*1760*/  LDSM.16.M88.4 R8, [R219+0x6100] ;  /* 0x00610000db08783b */ /* 0x008fe80000000200 */
[----:B-1----:R-:W-:Y:S04]  /*1770*/  LDSM.16.M88.4 R4, [R219+0x8100] ;  /* 0x00810000db04783b */ /* 0x002fe80000000200 */
[----:B------:R-:W1:Y:S04]  /*1780*/  LDSM.16.M88.4 R24, [R212+0x3900] ;  /* 0x00390000d418783b */ /* 0x000e680000000200 */
[----:B--2---:R-:W2:Y:S04]  /*1790*/  LDSM.16.M88.4 R16, [R212+0x4100] ;  /* 0x00410000d410783b */ /* 0x004ea80000000200 */
[----:B------:R-:W3:Y:S04]  /*17a0*/  LDSM.16.M88.4 R28, [R212+0x3100] ;  /* 0x00310000d41c783b */ /* 0x000ee80000000200 */
[----:B------:R-:W4:Y:S04]  /*17b0*/  LDSM.16.M88.4 R32, [R212+0x4900] ;  /* 0x00490000d420783b */ /* 0x000f280000000200 */
[----:B------:R-:W5:Y:S01]  /*17c0*/  LDSM.16.M88.4 R36, [R212+0x5100] ;  /* 0x00510000d424783b */ /* 0x000f620000000200 */
[-C--:B-1----:R-:W-:Y:S08]  /*17d0*/  HMMA.16816.F32 R176, R8, R24.reuse, RZ ;  /* 0x0000001808b0723c */ /* 0x082ff000000018ff */
[C---:B------:R-:W-:Y:S08]  /*17e0*/  HMMA.16816.F32 R80, R4.reuse, R24, RZ ;  /* 0x000000180450723c */ /* 0x040ff000000018ff */
[-C--:B------:R-:W-:Y:S08]  /*17f0*/  HMMA.16816.F32 R96, R4, R26.reuse, RZ ;  /* 0x0000001a0460723c */ /* 0x080ff000000018ff */
[C---:B------:R-:W-:Y:S01]  /*1800*/  HMMA.16816.F32 R148, R8.reuse, R26, RZ ;  /* 0x0000001a0894723c */ /* 0x040fe200000018ff */
[----:B------:R-:W1:Y:S07]  /*1810*/  LDSM.16.M88.4 R24, [R212+0x5900] ;  /* 0x00590000d418783b */ /* 0x000e6e0000000200 */
[-C--:B--2---:R-:W-:Y:S08]  /*1820*/  HMMA.16816.F32 R180, R8, R16.reuse, RZ ;  /* 0x0000001008b4723c */ /* 0x084ff000000018ff */
[C---:B------:R-:W-:Y:S07]  /*1830*/  HMMA.16816.F32 R56, R4.reuse, R16, RZ ;  /* 0x000000100438723c */ /* 0x040fee00000018ff */
[----:B------:R-:W-:Y:S01]  /*1840*/  IMAD.WIDE.U32 R16, R42, c[0x0][0x210], R2 ;  /* 0x000084002a107a25 */ /* 0x000fe200078e0002 */
[----:B------:R-:W-:Y:S01]  /*1850*/  IADD3 R3, R212, 0x3100, RZ ;  /* 0x00003100d4037810 */ /* 0x000fe20007ffe0ff */
[----:B------:R-:W-:Y:S02]  /*1860*/  HMMA.16816.F32 R92, R4, R18, RZ ;  /* 0x00000012045c723c */ /* 0x000fe400000018ff */
[----:B------:R-:W-:Y:S01]  /*1870*/  IMAD.IADD R17, R17, 0x1, R0 ;  /* 0x0000000111117824 */ /* 0x000fe200078e0200 */
[----:B------:R-:W-:Y:S01]  /*1880*/  @P0 IADD3 R223, R3, -0x20, RZ ;  /* 0xffffffe003df0810 */ /* 0x000fe20007ffe0ff */
[----:B------:R-:W-:-:S02]  /*1890*/  IMAD R0, R15, c[0x0][0x218], RZ ;  /* 0x000086000f007a24 */ /* 0x000fc400078e02ff */
[C---:B------:R-:W-:Y:S01]  /*18a0*/  IMAD.WIDE.U32 R72, R14.reuse, c[0x0][0x218], R16 ;  /* 0x000086000e487a25 */ /* 0x040fe200078e0010 */
[C---:B------:R-:W-:Y:S01]  /*18b0*/  IADD3 R228, R223.reuse, 0x800, RZ ;  /* 0x00000800dfe47810 */ /* 0x040fe20007ffe0ff */
[C---:B------:R-:W-:Y:S01]  /*18c0*/  HMMA.16816.F32 R140, R8.reuse, R18, RZ ;  /* 0x00000012088c723c */ /* 0x040fe200000018ff */
[----:B------:R-:W-:Y:S01]  /*18d0*/  LDSM.16.M88.4 R68, [R223] ;  /* 0x00000000df44783b */ /* 0x000fe20000000200 */
[----:B------:R-:W-:Y:S01]  /*18e0*/  IMAD R3, R14, c[0x0][0x21c], R0 ;  /* 0x000087000e037a24 */ /* 0x000fe200078e0200 */
[----:B------:R-:W-:Y:S01]  /*18f0*/  IADD3 R227, R223, 0x1000, RZ ;  /* 0x00001000dfe37810 */ /* 0x000fe20007ffe0ff */
[----:B------:R-:W-:Y:S01]  /*1900*/  IMAD R0, R40, c[0x0][0x208], RZ ;  /* 0x0000820028007a24 */ /* 0x000fe200078e02ff */
[----:B------:R-:W-:Y:S01]  /*1910*/  LDSM.16.M88.4 R48, [R223+0x800] ;  /* 0x00080000df30783b */ /* 0x000fe20000000200 */
[----:B------:R-:W-:Y:S01]  /*1920*/  IMAD.WIDE.U32 R14, R197, c[0x0][0x208], RZ ;  /* 0x00008200c50e7a25 */ /* 0x000fe200078e00ff */
[----:B------:R-:W-:Y:S01]  /*1930*/  IADD3 R226, R223, 0x1800, RZ ;  /* 0x00001800dfe27810 */ /* 0x000fe20007ffe0ff */
[C---:B---3--:R-:W-:Y:S01]  /*1940*/  HMMA.16816.F32 R144, R8.reuse, R28, RZ ;  /* 0x0000001c0890723c */ /* 0x048fe200000018ff */
[----:B------:R-:W-:Y:S01]  /*1950*/  LDSM.16.M88.4 R40, [R223+0x1000] ;  /* 0x00100000df28783b */ /* 0x000fe20000000200 */
[----:B------:R-:W-:Y:S01]  /*1960*/  IMAD R0, R197, c[0x0][0x20c], R0 ;  /* 0x00008300c5007a24 */ /* 0x000fe200078e0200 */
[----:B------:R-:W-:Y:S01]  /*1970*/  IADD3 R225, R223, 0x2000, RZ ;  /* 0x00002000dfe17810 */ /* 0x000fe20007ffe0ff */
[----:B------:R-:W-:Y:S01]  /*1980*/  IMAD.IADD R47, R73, 0x1, R3 ;  /* 0x00000001492f7824 */ /* 0x000fe200078e0203 */
[----:B------:R-:W-:Y:S01]  /*1990*/  STL.64 [R1+0x40], R72 ;  /* 0x0000404801007387 */ /* 0x000fe20000100a00 */
[----:B------:R-:W-:Y:S01]  /*19a0*/  IMAD.IADD R0, R15, 0x1, R0 ;  /* 0x000000010f007824 */ /* 0x000fe200078e0200 */
[----:B------:R-:W-:Y:S01]  /*19b0*/  IADD3 R224, R223, 0x2800, RZ ;  /* 0x00002800dfe07810 */ /* 0x000fe20007ffe0ff */
[----:B------:R-:W-:Y:S01]  /*19c0*/  IMAD.MOV.U32 R46, RZ, RZ, R72 ;  /* 0x000000ffff2e7224 */ /* 0x000fe200078e0048 */
[----:B------:R-:W-:Y:S01]  /*19d0*/  HMMA.16816.F32 R156, R8, R30, RZ ;  /* 0x0000001e089c723c */ /* 0x000fe200000018ff */
[----:B------:R-:W-:-:S02]  /*19e0*/  IMAD R0, R0, 0x60, RZ ;  /* 0x0000006000007824 */ /* 0x000fc400078e02ff */
[----:B------:R-:W-:Y:S01]  /*19f0*/  IMAD.WIDE.U32 R14, R14, 0x60, R46 ;  /* 0x000000600e0e7825 */ /* 0x000fe200078e002e */
[----:B------:R-:W-:Y:S03]  /*1a00*/  STL.64 [R1+0x30], R46 ;  /* 0x0000302e01007387 */ /* 0x000fe60000100a00 */
[----:B------:R-:W-:Y:S01]  /*1a10*/  IMAD.MOV.U32 R2, RZ, RZ, 0x10 ;  /* 0x00000010ff027424 */ /* 0x000fe200078e00ff */
[----:B------:R-:W-:Y:S01]  /*1a20*/  LEA R22, P0, R14, c[0x0][0x1f8], 0x1 ;  /* 0x00007e000e167a11 */ /* 0x000fe200078008ff */
[----:B------:R-:W-:Y:S01]  /*1a30*/  IMAD.IADD R0, R15, 0x1, R0 ;  /* 0x000000010f007824 */ /* 0x000fe200078e0200 */
[----:B----4-:R-:W-:Y:S01]  /*1a40*/  HMMA.16816.F32 R132, R8, R32, RZ ;  /* 0x000000200884723c */ /* 0x010fe200000018ff */
[----:B------:R-:W-:Y:S01]  /*1a50*/  IMAD.MOV.U32 R3, RZ, RZ, 0x20 ;  /* 0x00000020ff037424 */ /* 0x000fe200078e00ff */
[----:B------:R-:W-:Y:S02]  /*1a60*/  SEL R2, R2, 0xfffffff0, !P1 ;  /* 0xfffffff002027807 */ /* 0x000fe40004800000 */
[----:B------:R-:W-:-:S02]  /*1a70*/  LEA.HI.X R23, R14, c[0x0][0x1fc], R0, 0x1, P0 ;  /* 0x00007f000e177a11 */ /* 0x000fc400000f0c00 */
[----:B------:R-:W-:Y:S01]  /*1a80*/  ISETP.GE.AND P0, PT, R12, c[0x0][0x1d4], PT ;  /* 0x000075000c007a0c */ /* 0x000fe20003f06270 */
[----:B------:R-:W-:Y:S01]  /*1a90*/  IMAD R222, R2, 0x2, R219 ;  /* 0x0000000202de7824 */ /* 0x000fe200078e02db */
[----:B------:R-:W-:Y:S01]  /*1aa0*/  IADD3 R14, P1, R22, UR10, RZ ;  /* 0x0000000a160e7c10 */ /* 0x000fe2000ff3e0ff */
[C---:B------:R-:W-:Y:S01]  /*1ab0*/  HMMA.16816.F32 R168, R8.reuse, R34, RZ ;  /* 0x0000002208a8723c */ /* 0x040fe200000018ff */
[C---:B------:R-:W-:Y:S02]  /*1ac0*/  ISETP.LT.OR P4, PT, R44.reuse, 0x1, P0 ;  /* 0x000000012c00780c */ /* 0x040fe40000781670 */
[C---:B------:R-:W-:Y:S01]  /*1ad0*/  ISETP.LT.OR P3, PT, R44.reuse, 0x11, P0 ;  /* 0x000000112c00780c */ /* 0x040fe20000761670 */
[----:B------:R-:W2:Y:S01]  /*1ae0*/  LDSM.16.M88.4 R16, [R222+0x8100] ;  /* 0x00810000de10783b */ /* 0x000ea20000000200 */
[----:B------:R-:W-:Y:S02]  /*1af0*/  IADD3.X R15, R23, UR9, RZ, P1, !PT ;  /* 0x00000009170f7c10 */ /* 0x000fe40008ffe4ff */
[----:B------:R-:W-:Y:S01]  /*1b00*/  ISETP.LT.OR P5, PT, R44, 0x21, P0 ;  /* 0x000000212c00780c */ /* 0x000fe200007a1670 */
[----:B-----5:R-:W-:Y:S01]  /*1b10*/  HMMA.16816.F32 R128, R8, R36, RZ ;  /* 0x000000240880723c */ /* 0x020fe200000018ff */
[----:B------:R-:W-:-:S02]  /*1b20*/  SEL R3, R3, 0xffffffe0, !P2 ;  /* 0xffffffe003037807 */ /* 0x000fc40005000000 */
[----:B------:R-:W-:Y:S02]  /*1b30*/  P2R R0, PR, RZ, 0x20 ;  /* 0x00000020ff007803 */ /* 0x000fe40000000000 */
[----:B------:R-:W-:Y:S01]  /*1b40*/  ISETP.LT.OR P5, PT, R44, 0x31, P0 ;  /* 0x000000312c00780c */ /* 0x000fe200007a1670 */
[----:B------:R-:W-:Y:S02]  /*1b50*/  IMAD R220, R3, 0x2, R219 ;  /* 0x0000000203dc7824 */ /* 0x000fe400078e02db */
[----:B------:R-:W-:Y:S02]  /*1b60*/  HMMA.16816.F32 R120, R8, R38, RZ ;  /* 0x000000260878723c */ /* 0x000fe400000018ff */
[----:B------:R-:W-:-:S06]  /*1b70*/  IMAD R221, R2, 0x2, R220 ;  /* 0x0000000202dd7824 */ /* 0x000fcc00078e02dc */
[C---:B-1----:R-:W-:Y:S08]  /*1b80*/  HMMA.16816.F32 R112, R8.reuse, R24, RZ ;  /* 0x000000180870723c */ /* 0x042ff000000018ff */
[----:B------:R-:W-:Y:S07]  /*1b90*/  HMMA.16816.F32 R104, R8, R26, RZ ;  /* 0x0000001a0868723c */ /* 0x000fee00000018ff */
[----:B------:R-:W-:Y:S01]  /*1ba0*/  IADD3 R10, P1, R14, UR10, RZ ;  /* 0x0000000a0e0a7c10 */ /* 0x000fe2000ff3e0ff */
[----:B------:R-:W-:Y:S03]  /*1bb0*/  HMMA.16816.F32 R52, R4, R28, RZ ;  /* 0x0000001c0434723c */ /* 0x000fe600000018ff */
[----:B------:R-:W-:-:S02]  /*1bc0*/  IADD3.X R11, R15, UR9, RZ, P1, !PT ;  /* 0x000000090f0b7c10 */ /* 0x000fc40008ffe4ff */
[----:B------:R-:W-:-:S03]  /*1bd0*/  IADD3 R8, P1, R10, UR10, RZ ;  /* 0x0000000a0a087c10 */ /* 0x000fc6000ff3e0ff */
[----:B------:R-:W-:Y:S01]  /*1be0*/  HMMA.16816.F32 R88, R4, R30, RZ ;  /* 0x0000001e0458723c */ /* 0x000fe200000018ff */
[----:B------:R-:W-:Y:S01]  /*1bf0*/  LDSM.16.M88.4 R28, [R223+0x2800] ;  /* 0x00280000df1c783b */ /* 0x000fe20000000200 */
[----:B------:R-:W-:Y:S02]  /*1c00*/  IADD3.X R9, R11, UR9, RZ, P1, !PT ;  /* 0x000000090b097c10 */ /* 0x000fe40008ffe4ff */
[----:B------:R-:W-:-:S04]  /*1c10*/  ISETP.LT.OR P1, PT, R44, 0x51, P0 ;  /* 0x000000512c00780c */ /* 0x000fc80000721670 */
[C---:B------:R-:W-:Y:S08]  /*1c20*/  HMMA.16816.F32 R64, R4.reuse, R32, RZ ;  /* 0x000000200440723c */ /* 0x040ff000000018ff */
[C---:B------:R-:W-:Y:S01]  /*1c30*/  HMMA.16816.F32 R124, R4.reuse, R34, RZ ;  /* 0x00000022047c723c */ /* 0x040fe200000018ff */
[----:B------:R-:W-:Y:S07]  /*1c40*/  LDSM.16.M88.4 R32, [R223+0x2000] ;  /* 0x00200000df20783b */ /* 0x000fee0000000200 */
[C---:B------:R-:W-:Y:S08]  /*1c50*/  HMMA.16816.F32 R60, R4.reuse, R36, RZ ;  /* 0x00000024043c723c */ /* 0x040ff000000018ff */
[C---:B------:R-:W-:Y:S01]  /*1c60*/  HMMA.16816.F32 R116, R4.reuse, R38, RZ ;  /* 0x000000260474723c */ /* 0x040fe200000018ff */
[----:B------:R-:W1:Y:S07]  /*1c70*/  LDSM.16.M88.4 R36, [R223+0x1800] ;  /* 0x00180000df24783b */ /* 0x000e6e0000000200 */
[C---:B------:R-:W-:Y:S08]  /*1c80*/  HMMA.16816.F32 R76, R4.reuse, R24, RZ ;  /* 0x00000018044c723c */ /* 0x040ff000000018ff */
[----:B------:R-:W-:Y:S01]  /*1c90*/  HMMA.16816.F32 R108, R4, R26, RZ ;  /* 0x0000001a046c723c */ /* 0x000fe200000018ff */
[----:B------:R-:W3:Y:S04]  /*1ca0*/  LDSM.16.M88.4 R4, [R222+0x6100] ;  /* 0x00610000de04783b */ /* 0x000ee80000000200 */
[----:B------:R-:W-:Y:S01]  /*1cb0*/  @!PT LDS RZ, [RZ] ;  /* 0x00000000fffff984 */ /* 0x000fe20000000800 */
[----:B------:R-:W-:Y:S01]  /*1cc0*/  @!PT LDS RZ, [RZ] ;  /* 0x00000000fffff984 */ /* 0x000fe20000000800 */
[----:B------:R-:W-:Y:S01]  /*1cd0*/  @!PT LDS RZ, [RZ] ;  /* 0x00000000fffff984 */ /* 0x000fe20000000800 */
[----:B------:R4:W-:Y:S01]  /*1ce0*/  LDGSTS.E.BYPASS.LTC128B.128 [R231+0x100], [R22.64], !P4 ;  /* 0x0010000016e77fae */ /* 0x0009e2000e101d4c */
[----:B------:R-:W-:-:S02]  /*1cf0*/  LOP3.LUT P4, RZ, R45, 0x4, RZ, 0xc0, !PT ;  /* 0x000000042dff7812 */ /* 0x000fc4000788c0ff */
[----:B--2---:R-:W-:Y:S01]  /*1d00*/  HMMA.16816.F32 R100, R16, R68, R52 ;  /* 0x000000441064723c */ /* 0x004fe20000001834 */
[----:B------:R1:W-:Y:S01]  /*1d10*/  LDGSTS.E.BYPASS.LTC128B.128 [R231+0x900], [R14.64], !P3 ;  /* 0x009000000ee77fae */ /* 0x0003e2000d901d4c */
[----:B------:R-:W-:Y:S02]  /*1d20*/  ISETP.LT.OR P3, PT, R44, 0x41, P0 ;  /* 0x000000412c00780c */ /* 0x000fe40000761670 */
[----:B------:R-:W-:Y:S01]  /*1d30*/  ISETP.NE.AND P0, PT, R0, RZ, PT ;  /* 0x000000ff0000720c */ /* 0x000fe20003f05270 */
[----:B------:R-:W-:-:S03]  /*1d40*/  IMAD.MOV.U32 R0, RZ, RZ, 0x40 ;  /* 0x00000040ff007424 */ /* 0x000fc600078e00ff */
[----:B------:R-:W-:Y:S02]  /*1d50*/  HMMA.16816.F32 R44, R16, R40, R56 ;  /* 0x00000028102c723c */ /* 0x000fe40000001838 */
[----:B------:R-:W-:-:S05]  /*1d60*/  SEL R0, R0, 0xffffffc0, !P4 ;  /* 0xffffffc000007807 */ /* 0x000fca0006000000 */
[----:B------:R-:W-:Y:S01]  /*1d70*/  IMAD.IADD R218, R212, 0x1, R0 ;  /* 0x00000001d4da7824 */ /* 0x000fe200078e0200 */
[----:B------:R-:W-:Y:S01]  /*1d80*/  HMMA.16816.F32 R96, R16, R50, R96 ;  /* 0x000000321060723c */ /* 0x000fe20000001860 */
[----:B------:R2:W-:Y:S01]  /*1d90*/  LDGSTS.E.BYPASS.LTC128B.128 [R231+0x1100], [R10.64], !P0 ;  /* 0x011000000ae77fae */ /* 0x0005e2000c101d4c */
[----:B------:R-:W-:-:S03]  /*1da0*/  IMAD.IADD R217, R0, 0x1, R223 ;  /* 0x0000000100d97824 */ /* 0x000fc600078e02df */
[----:B------:R5:W-:Y:S03]  /*1db0*/  LDGSTS.E.BYPASS.LTC128B.128 [R231+0x1900], [R8.64], !P5 ;  /* 0x0190000008e77fae */ /* 0x000be6000e901d4c */
[C---:B------:R-:W-:Y:S08]  /*1dc0*/  HMMA.16816.F32 R92, R16.reuse, R42, R92 ;  /* 0x0000002a105c723c */ /* 0x040ff0000000185c */
[-C--:B-1----:R-:W-:Y:S08]  /*1dd0*/  HMMA.16816.F32 R12, R16, R36.reuse, R64 ;  /* 0x00000024100c723c */ /* 0x082ff00000001840 */
[----:B---3--:R-:W-:Y:S01]  /*1de0*/  HMMA.16816.F32 R184, R4, R36, R132 ;  /* 0x0000002404b8723c */ /* 0x008fe20000001884 */
[----:B--2---:R-:W-:-:S04]  /*1df0*/  IADD3 R10, P0, R8, UR10, RZ ;  /* 0x0000000a080a7c10 */ /* 0x004fc8000ff1e0ff */
[----:B------:R-:W-:-:S03]  /*1e00*/  IADD3.X R11, R9, UR9, RZ, P0, !PT ;  /* 0x00000009090b7c10 */ /* 0x000fc600087fe4ff */
[C---:B------:R-:W-:Y:S01]  /*1e10*/  HMMA.16816.F32 R136, R16.reuse, R30, R108 ;  /* 0x0000001e1088723c */ /* 0x040fe2000000186c */
[----:B-----5:R-:W-:Y:S01]  /*1e20*/  IADD3 R8, P0, R10, UR10, RZ ;  /* 0x0000000a0a087c10 */ /* 0x020fe2000ff1e0ff */
[----:B------:R1:W-:Y:S03]  /*1e30*/  LDGSTS.E.BYPASS.LTC128B.128 [R231+0x2100], [R10.64], !P3 ;  /* 0x021000000ae77fae */ /* 0x0003e6000d901d4c */
[----:B------:R-:W-:Y:S02]  /*1e40*/  IADD3.X R9, R11, UR9, RZ, P0, !PT ;  /* 0x000000090b097c10 */ /* 0x000fe400087fe4ff */
[----:B------:R-:W-:Y:S01]  /*1e50*/  ISETP.GT.AND P0, PT, R197, UR8, PT ;  /* 0x00000008c5007c0c */ /* 0x000fe2000bf04270 */
[----:B------:R-:W-:Y:S02]  /*1e60*/  HMMA.16816.F32 R88, R16, R70, R88 ;  /* 0x000000461058723c */ /* 0x000fe40000001858 */
[----:B------:R1:W-:Y:S04]  /*1e70*/  LDGSTS.E.BYPASS.LTC128B.128 [R231+0x2900], [R8.64], !P1 ;  /* 0x0290000008e77fae */ /* 0x0003e8000c901d4c */
[----:B------:R-:W-:Y:S02]  /*1e80*/  LDSM.16.M88.4 R24, [R220+0x8100] ;  /* 0x00810000dc18783b */ /* 0x000fe40000000200 */
[----:B------:R-:W-:Y:S02]  /*1e90*/  HMMA.16816.F32 R144, R4, R68, R144 ;  /* 0x000000440490723c */ /* 0x000fe40000001890 */
[----:B------:R-:W2:Y:S04]  /*1ea0*/  LDSM.16.M88.4 R52, [R218+0x4900] ;  /* 0x00490000da34783b */ /* 0x000ea80000000200 */
[----:B------:R-:W3:Y:S02]  /*1eb0*/  LDSM.16.M88.4 R56, [R218+0x4100] ;  /* 0x00410000da38783b */ /* 0x000ee40000000200 */
[----:B------:R-:W-:Y:S02]  /*1ec0*/  HMMA.16816.F32 R80, R16, R48, R80 ;  /* 0x000000301050723c */ /* 0x000fe40000001850 */
[----:B------:R-:W5:Y:S04]  /*1ed0*/  LDSM.16.M88.4 R72, [R218+0x5100] ;  /* 0x00510000da48783b */ /* 0x000f680000000200 */
[----:B------:R-:W-:Y:S02]  /*1ee0*/  LDSM.16.M88.4 R84, [R218+0x5900] ;  /* 0x00590000da54783b */ /* 0x000fe40000000200 */
[----:B------:R-:W-:Y:S02]  /*1ef0*/  HMMA.16816.F32 R68, R4, R70, R156 ;  /* 0x000000460444723c */ /* 0x000fe4000000189c */
[----:B------:R-:W-:Y:S04]  /*1f00*/  LDSM.16.M88.4 R64, [R218+0x3100] ;  /* 0x00310000da40783b */ /* 0x000fe80000000200 */
[----:B------:R-:W0:Y:S02]  /*1f10*/  LDGDEPBAR ;  /* 0x00000000000079af */ /* 0x000e240000000000 */
[C---:B-1----:R-:W-:Y:S02]  /*1f20*/  HMMA.16816.F32 R8, R16.reuse, R32, R60 ;  /* 0x000000201008723c */ /* 0x042fe4000000183c */
[----:B------:R-:W1:Y:S06]  /*1f30*/  LDSM.16.M88.4 R60, [R218+0x3900] ;  /* 0x00390000da3c783b */ /* 0x000e6c0000000200 */
[----:B------:R-:W-:Y:S08]  /*1f40*/  HMMA.16816.F32 R76, R16, R28, R76 ;  /* 0x0000001c104c723c */ /* 0x000ff0000000184c */
[----:B------:R-:W-:Y:S08]  /*1f50*/  HMMA.16816.F32 R176, R4, R48, R176 ;  /* 0x0000003004b0723c */ /* 0x000ff000000018b0 */
[----:B--2---:R-:W-:Y:S01]  /*1f60*/  HMMA.16816.F32 R132, R24, R52, R12 ;  /* 0x000000341884723c */ /* 0x004fe2000000180c */
[----:B------:R-:W2:Y:S07]  /*1f70*/  LDSM.16.M88.4 R12, [R220+0x6100] ;  /* 0x00610000dc0c783b */ /* 0x000eae0000000200 */
[C---:B------:R-:W-:Y:S08]  /*1f80*/  HMMA.16816.F32 R180, R4.reuse, R40, R180 ;  /* 0x0000002804b4723c */ /* 0x040ff000000018b4 */
[C---:B------:R-:W-:Y:S08]  /*1f90*/  HMMA.16816.F32 R48, R4.reuse, R50, R148 ;  /* 0x000000320430723c */ /* 0x040ff00000001894 */
[----:B------:R-:W-:Y:S01]  /*1fa0*/  HMMA.16816.F32 R140, R4, R42, R140 ;  /* 0x0000002a048c723c */ /* 0x000fe2000000188c */
[----:B------:R-:W-:Y:S07]  /*1fb0*/  LDSM.16.M88.4 R40, [R217+0x800] ;  /* 0x00080000d928783b */ /* 0x000fee0000000200 */
[C---:B------:R-:W-:Y:S08]  /*1fc0*/  HMMA.16816.F32 R124, R16.reuse, R38, R124 ;  /* 0x00000026107c723c */ /* 0x040ff0000000187c */
[----:B------:R-:W-:Y:S01]  /*1fd0*/  HMMA.16816.F32 R152, R16, R34, R116 ;  /* 0x000000221098723c */ /* 0x000fe20000001874 */
[----:B------:R-:W-:Y:S07]  /*1fe0*/  LDSM.16.M88.4 R16, [R217+0x2800] ;  /* 0x00280000d910783b */ /* 0x000fee0000000200 */
[C---:B------:R-:W-:Y:S01]  /*1ff0*/  HMMA.16816.F32 R168, R4.reuse, R38, R168 ;  /* 0x0000002604a8723c */ /* 0x040fe200000018a8 */
[----:B------:R-:W-:Y:S07]  /*2000*/  LDSM.16.M88.4 R36, [R217+0x1000] ;  /* 0x00100000d924783b */ /* 0x000fee0000000200 */
[C---:B------:R-:W-:Y:S08]  /*2010*/  HMMA.16816.F32 R188, R4.reuse, R32, R128 ;  /* 0x0000002004bc723c */ /* 0x040ff00000001880 */
[C---:B------:R-:W-:Y:S08]  /*2020*/  HMMA.16816.F32 R192, R4.reuse, R28, R112 ;  /* 0x0000001c04c0723c */ /* 0x040ff00000001870 */
[C---:B------:R-:W-:Y:S01]  /*2030*/  HMMA.16816.F32 R172, R4.reuse, R34, R120 ;  /* 0x0000002204ac723c */ /* 0x040fe20000001878 */
[----:B------:R-:W-:Y:S07]  /*2040*/  LDSM.16.M88.4 R32, [R217+0x1800] ;  /* 0x00180000d920783b */ /* 0x000fee0000000200 */
[----:B------:R-:W-:Y:S01]  /*2050*/  HMMA.16816.F32 R164, R4, R30, R104 ;  /* 0x0000001e04a4723c */ /* 0x000fe20000001868 */
[----:B------:R-:W2:Y:S04]  /*2060*/  LDSM.16.M88.4 R4, [R221+0x8100] ;  /* 0x00810000dd04783b */ /* 0x000ea80000000200 */
[----:B------:R-:W-:Y:S03]  /*2070*/  LDSM.16.M88.4 R28, [R217+0x2000] ;  /* 0x00200000d91c783b */ /* 0x000fe60000000200 */
[C---:B---3--:R-:W-:Y:S01]  /*2080*/  HMMA.16816.F32 R148, R24.reuse, R56, R44 ;  /* 0x000000381894723c */ /* 0x048fe2000000182c */
[----:B------:R-:W-:Y:S07]  /*2090*/  LDSM.16.M88.4 R44, [R217] ;  /* 0x00000000d92c783b */ /* 0x000fee0000000200 */
[----:B-----5:R-:W-:Y:S01]  /*20a0*/  HMMA.16816.F32 R128, R24, R72, R8 ;  /* 0x000000481880723c */ /* 0x020fe20000001808 */
[----:B------:R-:W3:Y:S01]  /*20b0*/  LDSM.16.M88.4 R8, [R221+0x6100] ;  /* 0x00610000dd08783b */ /* 0x000ee20000000200 */
[----:B------:R-:W-:-:S06]  /*20c0*/  DEPBAR.LE SB0, 0x0 ;  /* 0x000080000000791a */ /* 0x000fcc0000000000 */
[C---:B-1----:R-:W-:Y:S08]  /*20d0*/  HMMA.16816.F32 R112, R24.reuse, R62, R96 ;  /* 0x0000003e1870723c */ /* 0x042ff00000001860 */
[C---:B------:R-:W-:Y:S08]  /*20e0*/  HMMA.16816.F32 R108, R24.reuse, R58, R92 ;  /* 0x0000003a186c723c */ /* 0x040ff0000000185c */
[C---:B------:R-:W-:Y:S08]  /*20f0*/  HMMA.16816.F32 R96, R24.reuse, R86, R136 ;  /* 0x000000561860723c */ /* 0x040ff00000001888 */
[----:B------:R-:W-:Y:S08]  /*2100*/  HMMA.16816.F32 R116, R24, R66, R88 ;  /* 0x000000421874723c */ /* 0x000ff00000001858 */
[----:B--2---:R-:W-:Y:S08]  /*2110*/  HMMA.16816.F32 R92, R12, R64, R144 ;  /* 0x000000400c5c723c */ /* 0x004ff00000001890 */
[----:B------:R-:W-:Y:S08]  /*2120*/  HMMA.16816.F32 R156, R24, R60, R80 ;  /* 0x0000003c189c723c */ /* 0x000ff00000001850 */
[----:B------:R-:W-:Y:S08]  /*2130*/  HMMA.16816.F32 R88, R12, R66, R68 ;  /* 0x000000420c58723c */ /* 0x000ff00000001844 */
[C---:B------:R-:W-:Y:S08]  /*2140*/  HMMA.16816.F32 R160, R24.reuse, R64, R100 ;  /* 0x0000004018a0723c */ /* 0x040ff00000001864 */
[----:B------:R-:W-:Y:S08]  /*2150*/  HMMA.16816.F32 R120, R24, R84, R76 ;  /* 0x000000541878723c */ /* 0x000ff0000000184c */
[C---:B------:R-:W-:Y:S08]  /*2160*/  HMMA.16816.F32 R80, R12.reuse, R60, R176 ;  /* 0x0000003c0c50723c */ /* 0x040ff000000018b0 */
[C---:B------:R-:W-:Y:S08]  /*2170*/  HMMA.16816.F32 R76, R12.reuse, R62, R48 ;  /* 0x0000003e0c4c723c */ /* 0x040ff00000001830 */
[C---:B------:R-:W-:Y:S08]  /*2180*/  HMMA.16816.F32 R68, R12.reuse, R56, R180 ;  /* 0x000000380c44723c */ /* 0x040ff000000018b4 */
[----:B------:R-:W-:Y:S08]  /*2190*/  HMMA.16816.F32 R64, R12, R58, R140 ;  /* 0x0000003a0c40723c */ /* 0x000ff0000000188c */
        /* <DEDUP_REMOVED lines=8> */
[----:B------:R-:W-:Y:S08]  /*2220*/  HMMA.16816.F32 R168, R4, R18, R96 ;  /* 0x0000001204a8723c */ /* 0x000ff00000001860 */
[C---:B---3--:R-:W-:Y:S08]  /*2230*/  HMMA.16816.F32 R96, R8.reuse, R44, R92 ;  /* 0x0000002c0860723c */ /* 0x048ff0000000185c */
[C---:B------:R-:W-:Y:S08]  /*2240*/  HMMA.16816.F32 R92, R8.reuse, R46, R88 ;  /* 0x0000002e085c723c */ /* 0x040ff00000001858 */
[C---:B------:R-:W-:Y:S08]  /*2250*/  HMMA.16816.F32 R88, R8.reuse, R40, R80 ;  /* 0x000000280858723c */ /* 0x040ff00000001850 */
[C---:B------:R-:W-:Y:S08]  /*2260*/  HMMA.16816.F32 R84, R8.reuse, R42, R76 ;  /* 0x0000002a0854723c */ /* 0x040ff0000000184c */
[----:B------:R-:W-:Y:S08]  /*2270*/  HMMA.16816.F32 R80, R8, R36, R68 ;  /* 0x000000240850723c */ /* 0x000ff00000001844 */
[----:B------:R-:W-:Y:S08]  /*2280*/  HMMA.16816.F32 R140, R4, R32, R132 ;  /* 0x00000020048c723c */ /* 0x000ff00000001884 */
[C---:B------:R-:W-:Y:S08]  /*2290*/  HMMA.16816.F32 R68, R8.reuse, R38, R64 ;  /* 0x000000260844723c */ /* 0x040ff00000001840 */
[----:B------:R-:W-:Y:S08]  /*22a0*/  HMMA.16816.F32 R76, R8, R32, R60 ;  /* 0x00000020084c723c */ /* 0x000ff0000000183c */
        /* <DEDUP_REMOVED lines=14> */
[----:B------:R-:W-:Y:S01]  /*2390*/  HMMA.16816.F32 R48, R8, R18, R12 ;  /* 0x000000120830723c */ /* 0x000fe2000000180c */
[----:B------:R-:W-:Y:S06]  /*23a0*/  BAR.SYNC.DEFER_BLOCKING 0x0 ;  /* 0x0000000000007b1d */ /* 0x000fec0000010000 */
[----:B------:R-:W-:Y:S05]  /*23b0*/  @!P0 BRA `(.L_x_144) ;  /* 0x000001d000008947 */ /* 0x000fea0003800000 */
[----:B----4-:R-:W-:Y:S01]  /*23c0*/  IADD3 R0, R244, -0x2, RZ ;  /* 0xfffffffef4007810 */ /* 0x010fe20007ffe0ff */
[C---:B------:R-:W-:Y:S01]  /*23d0*/  IMAD.SHL.U32 R15, R203.reuse, 0x20, RZ ;  /* 0x00000020cb0f7824 */ /* 0x040fe200078e00ff */
[----:B------:R-:W-:-:S02]  /*23e0*/  SHF.L.U64.HI R14, R203, 0x5, R204 ;  /* 0x00000005cb0e7819 */ /* 0x000fc400000102cc */
[----:B------:R-:W-:Y:S01]  /*23f0*/  SHF.R.S32.HI R7, RZ, 0x1f, R0 ;  /* 0x0000001fff077819 */ /* 0x000fe20000011400 */
[----:B------:R-:W-:Y:S02]  /*2400*/  IMAD R6, R200, R0, RZ ;  /* 0x00000000c8067224 */ /* 0x000fe400078e02ff */
[----:B------:R-:W-:-:S04]  /*2410*/  IMAD.WIDE.U32 R4, R0, R206, R208 ;  /* 0x000000ce00047225 */ /* 0x000fc800078e00d0 */
[----:B------:R-:W-:Y:S01]  /*2420*/  IMAD R0, R7, R206, R6 ;  /* 0x000000ce07007224 */ /* 0x000fe200078e0206 */
[----:B------:R-:W-:-:S03]  /*2430*/  LEA R12, P0, R4, c[0x0][0x1c8], 0x1 ;  /* 0x00007200040c7a11 */ /* 0x000fc600078008ff */
        /* <DEDUP_REMOVED lines=18> */
[----:B-1----:R-:W-:-:S05]  /*2560*/  IADD3 R12, P0, R4, R15, RZ ;  /* 0x0000000f040c7210 */ /* 0x002fca0007f1e0ff */
[----:B------:R-:W-:-:S05]  /*2570*/  IMAD.X R13, R5, 0x1, R14, P0 ;  /* 0x00000001050d7824 */ /* 0x000fca00000e060e */
[----:B------:R2:W-:Y:S03]  /*2580*/  LDGSTS.E.BYPASS.LTC128B.128 [R231+0x5900], [R12.64], !P6 ;  /* 0x059000000ce77fae */ /* 0x0005e6000f101d4c */
.L_x_144:
[----:B----4-:R-:W-:Y:S01]  /*2590*/  LOP3.LUT R0, R199, 0xffffffe0, RZ, 0xc0, !PT ;  /* 0xffffffe0c7007812 */ /* 0x010fe200078ec0ff */
[----:B------:R-:W-:Y:S01]  /*25a0*/  ULDC UR11, c[0x0][0x324] ;  /* 0x0000c900000b7ab9 */ /* 0x000fe20000000800 */
[----:B--2---:R-:W-:Y:S01]  /*25b0*/  LEA.HI R5, R201, R202, RZ, 0x2 ;  /* 0x000000cac9057211 */ /* 0x004fe200078f10ff */
[----:B------:R-:W-:Y:S01]  /*25c0*/  ULOP3.LUT UR11, URZ, UR11, URZ, 0x33, !UPT ;  /* 0x0000000b3f0b7292 */ /* 0x000fe2000f8e333f */
[----:B------:R-:W-:Y:S01]  /*25d0*/  SHF.R.S32.HI R4, RZ, 0x1f, R198 ;  /* 0x0000001fff047819 */ /* 0x000fe200000114c6 */
[----:B------:R-:W-:Y:S01]  /*25e0*/  IMAD.IADD R0, R202, 0x1, -R0 ;  /* 0x00000001ca007824 */ /* 0x000fe200078e0a00 */
[----:B------:R-:W-:Y:S01]  /*25f0*/  LOP3.LUT R5, R5, 0xfffffffc, RZ, 0xc0, !PT ;  /* 0xfffffffc05057812 */ /* 0x000fe200078ec0ff */
[----:B------:R-:W0:Y:S01]  /*2600*/  LDGDEPBAR ;  /* 0x00000000000079af */ /* 0x000e220000000000 */
[----:B------:R-:W-:Y:S02]  /*2610*/  LEA.HI R4, R4, R198, RZ, 0x2 ;  /* 0x000000c604047211 */ /* 0x000fe400078f10ff */
[----:B------:R-:W-:Y:S01]  /*2620*/  SHF.R.S32.HI R7, RZ, 0x1f, R0 ;  /* 0x0000001fff077819 */ /* 0x000fe20000011400 */
[----:B------:R-:W-:Y:S01]  /*2630*/  IMAD.IADD R5, R202, 0x1, -R5 ;  /* 0x00000001ca057824 */ /* 0x000fe200078e0a05 */
[----:B------:R-:W-:-:S02]  /*2640*/  LOP3.LUT R6, R4, 0xffffffc, RZ, 0xc0, !PT ;  /* 0x0ffffffc04067812 */ /* 0x000fc400078ec0ff */
[----:B------:R-:W-:Y:S02]  /*2650*/  LEA.HI R7, R7, R0, RZ, 0x2 ;  /* 0x0000000007077211 */ /* 0x000fe400078f10ff */
[----:B------:R-:W-:Y:S01]  /*2660*/  LEA.HI R4, R5, R5, RZ, 0x1 ;  /* 0x0000000505047211 */ /* 0x000fe200078f08ff */
[----:B------:R-:W-:Y:S01]  /*2670*/  IMAD.IADD R8, R198, 0x1, -R6 ;  /* 0x00000001c6087824 */ /* 0x000fe200078e0a06 */
[----:B------:R-:W-:Y:S02]  /*2680*/  LEA.HI.SX32 R6, R7, UR7, 0x1e ;  /* 0x0000000707067c11 */ /* 0x000fe4000f8ff2ff */
[----:B------:R-:W-:Y:S01]  /*2690*/  PLOP3.LUT P1, PT, PT, PT, UP2, 0x80, 0x0 ;  /* 0x000000000000781c */ /* 0x000fe20003f2f028 */
[C---:B------:R-:W-:Y:S01]  /*26a0*/  IMAD.SHL.U32 R9, R4.reuse, 0x20, RZ ;  /* 0x0000002004097824 */ /* 0x040fe200078e00ff */
[----:B------:R-:W-:Y:S01]  /*26b0*/  LOP3.LUT R4, R4, 0x1ffffffe, RZ, 0xc0, !PT ;  /* 0x1ffffffe04047812 */ /* 0x000fe200078ec0ff */
[----:B------:R-:W-:Y:S01]  /*26c0*/  IMAD R8, R8, 0x10, R6 ;  /* 0x0000001008087824 */ /* 0x000fe200078e0206 */
[----:B------:R-:W-:-:S02]  /*26d0*/  PLOP3.LUT P0, PT, PT, PT, UP2, 0x80, 0x0 ;  /* 0x000000000000781c */ /* 0x000fc40003f0f028 */
[----:B------:R-:W-:Y:S01]  /*26e0*/  LOP3.LUT R6, R9, 0xffffffc0, RZ, 0xc0, !PT ;  /* 0xffffffc009067812 */ /* 0x000fe200078ec0ff */
[----:B------:R-:W-:-:S04]  /*26f0*/  IMAD.IADD R5, R5, 0x1, -R4 ;  /* 0x0000000105057824 */ /* 0x000fc800078e0a04 */
[----:B------:R-:W-:-:S04]  /*2700*/  IMAD.IADD R4, R6, 0x1, R8 ;  /* 0x0000000106047824 */ /* 0x000fc800078e0208 */
[----:B------:R-:W-:-:S04]  /*2710*/  IMAD R10, R5, 0x8, R4 ;  /* 0x00000008050a7824 */ /* 0x000fc800078e0204 */
[----:B------:R-:W-:Y:S01]  /*2720*/  @P1 IMAD.HI.U32 R4, R10, c[0x0][0x2c8], RZ ;  /* 0x0000b2000a041a27 */ /* 0x000fe200078e00ff */
[----:B------:R1:W-:Y:S03]  /*2730*/  STL [R1+0x20], R10 ;  /* 0x0000200a01007387 */ /* 0x0003e60000100800 */
[----:B------:R-:W-:Y:S01]  /*2740*/  IMAD.MOV.U32 R9, RZ, RZ, R10 ;  /* 0x000000ffff097224 */ /* 0x000fe200078e000a */
[----:B------:R-:W-:Y:S02]  /*2750*/  @P0 SHF.R.U32.HI R9, RZ, c[0x0][0x2cc], R4 ;  /* 0x0000b300ff090a19 */ /* 0x000fe40000011604 */
[----:B------:R-:W-:Y:S02]  /*2760*/  LOP3.LUT R4, R7, 0x7ffffffc, RZ, 0xc0, !PT ;  /* 0x7ffffffc07047812 */ /* 0x000fe400078ec0ff */
[----:B------:R-:W-:Y:S01]  /*2770*/  PLOP3.LUT P0, PT, PT, PT, UP1, 0x40, 0x0 ;  /* 0x000000000000781c */ /* 0x000fe20003f0e818 */
[----:B------:R-:W2:Y:S02]  /*2780*/  SHFL.IDX PT, R6, R9, RZ, 0x1c1f ;  /* 0x001c1fff09067589 */ /* 0x000ea400000e0000 */
[----:B------:R-:W-:Y:S01]  /*2790*/  IMAD.IADD R4, R0, 0x1, -R4 ;  /* 0x0000000100047824 */ /* 0x000fe200078e0a04 */
[----:B------:R-:W-:-:S03]  /*27a0*/  IADD3.X R0, R20, c[0x0][0x1d0], RZ, PT, !PT ;  /* 0x0000740014007a10 */ /* 0x000fc60003ffe4ff */
[----:B------:R-:W-:-:S04]  /*27b0*/  IMAD.SHL.U32 R8, R4, 0x2, RZ ;  /* 0x0000000204087824 */ /* 0x000fc800078e00ff */
[--C-:B------:R-:W-:Y:S01]  /*27c0*/  IMAD.IADD R13, R20, 0x1, -R8.reuse ;  /* 0x00000001140d7824 */ /* 0x100fe200078e0a08 */
[----:B------:R3:W-:Y:S01]  /*27d0*/  STL [R1+0x18], R8 ;  /* 0x0000180801007387 */ /* 0x0007e20000100800 */
[----:B------:R-:W-:Y:S02]  /*27e0*/  IADD3 R0, R0, -c[0x0][0x168], -R8 ;  /* 0x80005a0000007a10 */ /* 0x000fe40007ffe808 */
[----:B------:R-:W-:Y:S02]  /*27f0*/  IADD3 R11, -R8, c[0x0][0x1d0], R20 ;  /* 0x00007400080b7a10 */ /* 0x000fe40007ffe114 */
[C---:B-1----:R-:W-:Y:S02]  /*2800*/  IADD3 R10, R0.reuse, c[0x0][0x328], RZ ;  /* 0x0000ca00000a7a10 */ /* 0x042fe40007ffe0ff */
[----:B------:R-:W-:Y:S01]  /*2810*/  IADD3 R12, R0, UR11, RZ ;  /* 0x0000000b000c7c10 */ /* 0x000fe2000fffe0ff */
[----:B------:R-:W-:Y:S02]  /*2820*/  IMAD.IADD R0, R196, 0x1, R21 ;  /* 0x00000001c4007824 */ /* 0x000fe400078e0215 */
[----:B--2---:R-:W-:-:S02]  /*2830*/  IMAD.IADD R5, R10, 0x1, R6 ;  /* 0x000000010a057824 */ /* 0x004fc400078e0206 */
[----:B------:R-:W-:-:S03]  /*2840*/  IMAD.IADD R4, R12, 0x1, R6 ;  /* 0x000000010c047824 */ /* 0x000fc600078e0206 */
[----:B------:R-:W-:Y:S01]  /*2850*/  IMNMX R5, R5, R11, PT ;  /* 0x0000000b05057217 */ /* 0x000fe20003800200 */
[----:B------:R-:W-:Y:S05]  /*2860*/  @P0 BRA `(.L_x_145) ;  /* 0x0000015000000947 */ /* 0x000fea0003800000 */
[----:B------:R-:W-:Y:S01]  /*2870*/  IADD3 R6, R6, c[0x0][0x1d0], RZ ;  /* 0x0000740006067a10 */ /* 0x000fe20007ffe0ff */
[----:B------:R-:W-:Y:S03]  /*2880*/  BSSY B0, `(.L_x_146) ;  /* 0x000000f000007945 */ /* 0x000fe60003800000 */
[----:B------:R-:W-:-:S04]  /*2890*/  IADD3 R6, R6, -c[0x0][0x168], RZ ;  /* 0x80005a0006067a10 */ /* 0x000fc80007ffe0ff */
[----:B------:R-:W-:-:S13]  /*28a0*/  ISETP.GT.AND P0, PT, R6, -0x1, PT ;  /* 0xffffffff0600780c */ /* 0x000fda0003f04270 */
[----:B------:R-:W-:Y:S05]  /*28b0*/  @P0 BRA `(.L_x_147) ;  /* 0x0000007000000947 */ /* 0x000fea0003800000 */
[----:B------:R-:W-:Y:S01]  /*28c0*/  IMAD.MOV.U32 R7, RZ, RZ, c[0x0][0x32c] ;  /* 0x0000cb00ff077624 */ /* 0x000fe200078e00ff */
[----:B------:R-:W-:-:S04]  /*28d0*/  LOP3.LUT R6, RZ, R6, RZ, 0x33, !PT ;  /* 0x00000006ff067212 */ /* 0x000fc800078e33ff */
[----:B------:R-:W-:-:S13]  /*28e0*/  ISETP.NE.AND P0, PT, R7, 0x1, PT ;  /* 0x000000010700780c */ /* 0x000fda0003f05270 */
[----:B------:R-:W-:-:S05]  /*28f0*/  @P0 IMAD.HI.U32 R7, R6, c[0x0][0x330], RZ ;  /* 0x0000cc0006070a27 */ /* 0x000fca00078e00ff */
[----:B------:R-:W-:-:S04]  /*2900*/  @P0 SHF.R.U32.HI R6, RZ, c[0x0][0x334], R7 ;  /* 0x0000cd00ff060a19 */ /* 0x000fc80000011607 */
[----:B------:R-:W-:Y:S01]  /*2910*/  LOP3.LUT R6, RZ, R6, RZ, 0x33, !PT ;  /* 0x00000006ff067212 */ /* 0x000fe200078e33ff */
[----:B------:R-:W-:Y:S05]  /*2920*/  BRA `(.L_x_148) ;  /* 0x0000004000007947 */ /* 0x000fea0003800000 */
.L_x_147:
[----:B------:R-:W-:-:S04]  /*2930*/  MOV R7, c[0x0][0x32c] ;  /* 0x0000cb0000077a02 */ /* 0x000fc80000000f00 */
[----:B------:R-:W-:-:S13]  /*2940*/  ISETP.NE.AND P0, PT, R7, 0x1, PT ;  /* 0x000000010700780c */ /* 0x000fda0003f05270 */
[----:B------:R-:W-:-:S05]  /*2950*/  @P0 IMAD.HI.U32 R7, R6, c[0x0][0x330], RZ ;  /* 0x0000cc0006070a27 */ /* 0x000fca00078e00ff */
[----:B------:R-:W-:Y:S02]  /*2960*/  @P0 SHF.R.U32.HI R6, RZ, c[0x0][0x334], R7 ;  /* 0x0000cd00ff060a19 */ /* 0x000fe40000011607 */
.L_x_148:
[----:B------:R-:W-:Y:S05]  /*2970*/  BSYNC B0 ;  /* 0x0000000000007941 */ /* 0x000fea0003800000 */
.L_x_146:
[----:B------:R-:W-:-:S05]  /*2980*/  IMAD R6, R6, c[0x0][0x32c], R13 ;  /* 0x0000cb0006067a24 */ /* 0x000fca00078e020d */
[----:B------:R-:W-:Y:S02]  /*2990*/  IADD3 R7, R6, c[0x0][0x32c], RZ ;  /* 0x0000cb0006077a10 */ /* 0x000fe40007ffe0ff */
[----:B------:R-:W-:Y:S02]  /*29a0*/  IMNMX R4, R4, R6, !PT ;  /* 0x0000000604047217 */ /* 0x000fe40007800200 */
[----:B------:R-:W-:Y:S02]  /*29b0*/  IMNMX R5, R5, R7, PT ;  /* 0x0000000705057217 */ /* 0x000fe40003800200 */
.L_x_145:
[----:B---3--:R-:W1:Y:S01]  /*29c0*/  SHFL.IDX PT, R8, R9, 0x1, 0x1c1f ;  /* 0x003c1f0009087f89 */ /* 0x008e6200000e0000 */
[----:B------:R-:W-:Y:S01]  /*29d0*/  PLOP3.LUT P0, PT, PT, PT, UP1, 0x40, 0x0 ;  /* 0x000000000000781c */ /* 0x000fe20003f0e818 */
[--C-:B-1----:R-:W-:Y:S02]  /*29e0*/  IMAD.IADD R7, R10, 0x1, R8.reuse ;  /* 0x000000010a077824 */ /* 0x102fe400078e0208 */
[----:B------:R-:W-:-:S03]  /*29f0*/  IMAD.IADD R6, R12, 0x1, R8 ;  /* 0x000000010c067824 */ /* 0x000fc600078e0208 */
[----:B------:R-:W-:-:S07]  /*2a00*/  IMNMX R7, R7, R11, PT ;  /* 0x0000000b07077217 */ /* 0x000fce0003800200 */
        /* <DEDUP_REMOVED lines=13> */
.L_x_151:
[----:B------:R-:W-:-:S04]  /*2ae0*/  MOV R14, c[0x0][0x32c] ;  /* 0x0000cb00000e7a02 */ /* 0x000fc80000000f00 */
[----:B------:R-:W-:-:S13]  /*2af0*/  ISETP.NE.AND P0, PT, R14, 0x1, PT ;  /* 0x000000010e00780c */ /* 0x000fda0003f05270 */
[----:B------:R-:W-:-:S05]  /*2b00*/  @P0 IMAD.HI.U32 R14, R8, c[0x0][0x330], RZ ;  /* 0x0000cc00080e0a27 */ /* 0x000fca00078e00ff */
[----:B------:R-:W-:Y:S02]  /*2b10*/  @P0 SHF.R.U32.HI R8, RZ, c[0x0][0x334], R14 ;  /* 0x0000cd00ff080a19 */ /* 0x000fe4000001160e */
.L_x_152:
[----:B------:R-:W-:Y:S05]  /*2b20*/  BSYNC B0 ;  /* 0x0000000000007941 */ /* 0x000fea0003800000 */
.L_x_150:
[----:B------:R-:W-:-:S05]  /*2b30*/  IMAD R8, R8, c[0x0][0x32c], R13 ;  /* 0x0000cb0008087a24 */ /* 0x000fca00078e020d */
[----:B------:R-:W-:Y:S02]  /*2b40*/  IADD3 R14, R8, c[0x0][0x32c], RZ ;  /* 0x0000cb00080e7a10 */ /* 0x000fe40007ffe0ff */
[----:B------:R-:W-:Y:S02]  /*2b50*/  IMNMX R6, R6, R8, !PT ;  /* 0x0000000806067217 */ /* 0x000fe40007800200 */
[----:B------:R-:W-:Y:S02]  /*2b60*/  IMNMX R7, R7, R14, PT ;  /* 0x0000000e07077217 */ /* 0x000fe40003800200 */
.L_x_149:
[C---:B------:R-:W-:Y:S01]  /*2b70*/  ISETP.GE.AND P0, PT, R20.reuse, 0x9, PT ;  /* 0x000000091400780c */ /* 0x040fe20003f06270 */
[----:B------:R-:W1:Y:S01]  /*2b80*/  SHFL.IDX PT, R8, R9, 0x2, 0x1c1f ;  /* 0x005c1f0009087f89 */ /* 0x000e6200000e0000 */
[----:B------:R-:W-:Y:S02]  /*2b90*/  ISETP.GE.AND P1, PT, R20, 0x2, PT ;  /* 0x000000021400780c */ /* 0x000fe40003f26270 */
[----:B------:R-:W-:Y:S02]  /*2ba0*/  P2R R31, PR, RZ, 0x1 ;  /* 0x00000001ff1f7803 */ /* 0x000fe40000000000 */
[----:B------:R-:W-:-:S02]  /*2bb0*/  ISETP.GT.AND P0, PT, R4, 0x8, !P0 ;  /* 0x000000080400780c */ /* 0x000fc40004704270 */
[----:B------:R-:W-:Y:S02]  /*2bc0*/  P2R R32, PR, RZ, 0x2 ;  /* 0x00000002ff207803 */ /* 0x000fe40000000000 */
[C---:B------:R-:W-:Y:S02]  /*2bd0*/  ISETP.LT.OR P0, PT, R5.reuse, 0x9, P0 ;  /* 0x000000090500780c */ /* 0x040fe40000701670 */
[----:B------:R-:W-:Y:S02]  /*2be0*/  ISETP.GT.AND P1, PT, R4, 0x1, !P1 ;  /* 0x000000010400780c */ /* 0x000fe40004f24270 */
[----:B------:R-:W-:Y:S02]  /*2bf0*/  ISETP.GE.AND P2, PT, R20, 0x11, PT ;  /* 0x000000111400780c */ /* 0x000fe40003f46270 */
[----:B------:R-:W-:Y:S02]  /*2c00*/  FSEL R40, R92, -INF , !P0 ;  /* 0xff8000005c287808 */ /* 0x000fe40004000000 */
[----:B------:R-:W-:-:S02]  /*2c10*/  ISETP.LT.OR P1, PT, R5, 0x2, P1 ;  /* 0x000000020500780c */ /* 0x000fc40000f21670 */
[----:B------:R-:W-:Y:S02]  /*2c20*/  ISETP.GT.AND P0, PT, R4, 0x10, !P2 ;  /* 0x000000100400780c */ /* 0x000fe40005704270 */
[----:B------:R-:W-:Y:S02]  /*2c30*/  ISETP.GE.AND P3, PT, R20, 0xa, PT ;  /* 0x0000000a1400780c */ /* 0x000fe40003f66270 */
[----:B------:R-:W-:Y:S02]  /*2c40*/  FSEL R39, R97, -INF , !P1 ;  /* 0xff80000061277808 */ /* 0x000fe40004800000 */
[----:B------:R-:W-:Y:S02]  /*2c50*/  P2R R29, PR, RZ, 0x4 ;  /* 0x00000004ff1d7803 */ /* 0x000fe40000000000 */
[----:B------:R-:W-:Y:S02]  /*2c60*/  ISETP.LT.OR P0, PT, R5, 0x11, P0 ;  /* 0x000000110500780c */ /* 0x000fe40000701670 */
[----:B------:R-:W-:-:S02]  /*2c70*/  ISETP.GT.AND P1, PT, R4, 0x9, !P3 ;  /* 0x000000090400780c */ /* 0x000fc40005f24270 */
[----:B------:R-:W-:Y:S02]  /*2c80*/  ISETP.GE.AND P2, PT, R20, 0x12, PT ;  /* 0x000000121400780c */ /* 0x000fe40003f46270 */
[----:B------:R-:W-:Y:S02]  /*2c90*/  FSEL R42, R88, -INF , !P0 ;  /* 0xff800000582a7808 */ /* 0x000fe40004000000 */
[----:B------:R-:W-:Y:S02]  /*2ca0*/  ISETP.LT.OR P1, PT, R5, 0xa, P1 ;  /* 0x0000000a0500780c */ /* 0x000fe40000f21670 */
[----:B------:R-:W-:Y:S02]  /*2cb0*/  ISETP.GT.AND P0, PT, R4, 0x11, !P2 ;  /* 0x000000110400780c */ /* 0x000fe40005704270 */
[----:B------:R-:W-:Y:S02]  /*2cc0*/  FSEL R41, R93, -INF , !P1 ;  /* 0xff8000005d297808 */ /* 0x000fe40004800000 */
[----:B------:R-:W-:-:S02]  /*2cd0*/  ISETP.LT.OR P0, PT, R5, 0x12, P0 ;  /* 0x000000120500780c */ /* 0x000fc40000701670 */
[----:B------:R-:W-:Y:S02]  /*2ce0*/  ISETP.GE.AND P1, PT, R20, 0x19, PT ;  /* 0x000000191400780c */ /* 0x000fe40003f26270 */
[----:B------:R-:W-:Y:S02]  /*2cf0*/  FSEL R43, R89, -INF , !P0 ;  /* 0xff800000592b7808 */ /* 0x000fe40004000000 */
[----:B------:R-:W-:Y:S02]  /*2d00*/  ISETP.GT.AND P0, PT, R4, 0x18, !P1 ;  /* 0x000000180400780c */ /* 0x000fe40004f04270 */
[----:B------:R-:W-:Y:S02]  /*2d10*/  P2R R27, PR, RZ, 0x2 ;  /* 0x00000002ff1b7803 */ /* 0x000fe40000000000 */
[----:B------:R-:W-:Y:S02]  /*2d20*/  ISETP.LT.OR P0, PT, R5, 0x19, P0 ;  /* 0x000000190500780c */ /* 0x000fe40000701670 */
[----:B------:R-:W-:-:S02]  /*2d30*/  ISETP.GE.AND P1, PT, R20, 0x1a, PT ;  /* 0x0000001a1400780c */ /* 0x000fc40003f26270 */
[----:B------:R-:W-:Y:S02]  /*2d40*/  FSEL R44, R84, -INF , !P0 ;  /* 0xff800000542c7808 */ /* 0x000fe40004000000 */
[----:B------:R-:W-:Y:S02]  /*2d50*/  ISETP.GT.AND P0, PT, R4, 0x19, !P1 ;  /* 0x000000190400780c */ /* 0x000fe40004f04270 */
[----:B------:R-:W-:Y:S02]  /*2d60*/  P2R R26, PR, RZ, 0x2 ;  /* 0x00000002ff1a7803 */ /* 0x000fe40000000000 */
[----:B------:R-:W-:Y:S02]  /*2d70*/  ISETP.LT.OR P0, PT, R5, 0x1a, P0 ;  /* 0x0000001a0500780c */ /* 0x000fe40000701670 */
[----:B------:R-:W-:Y:S02]  /*2d80*/  ISETP.GE.AND P1, PT, R20, 0x21, PT ;  /* 0x000000211400780c */ /* 0x000fe40003f26270 */
[----:B------:R-:W-:-:S02]  /*2d90*/  FSEL R46, R85, -INF , !P0 ;  /* 0xff800000552e7808 */ /* 0x000fc40004000000 */
[----:B------:R-:W-:Y:S02]  /*2da0*/  ISETP.GT.AND P0, PT, R4, 0x20, !P1 ;  /* 0x000000200400780c */ /* 0x000fe40004f04270 */
[----:B------:R-:W-:Y:S02]  /*2db0*/  P2R R25, PR, RZ, 0x2 ;  /* 0x00000002ff197803 */ /* 0x000fe40000000000 */
[----:B------:R-:W-:Y:S02]  /*2dc0*/  ISETP.LT.OR P0, PT, R5, 0x21, P0 ;  /* 0x000000210500780c */ /* 0x000fe40000701670 */
[----:B------:R-:W-:Y:S02]  /*2dd0*/  ISETP.GE.AND P1, PT, R20, 0x22, PT ;  /* 0x000000221400780c */ /* 0x000fe40003f26270 */
[----:B------:R-:W-:Y:S02]  /*2de0*/  FSEL R56, R80, -INF , !P0 ;  /* 0xff80000050387808 */ /* 0x000fe40004000000 */
[----:B------:R-:W-:-:S02]  /*2df0*/  ISETP.GT.AND P0, PT, R4, 0x21, !P1 ;  /* 0x000000210400780c */ /* 0x000fc40004f04270 */
[----:B------:R-:W-:Y:S02]  /*2e00*/  P2R R24, PR, RZ, 0x2 ;  /* 0x00000002ff187803 */ /* 0x000fe40000000000 */
[----:B------:R-:W-:Y:S02]  /*2e10*/  ISETP.LT.OR P0, PT, R5, 0x22, P0 ;  /* 0x000000220500780c */ /* 0x000fe40000701670 */
[----:B------:R-:W-:Y:S02]  /*2e20*/  ISETP.GE.AND P1, PT, R20, 0x29, PT ;  /* 0x000000291400780c */ /* 0x000fe40003f26270 */
[----:B------:R-:W-:Y:S02]  /*2e30*/  FSEL R57, R81, -INF , !P0 ;  /* 0xff80000051397808 */ /* 0x000fe40004000000 */
[----:B------:R-:W-:Y:S02]  /*2e40*/  ISETP.GT.AND P0, PT, R4, 0x28, !P1 ;  /* 0x000000280400780c */ /* 0x000fe40004f04270 */
[----:B------:R-:W-:-:S02]  /*2e50*/  P2R R23, PR, RZ, 0x2 ;  /* 0x00000002ff177803 */ /* 0x000fc40000000000 */
[C---:B------:R-:W-:Y:S02]  /*2e60*/  ISETP.LT.OR P0, PT, R5.reuse, 0x29, P0 ;  /* 0x000000290500780c */ /* 0x040fe40000701670 */
[----:B------:R-:W-:Y:S02]  /*2e70*/  ISETP.GE.AND P1, PT, R20, 0x2a, PT ;  /* 0x0000002a1400780c */ /* 0x000fe40003f26270 */
[----:B------:R-:W-:Y:S02]  /*2e80*/  FSEL R58, R68, -INF , !P0 ;  /* 0xff800000443a7808 */ /* 0x000fe40004000000 */
[----:B------:R-:W-:Y:S02]  /*2e90*/  ISETP.GT.AND P0, PT, R4, 0x29, !P1 ;  /* 0x000000290400780c */ /* 0x000fe40004f04270 */
[----:B------:R-:W-:Y:S02]  /*2ea0*/  P2R R22, PR, RZ, 0x2 ;  /* 0x00000002ff167803 */ /* 0x000fe40000000000 */
        /* <DEDUP_REMOVED lines=9> */
[C---:B------:R-:W-:Y:S02]  /*2f40*/  ISETP.GE.AND P5, PT, R20.reuse, 0x39, PT ;  /* 0x000000391400780c */ /* 0x040fe40003fa6270 */
        /* <DEDUP_REMOVED lines=20> */
[----:B------:R-:W-:-:S04]  /*3090*/  ISETP.LT.OR P0, PT, R5, 0x42, P0 ;  /* 0x000000420500780c */ /* 0x000fc80000701670 */
[----:B------:R-:W-:Y:S02]  /*30a0*/  FSEL R197, R65, -INF , !P0 ;  /* 0xff80000041c57808 */ /* 0x000fe40004000000 */
[----:B------:R-:W-:Y:S02]  /*30b0*/  ISETP.GT.AND P0, PT, R4, 0x48, !P1 ;  /* 0x000000480400780c */ /* 0x000fe40004f04270 */
[----:B------:R-:W-:Y:S02]  /*30c0*/  ISETP.GE.AND P1, PT, R20, 0x4a, PT ;  /* 0x0000004a1400780c */ /* 0x000fe40003f26270 */
[----:B------:R-:W-:Y:S02]  /*30d0*/  ISETP.LT.OR P0, PT, R5, 0x49, P0 ;  /* 0x000000490500780c */ /* 0x000fe40000701670 */
[----:B------:R-:W-:Y:S02]  /*30e0*/  P2R R17, PR, RZ, 0x2 ;  /* 0x00000002ff117803 */ /* 0x000fe40000000000 */
[----:B------:R-:W-:-:S02]  /*30f0*/  FSEL R196, R60, -INF , !P0 ;  /* 0xff8000003cc47808 */ /* 0x000fc40004000000 */
[----:B------:R-:W-:Y:S02]  /*3100*/  ISETP.GT.AND P0, PT, R4, 0x49, !P1 ;  /* 0x000000490400780c */ /* 0x000fe40004f04270 */
[----:B------:R-:W-:Y:S02]  /*3110*/  ISETP.GE.AND P1, PT, R20, 0x51, PT ;  /* 0x000000511400780c */ /* 0x000fe40003f26270 */
[----:B------:R-:W-:Y:S02]  /*3120*/  ISETP.LT.OR P0, PT, R5, 0x4a, P0 ;  /* 0x0000004a0500780c */ /* 0x000fe40000701670 */
[----:B------:R-:W-:Y:S02]  /*3130*/  P2R R16, PR, RZ, 0x2 ;  /* 0x00000002ff107803 */ /* 0x000fe40000000000 */
[----:B------:R-:W-:Y:S02]  /*3140*/  FSEL R200, R61, -INF , !P0 ;  /* 0xff8000003dc87808 */ /* 0x000fe40004000000 */
[----:B------:R-:W-:-:S02]  /*3150*/  ISETP.GT.AND P0, PT, R4, 0x50, !P1 ;  /* 0x000000500400780c */ /* 0x000fc40004f04270 */
[----:B------:R-:W-:Y:S02]  /*3160*/  ISETP.GE.AND P1, PT, R20, 0x52, PT ;  /* 0x000000521400780c */ /* 0x000fe40003f26270 */
[----:B------:R-:W-:Y:S02]  /*3170*/  ISETP.LT.OR P0, PT, R5, 0x51, P0 ;  /* 0x000000510500780c */ /* 0x000fe40000701670 */
[----:B------:R-:W-:Y:S02]  /*3180*/  P2R R15, PR, RZ, 0x2 ;  /* 0x00000002ff0f7803 */ /* 0x000fe40000000000 */
[----:B------:R-:W-:Y:S02]  /*3190*/  FSEL R201, R52, -INF , !P0 ;  /* 0xff80000034c97808 */ /* 0x000fe40004000000 */
[----:B------:R-:W-:Y:S02]  /*31a0*/  ISETP.GT.AND P0, PT, R4, 0x51, !P1 ;  /* 0x000000510400780c */ /* 0x000fe40004f04270 */
[----:B------:R-:W-:-:S02]  /*31b0*/  ISETP.GE.AND P1, PT, R20, 0x59, PT ;  /* 0x000000591400780c */ /* 0x000fc40003f26270 */
[----:B------:R-:W-:Y:S02]  /*31c0*/  ISETP.LT.OR P0, PT, R5, 0x52, P0 ;  /* 0x000000520500780c */ /* 0x000fe40000701670 */
[----:B------:R-:W-:Y:S02]  /*31d0*/  P2R R14, PR, RZ, 0x2 ;  /* 0x00000002ff0e7803 */ /* 0x000fe40000000000 */
[----:B------:R-:W-:Y:S02]  /*31e0*/  FSEL R202, R53, -INF , !P0 ;  /* 0xff80000035ca7808 */ /* 0x000fe40004000000 */
[----:B------:R-:W-:Y:S02]  /*31f0*/  ISETP.GT.AND P0, PT, R4, 0x58, !P1 ;  /* 0x000000580400780c */ /* 0x000fe40004f04270 */
[----:B------:R-:W-:Y:S02]  /*3200*/  ISETP.GE.AND P1, PT, R20, 0x1, PT ;  /* 0x000000011400780c */ /* 0x000fe40003f26270 */
[----:B------:R-:W-:-:S04]  /*3210*/  ISETP.LT.OR P0, PT, R5, 0x59, P0 ;  /* 0x000000590500780c */ /* 0x000fc80000701670 */
[----:B------:R-:W-:Y:S02]  /*3220*/  FSEL R230, R48, -INF , !P0 ;  /* 0xff80000030e67808 */ /* 0x000fe40004000000 */
[----:B------:R-:W-:-:S04]  /*3230*/  ISETP.GT.AND P0, PT, R4, RZ, !P1 ;  /* 0x000000ff0400720c */ /* 0x000fc80004f04270 */
[----:B------:R-:W-:-:S04]  /*3240*/  ISETP.LT.OR P0, PT, R5, 0x1, P0 ;  /* 0x000000010500780c */ /* 0x000fc80000701670 */
[----:B------:R-:W-:Y:S02]  /*3250*/  FSEL R37, R96, -INF , !P0 ;  /* 0xff80000060257808 */ /* 0x000fe40004000000 */
[----:B------:R-:W-:-:S04]  /*3260*/  ISETP.GE.AND P0, PT, R20, 0x5a, PT ;  /* 0x0000005a1400780c */ /* 0x000fc80003f06270 */
[----:B------:R-:W-:Y:S02]  /*3270*/  P2R R20, PR, RZ, 0x1 ;  /* 0x00000001ff147803 */ /* 0x000fe40000000000 */
[----:B------:R-:W-:Y:S01]  /*3280*/  ISETP.GT.AND P0, PT, R4, 0x59, !P0 ;  /* 0x000000590400780c */ /* 0x000fe20004704270 */
[----:B-1----:R-:W-:-:S03]  /*3290*/  IMAD.IADD R4, R12, 0x1, R8 ;  /* 0x000000010c047824 */ /* 0x002fc600078e0208 */
[----:B------:R-:W-:Y:S01]  /*32a0*/  ISETP.LT.OR P0, PT, R5, 0x5a, P0 ;  /* 0x0000005a0500780c */ /* 0x000fe20000701670 */
[----:B------:R-:W-:-:S03]  /*32b0*/  IMAD.IADD R5, R10, 0x1, R8 ;  /* 0x000000010a057824 */ /* 0x000fc600078e0208 */
[----:B------:R-:W-:Y:S02]  /*32c0*/  FSEL R233, R49, -INF , !P0 ;  /* 0xff80000031e97808 */ /* 0x000fe40004000000 */
[----:B------:R-:W-:Y:S02]  /*32d0*/  PLOP3.LUT P0, PT, PT, PT, UP1, 0x40, 0x0 ;  /* 0x000000000000781c */ /* 0x000fe40003f0e818 */
[----:B------:R-:W-:-:S11]  /*32e0*/  IMNMX R5, R5, R11, PT ;  /* 0x0000000b05057217 */ /* 0x000fd60003800200 */
        /* <DEDUP_REMOVED lines=13> */
.L_x_155:
[----:B------:R-:W-:-:S04]  /*33c0*/  MOV R33, c[0x0][0x32c] ;  /* 0x0000cb0000217a02 */ /* 0x000fc80000000f00 */
[----:B------:R-:W-:-:S13]  /*33d0*/  ISETP.NE.AND P0, PT, R33, 0x1, PT ;  /* 0x000000012100780c */ /* 0x000fda0003f05270 */
[----:B------:R-:W-:-:S05]  /*33e0*/  @P0 IMAD.HI.U32 R33, R8, c[0x0][0x330], RZ ;  /* 0x0000cc0008210a27 */ /* 0x000fca00078e00ff */
[----:B------:R-:W-:Y:S02]  /*33f0*/  @P0 SHF.R.U32.HI R8, RZ, c[0x0][0x334], R33 ;  /* 0x0000cd00ff080a19 */ /* 0x000fe40000011621 */
.L_x_156:
[----:B------:R-:W-:Y:S05]  /*3400*/  BSYNC B0 ;  /* 0x0000000000007941 */ /* 0x000fea0003800000 */
.L_x_154:
[----:B------:R-:W-:-:S05]  /*3410*/  IMAD R8, R8, c[0x0][0x32c], R13 ;  /* 0x0000cb0008087a24 */ /* 0x000fca00078e020d */
[----:B------:R-:W-:Y:S02]  /*3420*/  IADD3 R33, R8, c[0x0][0x32c], RZ ;  /* 0x0000cb0008217a10 */ /* 0x000fe40007ffe0ff */
[----:B------:R-:W-:Y:S02]  /*3430*/  IMNMX R4, R4, R8, !PT ;  /* 0x0000000804047217 */ /* 0x000fe40007800200 */
[----:B------:R-:W-:Y:S02]  /*3440*/  IMNMX R5, R5, R33, PT ;  /* 0x0000002105057217 */ /* 0x000fe40003800200 */
.L_x_153:
[----:B------:R-:W-:Y:S02]  /*3450*/  ISETP.NE.AND P0, PT, R31, RZ, PT ;  /* 0x000000ff1f00720c */ /* 0x000fe40003f05270 */
[----:B------:R-:W-:Y:S02]  /*3460*/  P2R R33, PR, RZ, 0x20 ;  /* 0x00000020ff217803 */ /* 0x000fe40000000000 */
[----:B------:R-:W-:Y:S02]  /*3470*/  ISETP.GT.AND P0, PT, R6, 0x8, !P0 ;  /* 0x000000080600780c */ /* 0x000fe40004704270 */
[----:B------:R-:W-:-:S02]  /*3480*/  P2R R8, PR, RZ, 0x40 ;  /* 0x00000040ff087803 */ /* 0x000fc40000000000 */
[----:B------:R-:W-:Y:S02]  /*3490*/  ISETP.LT.OR P0, PT, R7, 0x9, P0 ;  /* 0x000000090700780c */ /* 0x000fe40000701670 */
[----:B------:R-:W-:Y:S02]  /*34a0*/  ISETP.NE.AND P6, PT, R20, RZ, PT ;  /* 0x000000ff1400720c */ /* 0x000fe40003fc5270 */
[----:B------:R-:W-:Y:S02]  /*34b0*/  FSEL R36, R94, -INF , !P0 ;  /* 0xff8000005e247808 */ /* 0x000fe40004000000 */
[----:B------:R-:W-:-:S04]  /*34c0*/  ISETP.NE.AND P0, PT, R30, RZ, PT ;  /* 0x000000ff1e00720c */ /* 0x000fc80003f05270 */
[----:B------:R-:W-:-:S04]  /*34d0*/  ISETP.GT.AND P0, PT, R6, 0x9, !P0 ;  /* 0x000000090600780c */ /* 0x000fc80004704270 */
[----:B------:R-:W-:-:S04]  /*34e0*/  ISETP.LT.OR P0, PT, R7, 0xa, P0 ;  /* 0x0000000a0700780c */ /* 0x000fc80000701670 */
        /* <DEDUP_REMOVED lines=41> */
[----:B------:R-:W-:Y:S02]  /*3780*/  ISETP.GT.AND P0, PT, R6, 0x38, !P5 ;  /* 0x000000380600780c */ /* 0x000fe40006f04270 */
[----:B------:R-:W-:Y:S02]  /*3790*/  ISETP.NE.AND P5, PT, R32, RZ, PT ;  /* 0x000000ff2000720c */ /* 0x000fe40003fa5270 */
[----:B------:R-:W-:-:S04]  /*37a0*/  ISETP.LT.OR P0, PT, R7, 0x39, P0 ;  /* 0x000000390700780c */ /* 0x000fc80000701670 */
[----:B------:R-:W-:Y:S02]  /*37b0*/  FSEL R111, R74, -INF , !P0 ;  /* 0xff8000004a6f7808 */ /* 0x000fe40004000000 */
[----:B------:R-:W-:-:S04]  /*37c0*/  ISETP.GT.AND P0, PT, R6, 0x39, !P4 ;  /* 0x000000390600780c */ /* 0x000fc80006704270 */
        /* <DEDUP_REMOVED lines=24> */
[----:B------:R-:W-:-:S04]  /*3950*/  ISETP.GT.AND P0, PT, R6, 0x1, !P5 ;  /* 0x000000010600780c */ /* 0x000fc80006f04270 */
[----:B------:R-:W-:-:S04]  /*3960*/  ISETP.LT.OR P0, PT, R7, 0x2, P0 ;  /* 0x000000020700780c */ /* 0x000fc80000701670 */
[----:B------:R-:W-:Y:S02]  /*3970*/  FSEL R35, R99, -INF , !P0 ;  /* 0xff80000063237808 */ /* 0x000fe40004000000 */
[----:B------:R-:W-:-:S04]  /*3980*/  ISETP.GT.AND P0, PT, R6, RZ, !P1 ;  /* 0x000000ff0600720c */ /* 0x000fc80004f04270 */
[----:B------:R-:W-:-:S04]  /*3990*/  ISETP.LT.OR P0, PT, R7, 0x1, P0 ;  /* 0x000000010700780c */ /* 0x000fc80000701670 */
[----:B------:R-:W-:Y:S02]  /*39a0*/  FSEL R34, R98, -INF , !P0 ;  /* 0xff80000062227808 */ /* 0x000fe40004000000 */
[----:B------:R-:W-:-:S04]  /*39b0*/  ISETP.NE.AND P0, PT, R14, RZ, PT ;  /* 0x000000ff0e00720c */ /* 0x000fc80003f05270 */
[----:B------:R-:W-:-:S04]  /*39c0*/  ISETP.GT.AND P0, PT, R6, 0x58, !P0 ;  /* 0x000000580600780c */ /* 0x000fc80004704270 */
[----:B------:R-:W-:-:S04]  /*39d0*/  ISETP.LT.OR P0, PT, R7, 0x59, P0 ;  /* 0x000000590700780c */ /* 0x000fc80000701670 */
[----:B------:R-:W-:Y:S02]  /*39e0*/  FSEL R210, R50, -INF , !P0 ;  /* 0xff80000032d27808 */ /* 0x000fe40004000000 */
[----:B------:R-:W-:Y:S02]  /*39f0*/  ISETP.GT.AND P0, PT, R6, 0x59, !P6 ;  /* 0x000000590600780c */ /* 0x000fe40007704270 */
[----:B------:R-:W1:Y:S02]  /*3a00*/  SHFL.IDX PT, R6, R9, 0x3, 0x1c1f ;  /* 0x007c1f0009067f89 */ /* 0x000e6400000e0000 */
[----:B------:R-:W-:-:S04]  /*3a10*/  ISETP.LT.OR P0, PT, R7, 0x5a, P0 ;  /* 0x0000005a0700780c */ /* 0x000fc80000701670 */
[----:B------:R-:W-:Y:S02]  /*3a20*/  FSEL R229, R51, -INF , !P0 ;  /* 0xff80000033e57808 */ /* 0x000fe40004000000 */
[----:B------:R-:W-:-:S04]  /*3a30*/  ISETP.GT.AND P0, PT, R4, RZ, !P1 ;  /* 0x000000ff0400720c */ /* 0x000fc80004f04270 */
[----:B------:R-:W-:-:S04]  /*3a40*/  ISETP.LT.OR P0, PT, R5, 0x1, P0 ;  /* 0x000000010500780c */ /* 0x000fc80000701670 */
[----:B------:R-:W-:Y:S02]  /*3a50*/  FSEL R85, R160, -INF , !P0 ;  /* 0xff800000a0557808 */ /* 0x000fe40004000000 */
[----:B------:R-:W-:Y:S02]  /*3a60*/  ISETP.GT.AND P0, PT, R4, 0x1, !P5 ;  /* 0x000000010400780c */ /* 0x000fe40006f04270 */
[----:B------:R-:W-:Y:S02]  /*3a70*/  ISETP.NE.AND P5, PT, R33, RZ, PT ;  /* 0x000000ff2100720c */ /* 0x000fe40003fa5270 */
        /* <DEDUP_REMOVED lines=82> */
[----:B------:R-:W-:Y:S01]  /*3fa0*/  ISETP.GT.AND P0, PT, R4, 0x59, !P6 ;  /* 0x000000590400780c */ /* 0x000fe20007704270 */
[--C-:B-1----:R-:W-:Y:S01]  /*3fb0*/  IMAD.IADD R4, R12, 0x1, R6.reuse ;  /* 0x000000010c047824 */ /* 0x102fe200078e0206 */
[----:B------:R-:W-:Y:S02]  /*3fc0*/  ISETP.NE.AND P6, PT, R8, RZ, PT ;  /* 0x000000ff0800720c */ /* 0x000fe40003fc5270 */
        /* <DEDUP_REMOVED lines=18> */
.L_x_159:
[----:B------:R-:W-:-:S04]  /*40f0*/  MOV R7, c[0x0][0x32c] ;  /* 0x0000cb0000077a02 */ /* 0x000fc80000000f00 */
[----:B------:R-:W-:-:S13]  /*4100*/  ISETP.NE.AND P0, PT, R7, 0x1, PT ;  /* 0x000000010700780c */ /* 0x000fda0003f05270 */
[----:B------:R-:W-:-:S05]  /*4110*/  @P0 IMAD.HI.U32 R7, R6, c[0x0][0x330], RZ ;  /* 0x0000cc0006070a27 */ /* 0x000fca00078e00ff */
[----:B------:R-:W-:Y:S02]  /*4120*/  @P0 SHF.R.U32.HI R6, RZ, c[0x0][0x334], R7 ;  /* 0x0000cd00ff060a19 */ /* 0x000fe40000011607 */
.L_x_160:
[----:B------:R-:W-:Y:S05]  /*4130*/  BSYNC B0 ;  /* 0x0000000000007941 */ /* 0x000fea0003800000 */
.L_x_158:
[----:B------:R-:W-:-:S05]  /*4140*/  IMAD R6, R6, c[0x0][0x32c], R13 ;  /* 0x0000cb0006067a24 */ /* 0x000fca00078e020d */
[----:B------:R-:W-:Y:S02]  /*4150*/  IADD3 R7, R6, c[0x0][0x32c], RZ ;  /* 0x0000cb0006077a10 */ /* 0x000fe40007ffe0ff */
[----:B------:R-:W-:Y:S02]  /*4160*/  IMNMX R4, R4, R6, !PT ;  /* 0x0000000604047217 */ /* 0x000fe40007800200 */
[----:B------:R-:W-:Y:S02]  /*4170*/  IMNMX R5, R5, R7, PT ;  /* 0x0000000705057217 */ /* 0x000fe40003800200 */
.L_x_157:
[----:B------:R-:W-:Y:S01]  /*4180*/  ISETP.NE.AND P0, PT, R31, RZ, PT ;  /* 0x000000ff1f00720c */ /* 0x000fe20003f05270 */
[----:B------:R-:W-:Y:S01]  /*4190*/  IMAD.SHL.U32 R213, R0, 0x2, RZ ;  /* 0x0000000200d57824 */ /* 0x000fe200078e00ff */
[----:B------:R-:W-:Y:S01]  /*41a0*/  FMNMX.FTZ R130, R37, R39, !PT ;  /* 0x0000002725827209 */ /* 0x000fe20007810000 */
[----:B------:R-:W-:Y:S01]  /*41b0*/  STL [R1+0x60], R222 ;  /* 0x000060de01007387 */ /* 0x000fe20000100800 */
[----:B------:R-:W-:Y:S01]  /*41c0*/  ISETP.GT.AND P0, PT, R4, 0x8, !P0 ;  /* 0x000000080400780c */ /* 0x000fe20004704270 */
[--C-:B------:R-:W-:Y:S01]  /*41d0*/  IMAD R214, R3, 0x2, R213.reuse ;  /* 0x0000000203d67824 */ /* 0x100fe200078e02d5 */
[----:B------:R-:W-:Y:S01]  /*41e0*/  FMNMX.FTZ R130, R40, R130, !PT ;  /* 0x0000008228827209 */ /* 0x000fe20007810000 */
[----:B------:R-:W-:Y:S01]  /*41f0*/  STL [R1+0x5c], R221 ;  /* 0x00005cdd01007387 */ /* 0x000fe20000100800 */
[----:B------:R-:W-:Y:S01]  /*4200*/  ISETP.LT.OR P0, PT, R5, 0x9, P0 ;  /* 0x000000090500780c */ /* 0x000fe20000701670 */
[----:B------:R-:W-:Y:S01]  /*4210*/  IMAD R216, R2, 0x2, R213 ;  /* 0x0000000202d87824 */ /* 0x000fe200078e02d5 */
[----:B------:R-:W-:Y:S01]  /*4220*/  FMNMX.FTZ R130, R41, R130, !PT ;  /* 0x0000008229827209 */ /* 0x000fe20007810000 */
[----:B------:R-:W-:Y:S01]  /*4230*/  STL [R1+0x58], R220 ;  /* 0x000058dc01007387 */ /* 0x000fe20000100800 */
[----:B------:R-:W-:Y:S01]  /*4240*/  FSEL R116, R154, -INF , !P0 ;  /* 0xff8000009a747808 */ /* 0x000fe20004000000 */
[----:B------:R-:W-:Y:S01]  /*4250*/  ULDC.64 UR4, c[0x0][0x2c8] ;  /* 0x0000b20000047ab9 */ /* 0x000fe20000000a00 */
[----:B------:R-:W-:Y:S01]  /*4260*/  ISETP.NE.AND P0, PT, R30, RZ, PT ;  /* 0x000000ff1e00720c */ /* 0x000fe20003f05270 */
[----:B------:R-:W-:Y:S01]  /*4270*/  STL [R1+0x54], R219 ;  /* 0x000054db01007387 */ /* 0x000fe20000100800 */
[----:B------:R-:W-:-:S02]  /*4280*/  FMNMX.FTZ R130, R42, R130, !PT ;  /* 0x000000822a827209 */ /* 0x000fc40007810000 */
[----:B------:R-:W-:Y:S01]  /*4290*/  ISETP.GT.AND P0, PT, R4, 0x9, !P0 ;  /* 0x000000090400780c */ /* 0x000fe20004704270 */
[----:B------:R-:W-:Y:S01]  /*42a0*/  STL [R1+0x50], R218 ;  /* 0x000050da01007387 */ /* 0x000fe20000100800 */
[----:B------:R-:W-:Y:S02]  /*42b0*/  FMNMX.FTZ R130, R43, R130, !PT ;  /* 0x000000822b827209 */ /* 0x000fe40007810000 */
[----:B------:R-:W-:Y:S01]  /*42c0*/  ISETP.LT.OR P0, PT, R5, 0xa, P0 ;  /* 0x0000000a0500780c */ /* 0x000fe20000701670 */
[----:B------:R-:W-:Y:S01]  /*42d0*/  STL [R1+0x4c], R217 ;  /* 0x00004cd901007387 */ /* 0x000fe20000100800 */
[----:B------:R-:W-:Y:S02]  /*42e0*/  FMNMX.FTZ R130, R44, R130, !PT ;  /* 0x000000822c827209 */ /* 0x000fe40007810000 */
[----:B------:R-:W-:Y:S01]  /*42f0*/  FSEL R115, R155, -INF , !P0 ;  /* 0xff8000009b737808 */ /* 0x000fe20004000000 */
[----:B------:R-:W-:Y:S01]  /*4300*/  STL [R1+0x48], R212 ;  /* 0x000048d401007387 */ /* 0x000fe20000100800 */
[----:B------:R-:W-:-:S02]  /*4310*/  ISETP.NE.AND P0, PT, R29, RZ, PT ;  /* 0x000000ff1d00720c */ /* 0x000fc40003f05270 */
[----:B------:R-:W-:Y:S01]  /*4320*/  FMNMX.FTZ R130, R46, R130, !PT ;  /* 0x000000822e827209 */ /* 0x000fe20007810000 */
[----:B------:R-:W-:Y:S01]  /*4330*/  LDSM.16.MT88.4 R72, [R213+0x100] ;  /* 0x00010000d548783b */ /* 0x000fe20000004200 */
[----:B------:R-:W-:Y:S02]  /*4340*/  ISETP.GT.AND P0, PT, R4, 0x10, !P0 ;  /* 0x000000100400780c */ /* 0x000fe40004704270 */
[----:B------:R-:W-:Y:S01]  /*4350*/  FMNMX.FTZ R130, R56, R130, !PT ;  /* 0x0000008238827209 */ /* 0x000fe20007810000 */
[----:B------:R-:W-:Y:S01]  /*4360*/  LDSM.16.MT88.4 R76, [R216+0x100] ;  /* 0x00010000d84c783b */ /* 0x000fe20000004200 */
[----:B------:R-:W-:Y:S02]  /*4370*/  ISETP.LT.OR P0, PT, R5, 0x11, P0 ;  /* 0x000000110500780c */ /* 0x000fe40000701670 */
[----:B------:R-:W-:Y:S01]  /*4380*/  FMNMX.FTZ R130, R57, R130, !PT ;  /* 0x0000008239827209 */ /* 0x000fe20007810000 */
[----:B------:R-:W-:Y:S01]  /*4390*/  LDSM.16.MT88.4 R96, [R214+0x100] ;  /* 0x00010000d660783b */ /* 0x000fe20000004200 */
[----:B------:R-:W-:-:S02]  /*43a0*/  FSEL R119, R158, -INF , !P0 ;  /* 0xff8000009e777808 */ /* 0x000fc40004000000 */
[----:B------:R-:W-:Y:S01]  /*43b0*/  ISETP.NE.AND P0, PT, R28, RZ, PT ;  /* 0x000000ff1c00720c */ /* 0x000fe20003f05270 */
[----:B------:R-:W-:Y:S01]  /*43c0*/  LDSM.16.MT88.4 R88, [R216+0x900] ;  /* 0x00090000d858783b */ /* 0x000fe20000004200 */
[----:B------:R-:W-:Y:S02]  /*43d0*/  FMNMX.FTZ R130, R58, R130, !PT ;  /* 0x000000823a827209 */ /* 0x000fe40007810000 */
[----:B------:R-:W-:Y:S01]  /*43e0*/  ISETP.GT.AND P0, PT, R4, 0x11, !P0 ;  /* 0x000000110400780c */ /* 0x000fe20004704270 */
[----:B------:R-:W-:Y:S01]  /*43f0*/  LDSM.16.MT88.4 R80, [R214+0x900] ;  /* 0x00090000d650783b */ /* 0x000fe20000004200 */
[----:B------:R-:W-:Y:S02]  /*4400*/  FMNMX.FTZ R130, R68, R130, !PT ;  /* 0x0000008244827209 */ /* 0x000fe40007810000 */
[----:B------:R-:W-:Y:S01]  /*4410*/  ISETP.LT.OR P0, PT, R5, 0x12, P0 ;  /* 0x000000120500780c */ /* 0x000fe20000701670 */
[----:B------:R-:W-:Y:S01]  /*4420*/  LDSM.16.MT88.4 R64, [R216+0x1100] ;  /* 0x00110000d840783b */ /* 0x000fe20000004200 */
[----:B------:R-:W-:-:S02]  /*4430*/  FMNMX.FTZ R130, R69, R130, !PT ;  /* 0x0000008245827209 */ /* 0x000fc40007810000 */
[----:B------:R-:W-:Y:S02]  /*4440*/  FSEL R124, R159, -INF , !P0 ;  /* 0xff8000009f7c7808 */ /* 0x000fe40004000000 */
[----:B------:R-:W-:Y:S01]  /*4450*/  ISETP.NE.AND P0, PT, R27, RZ, PT ;  /* 0x000000ff1b00720c */ /* 0x000fe20003f05270 */
[----:B------:R-:W-:Y:S01]  /*4460*/  LDSM.16.MT88.4 R156, [R213+0x1900] ;  /* 0x00190000d59c783b */ /* 0x000fe20000004200 */
[----:B------:R-:W-:Y:S02]  /*4470*/  FMNMX.FTZ R130, R112, R130, !PT ;  /* 0x0000008270827209 */ /* 0x000fe40007810000 */
[----:B------:R-:W-:Y:S02]  /*4480*/  ISETP.GT.AND P0, PT, R4, 0x18, !P0 ;  /* 0x000000180400780c */ /* 0x000fe40004704270 */
[----:B------:R-:W-:Y:S02]  /*4490*/  FMNMX.FTZ R130, R117, R130, !PT ;  /* 0x0000008275827209 */ /* 0x000fe40007810000 */
[----:B------:R-:W-:-:S02]  /*44a0*/  FMNMX.FTZ R129, R34, R35, !PT ;  /* 0x0000002322817209 */ /* 0x000fc40007810000 */
[----:B------:R-:W-:Y:S02]  /*44b0*/  P2R R62, PR, RZ, 0x40 ;  /* 0x00000040ff3e7803 */ /* 0x000fe40000000000 */
[----:B------:R-:W-:Y:S02]  /*44c0*/  ISETP.LT.OR P0, PT, R5, 0x19, P0 ;  /* 0x000000190500780c */ /* 0x000fe40000701670 */
[----:B------:R-:W-:Y:S02]  /*44d0*/  ISETP.NE.AND P6, PT, R26, RZ, PT ;  /* 0x000000ff1a00720c */ /* 0x000fe40003fc5270 */
[----:B------:R-:W-:Y:S02]  /*44e0*/  FMNMX.FTZ R130, R120, R130, !PT ;  /* 0x0000008278827209 */ /* 0x000fe40007810000 */
[----:B------:R-:W-:Y:S02]  /*44f0*/  FMNMX.FTZ R129, R36, R129, !PT ;  /* 0x0000008124817209 */ /* 0x000fe40007810000 */
[----:B------:R-:W-:-:S02]  /*4500*/  FSEL R126, R138, -INF , !P0 ;  /* 0xff8000008a7e7808 */ /* 0x000fc40004000000 */
[----:B------:R-:W-:Y:S02]  /*4510*/  ISETP.GT.AND P0, PT, R4, 0x19, !P6 ;  /* 0x000000190400780c */ /* 0x000fe40007704270 */
[----:B------:R-:W-:Y:S02]  /*4520*/  FMNMX.FTZ R130, R193, R130, !PT ;  /* 0x00000082c1827209 */ /* 0x000fe40007810000 */
[----:B------:R-:W-:Y:S02]  /*4530*/  FMNMX.FTZ R129, R38, R129, !PT ;  /* 0x0000008126817209 */ /* 0x000fe40007810000 */
[----:B------:R-:W-:Y:S02]  /*4540*/  ISETP.LT.OR P0, PT, R5, 0x1a, P0 ;  /* 0x0000001a0500780c */ /* 0x000fe40000701670 */
[----:B------:R-:W-:Y:S02]  /*4550*/  FMNMX.FTZ R130, R197, R130, !PT ;  /* 0x00000082c5827209 */ /* 0x000fe40007810000 */
[----:B------:R-:W-:-:S02]  /*4560*/  FMNMX.FTZ R129, R45, R129, !PT ;  /* 0x000000812d817209 */ /* 0x000fc40007810000 */
[----:B------:R-:W-:Y:S02]  /*4570*/  FSEL R137, R139, -INF , !P0 ;  /* 0xff8000008b897808 */ /* 0x000fe40004000000 */
[----:B------:R-:W-:Y:S02]  /*4580*/  FMNMX.FTZ R130, R196, R130, !PT ;  /* 0x00000082c4827209 */ /* 0x000fe40007810000 */
[----:B------:R-:W-:Y:S02]  /*4590*/  ISETP.NE.AND P0, PT, R25, RZ, PT ;  /* 0x000000ff1900720c */ /* 0x000fe40003f05270 */
[----:B------:R-:W-:Y:S02]  /*45a0*/  FMNMX.FTZ R129, R47, R129, !PT ;  /* 0x000000812f817209 */ /* 0x000fe40007810000 */
[----:B------:R-:W-:Y:S02]  /*45b0*/  FMNMX.FTZ R130, R200, R130, !PT ;  /* 0x00000082c8827209 */ /* 0x000fe40007810000 */
[----:B------:R-:W-:-:S02]  /*45c0*/  ISETP.GT.AND P0, PT, R4, 0x20, !P0 ;  /* 0x000000200400780c */ /* 0x000fc40004704270 */
[----:B------:R-:W-:Y:S02]  /*45d0*/  FMNMX.FTZ R129, R48, R129, !PT ;  /* 0x0000008130817209 */ /* 0x000fe40007810000 */
[----:B------:R-:W-:Y:S02]  /*45e0*/  FMNMX.FTZ R130, R201, R130, !PT ;  /* 0x00000082c9827209 */ /* 0x000fe40007810000 */
[----:B------:R-:W-:Y:S02]  /*45f0*/  ISETP.LT.OR P0, PT, R5, 0x21, P0 ;  /* 0x000000210500780c */ /* 0x000fe40000701670 */
[----:B------:R-:W-:Y:S02]  /*4600*/  FMNMX.FTZ R129, R49, R129, !PT ;  /* 0x0000008131817209 */ /* 0x000fe40007810000 */
[----:B------:R-:W-:Y:S02]  /*4610*/  FMNMX.FTZ R130, R202, R130, !PT ;  /* 0x00000082ca827209 */ /* 0x000fe40007810000 */
[----:B------:R-:W-:-:S02]  /*4620*/  FSEL R139, R150, -INF , !P0 ;  /* 0xff800000968b7808 */ /* 0x000fc40004000000 */
[----:B------:R-:W-:Y:S02]  /*4630*/  ISETP.NE.AND P0, PT, R24, RZ, PT ;  /* 0x000000ff1800720c */ /* 0x000fe40003f05270 */
[----:B------:R-:W-:Y:S02]  /*4640*/  FMNMX.FTZ R129, R59, R129, !PT ;  /* 0x000000813b817209 */ /* 0x000fe40007810000 */
[----:B------:R-:W-:Y:S02]  /*4650*/  FMNMX.FTZ R130, R230, R130, !PT ;  /* 0x00000082e6827209 */ /* 0x000fe40007810000 */
[----:B------:R-:W-:Y:S02]  /*4660*/  ISETP.GT.AND P0, PT, R4, 0x21, !P0 ;  /* 0x000000210400780c */ /* 0x000fe40004704270 */
[----:B------:R-:W-:Y:S02]  /*4670*/  FMNMX.FTZ R129, R60, R129, !PT ;  /* 0x000000813c817209 */ /* 0x000fe40007810000 */
[----:B------:R-:W-:-:S02]  /*4680*/  FMNMX.FTZ R130, R233, R130, !PT ;  /* 0x00000082e9827209 */ /* 0x000fc40007810000 */
[----:B------:R-:W-:Y:S02]  /*4690*/  ISETP.LT.OR P0, PT, R5, 0x22, P0 ;  /* 0x000000220500780c */ /* 0x000fe40000701670 */
[----:B------:R-:W-:Y:S01]  /*46a0*/  FMNMX.FTZ R129, R61, R129, !PT ;  /* 0x000000813d817209 */ /* 0x000fe20007810000 */
[----:B------:R-:W1:Y:S01]  /*46b0*/  SHFL.BFLY PT, R6, R130, 0x2, 0x1f ;  /* 0x0c401f0082067f89 */ /* 0x000e6200000e0000 */
[----:B------:R-:W-:Y:S02]  /*46c0*/  FSEL R138, R151, -INF , !P0 ;  /* 0xff800000978a7808 */ /* 0x000fe40004000000 */
[----:B------:R-:W-:Y:S02]  /*46d0*/  FMNMX.FTZ R129, R84, R129, !PT ;  /* 0x0000008154817209 */ /* 0x000fe40007810000 */
[----:B------:R-:W-:Y:S02]  /*46e0*/  ISETP.NE.AND P0, PT, R23, RZ, PT ;  /* 0x000000ff1700720c */ /* 0x000fe40003f05270 */
[----:B------:R-:W-:-:S02]  /*46f0*/  FMNMX.FTZ R129, R86, R129, !PT ;  /* 0x0000008156817209 */ /* 0x000fc40007810000 */
[----:B------:R-:W-:Y:S02]  /*4700*/  ISETP.GT.AND P0, PT, R4, 0x28, !P0 ;  /* 0x000000280400780c */ /* 0x000fe40004704270 */
[----:B------:R-:W-:Y:S02]  /*4710*/  FMNMX.FTZ R129, R110, R129, !PT ;  /* 0x000000816e817209 */ /* 0x000fe40007810000 */
[----:B------:R-:W-:Y:S02]  /*4720*/  ISETP.LT.OR P0, PT, R5, 0x29, P0 ;  /* 0x000000290500780c */ /* 0x000fe40000701670 */
[----:B------:R-:W-:Y:S02]  /*4730*/  FMNMX.FTZ R129, R111, R129, !PT ;  /* 0x000000816f817209 */ /* 0x000fe40007810000 */
[----:B------:R-:W-:Y:S02]  /*4740*/  FSEL R146, R146, -INF , !P0 ;  /* 0xff80000092927808 */ /* 0x000fe40004000000 */
[----:B------:R-:W-:-:S02]  /*4750*/  ISETP.NE.AND P0, PT, R22, RZ, PT ;  /* 0x000000ff1600720c */ /* 0x000fc40003f05270 */
[----:B------:R-:W-:Y:S02]  /*4760*/  FMNMX.FTZ R129, R113, R129, !PT ;  /* 0x0000008171817209 */ /* 0x000fe40007810000 */
[----:B------:R-:W-:Y:S02]  /*4770*/  ISETP.GT.AND P0, PT, R4, 0x29, !P0 ;  /* 0x000000290400780c */ /* 0x000fe40004704270 */
[----:B------:R-:W-:Y:S02]  /*4780*/  FMNMX.FTZ R129, R192, R129, !PT ;  /* 0x00000081c0817209 */ /* 0x000fe40007810000 */
[----:B------:R-:W-:Y:S02]  /*4790*/  ISETP.LT.OR P0, PT, R5, 0x2a, P0 ;  /* 0x0000002a0500780c */ /* 0x000fe40000701670 */
[----:B-1----:R-:W-:Y:S02]  /*47a0*/  FMNMX.FTZ R130, R130, R6, !PT ;  /* 0x0000000682827209 */ /* 0x002fe40007810000 */
[----:B------:R-:W-:-:S02]  /*47b0*/  FMNMX.FTZ R129, R195, R129, !PT ;  /* 0x00000081c3817209 */ /* 0x000fc40007810000 */
[----:B------:R-:W-:Y:S01]  /*47c0*/  FSEL R147, R147, -INF , !P0 ;  /* 0xff80000093937808 */ /* 0x000fe20004000000 */
[----:B------:R-:W1:Y:S01]  /*47d0*/  SHFL.BFLY PT, R6, R130, 0x1, 0x1f ;  /* 0x0c201f0082067f89 */ /* 0x000e6200000e0000 */
[----:B------:R-:W-:Y:S02]  /*47e0*/  ISETP.NE.AND P0, PT, R21, RZ, PT ;  /* 0x000000ff1500720c */ /* 0x000fe40003f05270 */
[----:B------:R-:W-:Y:S02]  /*47f0*/  FMNMX.FTZ R129, R194, R129, !PT ;  /* 0x00000081c2817209 */ /* 0x000fe40007810000 */
[----:B------:R-:W-:Y:S02]  /*4800*/  ISETP.GT.AND P0, PT, R4, 0x30, !P0 ;  /* 0x000000300400780c */ /* 0x000fe40004704270 */
[----:B------:R-:W-:Y:S02]  /*4810*/  FMNMX.FTZ R129, R198, R129, !PT ;  /* 0x00000081c6817209 */ /* 0x000fe40007810000 */
[----:B------:R-:W-:-:S02]  /*4820*/  ISETP.LT.OR P0, PT, R5, 0x31, P0 ;  /* 0x000000310500780c */ /* 0x000fc40000701670 */
[----:B------:R-:W-:Y:S02]  /*4830*/  FMNMX.FTZ R129, R205, R129, !PT ;  /* 0x00000081cd817209 */ /* 0x000fe40007810000 */
[----:B------:R-:W-:Y:S02]  /*4840*/  FSEL R199, R142, -INF , !P0 ;  /* 0xff8000008ec77808 */ /* 0x000fe40004000000 */
[----:B------:R-:W-:Y:S02]  /*4850*/  ISETP.NE.AND P0, PT, R19, RZ, PT ;  /* 0x000000ff1300720c */ /* 0x000fe40003f05270 */
[----:B------:R-:W-:Y:S02]  /*4860*/  FMNMX.FTZ R129, R209, R129, !PT ;  /* 0x00000081d1817209 */ /* 0x000fe40007810000 */
[----:B------:R-:W-:Y:S02]  /*4870*/  ISETP.GT.AND P0, PT, R4, 0x31, !P0 ;  /* 0x000000310400780c */ /* 0x000fe40004704270 */
[----:B------:R-:W-:-:S02]  /*4880*/  FMNMX.FTZ R129, R210, R129, !PT ;  /* 0x00000081d2817209 */ /* 0x000fc40007810000 */
[----:B------:R-:W-:Y:S02]  /*4890*/  ISETP.LT.OR P0, PT, R5, 0x32, P0 ;  /* 0x000000320500780c */ /* 0x000fe40000701670 */
[----:B------:R-:W-:Y:S02]  /*48a0*/  FMNMX.FTZ R129, R229, R129, !PT ;  /* 0x00000081e5817209 */ /* 0x000fe40007810000 */
[----:B------:R-:W-:Y:S02]  /*48b0*/  FSEL R203, R143, -INF , !P0 ;  /* 0xff8000008fcb7808 */ /* 0x000fe40004000000 */
[----:B-1----:R-:W-:Y:S02]  /*48c0*/  FMNMX.FTZ R130, R130, R6, !PT ;  /* 0x0000000682827209 */ /* 0x002fe40007810000 */
[----:B------:R-:W-:Y:S01]  /*48d0*/  ISETP.GT.AND P0, PT, R4, 0x38, !P5 ;  /* 0x000000380400780c */ /* 0x000fe20006f04270 */
[----:B------:R-:W1:Y:S01]  /*48e0*/  SHFL.BFLY PT, R6, R129, 0x2, 0x1f ;  /* 0x0c401f0081067f89 */ /* 0x000e6200000e0000 */
[----:B------:R-:W-:Y:S01]  /*48f0*/  ISETP.NE.AND P6, PT, R32, RZ, PT ;  /* 0x000000ff2000720c */ /* 0x000fe20003fc5270 */
[----:B------:R-:W-:Y:S01]  /*4900*/  FMUL.FTZ R7, R130, c[0x0][0x2d0] ;  /* 0x0000b40082077a20 */ /* 0x000fe20000410000 */
[----:B------:R-:W-:-:S02]  /*4910*/  ISETP.LT.OR P0, PT, R5, 0x39, P0 ;  /* 0x000000390500780c */ /* 0x000fc40000701670 */
[----:B------:R-:W-:Y:S02]  /*4920*/  LEA R215, R2, R214, 0x1 ;  /* 0x000000d602d77211 */ /* 0x000fe400078e08ff */
[----:B------:R-:W-:Y:S02]  /*4930*/  FSEL R204, R134, -INF , !P0 ;  /* 0xff80000086cc7808 */ /* 0x000fe40004000000 */
[----:B------:R-:W-:Y:S01]  /*4940*/  ISETP.GT.AND P0, PT, R4, 0x39, !P4 ;  /* 0x000000390400780c */ /* 0x000fe20006704270 */
[----:B------:R-:W-:Y:S01]  /*4950*/  LDSM.16.MT88.4 R92, [R215+0x100] ;  /* 0x00010000d75c783b */ /* 0x000fe20000004200 */
[----:B------:R-:W-:Y:S02]  /*4960*/  FMNMX.FTZ R2, R85, R109, !PT ;  /* 0x0000006d55027209 */ /* 0x000fe40007810000 */
[----:B------:R-:W-:Y:S01]  /*4970*/  ISETP.LT.OR P0, PT, R5, 0x3a, P0 ;  /* 0x0000003a0500780c */ /* 0x000fe20000701670 */
[----:B------:R-:W-:Y:S01]  /*4980*/  LDSM.16.MT88.4 R100, [R215+0x900] ;  /* 0x00090000d764783b */ /* 0x000fe20000004200 */
[----:B------:R-:W-:-:S02]  /*4990*/  FMNMX.FTZ R2, R114, R2, !PT ;  /* 0x0000000272027209 */ /* 0x000fc40007810000 */
[----:B------:R-:W-:Y:S02]  /*49a0*/  FSEL R206, R135, -INF , !P0 ;  /* 0xff80000087ce7808 */ /* 0x000fe40004000000 */
[----:B------:R-:W-:Y:S02]  /*49b0*/  ISETP.GT.AND P0, PT, R4, 0x40, !P3 ;  /* 0x000000400400780c */ /* 0x000fe40005f04270 */
[----:B------:R-:W-:Y:S02]  /*49c0*/  ISETP.NE.AND P4, PT, R15, RZ, PT ;  /* 0x000000ff0f00720c */ /* 0x000fe40003f85270 */
[----:B------:R-:W-:Y:S02]  /*49d0*/  ISETP.LT.OR P0, PT, R5, 0x41, P0 ;  /* 0x000000410500780c */ /* 0x000fe40000701670 */
[----:B-1----:R-:W-:Y:S02]  /*49e0*/  FMNMX.FTZ R129, R129, R6, !PT ;  /* 0x0000000681817209 */ /* 0x002fe40007810000 */
[----:B------:R-:W-:-:S02]  /*49f0*/  FSEL R234, R106, -INF , !P0 ;  /* 0xff8000006aea7808 */ /* 0x000fc40004000000 */
[----:B------:R-:W-:Y:S01]  /*4a00*/  ISETP.GT.AND P0, PT, R4, 0x41, !P2 ;  /* 0x000000410400780c */ /* 0x000fe20005704270 */
[----:B------:R-:W1:Y:S01]  /*4a10*/  SHFL.BFLY PT, R6, R129, 0x1, 0x1f ;  /* 0x0c201f0081067f89 */ /* 0x000e6200000e0000 */
[----:B------:R-:W-:Y:S02]  /*4a20*/  ISETP.NE.AND P5, PT, R14, RZ, PT ;  /* 0x000000ff0e00720c */ /* 0x000fe40003fa5270 */
[----:B------:R-:W-:Y:S02]  /*4a30*/  ISETP.LT.OR P0, PT, R5, 0x42, P0 ;  /* 0x000000420500780c */ /* 0x000fe40000701670 */
[----:B------:R-:W-:Y:S02]  /*4a40*/  ISETP.NE.AND P3, PT, R18, RZ, PT ;  /* 0x000000ff1200720c */ /* 0x000fe40003f65270 */
[----:B------:R-:W-:Y:S02]  /*4a50*/  FSEL R235, R107, -INF , !P0 ;  /* 0xff8000006beb7808 */ /* 0x000fe40004000000 */
[----:B------:R-:W-:Y:S01]  /*4a60*/  ISETP.GT.AND P0, PT, R4, 0x1, !P6 ;  /* 0x000000010400780c */ /* 0x000fe20007704270 */
[----:B------:R-:W2:Y:S01]  /*4a70*/  LDSM.16.MT88.4 R104, [R213+0x900] ;  /* 0x00090000d568783b */ /* 0x000ea20000004200 */
[----:B------:R-:W-:-:S02]  /*4a80*/  ISETP.NE.AND P6, PT, R20, RZ, PT ;  /* 0x000000ff1400720c */ /* 0x000fc40003fc5270 */
[----:B------:R-:W-:Y:S02]  /*4a90*/  ISETP.LT.OR P0, PT, R5, 0x2, P0 ;  /* 0x000000020500780c */ /* 0x000fe40000701670 */
[----:B------:R-:W-:Y:S02]  /*4aa0*/  ISETP.NE.AND P2, PT, R17, RZ, PT ;  /* 0x000000ff1100720c */ /* 0x000fe40003f45270 */
[----:B------:R-:W-:Y:S02]  /*4ab0*/  FSEL R108, R163, -INF , !P0 ;  /* 0xff800000a36c7808 */ /* 0x000fe40004000000 */
[----:B------:R-:W-:Y:S02]  /*4ac0*/  ISETP.GT.AND P0, PT, R4, RZ, !P1 ;  /* 0x000000ff0400720c */ /* 0x000fe40004f04270 */
[----:B------:R-:W-:Y:S02]  /*4ad0*/  ISETP.NE.AND P1, PT, R16, RZ, PT ;  /* 0x000000ff1000720c */ /* 0x000fe40003f25270 */
[----:B------:R-:W-:-:S02]  /*4ae0*/  ISETP.LT.OR P0, PT, R5, 0x1, P0 ;  /* 0x000000010500780c */ /* 0x000fc40000701670 */
[----:B-1----:R-:W-:Y:S02]  /*4af0*/  FMNMX.FTZ R129, R129, R6, !PT ;  /* 0x0000000681817209 */ /* 0x002fe40007810000 */
[----:B------:R-:W-:Y:S02]  /*4b00*/  FSEL R87, R162, -INF , !P0 ;  /* 0xff800000a2577808 */ /* 0x000fe40004000000 */
[----:B------:R-:W-:Y:S01]  /*4b10*/  FSETP.NEU.FTZ.AND P0, PT, R130, -INF , PT ;  /* 0xff8000008200780b */ /* 0x000fe20003f1d000 */
[----:B------:R-:W-:Y:S01]  /*4b20*/  FMUL.FTZ R6, R129, c[0x0][0x2d0] ;  /* 0x0000b40081067a20 */ /* 0x000fe20000410000 */
[----:B------:R-:W-:Y:S02]  /*4b30*/  FMNMX.FTZ R3, R87, R108, !PT ;  /* 0x0000006c57037209 */ /* 0x000fe40007810000 */
[----:B------:R-:W-:Y:S02]  /*4b40*/  FSEL R7, R7, RZ, P0 ;  /* 0x000000ff07077208 */ /* 0x000fe40000000000 */
[----:B------:R-:W-:-:S02]  /*4b50*/  FSETP.NEU.FTZ.AND P0, PT, R129, -INF , PT ;  /* 0xff8000008100780b */ /* 0x000fc40003f1d000 */
[----:B------:R-:W-:Y:S01]  /*4b60*/  ISETP.GT.AND P3, PT, R4, 0x48, !P3 ;  /* 0x000000480400780c */ /* 0x000fe20005f64270 */
[----:B------:R-:W-:Y:S01]  /*4b70*/  FFMA.FTZ R8, R37, c[0x0][0x2d0], -R7 ;  /* 0x0000b40025087a23 */ /* 0x000fe20000010807 */
[----:B------:R-:W-:Y:S02]  /*4b80*/  FSEL R6, R6, RZ, P0 ;  /* 0x000000ff06067208 */ /* 0x000fe40000000000 */
[C---:B------:R-:W-:Y:S01]  /*4b90*/  ISETP.GT.AND P0, PT, R4.reuse, 0x51, !P4 ;  /* 0x000000510400780c */ /* 0x040fe20006704270 */
[----:B------:R1:W-:Y:S01]  /*4ba0*/  MUFU.EX2 R245, R8 ;  /* 0x0000000800f57308 */ /* 0x0003e20000000800 */
[C---:B------:R-:W-:Y:S01]  /*4bb0*/  ISETP.GT.AND P4, PT, R4.reuse, 0x58, !P5 ;  /* 0x000000580400780c */ /* 0x040fe20006f84270 */
[----:B------:R-:W-:Y:S01]  /*4bc0*/  FFMA.FTZ R0, R35, c[0x0][0x2d0], -R6 ;  /* 0x0000b40023007a23 */ /* 0x000fe20000010806 */
[C---:B------:R-:W-:Y:S02]  /*4bd0*/  ISETP.GT.AND P5, PT, R4.reuse, 0x59, !P6 ;  /* 0x000000590400780c */ /* 0x040fe400077a4270 */
[----:B------:R-:W-:-:S02]  /*4be0*/  ISETP.GT.AND P2, PT, R4, 0x49, !P2 ;  /* 0x000000490400780c */ /* 0x000fc40005744270 */
[----:B------:R-:W-:Y:S01]  /*4bf0*/  ISETP.GT.AND P1, PT, R4, 0x50, !P1 ;  /* 0x000000500400780c */ /* 0x000fe20004f24270 */
[----:B------:R3:W-:Y:S01]  /*4c00*/  MUFU.EX2 R168, R0 ;  /* 0x0000000000a87308 */ /* 0x0007e20000000800 */
[----:B------:R-:W-:Y:S02]  /*4c10*/  P2R R4, PR, RZ, 0x20 ;  /* 0x00000020ff047803 */ /* 0x000fe40000000000 */
[C---:B------:R-:W-:Y:S02]  /*4c20*/  ISETP.LT.OR P5, PT, R5.reuse, 0x4a, P2 ;  /* 0x0000004a0500780c */ /* 0x040fe400017a1670 */
[----:B------:R-:W-:Y:S02]  /*4c30*/  ISETP.LT.OR P2, PT, R5, 0x52, P0 ;  /* 0x000000520500780c */ /* 0x000fe40000741670 */
[----:B------:R-:W-:Y:S01]  /*4c40*/  ISETP.NE.AND P0, PT, R4, RZ, PT ;  /* 0x000000ff0400720c */ /* 0x000fe20003f05270 */
[----:B-1----:R-:W-:Y:S01]  /*4c50*/  FFMA.FTZ R8, R39, c[0x0][0x2d0], -R7 ;  /* 0x0000b40027087a23 */ /* 0x002fe20000010807 */
[----:B------:R-:W-:-:S02]  /*4c60*/  ISETP.LT.OR P6, PT, R5, 0x49, P3 ;  /* 0x000000490500780c */ /* 0x000fc40001fc1670 */
[----:B------:R-:W-:Y:S01]  /*4c70*/  ISETP.LT.OR P3, PT, R5, 0x51, P1 ;  /* 0x000000510500780c */ /* 0x000fe20000f61670 */
[----:B------:R1:W4:Y:S01]  /*4c80*/  MUFU.EX2 R133, R8 ;  /* 0x0000000800857308 */ /* 0x0003220000000800 */
[----:B------:R-:W-:Y:S02]  /*4c90*/  FSEL R187, R166, -INF , !P6 ;  /* 0xff800000a6bb7808 */ /* 0x000fe40007000000 */
[----:B------:R-:W-:Y:S01]  /*4ca0*/  FSEL R186, R167, -INF , !P5 ;  /* 0xff800000a7ba7808 */ /* 0x000fe20006800000 */
[----:B---3--:R-:W-:Y:S01]  /*4cb0*/  FFMA.FTZ R0, R36, c[0x0][0x2d0], -R6 ;  /* 0x0000b40024007a23 */ /* 0x008fe20000010806 */
[----:B------:R-:W-:Y:S02]  /*4cc0*/  FSEL R190, R190, -INF , !P3 ;  /* 0xff800000bebe7808 */ /* 0x000fe40005800000 */
[----:B------:R-:W-:Y:S01]  /*4cd0*/  ISETP.LT.OR P1, PT, R5, 0x59, P4 ;  /* 0x000000590500780c */ /* 0x000fe20002721670 */
[----:B------:R3:W-:Y:S01]  /*4ce0*/  MUFU.EX2 R212, R0 ;  /* 0x0000000000d47308 */ /* 0x0007e20000000800 */
[----:B------:R-:W-:-:S02]  /*4cf0*/  FSEL R189, R191, -INF , !P2 ;  /* 0xff800000bfbd7808 */ /* 0x000fc40005000000 */
[----:B------:R-:W-:Y:S02]  /*4d00*/  ISETP.LT.OR P0, PT, R5, 0x5a, P0 ;  /* 0x0000005a0500780c */ /* 0x000fe40000701670 */
[----:B------:R-:W-:Y:S02]  /*4d10*/  FSEL R191, R170, -INF , !P1 ;  /* 0xff800000aabf7808 */ /* 0x000fe40004800000 */
[----:B------:R-:W-:Y:S01]  /*4d20*/  FSEL R188, R171, -INF , !P0 ;  /* 0xff800000abbc7808 */ /* 0x000fe20004000000 */
[----:B-1----:R-:W-:Y:S01]  /*4d30*/  FFMA.FTZ R8, R40, c[0x0][0x2d0], -R7 ;  /* 0x0000b40028087a23 */ /* 0x002fe20000010807 */
[----:B----4-:R-:W-:Y:S02]  /*4d40*/  F2FP.PACK_AB R12, R133, R245 ;  /* 0x000000f5850c723e */ /* 0x010fe400000000ff */
[----:B------:R-:W-:Y:S01]  /*4d50*/  ISETP.NE.AND P6, PT, R62, RZ, PT ;  /* 0x000000ff3e00720c */ /* 0x000fe20003fc5270 */
[----:B------:R1:W-:Y:S01]  /*4d60*/  MUFU.EX2 R217, R8 ;  /* 0x0000000800d97308 */ /* 0x0003e20000000800 */
[----:B---3--:R-:W-:-:S07]  /*4d70*/  FFMA.FTZ R0, R38, c[0x0][0x2d0], -R6 ;  /* 0x0000b40026007a23 */ /* 0x008fce0000010806 */
[----:B------:R3:W4:Y:S01]  /*4d80*/  MUFU.EX2 R165, R0 ;  /* 0x0000000000a57308 */ /* 0x0007220000000800 */
[----:B-1----:R-:W-:-:S07]  /*4d90*/  FFMA.FTZ R8, R41, c[0x0][0x2d0], -R7 ;  /* 0x0000b40029087a23 */ /* 0x002fce0000010807 */
[----:B------:R1:W1:Y:S01]  /*4da0*/  MUFU.EX2 R121, R8 ;  /* 0x0000000800797308 */ /* 0x0002620000000800 */
[----:B---3--:R-:W-:Y:S01]  /*4db0*/  FFMA.FTZ R0, R42, c[0x0][0x2d0], -R7 ;  /* 0x0000b4002a007a23 */ /* 0x008fe20000010807 */
[----:B----4-:R-:W-:-:S06]  /*4dc0*/  F2FP.PACK_AB R15, R165, R212 ;  /* 0x000000d4a50f723e */ /* 0x010fcc00000000ff */
[----:B------:R3:W-:Y:S01]  /*4dd0*/  MUFU.EX2 R142, R0 ;  /* 0x00000000008e7308 */ /* 0x0007e20000000800 */
[----:B-1----:R-:W-:Y:S01]  /*4de0*/  FFMA.FTZ R8, R34, c[0x0][0x2d0], -R6 ;  /* 0x0000b40022087a23 */ /* 0x002fe20000010806 */
[----:B------:R-:W-:-:S06]  /*4df0*/  F2FP.PACK_AB R14, R121, R217 ;  /* 0x000000d9790e723e */ /* 0x000fcc00000000ff */
[----:B------:R-:W1:Y:S01]  /*4e00*/  MUFU.EX2 R149, R8 ;  /* 0x0000000800957308 */ /* 0x000e620000000800 */
[----:B---3--:R-:W-:-:S07]  /*4e10*/  FFMA.FTZ R0, R43, c[0x0][0x2d0], -R7 ;  /* 0x0000b4002b007a23 */ /* 0x008fce0000010807 */
[----:B------:R3:W4:Y:S01]  /*4e20*/  MUFU.EX2 R143, R0 ;  /* 0x00000000008f7308 */ /* 0x0007220000000800 */
[----:B-1----:R-:W-:-:S07]  /*4e30*/  F2FP.PACK_AB R13, R168, R149 ;  /* 0x00000095a80d723e */ /* 0x002fce00000000ff */
[----:B------:R-:W-:Y:S01]  /*4e40*/  HMMA.16816.F32 R16, R12, R72, RZ ;  /* 0x000000480c10723c */ /* 0x000fe200000018ff */
[----:B---3--:R-:W-:Y:S01]  /*4e50*/  FFMA.FTZ R0, R44, c[0x0][0x2d0], -R7 ;  /* 0x0000b4002c007a23 */ /* 0x008fe20000010807 */
[----:B----4-:R-:W-:-:S03]  /*4e60*/  F2FP.PACK_AB R8, R143, R142 ;  /* 0x0000008e8f08723e */ /* 0x010fc600000000ff */
[----:B------:R1:W-:Y:S03]  /*4e70*/  MUFU.EX2 R220, R0 ;  /* 0x0000000000dc7308 */ /* 0x0003e60000000800 */
[C---:B------:R-:W-:Y:S08]  /*4e80*/  HMMA.16816.F32 R20, R12.reuse, R76, RZ ;  /* 0x0000004c0c14723c */ /* 0x040ff000000018ff */
[----:B------:R-:W-:Y:S01]  /*4e90*/  HMMA.16816.F32 R24, R12, R96, RZ ;  /* 0x000000600c18723c */ /* 0x000fe200000018ff */
[----:B-1----:R-:W-:Y:S01]  /*4ea0*/  FMNMX.FTZ R0, R118, R2, !PT ;  /* 0x0000000276007209 */ /* 0x002fe20007810000 */
[----:B------:R-:W-:-:S06]  /*4eb0*/  FFMA.FTZ R2, R46, c[0x0][0x2d0], -R7 ;  /* 0x0000b4002e027a23 */ /* 0x000fcc0000010807 */
[----:B------:R-:W-:Y:S01]  /*4ec0*/  HMMA.16816.F32 R32, R12, R92, RZ ;  /* 0x0000005c0c20723c */ /* 0x000fe200000018ff */
[----:B------:R-:W-:Y:S01]  /*4ed0*/  FMNMX.FTZ R0, R125, R0, !PT ;  /* 0x000000007d007209 */ /* 0x000fe20007810000 */
[----:B------:R1:W3:Y:S03]  /*4ee0*/  MUFU.EX2 R176, R2 ;  /* 0x0000000200b07308 */ /* 0x0002e60000000800 */
[----:B------:R-:W-:-:S03]  /*4ef0*/  FMNMX.FTZ R0, R127, R0, !PT ;  /* 0x000000007f007209 */ /* 0x000fc60007810000 */
[----:B------:R-:W-:Y:S01]  /*4f00*/  HMMA.16816.F32 R36, R12, R74, RZ ;  /* 0x0000004a0c24723c */ /* 0x000fe200000018ff */
[----:B------:R-:W-:-:S04]  /*4f10*/  FMNMX.FTZ R0, R131, R0, !PT ;  /* 0x0000000083007209 */ /* 0x000fc80007810000 */
[----:B------:R-:W-:-:S03]  /*4f20*/  FMNMX.FTZ R0, R136, R0, !PT ;  /* 0x0000000088007209 */ /* 0x000fc60007810000 */
[----:B------:R-:W-:Y:S01]  /*4f30*/  HMMA.16816.F32 R40, R12, R78, RZ ;  /* 0x0000004e0c28723c */ /* 0x000fe200000018ff */
[----:B------:R-:W-:Y:S01]  /*4f40*/  FMNMX.FTZ R0, R161, R0, !PT ;  /* 0x00000000a1007209 */ /* 0x000fe20007810000 */
[----:B-1----:R-:W-:Y:S01]  /*4f50*/  FFMA.FTZ R2, R45, c[0x0][0x2d0], -R6 ;  /* 0x0000b4002d027a23 */ /* 0x002fe20000010806 */
[----:B---3--:R-:W-:Y:S02]  /*4f60*/  F2FP.PACK_AB R10, R176, R220 ;  /* 0x000000dcb00a723e */ /* 0x008fe400000000ff */
[----:B------:R-:W-:Y:S01]  /*4f70*/  FMNMX.FTZ R0, R160, R0, !PT ;  /* 0x00000000a0007209 */ /* 0x000fe20007810000 */
[----:B------:R1:W-:Y:S03]  /*4f80*/  MUFU.EX2 R169, R2 ;  /* 0x0000000200a97308 */ /* 0x0003e60000000800 */
[----:B------:R-:W-:-:S04]  /*4f90*/  FMNMX.FTZ R0, R144, R0, !PT ;  /* 0x0000000090007209 */ /* 0x000fc80007810000 */
[----:B------:R-:W-:-:S04]  /*4fa0*/  FMNMX.FTZ R0, R145, R0, !PT ;  /* 0x0000000091007209 */ /* 0x000fc80007810000 */
[----:B------:R-:W-:-:S04]  /*4fb0*/  FMNMX.FTZ R0, R207, R0, !PT ;  /* 0x00000000cf007209 */ /* 0x000fc80007810000 */
[----:B------:R-:W-:Y:S01]  /*4fc0*/  FMNMX.FTZ R0, R208, R0, !PT ;  /* 0x00000000d0007209 */ /* 0x000fe20007810000 */
[----:B-1----:R-:W-:Y:S02]  /*4fd0*/  FFMA.FTZ R2, R47, c[0x0][0x2d0], -R6 ;  /* 0x0000b4002f027a23 */ /* 0x002fe40000010806 */
[----:B------:R-:W-:Y:S01]  /*4fe0*/  HMMA.16816.F32 R44, R12, R94, RZ ;  /* 0x0000005e0c2c723c */ /* 0x000fe200000018ff */
[----:B------:R-:W-:Y:S01]  /*4ff0*/  FMNMX.FTZ R0, R211, R0, !PT ;  /* 0x00000000d3007209 */ /* 0x000fe20007810000 */
[----:B------:R1:W3:Y:S03]  /*5000*/  MUFU.EX2 R123, R2 ;  /* 0x00000002007b7308 */ /* 0x0002e60000000800 */
[----:B------:R-:W-:-:S04]  /*5010*/  FMNMX.FTZ R0, R232, R0, !PT ;  /* 0x00000000e8007209 */ /* 0x000fc80007810000 */
[----:B------:R-:W-:Y:S02]  /*5020*/  FMNMX.FTZ R0, R236, R0, !PT ;  /* 0x00000000ec007209 */ /* 0x000fe40007810000 */
[----:B-1----:R-:W-:Y:S01]  /*5030*/  FMNMX.FTZ R2, R116, R3, !PT ;  /* 0x0000000374027209 */ /* 0x002fe20007810000 */
[----:B------:R-:W-:Y:S01]  /*5040*/  FFMA.FTZ R3, R48, c[0x0][0x2d0], -R6 ;  /* 0x0000b40030037a23 */ /* 0x000fe20000010806 */
[----:B---3--:R-:W-:Y:S02]  /*5050*/  F2FP.PACK_AB R9, R123, R169 ;  /* 0x000000a97b09723e */ /* 0x008fe400000000ff */
[----:B------:R-:W-:Y:S01]  /*5060*/  FMNMX.FTZ R2, R115, R2, !PT ;  /* 0x0000000273027209 */ /* 0x000fe20007810000 */
[----:B------:R1:W-:Y:S03]  /*5070*/  MUFU.EX2 R148, R3 ;  /* 0x0000000300947308 */ /* 0x0003e60000000800 */
[----:B------:R-:W-:-:S04]  /*5080*/  FMNMX.FTZ R2, R119, R2, !PT ;  /* 0x0000000277027209 */ /* 0x000fc80007810000 */
[----:B------:R-:W-:Y:S01]  /*5090*/  FMNMX.FTZ R2, R124, R2, !PT ;  /* 0x000000027c027209 */ /* 0x000fe20007810000 */
[----:B-1----:R-:W-:Y:S02]  /*50a0*/  FFMA.FTZ R3, R49, c[0x0][0x2d0], -R6 ;  /* 0x0000b40031037a23 */ /* 0x002fe40000010806 */
[----:B------:R-:W-:Y:S02]  /*50b0*/  HMMA.16816.F32 R48, R12, R98, RZ ;  /* 0x000000620c30723c */ /* 0x000fe400000018ff */
[----:B------:R1:W3:Y:S02]  /*50c0*/  MUFU.EX2 R222, R3 ;  /* 0x0000000300de7308 */ /* 0x0002e40000000800 */
[----:B-1----:R-:W-:Y:S01]  /*50d0*/  FMNMX.FTZ R3, R126, R2, !PT ;  /* 0x000000027e037209 */ /* 0x002fe20007810000 */
[----:B------:R-:W-:Y:S01]  /*50e0*/  FFMA.FTZ R2, R56, c[0x0][0x2d0], -R7 ;  /* 0x0000b40038027a23 */ /* 0x000fe20000010807 */
[----:B---3--:R-:W-:Y:S02]  /*50f0*/  F2FP.PACK_AB R11, R222, R148 ;  /* 0x00000094de0b723e */ /* 0x008fe400000000ff */
[----:B------:R-:W-:-:S02]  /*5100*/  FMNMX.FTZ R3, R137, R3, !PT ;  /* 0x0000000389037209 */ /* 0x000fc40007810000 */
[----:B------:R1:W-:Y:S02]  /*5110*/  MUFU.EX2 R132, R2 ;  /* 0x0000000200847308 */ /* 0x0003e40000000800 */
[----:B------:R-:W-:Y:S01]  /*5120*/  FMNMX.FTZ R3, R139, R3, !PT ;  /* 0x000000038b037209 */ /* 0x000fe20007810000 */
[----:B--2---:R-:W-:Y:S03]  /*5130*/  HMMA.16816.F32 R52, R8, R104, R16 ;  /* 0x000000680834723c */ /* 0x004fe60000001810 */
[----:B------:R-:W-:-:S05]  /*5140*/  FMNMX.FTZ R3, R138, R3, !PT ;  /* 0x000000038a037209 */ /* 0x000fca0007810000 */
[----:B------:R-:W-:Y:S01]  /*5150*/  HMMA.16816.F32 R28, R8, R88, R20 ;  /* 0x00000058081c723c */ /* 0x000fe20000001814 */
[----:B-1----:R-:W-:-:S04]  /*5160*/  FFMA.FTZ R2, R57, c[0x0][0x2d0], -R7 ;  /* 0x0000b40039027a23 */ /* 0x002fc80000010807 */
[----:B------:R1:W2:Y:S03]  /*5170*/  MUFU.EX2 R162, R2 ;  /* 0x0000000200a27308 */ /* 0x0002a60000000800 */
[C---:B------:R-:W-:Y:S08]  /*5180*/  HMMA.16816.F32 R20, R8.reuse, R80, R24 ;  /* 0x000000500814723c */ /* 0x040ff00000001818 */
[----:B------:R-:W-:Y:S01]  /*5190*/  HMMA.16816.F32 R12, R8, R100, R32 ;  /* 0x00000064080c723c */ /* 0x000fe20000001820 */
[----:B-1----:R-:W-:Y:S01]  /*51a0*/  FMNMX.FTZ R2, R237, R0, !PT ;  /* 0x00000000ed027209 */ /* 0x002fe20007810000 */
[----:B------:R-:W-:-:S06]  /*51b0*/  FFMA.FTZ R0, R58, c[0x0][0x2d0], -R7 ;  /* 0x0000b4003a007a23 */ /* 0x000fcc0000010807 */
[C---:B------:R-:W-:Y:S01]  /*51c0*/  HMMA.16816.F32 R16, R8.reuse, R106, R36 ;  /* 0x0000006a0810723c */ /* 0x040fe20000001824 */
[----:B------:R1:W-:Y:S07]  /*51d0*/  MUFU.EX2 R141, R0 ;  /* 0x00000000008d7308 */ /* 0x0003ee0000000800 */
[C---:B------:R-:W-:Y:S08]  /*51e0*/  HMMA.16816.F32 R36, R8.reuse, R90, R40 ;  /* 0x0000005a0824723c */ /* 0x040ff00000001828 */
[----:B------:R-:W-:Y:S01]  /*51f0*/  HMMA.16816.F32 R24, R8, R82, R48 ;  /* 0x000000520818723c */ /* 0x000fe20000001830 */
[----:B-1----:R-:W-:-:S02]  /*5200*/  FMNMX.FTZ R0, R238, R2, !PT ;  /* 0x00000002ee007209 */ /* 0x002fc40007810000 */
[----:B------:R-:W-:Y:S01]  /*5210*/  FMNMX.FTZ R2, R146, R3, !PT ;  /* 0x0000000392027209 */ /* 0x000fe20007810000 */
[----:B------:R-:W-:Y:S01]  /*5220*/  FFMA.FTZ R3, R68, c[0x0][0x2d0], -R7 ;  /* 0x0000b40044037a23 */ /* 0x000fe20000010807 */
[----:B------:R-:W-:-:S03]  /*5230*/  FMNMX.FTZ R0, R239, R0, !PT ;  /* 0x00000000ef007209 */ /* 0x000fc60007810000 */
[----:B------:R-:W-:Y:S01]  /*5240*/  HMMA.16816.F32 R32, R8, R102, R44 ;  /* 0x000000660820723c */ /* 0x000fe2000000182c */
[----:B------:R-:W-:Y:S01]  /*5250*/  FMNMX.FTZ R2, R147, R2, !PT ;  /* 0x0000000293027209 */ /* 0x000fe20007810000 */
[----:B------:R1:W3:Y:S01]  /*5260*/  MUFU.EX2 R164, R3 ;  /* 0x0000000300a47308 */ /* 0x0002e20000000800 */
[----:B------:R-:W-:Y:S02]  /*5270*/  FMNMX.FTZ R0, R240, R0, !PT ;  /* 0x00000000f0007209 */ /* 0x000fe40007810000 */
[----:B------:R-:W-:Y:S02]  /*5280*/  FMNMX.FTZ R2, R199, R2, !PT ;  /* 0x00000002c7027209 */ /* 0x000fe40007810000 */
[----:B------:R-:W-:Y:S02]  /*5290*/  FMNMX.FTZ R0, R241, R0, !PT ;  /* 0x00000000f1007209 */ /* 0x000fe40007810000 */
[----:B------:R-:W-:Y:S02]  /*52a0*/  FMNMX.FTZ R2, R203, R2, !PT ;  /* 0x00000002cb027209 */ /* 0x000fe40007810000 */
[----:B------:R-:W-:-:S02]  /*52b0*/  FMNMX.FTZ R0, R243, R0, !PT ;  /* 0x00000000f3007209 */ /* 0x000fc40007810000 */
[----:B--2---:R-:W-:Y:S02]  /*52c0*/  F2FP.PACK_AB R8, R162, R132 ;  /* 0x00000084a208723e */ /* 0x004fe400000000ff */
[----:B------:R-:W-:Y:S01]  /*52d0*/  FMNMX.FTZ R0, R242, R0, !PT ;  /* 0x00000000f2007209 */ /* 0x000fe20007810000 */
[----:B-1----:R-:W-:Y:S01]  /*52e0*/  FFMA.FTZ R3, R69, c[0x0][0x2d0], -R7 ;  /* 0x0000b40045037a23 */ /* 0x002fe20000010807 */
[----:B---3--:R-:W-:-:S03]  /*52f0*/  F2FP.PACK_AB R10, R164, R141 ;  /* 0x0000008da40a723e */ /* 0x008fc600000000ff */
[----:B------:R-:W1:Y:S01]  /*5300*/  SHFL.BFLY PT, R4, R0, 0x2, 0x1f ;  /* 0x0c401f0000047f89 */ /* 0x000e6200000e0000 */
[----:B------:R2:W-:Y:S03]  /*5310*/  MUFU.EX2 R152, R3 ;  /* 0x0000000300987308 */ /* 0x0005e60000000800 */
[----:B------:R-:W-:Y:S01]  /*5320*/  LDSM.16.MT88.4 R68, [R213+0x1100] ;  /* 0x00110000d544783b */ /* 0x000fe20000004200 */
[----:B--2---:R-:W-:Y:S01]  /*5330*/  FMNMX.FTZ R3, R204, R2, !PT ;  /* 0x00000002cc037209 */ /* 0x004fe20007810000 */
[----:B------:R-:W-:Y:S02]  /*5340*/  FFMA.FTZ R2, R59, c[0x0][0x2d0], -R6 ;  /* 0x0000b4003b027a23 */ /* 0x000fe40000010806 */
[----:B------:R-:W-:Y:S01]  /*5350*/  LDSM.16.MT88.4 R56, [R215+0x1100] ;  /* 0x00110000d738783b */ /* 0x000fe20000004200 */
[----:B------:R-:W-:Y:S01]  /*5360*/  FMNMX.FTZ R3, R206, R3, !PT ;  /* 0x00000003ce037209 */ /* 0x000fe20007810000 */
[----:B------:R2:W-:Y:S01]  /*5370*/  MUFU.EX2 R122, R2 ;  /* 0x00000002007a7308 */ /* 0x0005e20000000800 */
[----:B-1----:R-:W-:-:S02]  /*5380*/  FMNMX.FTZ R0, R0, R4, !PT ;  /* 0x0000000400007209 */ /* 0x002fc40007810000 */
[----:B------:R-:W-:-:S03]  /*5390*/  FMNMX.FTZ R3, R234, R3, !PT ;  /* 0x00000003ea037209 */ /* 0x000fc60007810000 */
[----:B------:R-:W-:Y:S01]  /*53a0*/  SHFL.BFLY PT, R5, R0, 0x1, 0x1f ;  /* 0x0c201f0000057f89 */ /* 0x000fe200000e0000 */
[----:B------:R-:W-:-:S04]  /*53b0*/  FMNMX.FTZ R3, R235, R3, !PT ;  /* 0x00000003eb037209 */ /* 0x000fc80007810000 */
[----:B------:R-:W-:-:S04]  /*53c0*/  FMNMX.FTZ R3, R187, R3, !PT ;  /* 0x00000003bb037209 */ /* 0x000fc80007810000 */
[----:B------:R-:W-:Y:S01]  /*53d0*/  FMNMX.FTZ R3, R186, R3, !PT ;  /* 0x00000003ba037209 */ /* 0x000fe20007810000 */
[----:B--2---:R-:W-:-:S03]  /*53e0*/  FFMA.FTZ R2, R60, c[0x0][0x2d0], -R6 ;  /* 0x0000b4003c027a23 */ /* 0x004fc60000010806 */
[----:B------:R-:W-:Y:S01]  /*53f0*/  FMNMX.FTZ R3, R190, R3, !PT ;  /* 0x00000003be037209 */ /* 0x000fe20007810000 */
[----:B------:R1:W2:Y:S03]  /*5400*/  MUFU.EX2 R128, R2 ;  /* 0x0000000200807308 */ /* 0x0002a60000000800 */
[----:B------:R-:W-:-:S04]  /*5410*/  FMNMX.FTZ R3, R189, R3, !PT ;  /* 0x00000003bd037209 */ /* 0x000fc80007810000 */
[----:B------:R-:W-:-:S04]  /*5420*/  FMNMX.FTZ R3, R191, R3, !PT ;  /* 0x00000003bf037209 */ /* 0x000fc80007810000 */
[----:B------:R-:W-:Y:S01]  /*5430*/  FMNMX.FTZ R3, R188, R3, !PT ;  /* 0x00000003bc037209 */ /* 0x000fe20007810000 */
[----:B-1----:R-:W-:-:S04]  /*5440*/  FFMA.FTZ R2, R61, c[0x0][0x2d0], -R6 ;  /* 0x0000b4003d027a23 */ /* 0x002fc80000010806 */
[----:B------:R-:W1:Y:S01]  /*5450*/  SHFL.BFLY PT, R4, R3, 0x2, 0x1f ;  /* 0x0c401f0003047f89 */ /* 0x000e6200000e0000 */
[----:B--2---:R-:W-:Y:S01]  /*5460*/  F2FP.PACK_AB R9, R128, R122 ;  /* 0x0000007a8009723e */ /* 0x004fe200000000ff */
[----:B------:R2:W-:Y:S02]  /*5470*/  MUFU.EX2 R163, R2 ;  /* 0x0000000200a37308 */ /* 0x0005e40000000800 */
[----:B------:R-:W-:Y:S01]  /*5480*/  LDSM.16.MT88.4 R60, [R214+0x1100] ;  /* 0x00110000d63c783b */ /* 0x000fe20000004200 */
[----:B--2---:R-:W-:-:S05]  /*5490*/  FFMA.FTZ R2, R84, c[0x0][0x2d0], -R6 ;  /* 0x0000b40054027a23 */ /* 0x004fca0000010806 */
[----:B------:R2:W3:Y:S01]  /*54a0*/  MUFU.EX2 R153, R2 ;  /* 0x0000000200997308 */ /* 0x0004e20000000800 */
[----:B-1----:R-:W-:-:S05]  /*54b0*/  FMNMX.FTZ R3, R3, R4, !PT ;  /* 0x0000000403037209 */ /* 0x002fca0007810000 */
[----:B------:R-:W1:Y:S01]  /*54c0*/  SHFL.BFLY PT, R4, R3, 0x1, 0x1f ;  /* 0x0c201f0003047f89 */ /* 0x000e6200000e0000 */
[----:B--2---:R-:W-:Y:S01]  /*54d0*/  FFMA.FTZ R2, R112, c[0x0][0x2d0], -R7 ;  /* 0x0000b40070027a23 */ /* 0x004fe20000010807 */
[----:B---3--:R-:W-:-:S03]  /*54e0*/  F2FP.PACK_AB R11, R153, R163 ;  /* 0x000000a3990b723e */ /* 0x008fc600000000ff */
[----:B------:R2:W3:Y:S04]  /*54f0*/  MUFU.EX2 R173, R2 ;  /* 0x0000000200ad7308 */ /* 0x0004e80000000800 */
[----:B------:R-:W-:Y:S01]  /*5500*/  HMMA.16816.F32 R48, R8, R68, R52 ;  /* 0x000000440830723c */ /* 0x000fe20000001834 */
[----:B-1----:R-:W-:-:S06]  /*5510*/  FMNMX.FTZ R3, R3, R4, !PT ;  /* 0x0000000403037209 */ /* 0x002fcc0007810000 */
[----:B------:R-:W-:Y:S01]  /*5520*/  IMAD.MOV.U32 R54, RZ, RZ, R128 ;  /* 0x000000ffff367224 */ /* 0x000fe200078e0080 */
[----:B------:R-:W-:Y:S01]  /*5530*/  FMNMX.FTZ R128, R0, R5, !PT ;  /* 0x0000000500807209 */ /* 0x000fe20007810000 */
[----:B------:R-:W-:Y:S01]  /*5540*/  FFMA.FTZ R0, R111, c[0x0][0x2d0], -R6 ;  /* 0x0000b4006f007a23 */ /* 0x000fe20000010806 */
[C---:B------:R-:W-:Y:S01]  /*5550*/  HMMA.16816.F32 R40, R8.reuse, R60, R20 ;  /* 0x0000003c0828723c */ /* 0x040fe20000001814 */
[----:B------:R-:W-:Y:S01]  /*5560*/  IMAD.MOV.U32 R5, RZ, RZ, R133 ;  /* 0x000000ffff057224 */ /* 0x000fe200078e0085 */
[----:B------:R-:W-:Y:S01]  /*5570*/  FSETP.NEU.FTZ.AND P0, PT, R128, -INF , PT ;  /* 0xff8000008000780b */ /* 0x000fe20003f1d000 */
[----:B--2---:R-:W-:Y:S01]  /*5580*/  FFMA.FTZ R2, R117, c[0x0][0x2d0], -R7 ;  /* 0x0000b40075027a23 */ /* 0x004fe20000010807 */
[----:B------:R-:W-:Y:S01]  /*5590*/  MOV R111, R132 ;  /* 0x00000084006f7202 */ /* 0x000fe20000000f00 */
[----:B------:R-:W-:Y:S01]  /*55a0*/  IMAD.MOV.U32 R55, RZ, RZ, R123 ;  /* 0x000000ffff377224 */ /* 0x000fe200078e007b */
[----:B------:R-:W1:Y:S01]  /*55b0*/  LDSM.16.MT88.4 R132, [R216+0x1900] ;  /* 0x00190000d884783b */ /* 0x000e620000004200 */
[----:B------:R2:W4:Y:S01]  /*55c0*/  MUFU.EX2 R140, R2 ;  /* 0x00000002008c7308 */ /* 0x0005220000000800 */
[----:B------:R-:W-:Y:S01]  /*55d0*/  HMMA.16816.F32 R20, R8, R66, R36 ;  /* 0x000000420814723c */ /* 0x000fe20000001824 */
[----:B------:R-:W-:-:S06]  /*55e0*/  MOV R117, R168 ;  /* 0x000000a800757202 */ /* 0x000fcc0000000f00 */
[----:B---3--:R-:W-:Y:S01]  /*55f0*/  IMAD.MOV.U32 R36, RZ, RZ, R173 ;  /* 0x000000ffff247224 */ /* 0x008fe200078e00ad */
[----:B------:R-:W-:Y:S01]  /*5600*/  MOV R38, R122 ;  /* 0x0000007a00267202 */ /* 0x000fe20000000f00 */
[----:B------:R-:W-:Y:S01]  /*5610*/  IMAD.MOV.U32 R37, RZ, RZ, R121 ;  /* 0x000000ffff257224 */ /* 0x000fe200078e0079 */
[C---:B------:R-:W-:Y:S01]  /*5620*/  HMMA.16816.F32 R44, R8.reuse, R64, R28 ;  /* 0x00000040082c723c */ /* 0x040fe2000000181c */
[----:B--2---:R-:W-:Y:S02]  /*5630*/  FFMA.FTZ R2, R120, c[0x0][0x2d0], -R7 ;  /* 0x0000b40078027a23 */ /* 0x004fe40000010807 */
[----:B----4-:R-:W-:Y:S01]  /*5640*/  IMAD.MOV.U32 R53, RZ, RZ, R140 ;  /* 0x000000ffff357224 */ /* 0x010fe200078e008c */
[----:B------:R-:W-:Y:S01]  /*5650*/  LDSM.16.MT88.4 R120, [R214+0x1900] ;  /* 0x00190000d678783b */ /* 0x000fe20000004200 */
[----:B------:R2:W3:Y:S03]  /*5660*/  MUFU.EX2 R172, R2 ;  /* 0x0000000200ac7308 */ /* 0x0004e60000000800 */
[C---:B------:R-:W-:Y:S05]  /*5670*/  HMMA.16816.F32 R16, R8.reuse, R70, R16 ;  /* 0x000000460810723c */ /* 0x040fea0000001810 */
[----:B------:R4:W-:Y:S03]  /*5680*/  MUFU.EX2 R140, R0 ;  /* 0x00000000008c7308 */ /* 0x0009e60000000800 */
[----:B------:R-:W-:Y:S01]  /*5690*/  HMMA.16816.F32 R28, R8, R56, R12 ;  /* 0x00000038081c723c */ /* 0x000fe2000000180c */
[----:B--2---:R-:W-:-:S07]  /*56a0*/  FFMA.FTZ R2, R86, c[0x0][0x2d0], -R6 ;  /* 0x0000b40056027a23 */ /* 0x004fce0000010806 */
[----:B------:R-:W-:Y:S01]  /*56b0*/  HMMA.16816.F32 R24, R8, R62, R24 ;  /* 0x0000003e0818723c */ /* 0x000fe20000001818 */
[----:B---3--:R-:W-:Y:S01]  /*56c0*/  IMAD.MOV.U32 R39, RZ, RZ, R172 ;  /* 0x000000ffff277224 */ /* 0x008fe200078e00ac */
[----:B------:R2:W-:Y:S01]  /*56d0*/  MUFU.EX2 R112, R2 ;  /* 0x0000000200707308 */ /* 0x0005e20000000800 */
[----:B------:R-:W3:Y:S01]  /*56e0*/  LDSM.16.MT88.4 R172, [R215+0x1900] ;  /* 0x00190000d7ac783b */ /* 0x000ee20000004200 */
[----:B----4-:R-:W-:-:S04]  /*56f0*/  FFMA.FTZ R0, R113, c[0x0][0x2d0], -R6 ;  /* 0x0000b40071007a23 */ /* 0x010fc80000010806 */
[----:B------:R-:W-:Y:S02]  /*5700*/  HMMA.16816.F32 R12, R8, R58, R32 ;  /* 0x0000003a080c723c */ /* 0x000fe40000001820 */
[----:B------:R-:W4:Y:S05]  /*5710*/  MUFU.EX2 R248, R0 ;  /* 0x0000000000f87308 */ /* 0x000f2a0000000800 */
[----:B------:R-:W-:Y:S02]  /*5720*/  F2FP.PACK_AB R8, R36, R152 ;  /* 0x000000982408723e */ /* 0x000fe400000000ff */
[----:B------:R-:W-:Y:S01]  /*5730*/  F2FP.PACK_AB R10, R39, R53 ;  /* 0x00000035270a723e */ /* 0x000fe200000000ff */
[----:B--2---:R-:W-:-:S04]  /*5740*/  FFMA.FTZ R2, R110, c[0x0][0x2d0], -R6 ;  /* 0x0000b4006e027a23 */ /* 0x004fc80000010806 */
[----:B------:R2:W1:Y:S01]  /*5750*/  MUFU.EX2 R84, R2 ;  /* 0x0000000200547308 */ /* 0x0004620000000800 */
[----:B----4-:R-:W-:Y:S01]  /*5760*/  F2FP.PACK_AB R11, R248, R140 ;  /* 0x0000008cf80b723e */ /* 0x010fe200000000ff */
[----:B--2---:R-:W-:Y:S01]  /*5770*/  FMUL.FTZ R2, R128, c[0x0][0x2d0] ;  /* 0x0000b40080027a20 */ /* 0x004fe20000410000 */
[----:B-1----:R-:W-:-:S04]  /*5780*/  F2FP.PACK_AB R9, R84, R112 ;  /* 0x000000705409723e */ /* 0x002fc800000000ff */
[----:B------:R-:W-:Y:S02]  /*5790*/  FSEL R2, R2, RZ, P0 ;  /* 0x000000ff02027208 */ /* 0x000fe40000000000 */
[----:B------:R-:W-:Y:S01]  /*57a0*/  FSETP.NEU.FTZ.AND P0, PT, R3, -INF , PT ;  /* 0xff8000000300780b */ /* 0x000fe20003f1d000 */
[----:B------:R-:W-:Y:S02]  /*57b0*/  HMMA.16816.F32 R180, R8, R156, R48 ;  /* 0x0000009c08b4723c */ /* 0x000fe40000001830 */
[--C-:B------:R-:W-:Y:S02]  /*57c0*/  FFMA.FTZ R0, R85, c[0x0][0x2d0], -R2.reuse ;  /* 0x0000b40055007a23 */ /* 0x100fe40000010802 */
[----:B------:R-:W-:Y:S02]  /*57d0*/  FFMA.FTZ R4, R127, c[0x0][0x2d0], -R2 ;  /* 0x0000b4007f047a23 */ /* 0x000fe40000010802 */
[----:B------:R1:W-:Y:S01]  /*57e0*/  MUFU.EX2 R218, R0 ;  /* 0x0000000000da7308 */ /* 0x0003e20000000800 */
[----:B------:R-:W-:-:S02]  /*57f0*/  IMAD.MOV.U32 R49, RZ, RZ, R149 ;  /* 0x000000ffff317224 */ /* 0x000fc400078e0095 */
[----:B------:R-:W-:Y:S02]  /*5800*/  IMAD.MOV.U32 R48, RZ, RZ, R148 ;  /* 0x000000ffff307224 */ /* 0x000fe400078e0094 */
[C---:B------:R-:W-:Y:S01]  /*5810*/  HMMA.16816.F32 R148, R8.reuse, R158, R16 ;  /* 0x0000009e0894723c */ /* 0x040fe20000001810 */
[----:B------:R-:W-:Y:S02]  /*5820*/  IMAD.MOV.U32 R51, RZ, RZ, R176 ;  /* 0x000000ffff337224 */ /* 0x000fe400078e00b0 */
[----:B------:R-:W-:Y:S01]  /*5830*/  MUFU.EX2 R221, R4 ;  /* 0x0000000400dd7308 */ /* 0x000fe20000000800 */
[----:B------:R-:W-:Y:S02]  /*5840*/  IMAD.MOV.U32 R50, RZ, RZ, R169 ;  /* 0x000000ffff327224 */ /* 0x000fe400078e00a9 */
[----:B------:R-:W-:Y:S01]  /*5850*/  IMAD.MOV.U32 R127, RZ, RZ, R153 ;  /* 0x000000ffff7f7224 */ /* 0x000fe200078e0099 */
[----:B------:R-:W-:Y:S01]  /*5860*/  MOV R19, R164 ;  /* 0x000000a400137202 */ /* 0x000fe20000000f00 */
[----:B------:R-:W-:Y:S01]  /*5870*/  IMAD.MOV.U32 R18, RZ, RZ, R112 ;  /* 0x000000ffff127224 */ /* 0x000fe200078e0070 */
[----:B------:R-:W-:Y:S01]  /*5880*/  HMMA.16816.F32 R168, R8, R134, R20 ;  /* 0x0000008608a8723c */ /* 0x000fe20000001814 */
[----:B------:R-:W-:-:S02]  /*5890*/  IMAD.MOV.U32 R17, RZ, RZ, R84 ;  /* 0x000000ffff117224 */ /* 0x000fc400078e0054 */
[----:B-1----:R-:W-:-:S04]  /*58a0*/  FFMA.FTZ R0, R109, c[0x0][0x2d0], -R2 ;  /* 0x0000b4006d007a23 */ /* 0x002fc80000010802 */
[----:B------:R1:W2:Y:S01]  /*58b0*/  MUFU.EX2 R219, R0 ;  /* 0x0000000000db7308 */ /* 0x0002a20000000800 */
[----:B---3--:R-:W-:Y:S01]  /*58c0*/  HMMA.16816.F32 R176, R8, R172, R28 ;  /* 0x000000ac08b0723c */ /* 0x008fe2000000181c */
[----:B-1----:R-:W-:-:S06]  /*58d0*/  FFMA.FTZ R0, R114, c[0x0][0x2d0], -R2 ;  /* 0x0000b40072007a23 */ /* 0x002fcc0000010802 */
[----:B------:R1:W-:Y:S02]  /*58e0*/  MUFU.EX2 R52, R0 ;  /* 0x0000000000347308 */ /* 0x0003e40000000800 */
[----:B-1----:R-:W-:Y:S02]  /*58f0*/  FFMA.FTZ R0, R118, c[0x0][0x2d0], -R2 ;  /* 0x0000b40076007a23 */ /* 0x002fe40000010802 */
[----:B------:R-:W-:-:S04]  /*5900*/  IMAD.MOV.U32 R118, RZ, RZ, R165 ;  /* 0x000000ffff767224 */ /* 0x000fc800078e00a5 */
[----:B------:R1:W3:Y:S01]  /*5910*/  MUFU.EX2 R109, R0 ;  /* 0x00000000006d7308 */ /* 0x0002e20000000800 */
[----:B------:R-:W-:Y:S01]  /*5920*/  HMMA.16816.F32 R164, R8, R120, R40 ;  /* 0x0000007808a4723c */ /* 0x000fe20000001828 */
[----:B-1----:R-:W-:Y:S01]  /*5930*/  FFMA.FTZ R0, R125, c[0x0][0x2d0], -R2 ;  /* 0x0000b4007d007a23 */ /* 0x002fe20000010802 */
[----:B------:R-:W-:-:S06]  /*5940*/  MOV R125, R152 ;  /* 0x00000098007d7202 */ /* 0x000fcc0000000f00 */
[----:B------:R-:W-:Y:S01]  /*5950*/  HMMA.16816.F32 R152, R8, R132, R44 ;  /* 0x000000840898723c */ /* 0x000fe2000000182c */
[----:B------:R1:W-:Y:S02]  /*5960*/  MUFU.EX2 R110, R0 ;  /* 0x00000000006e7308 */ /* 0x0003e40000000800 */
[----:B-1----:R-:W-:-:S05]  /*5970*/  FMUL.FTZ R0, R3, c[0x0][0x2d0] ;  /* 0x0000b40003007a20 */ /* 0x002fca0000410000 */
[----:B------:R-:W-:-:S05]  /*5980*/  FSEL R0, R0, RZ, P0 ;  /* 0x000000ff00007208 */ /* 0x000fca0000000000 */
[--C-:B------:R-:W-:Y:S02]  /*5990*/  FFMA.FTZ R4, R87, c[0x0][0x2d0], -R0.reuse ;  /* 0x0000b40057047a23 */ /* 0x100fe40000010800 */
[----:B------:R-:W-:Y:S02]  /*59a0*/  HMMA.16816.F32 R84, R8, R174, R12 ;  /* 0x000000ae0854723c */ /* 0x000fe4000000180c */
[----:B------:R1:W-:Y:S02]  /*59b0*/  MUFU.EX2 R185, R4 ;  /* 0x0000000400b97308 */ /* 0x0003e40000000800 */
[----:B-1----:R-:W-:Y:S02]  /*59c0*/  FFMA.FTZ R4, R108, c[0x0][0x2d0], -R0 ;  /* 0x0000b4006c047a23 */ /* 0x002fe40000010800 */
[----:B------:R-:W-:-:S04]  /*59d0*/  IMAD.MOV.U32 R108, RZ, RZ, R18 ;  /* 0x000000ffff6c7224 */ /* 0x000fc800078e0012 */
[----:B------:R1:W4:Y:S02]  /*59e0*/  MUFU.EX2 R184, R4 ;  /* 0x0000000400b87308 */ /* 0x0003240000000800 */
[----:B-1----:R-:W-:Y:S02]  /*59f0*/  FFMA.FTZ R4, R116, c[0x0][0x2d0], -R0 ;  /* 0x0000b40074047a23 */ /* 0x002fe40000010800 */
[----:B------:R-:W-:-:S04]  /*5a00*/  IMAD.MOV.U32 R116, RZ, RZ, R49 ;  /* 0x000000ffff747224 */ /* 0x000fc800078e0031 */
[----:B------:R1:W-:Y:S02]  /*5a10*/  MUFU.EX2 R252, R4 ;  /* 0x0000000400fc7308 */ /* 0x0003e40000000800 */
[----:B-1----:R-:W-:Y:S02]  /*5a20*/  FFMA.FTZ R4, R115, c[0x0][0x2d0], -R0 ;  /* 0x0000b40073047a23 */ /* 0x002fe40000010800 */
[----:B------:R-:W-:Y:S04]  /*5a30*/  HMMA.16816.F32 R112, R8, R122, R24 ;  /* 0x0000007a0870723c */ /* 0x000fe80000001818 */
[----:B------:R1:W1:Y:S03]  /*5a40*/  MUFU.EX2 R250, R4 ;  /* 0x0000000400fa7308 */ /* 0x0002660000000800 */
[----:B--2---:R-:W-:-:S02]  /*5a50*/  F2FP.PACK_AB R8, R219, R218 ;  /* 0x000000dadb08723e */ /* 0x004fc400000000ff */
[----:B---3--:R-:W-:Y:S02]  /*5a60*/  F2FP.PACK_AB R10, R109, R52 ;  /* 0x000000346d0a723e */ /* 0x008fe400000000ff */
[----:B----4-:R-:W-:Y:S01]  /*5a70*/  F2FP.PACK_AB R9, R184, R185 ;  /* 0x000000b9b809723e */ /* 0x010fe200000000ff */
[----:B-1----:R-:W-:Y:S01]  /*5a80*/  FFMA.FTZ R4, R131, c[0x0][0x2d0], -R2 ;  /* 0x0000b40083047a23 */ /* 0x002fe20000010802 */
[----:B------:R-:W-:-:S03]  /*5a90*/  F2FP.PACK_AB R11, R250, R252 ;  /* 0x000000fcfa0b723e */ /* 0x000fc600000000ff */
[----:B------:R1:W-:Y:S04]  /*5aa0*/  MUFU.EX2 R251, R4 ;  /* 0x0000000400fb7308 */ /* 0x0003e80000000800 */
[C---:B------:R-:W-:Y:S07]  /*5ab0*/  HMMA.16816.F32 R24, R8.reuse, R76, RZ ;  /* 0x0000004c0818723c */ /* 0x040fee00000018ff */
[----:B------:R-:W-:Y:S01]  /*5ac0*/  IMAD.MOV.U32 R76, RZ, RZ, R248 ;  /* 0x000000ffff4c7224 */ /* 0x000fe200078e00f8 */
[----:B------:R-:W-:Y:S01]  /*5ad0*/  HMMA.16816.F32 R32, R8, R72, RZ ;  /* 0x000000480820723c */ /* 0x000fe200000018ff */
[----:B------:R-:W-:-:S02]  /*5ae0*/  IMAD.MOV.U32 R77, RZ, RZ, R38 ;  /* 0x000000ffff4d7224 */ /* 0x000fc400078e0026 */
[----:B-1----:R-:W-:Y:S02]  /*5af0*/  FFMA.FTZ R4, R136, c[0x0][0x2d0], -R2 ;  /* 0x0000b40088047a23 */ /* 0x002fe40000010802 */
[----:B------:R-:W-:Y:S02]  /*5b00*/  IMAD.MOV.U32 R136, RZ, RZ, R19 ;  /* 0x000000ffff887224 */ /* 0x000fe400078e0013 */
[----:B------:R1:W2:Y:S01]  /*5b10*/  MUFU.EX2 R249, R4 ;  /* 0x0000000400f97308 */ /* 0x0002a20000000800 */
[----:B------:R-:W-:Y:S01]  /*5b20*/  HMMA.16816.F32 R20, R8, R78, RZ ;  /* 0x0000004e0814723c */ /* 0x000fe200000018ff */
[----:B------:R-:W-:-:S06]  /*5b30*/  IMAD.MOV.U32 R73, RZ, RZ, R50 ;  /* 0x000000ffff497224 */ /* 0x000fcc00078e0032 */
[----:B------:R-:W-:Y:S01]  /*5b40*/  MOV R79, R39 ;  /* 0x00000027004f7202 */ /* 0x000fe20000000f00 */
[----:B------:R-:W-:Y:S01]  /*5b50*/  HMMA.16816.F32 R28, R8, R74, RZ ;  /* 0x0000004a081c723c */ /* 0x000fe200000018ff */
[----:B------:R-:W-:Y:S01]  /*5b60*/  IMAD.MOV.U32 R78, RZ, RZ, R111 ;  /* 0x000000ffff4e7224 */ /* 0x000fe200078e006f */
[----:B------:R-:W-:Y:S01]  /*5b70*/  MOV R111, R141 ;  /* 0x0000008d006f7202 */ /* 0x000fe20000000f00 */
[----:B-1----:R-:W-:-:S04]  /*5b80*/  FFMA.FTZ R4, R119, c[0x0][0x2d0], -R0 ;  /* 0x0000b40077047a23 */ /* 0x002fc80000010800 */
[----:B------:R-:W-:Y:S01]  /*5b90*/  MOV R75, R36 ;  /* 0x00000024004b7202 */ /* 0x000fe20000000f00 */
[----:B------:R-:W-:Y:S01]  /*5ba0*/  IMAD.MOV.U32 R74, RZ, RZ, R17 ;  /* 0x000000ffff4a7224 */ /* 0x000fe200078e0011 */
[----:B------:R-:W-:Y:S01]  /*5bb0*/  HMMA.16816.F32 R12, R8, R92, RZ ;  /* 0x0000005c080c723c */ /* 0x000fe200000018ff */
[----:B------:R1:W-:Y:S01]  /*5bc0*/  MUFU.EX2 R247, R4 ;  /* 0x0000000400f77308 */ /* 0x0003e20000000800 */
[----:B------:R-:W-:-:S06]  /*5bd0*/  MOV R119, R48 ;  /* 0x0000003000777202 */ /* 0x000fcc0000000f00 */
[C---:B------:R-:W-:Y:S07]  /*5be0*/  HMMA.16816.F32 R16, R8.reuse, R96, RZ ;  /* 0x000000600810723c */ /* 0x040fee00000018ff */
[----:B------:R-:W-:Y:S01]  /*5bf0*/  IMAD.MOV.U32 R97, RZ, RZ, R52 ;  /* 0x000000ffff617224 */ /* 0x000fe200078e0034 */
[----:B------:R-:W-:Y:S01]  /*5c00*/  HMMA.16816.F32 R40, R8, R94, RZ ;  /* 0x0000005e0828723c */ /* 0x000fe200000018ff */
[----:B-1----:R-:W-:Y:S02]  /*5c10*/  FFMA.FTZ R4, R124, c[0x0][0x2d0], -R0 ;  /* 0x0000b4007c047a23 */ /* 0x002fe40000010800 */
[----:B------:R-:W-:-:S02]  /*5c20*/  IMAD.MOV.U32 R124, RZ, RZ, R51 ;  /* 0x000000ffff7c7224 */ /* 0x000fc400078e0033 */
[----:B------:R1:W3:Y:S01]  /*5c30*/  MUFU.EX2 R246, R4 ;  /* 0x0000000400f67308 */ /* 0x0002e20000000800 */
[----:B------:R-:W-:Y:S02]  /*5c40*/  IMAD.MOV.U32 R52, RZ, RZ, R142 ;  /* 0x000000ffff347224 */ /* 0x000fe400078e008e */
[----:B-1----:R-:W-:Y:S02]  /*5c50*/  FFMA.FTZ R4, R126, c[0x0][0x2d0], -R0 ;  /* 0x0000b4007e047a23 */ /* 0x002fe40000010800 */
[----:B------:R-:W-:-:S03]  /*5c60*/  IMAD.MOV.U32 R126, RZ, RZ, R37 ;  /* 0x000000ffff7e7224 */ /* 0x000fc600078e0025 */
[----:B------:R1:W-:Y:S01]  /*5c70*/  MUFU.EX2 R248, R4 ;  /* 0x0000000400f87308 */ /* 0x0003e20000000800 */
[----:B------:R-:W-:Y:S07]  /*5c80*/  HMMA.16816.F32 R36, R8, R98, RZ ;  /* 0x000000620824723c */ /* 0x000fee00000018ff */
[----:B--2---:R-:W-:Y:S02]  /*5c90*/  F2FP.PACK_AB R10, R249, R251 ;  /* 0x000000fbf90a723e */ /* 0x004fe400000000ff */
[----:B---3--:R-:W-:-:S02]  /*5ca0*/  F2FP.PACK_AB R9, R246, R247 ;  /* 0x000000f7f609723e */ /* 0x008fc400000000ff */
[----:B------:R-:W-:Y:S01]  /*5cb0*/  MOV R99, R53 ;  /* 0x0000003500637202 */ /* 0x000fe20000000f00 */
[----:B------:R-:W-:Y:S02]  /*5cc0*/  IMAD.MOV.U32 R53, RZ, RZ, R143 ;  /* 0x000000ffff357224 */ /* 0x000fe400078e008f */
[----:B-1----:R-:W-:Y:S02]  /*5cd0*/  FFMA.FTZ R4, R137, c[0x0][0x2d0], -R0 ;  /* 0x0000b40089047a23 */ /* 0x002fe40000010800 */
[----:B------:R-:W-:Y:S02]  /*5ce0*/  IMAD.MOV.U32 R137, RZ, RZ, R110 ;  /* 0x000000ffff897224 */ /* 0x000fe400078e006e */
[----:B------:R1:W2:Y:S01]  /*5cf0*/  MUFU.EX2 R72, R4 ;  /* 0x0000000400487308 */ /* 0x0002a20000000800 */
[----:B------:R-:W-:Y:S02]  /*5d00*/  IMAD.MOV.U32 R110, RZ, RZ, R245 ;  /* 0x000000ffff6e7224 */ /* 0x000fe400078e00f5 */
[----:B------:R-:W-:Y:S01]  /*5d10*/  F2FP.PACK_AB R8, R221, R137 ;  /* 0x00000089dd08723e */ /* 0x000fe200000000ff */
[----:B-1----:R-:W-:Y:S01]  /*5d20*/  FFMA.FTZ R4, R193, c[0x0][0x2d0], -R7 ;  /* 0x0000b400c1047a23 */ /* 0x002fe20000010807 */
[----:B--2---:R-:W-:-:S03]  /*5d30*/  F2FP.PACK_AB R11, R72, R248 ;  /* 0x000000f8480b723e */ /* 0x004fc600000000ff */
[----:B------:R1:W-:Y:S04]  /*5d40*/  MUFU.EX2 R245, R4 ;  /* 0x0000000400f57308 */ /* 0x0003e80000000800 */
[C---:B------:R-:W-:Y:S08]  /*5d50*/  HMMA.16816.F32 R20, R8.reuse, R90, R20 ;  /* 0x0000005a0814723c */ /* 0x040ff00000001814 */
[----:B------:R-:W-:Y:S01]  /*5d60*/  HMMA.16816.F32 R48, R8, R104, R32 ;  /* 0x000000680830723c */ /* 0x000fe20000001820 */
[----:B-1----:R-:W-:-:S06]  /*5d70*/  FFMA.FTZ R4, R161, c[0x0][0x2d0], -R2 ;  /* 0x0000b400a1047a23 */ /* 0x002fcc0000010802 */
[----:B------:R-:W-:Y:S01]  /*5d80*/  IMAD.MOV.U32 R105, RZ, RZ, R140 ;  /* 0x000000ffff697224 */ /* 0x000fe200078e008c */
[----:B------:R1:W-:Y:S01]  /*5d90*/  MUFU.EX2 R90, R4 ;  /* 0x00000004005a7308 */ /* 0x0003e20000000800 */
[C---:B------:R-:W-:Y:S08]  /*5da0*/  HMMA.16816.F32 R44, R8.reuse, R88, R24 ;  /* 0x00000058082c723c */ /* 0x040ff00000001818 */
[----:B------:R-:W-:Y:S01]  /*5db0*/  HMMA.16816.F32 R32, R8, R80, R16 ;  /* 0x000000500820723c */ /* 0x000fe20000001810 */
[----:B-1----:R-:W-:-:S07]  /*5dc0*/  FFMA.FTZ R4, R160, c[0x0][0x2d0], -R2 ;  /* 0x0000b400a0047a23 */ /* 0x002fce0000010802 */
[C---:B------:R-:W-:Y:S01]  /*5dd0*/  HMMA.16816.F32 R24, R8.reuse, R100, R12 ;  /* 0x000000640818723c */ /* 0x040fe2000000180c */
[----:B------:R1:W2:Y:S07]  /*5de0*/  MUFU.EX2 R92, R4 ;  /* 0x00000004005c7308 */ /* 0x0002ae0000000800 */
[C---:B------:R-:W-:Y:S08]  /*5df0*/  HMMA.16816.F32 R28, R8.reuse, R106, R28 ;  /* 0x0000006a081c723c */ /* 0x040ff0000000181c */
[----:B------:R-:W-:Y:S01]  /*5e00*/  HMMA.16816.F32 R16, R8, R82, R36 ;  /* 0x000000520810723c */ /* 0x000fe20000001824 */
[----:B------:R-:W3:Y:S01]  /*5e10*/  LDSM.16.MT88.4 R36, [R213+0x2100] ;  /* 0x00210000d524783b */ /* 0x000ee20000004200 */
[----:B-1----:R-:W-:-:S04]  /*5e20*/  FFMA.FTZ R4, R144, c[0x0][0x2d0], -R2 ;  /* 0x0000b40090047a23 */ /* 0x002fc80000010802 */
[----:B------:R1:W-:Y:S02]  /*5e30*/  MUFU.EX2 R96, R4 ;  /* 0x0000000400607308 */ /* 0x0003e40000000800 */
[----:B------:R-:W-:Y:S07]  /*5e40*/  HMMA.16816.F32 R12, R8, R102, R40 ;  /* 0x00000066080c723c */ /* 0x000fee0000001828 */
[----:B--2---:R-:W-:Y:S01]  /*5e50*/  F2FP.PACK_AB R8, R92, R90 ;  /* 0x0000005a5c08723e */ /* 0x004fe200000000ff */
[----:B------:R-:W-:Y:S01]  /*5e60*/  IMAD.MOV.U32 R43, RZ, RZ, R125 ;  /* 0x000000ffff2b7224 */ /* 0x000fe200078e007d */
[----:B------:R-:W-:Y:S01]  /*5e70*/  MOV R125, R110 ;  /* 0x0000006e007d7202 */ /* 0x000fe20000000f00 */
[----:B------:R-:W-:-:S02]  /*5e80*/  IMAD.MOV.U32 R41, RZ, RZ, R52 ;  /* 0x000000ffff297224 */ /* 0x000fc400078e0034 */
[----:B------:R-:W-:Y:S02]  /*5e90*/  IMAD.MOV.U32 R40, RZ, RZ, R53 ;  /* 0x000000ffff287224 */ /* 0x000fe400078e0035 */
[----:B------:R-:W-:Y:S02]  /*5ea0*/  IMAD.MOV.U32 R42, RZ, RZ, R109 ;  /* 0x000000ffff2a7224 */ /* 0x000fe400078e006d */
[----:B-1----:R-:W-:-:S04]  /*5eb0*/  FFMA.FTZ R4, R145, c[0x0][0x2d0], -R2 ;  /* 0x0000b40091047a23 */ /* 0x002fc80000010802 */
        /* <DEDUP_REMOVED lines=13> */
[----:B------:R1:W2:Y:S02]  /*5f90*/  MUFU.EX2 R197, R4 ;  /* 0x0000000400c57308 */ /* 0x0002a40000000800 */
[C---:B------:R-:W-:Y:S07]  /*5fa0*/  HMMA.16816.F32 R140, R8.reuse, R68, R48 ;  /* 0x00000044088c723c */ /* 0x040fee0000001830 */
[----:B------:R-:W-:Y:S01]  /*5fb0*/  IMAD.MOV.U32 R50, RZ, RZ, R99 ;  /* 0x000000ffff327224 */ /* 0x000fe200078e0063 */
[----:B------:R-:W-:Y:S01]  /*5fc0*/  MOV R49, R97 ;  /* 0x0000006100317202 */ /* 0x000fe20000000f00 */
[----:B------:R-:W-:Y:S01]  /*5fd0*/  HMMA.16816.F32 R44, R8, R64, R44 ;  /* 0x00000040082c723c */ /* 0x000fe2000000182c */
[----:B------:R-:W-:Y:S01]  /*5fe0*/  IMAD.MOV.U32 R51, RZ, RZ, R105 ;  /* 0x000000ffff337224 */ /* 0x000fe200078e0069 */
[----:B------:R-:W-:Y:S01]  /*5ff0*/  MOV R68, R124 ;  /* 0x0000007c00447202 */ /* 0x000fe20000000f00 */
[----:B-1----:R-:W-:Y:S01]  /*6000*/  FFMA.FTZ R4, R196, c[0x0][0x2d0], -R7 ;  /* 0x0000b400c4047a23 */ /* 0x002fe20000010807 */
[----:B------:R-:W-:Y:S01]  /*6010*/  MOV R196, R76 ;  /* 0x0000004c00c47202 */ /* 0x000fe20000000f00 */
[----:B------:R-:W-:-:S02]  /*6020*/  IMAD.MOV.U32 R124, RZ, RZ, R108 ;  /* 0x000000ffff7c7224 */ /* 0x000fc400078e006c */
[----:B------:R1:W-:Y:S01]  /*6030*/  MUFU.EX2 R131, R4 ;  /* 0x0000000400837308 */ /* 0x0003e20000000800 */
[----:B------:R-:W-:Y:S01]  /*6040*/  MOV R64, R162 ;  /* 0x000000a200407202 */ /* 0x000fe20000000f00 */
[C---:B------:R-:W-:Y:S01]  /*6050*/  HMMA.16816.F32 R144, R8.reuse, R70, R28 ;  /* 0x000000460890723c */ /* 0x040fe2000000181c */
[----:B------:R-:W-:Y:S01]  /*6060*/  LDSM.16.MT88.4 R28, [R214+0x2100] ;  /* 0x00210000d61c783b */ /* 0x000fe20000004200 */
[----:B------:R-:W-:Y:S02]  /*6070*/  IMAD.MOV.U32 R65, RZ, RZ, R54 ;  /* 0x000000ffff417224 */ /* 0x000fe400078e0036 */
[----:B------:R-:W-:Y:S02]  /*6080*/  IMAD.MOV.U32 R69, RZ, RZ, R73 ;  /* 0x000000ffff457224 */ /* 0x000fe400078e0049 */
[----:B------:R-:W-:Y:S02]  /*6090*/  IMAD.MOV.U32 R48, RZ, RZ, R137 ;  /* 0x000000ffff307224 */ /* 0x000fe400078e0089 */
[----:B------:R-:W-:Y:S01]  /*60a0*/  HMMA.16816.F32 R104, R8, R60, R32 ;  /* 0x0000003c0868723c */ /* 0x000fe20000001820 */
[----:B------:R-:W4:Y:S01]  /*60b0*/  LDSM.16.MT88.4 R32, [R216+0x2100] ;  /* 0x00210000d820783b */ /* 0x000f220000004200 */
[----:B------:R-:W-:-:S02]  /*60c0*/  IMAD.MOV.U32 R70, RZ, RZ, R77 ;  /* 0x000000ffff467224 */ /* 0x000fc400078e004d */
[----:B------:R-:W-:Y:S02]  /*60d0*/  IMAD.MOV.U32 R71, RZ, RZ, R75 ;  /* 0x000000ffff477224 */ /* 0x000fe400078e004b */
[----:B-1----:R-:W-:Y:S02]  /*60e0*/  FFMA.FTZ R4, R200, c[0x0][0x2d0], -R7 ;  /* 0x0000b400c8047a23 */ /* 0x002fe40000010807 */
[----:B------:R-:W-:Y:S02]  /*60f0*/  IMAD.MOV.U32 R200, RZ, RZ, R79 ;  /* 0x000000ffffc87224 */ /* 0x000fe400078e004f */
[----:B------:R1:W1:Y:S01]  /*6100*/  MUFU.EX2 R193, R4 ;  /* 0x0000000400c17308 */ /* 0x0002620000000800 */
[----:B------:R-:W-:Y:S02]  /*6110*/  IMAD.MOV.U32 R73, RZ, RZ, R136 ;  /* 0x000000ffff497224 */ /* 0x000fe400078e0088 */
[----:B-1----:R-:W-:Y:S02]  /*6120*/  FFMA.FTZ R4, R201, c[0x0][0x2d0], -R7 ;  /* 0x0000b400c9047a23 */ /* 0x002fe40000010807 */
[----:B------:R-:W-:-:S03]  /*6130*/  IMAD.MOV.U32 R201, RZ, RZ, R78 ;  /* 0x000000ffffc97224 */ /* 0x000fc600078e004e */
[----:B------:R1:W-:Y:S02]  /*6140*/  MUFU.EX2 R99, R4 ;  /* 0x0000000400637308 */ /* 0x0003e40000000800 */
[----:B-1----:R-:W-:Y:S02]  /*6150*/  FFMA.FTZ R4, R202, c[0x0][0x2d0], -R7 ;  /* 0x0000b400ca047a23 */ /* 0x002fe40000010807 */
[----:B------:R-:W-:Y:S01]  /*6160*/  IMAD.MOV.U32 R202, RZ, RZ, R126 ;  /* 0x000000ffffca7224 */ /* 0x000fe200078e007e */
[----:B------:R-:W-:-:S03]  /*6170*/  MOV R126, R127 ;  /* 0x0000007f007e7202 */ /* 0x000fc60000000f00 */
[----:B------:R1:W-:Y:S01]  /*6180*/  MUFU.EX2 R97, R4 ;  /* 0x0000000400617308 */ /* 0x0003e20000000800 */
[----:B------:R-:W-:Y:S02]  /*6190*/  IMAD.MOV.U32 R127, RZ, RZ, R111 ;  /* 0x000000ffff7f7224 */ /* 0x000fe400078e006f */
[C---:B------:R-:W-:Y:S01]  /*61a0*/  HMMA.16816.F32 R108, R8.reuse, R62, R16 ;  /* 0x0000003e086c723c */ /* 0x040fe20000001810 */
[----:B------:R-:W-:Y:S01]  /*61b0*/  LDSM.16.MT88.4 R16, [R213+0x2900] ;  /* 0x00290000d510783b */ /* 0x000fe20000004200 */
[----:B-1----:R-:W-:Y:S02]  /*61c0*/  FFMA.FTZ R4, R192, c[0x0][0x2d0], -R6 ;  /* 0x0000b400c0047a23 */ /* 0x002fe40000010806 */
[----:B------:R-:W-:Y:S02]  /*61d0*/  IMAD.MOV.U32 R192, RZ, RZ, R163 ;  /* 0x000000ffffc07224 */ /* 0x000fe400078e00a3 */
[----:B------:R1:W-:Y:S02]  /*61e0*/  MUFU.EX2 R89, R4 ;  /* 0x0000000400597308 */ /* 0x0003e40000000800 */
[C---:B------:R-:W-:Y:S01]  /*61f0*/  HMMA.16816.F32 R160, R8.reuse, R66, R20 ;  /* 0x0000004208a0723c */ /* 0x040fe20000001814 */
[----:B------:R-:W3:Y:S06]  /*6200*/  LDSM.16.MT88.4 R20, [R215+0x2100] ;  /* 0x00210000d714783b */ /* 0x000eec0000004200 */
[----:B------:R-:W-:Y:S01]  /*6210*/  IMAD.MOV.U32 R67, RZ, RZ, R55 ;  /* 0x000000ffff437224 */ /* 0x000fe200078e0037 */
[----:B------:R-:W-:Y:S01]  /*6220*/  MOV R66, R70 ;  /* 0x0000004600427202 */ /* 0x000fe20000000f00 */
[----:B------:R-:W-:Y:S01]  /*6230*/  HMMA.16816.F32 R52, R8, R56, R24 ;  /* 0x000000380834723c */ /* 0x000fe20000001818 */
[----:B------:R-:W3:Y:S01]  /*6240*/  LDSM.16.MT88.4 R24, [R216+0x2900] ;  /* 0x00290000d818783b */ /* 0x000ee20000004200 */
[----:B------:R-:W-:-:S03]  /*6250*/  IMAD.MOV.U32 R70, RZ, RZ, R222 ;  /* 0x000000ffff467224 */ /* 0x000fc600078e00de */
[----:B------:R3:W5:Y:S01]  /*6260*/  LDL.LU R222, [R1+0x60] ;  /* 0x0000600001de7983 */ /* 0x0007620000300800 */
[----:B-1----:R-:W-:Y:S02]  /*6270*/  FFMA.FTZ R4, R195, c[0x0][0x2d0], -R6 ;  /* 0x0000b400c3047a23 */ /* 0x002fe40000010806 */
[----:B------:R-:W-:Y:S01]  /*6280*/  HMMA.16816.F32 R56, R8, R58, R12 ;  /* 0x0000003a0838723c */ /* 0x000fe2000000180c */
[----:B------:R-:W-:Y:S01]  /*6290*/  IMAD.MOV.U32 R195, RZ, RZ, R202 ;  /* 0x000000ffffc37224 */ /* 0x000fe200078e00ca */
[----:B------:R1:W1:Y:S01]  /*62a0*/  MUFU.EX2 R88, R4 ;  /* 0x0000000400587308 */ /* 0x0002620000000800 */
[----:B------:R-:W-:-:S04]  /*62b0*/  MOV R202, R50 ;  /* 0x0000003200ca7202 */ /* 0x000fc80000000f00 */
[----:B--2---:R-:W-:Y:S02]  /*62c0*/  F2FP.PACK_AB R8, R197, R245 ;  /* 0x000000f5c508723e */ /* 0x004fe400000000ff */
[----:B------:R-:W-:Y:S01]  /*62d0*/  F2FP.PACK_AB R10, R193, R131 ;  /* 0x00000083c10a723e */ /* 0x000fe200000000ff */
[----:B-1----:R-:W-:Y:S01]  /*62e0*/  FFMA.FTZ R4, R194, c[0x0][0x2d0], -R6 ;  /* 0x0000b400c2047a23 */ /* 0x002fe20000010806 */
[----:B------:R-:W-:-:S03]  /*62f0*/  F2FP.PACK_AB R9, R88, R89 ;  /* 0x000000595809723e */ /* 0x000fc600000000ff */
[----:B------:R1:W-:Y:S02]  /*6300*/  MUFU.EX2 R83, R4 ;  /* 0x0000000400537308 */ /* 0x0003e40000000800 */
[----:B-1----:R-:W-:-:S06]  /*6310*/  FFMA.FTZ R4, R198, c[0x0][0x2d0], -R6 ;  /* 0x0000b400c6047a23 */ /* 0x002fcc0000010806 */
[----:B------:R1:W2:Y:S02]  /*6320*/  MUFU.EX2 R81, R4 ;  /* 0x0000000400517308 */ /* 0x0002a40000000800 */
[----:B-1----:R-:W-:Y:S01]  /*6330*/  FFMA.FTZ R4, R230, c[0x0][0x2d0], -R7 ;  /* 0x0000b400e6047a23 */ /* 0x002fe20000010807 */
[----:B--2---:R-:W-:Y:S01]  /*6340*/  F2FP.PACK_AB R11, R81, R83 ;  /* 0x00000053510b723e */ /* 0x004fe200000000ff */
[----:B------:R-:W-:-:S04]  /*6350*/  IMAD.MOV.U32 R50, RZ, RZ, R43 ;  /* 0x000000ffff327224 */ /* 0x000fc800078e002b */
[----:B------:R1:W-:Y:S01]  /*6360*/  MUFU.EX2 R82, R4 ;  /* 0x0000000400527308 */ /* 0x0003e20000000800 */
[----:B------:R-:W-:Y:S01]  /*6370*/  FFMA.FTZ R7, R233, c[0x0][0x2d0], -R7 ;  /* 0x0000b400e9077a23 */ /* 0x000fe20000010807 */
[----:B---3--:R-:W-:Y:S01]  /*6380*/  HMMA.16816.F32 R136, R8, R36, R180 ;  /* 0x000000240888723c */ /* 0x008fe200000018b4 */
[----:B------:R-:W-:Y:S01]  /*6390*/  IMAD.MOV.U32 R43, RZ, RZ, R118 ;  /* 0x000000ffff2b7224 */ /* 0x000fe200078e0076 */
[----:B------:R-:W-:-:S04]  /*63a0*/  MOV R198, R50 ;  /* 0x0000003200c67202 */ /* 0x000fc80000000f00 */
[----:B------:R-:W-:Y:S01]  /*63b0*/  MUFU.EX2 R80, R7 ;  /* 0x0000000700507308 */ /* 0x000fe20000000800 */
[----:B------:R-:W-:Y:S01]  /*63c0*/  IMAD.MOV.U32 R182, RZ, RZ, R65 ;  /* 0x000000ffffb67224 */ /* 0x000fe200078e0041 */
[C---:B------:R-:W-:Y:S01]  /*63d0*/  HMMA.16816.F32 R148, R8.reuse, R38, R148 ;  /* 0x000000260894723c */ /* 0x040fe20000001894 */
[----:B------:R-:W-:Y:S02]  /*63e0*/  IMAD.MOV.U32 R65, RZ, RZ, R74 ;  /* 0x000000ffff417224 */ /* 0x000fe400078e004a */
[----:B------:R-:W-:Y:S02]  /*63f0*/  IMAD.MOV.U32 R181, RZ, RZ, R64 ;  /* 0x000000ffffb57224 */ /* 0x000fe400078e0040 */
[----:B-1----:R-:W-:Y:S01]  /*6400*/  FFMA.FTZ R4, R205, c[0x0][0x2d0], -R6 ;  /* 0x0000b400cd047a23 */ /* 0x002fe20000010806 */
[----:B------:R-:W-:Y:S01]  /*6410*/  MOV R205, R192 ;  /* 0x000000c000cd7202 */ /* 0x000fe20000000f00 */
[----:B------:R-:W-:Y:S01]  /*6420*/  IMAD.MOV.U32 R192, RZ, RZ, R48 ;  /* 0x000000ffffc07224 */ /* 0x000fe200078e0030 */
[----:B----4-:R-:W-:Y:S01]  /*6430*/  HMMA.16816.F32 R152, R8, R32, R152 ;  /* 0x000000200898723c */ /* 0x010fe20000001898 */
[----:B------:R1:W-:Y:S01]  /*6440*/  MUFU.EX2 R79, R4 ;  /* 0x00000004004f7308 */ /* 0x0003e20000000800 */
[----:B------:R-:W-:-:S06]  /*6450*/  IMAD.MOV.U32 R64, RZ, RZ, R49 ;  /* 0x000000ffff407224 */ /* 0x000fcc00078e0031 */
[C---:B------:R-:W-:Y:S08]  /*6460*/  HMMA.16816.F32 R100, R8.reuse, R34, R168 ;  /* 0x000000220864723c */ /* 0x040ff000000018a8 */
[----:B------:R-:W-:Y:S01]  /*6470*/  HMMA.16816.F32 R164, R8, R28, R164 ;  /* 0x0000001c08a4723c */ /* 0x000fe200000018a4 */
[----:B-1----:R-:W-:-:S04]  /*6480*/  FFMA.FTZ R4, R209, c[0x0][0x2d0], -R6 ;  /* 0x0000b400d1047a23 */ /* 0x002fc80000010806 */
[----:B------:R1:W2:Y:S02]  /*6490*/  MUFU.EX2 R78, R4 ;  /* 0x00000004004e7308 */ /* 0x0002a40000000800 */
[----:B-1----:R-:W-:Y:S02]  /*64a0*/  FFMA.FTZ R4, R210, c[0x0][0x2d0], -R6 ;  /* 0x0000b400d2047a23 */ /* 0x002fe40000010806 */
[----:B------:R-:W-:-:S04]  /*64b0*/  IMAD.MOV.U32 R48, RZ, RZ, R41 ;  /* 0x000000ffff307224 */ /* 0x000fc800078e0029 */
[----:B------:R1:W-:Y:S01]  /*64c0*/  MUFU.EX2 R77, R4 ;  /* 0x00000004004d7308 */ /* 0x0003e20000000800 */
[----:B------:R-:W-:Y:S02]  /*64d0*/  IMAD.MOV.U32 R41, RZ, RZ, R73 ;  /* 0x000000ffff297224 */ /* 0x000fe400078e0049 */
[----:B------:R-:W-:Y:S01]  /*64e0*/  IMAD.MOV.U32 R49, RZ, RZ, R42 ;  /* 0x000000ffff317224 */ /* 0x000fe200078e002a */
[----:B------:R-:W-:Y:S01]  /*64f0*/  HMMA.16816.F32 R112, R8, R30, R112 ;  /* 0x0000001e0870723c */ /* 0x000fe20000001870 */
[----:B------:R-:W-:Y:S02]  /*6500*/  FFMA.FTZ R6, R229, c[0x0][0x2d0], -R6 ;  /* 0x0000b400e5067a23 */ /* 0x000fe40000010806 */
[--C-:B-1----:R-:W-:Y:S01]  /*6510*/  FFMA.FTZ R4, R207, c[0x0][0x2d0], -R2.reuse ;  /* 0x0000b400cf047a23 */ /* 0x102fe20000010802 */
[----:B------:R-:W-:Y:S01]  /*6520*/  MOV R233, R41 ;  /* 0x0000002900e97202 */ /* 0x000fe20000000f00 */
[----:B------:R-:W-:Y:S01]  /*6530*/  IMAD.MOV.U32 R42, RZ, RZ, R119 ;  /* 0x000000ffff2a7224 */ /* 0x000fe200078e0077 */
[----:B------:R-:W1:Y:S08]  /*6540*/  MUFU.EX2 R76, R6 ;  /* 0x00000006004c7308 */ /* 0x000e700000000800 */
[----:B------:R3:W-:Y:S02]  /*6550*/  MUFU.EX2 R75, R4 ;  /* 0x00000004004b7308 */ /* 0x0007e40000000800 */
[----:B---3--:R-:W-:-:S02]  /*6560*/  FFMA.FTZ R4, R208, c[0x0][0x2d0], -R2 ;  /* 0x0000b400d0047a23 */ /* 0x008fc40000010802 */
[----:B------:R-:W-:-:S04]  /*6570*/  IMAD.MOV.U32 R208, RZ, RZ, R67 ;  /* 0x000000ffffd07224 */ /* 0x000fc800078e0043 */
[----:B------:R3:W4:Y:S01]  /*6580*/  MUFU.EX2 R74, R4 ;  /* 0x00000004004a7308 */ /* 0x0007220000000800 */
[----:B------:R-:W-:Y:S02]  /*6590*/  IMAD.MOV.U32 R67, RZ, RZ, R201 ;  /* 0x000000ffff437224 */ /* 0x000fe400078e00c9 */
[----:B------:R-:W-:Y:S01]  /*65a0*/  IMAD.MOV.U32 R201, RZ, RZ, R51 ;  /* 0x000000ffffc97224 */ /* 0x000fe200078e0033 */
[----:B------:R-:W-:Y:S01]  /*65b0*/  MOV R51, R126 ;  /* 0x0000007e00337202 */ /* 0x000fe20000000f00 */
[----:B------:R-:W-:Y:S02]  /*65c0*/  IMAD.MOV.U32 R126, RZ, RZ, R117 ;  /* 0x000000ffff7e7224 */ /* 0x000fe400078e0075 */
[----:B---3--:R-:W-:Y:S01]  /*65d0*/  FFMA.FTZ R4, R211, c[0x0][0x2d0], -R2 ;  /* 0x0000b400d3047a23 */ /* 0x008fe20000010802 */
[----:B------:R-:W-:Y:S01]  /*65e0*/  MOV R211, R40 ;  /* 0x0000002800d37202 */ /* 0x000fe20000000f00 */
[----:B------:R-:W-:Y:S01]  /*65f0*/  IMAD.MOV.U32 R40, RZ, RZ, R124 ;  /* 0x000000ffff287224 */ /* 0x000fe200078e007c */
[----:B------:R-:W-:Y:S01]  /*6600*/  MOV R124, R116 ;  /* 0x00000074007c7202 */ /* 0x000fe20000000f00 */
[----:B------:R3:W-:Y:S01]  /*6610*/  MUFU.EX2 R73, R4 ;  /* 0x0000000400497308 */ /* 0x0007e20000000800 */
[----:B------:R-:W-:Y:S01]  /*6620*/  HMMA.16816.F32 R116, R8, R20, R176 ;  /* 0x000000140874723c */ /* 0x000fe200000018b0 */
[----:B------:R-:W-:-:S02]  /*6630*/  IMAD.MOV.U32 R230, RZ, RZ, R51 ;  /* 0x000000ffffe67224 */ /* 0x000fc400078e0033 */
[----:B------:R-:W-:-:S04]  /*6640*/  IMAD.MOV.U32 R194, RZ, RZ, R40 ;  /* 0x000000ffffc27224 */ /* 0x000fc800078e0028 */
[----:B------:R-:W-:Y:S01]  /*6650*/  MOV R179, R195 ;  /* 0x000000c300b37202 */ /* 0x000fe20000000f00 */
[----:B------:R-:W-:Y:S01]  /*6660*/  IMAD.MOV.U32 R195, RZ, RZ, R71 ;  /* 0x000000ffffc37224 */ /* 0x000fe200078e0047 */
[----:B------:R-:W-:Y:S01]  /*6670*/  HMMA.16816.F32 R8, R8, R22, R84 ;  /* 0x000000160808723c */ /* 0x000fe20000001854 */
[----:B---3--:R-:W-:Y:S02]  /*6680*/  FFMA.FTZ R4, R232, c[0x0][0x2d0], -R2 ;  /* 0x0000b400e8047a23 */ /* 0x008fe40000010802 */
[----:B------:R-:W-:Y:S02]  /*6690*/  IMAD.MOV.U32 R232, RZ, RZ, R48 ;  /* 0x000000ffffe87224 */ /* 0x000fe400078e0030 */
[----:B------:R3:W1:Y:S01]  /*66a0*/  MUFU.EX2 R71, R4 ;  /* 0x0000000400477308 */ /* 0x0006620000000800 */
[----:B------:R-:W-:Y:S02]  /*66b0*/  IMAD.MOV.U32 R207, RZ, RZ, R42 ;  /* 0x000000ffffcf7224 */ /* 0x000fe400078e002a */
[----:B------:R-:W-:-:S02]  /*66c0*/  IMAD.MOV.U32 R87, RZ, RZ, R43 ;  /* 0x000000ffff577224 */ /* 0x000fc400078e002b */
[----:B------:R-:W4:Y:S01]  /*66d0*/  LDSM.16.MT88.4 R40, [R214+0x2900] ;  /* 0x00290000d628783b */ /* 0x000f220000004200 */
[----:B---3--:R-:W-:Y:S02]  /*66e0*/  FFMA.FTZ R4, R199, c[0x0][0x2d0], -R0 ;  /* 0x0000b400c7047a23 */ /* 0x008fe40000010800 */
[----:B------:R-:W-:Y:S02]  /*66f0*/  IMAD.MOV.U32 R199, RZ, RZ, R49 ;  /* 0x000000ffffc77224 */ /* 0x000fe400078e0031 */
[----:B------:R-:W3:Y:S01]  /*6700*/  LDSM.16.MT88.4 R48, [R215+0x2900] ;  /* 0x00290000d730783b */ /* 0x000ee20000004200 */
[----:B------:R-:W-:Y:S02]  /*6710*/  F2FP.PACK_AB R168, R97, R99 ;  /* 0x0000006361a8723e */ /* 0x000fe400000000ff */
[----:B--2---:R-:W-:Y:S02]  /*6720*/  F2FP.PACK_AB R169, R78, R79 ;  /* 0x0000004f4ea9723e */ /* 0x004fe400000000ff */
[----:B------:R-:W-:-:S02]  /*6730*/  F2FP.PACK_AB R170, R80, R82 ;  /* 0x0000005250aa723e */ /* 0x000fc400000000ff */
[----:B-1----:R-:W-:Y:S02]  /*6740*/  F2FP.PACK_AB R171, R76, R77 ;  /* 0x0000004d4cab723e */ /* 0x002fe400000000ff */
[----:B------:R-:W-:Y:S02]  /*6750*/  MOV R176, R69 ;  /* 0x0000004500b07202 */ /* 0x000fe40000000f00 */
[----:B------:R1:W-:Y:S01]  /*6760*/  MUFU.EX2 R69, R4 ;  /* 0x0000000400457308 */ /* 0x0003e20000000800 */
[----:B------:R-:W-:Y:S02]  /*6770*/  MOV R210, R70 ;  /* 0x0000004600d27202 */ /* 0x000fe40000000f00 */
[C---:B------:R-:W-:Y:S08]  /*6780*/  HMMA.16816.F32 R136, R168.reuse, R16, R136 ;  /* 0x00000010a888723c */ /* 0x040ff00000001888 */
[----:B------:R-:W-:Y:S01]  /*6790*/  HMMA.16816.F32 R148, R168, R18, R148 ;  /* 0x00000012a894723c */ /* 0x000fe20000001894 */
[----:B-1----:R-:W-:-:S07]  /*67a0*/  FFMA.FTZ R4, R203, c[0x0][0x2d0], -R0 ;  /* 0x0000b400cb047a23 */ /* 0x002fce0000010800 */
[C---:B------:R-:W-:Y:S01]  /*67b0*/  HMMA.16816.F32 R152, R168.reuse, R24, R152 ;  /* 0x00000018a898723c */ /* 0x040fe20000001898 */
[----:B------:R1:W2:Y:S07]  /*67c0*/  MUFU.EX2 R70, R4 ;  /* 0x0000000400467308 */ /* 0x0002ae0000000800 */
[C---:B------:R-:W-:Y:S08]  /*67d0*/  HMMA.16816.F32 R100, R168.reuse, R26, R100 ;  /* 0x0000001aa864723c */ /* 0x040ff00000001864 */
[----:B----4-:R-:W-:Y:S01]  /*67e0*/  HMMA.16816.F32 R164, R168, R40, R164 ;  /* 0x00000028a8a4723c */ /* 0x010fe200000018a4 */
[----:B-1----:R-:W-:-:S07]  /*67f0*/  FFMA.FTZ R4, R204, c[0x0][0x2d0], -R0 ;  /* 0x0000b400cc047a23 */ /* 0x002fce0000010800 */
[C---:B------:R-:W-:Y:S01]  /*6800*/  HMMA.16816.F32 R112, R168.reuse, R42, R112 ;  /* 0x0000002aa870723c */ /* 0x040fe20000001870 */
[----:B------:R1:W-:Y:S07]  /*6810*/  MUFU.EX2 R61, R4 ;  /* 0x00000004003d7308 */ /* 0x0003ee0000000800 */
[C---:B---3--:R-:W-:Y:S08]  /*6820*/  HMMA.16816.F32 R116, R168.reuse, R48, R116 ;  /* 0x00000030a874723c */ /* 0x048ff00000001874 */
[----:B------:R-:W-:Y:S01]  /*6830*/  HMMA.16816.F32 R168, R168, R50, R8 ;  /* 0x00000032a8a8723c */ /* 0x000fe20000001808 */
[----:B-1----:R-:W-:-:S06]  /*6840*/  FFMA.FTZ R4, R206, c[0x0][0x2d0], -R0 ;  /* 0x0000b400ce047a23 */ /* 0x002fcc0000010800 */
[----:B------:R-:W-:-:S04]  /*6850*/  FFMA.FTZ R8, R236, c[0x0][0x2d0], -R2 ;  /* 0x0000b400ec087a23 */ /* 0x000fc80000010802 */
[----:B------:R1:W-:Y:S01]  /*6860*/  MUFU.EX2 R62, R8 ;  /* 0x00000008003e7308 */ /* 0x0003e20000000800 */
[----:B------:R-:W-:Y:S01]  /*6870*/  MOV R178, R192 ;  /* 0x000000c000b27202 */ /* 0x000fe20000000f00 */
[----:B------:R-:W-:-:S06]  /*6880*/  IMAD.MOV.U32 R192, RZ, RZ, R65 ;  /* 0x000000ffffc07224 */ /* 0x000fcc00078e0041 */
[----:B------:R-:W3:Y:S01]  /*6890*/  MUFU.EX2 R60, R4 ;  /* 0x00000004003c7308 */ /* 0x000ee20000000800 */
[----:B-1----:R-:W-:-:S07]  /*68a0*/  FFMA.FTZ R8, R237, c[0x0][0x2d0], -R2 ;  /* 0x0000b400ed087a23 */ /* 0x002fce0000010802 */
[----:B------:R1:W4:Y:S01]  /*68b0*/  MUFU.EX2 R63, R8 ;  /* 0x00000008003f7308 */ /* 0x0003220000000800 */
[----:B------:R-:W-:Y:S02]  /*68c0*/  IMAD.MOV.U32 R180, RZ, RZ, R66 ;  /* 0x000000ffffb47224 */ /* 0x000fe400078e0042 */
[----:B------:R-:W-:Y:S02]  /*68d0*/  IMAD.MOV.U32 R209, RZ, RZ, R67 ;  /* 0x000000ffffd17224 */ /* 0x000fe400078e0043 */
[----:B-1----:R-:W-:-:S04]  /*68e0*/  FFMA.FTZ R8, R238, c[0x0][0x2d0], -R2 ;  /* 0x0000b400ee087a23 */ /* 0x002fc80000010802 */
[----:B------:R1:W-:Y:S01]  /*68f0*/  MUFU.EX2 R65, R8 ;  /* 0x0000000800417308 */ /* 0x0003e20000000800 */
[----:B------:R-:W-:Y:S01]  /*6900*/  IMAD.MOV.U32 R203, RZ, RZ, R5 ;  /* 0x000000ffffcb7224 */ /* 0x000fe200078e0005 */
[----:B------:R-:W-:Y:S02]  /*6910*/  F2FP.PACK_AB R4, R74, R75 ;  /* 0x0000004b4a04723e */ /* 0x000fe400000000ff */
[----:B------:R-:W-:Y:S02]  /*6920*/  F2FP.PACK_AB R6, R71, R73 ;  /* 0x000000494706723e */ /* 0x000fe400000000ff */
[----:B--2---:R-:W-:Y:S01]  /*6930*/  F2FP.PACK_AB R5, R70, R69 ;  /* 0x000000454605723e */ /* 0x004fe200000000ff */
[----:B-1----:R-:W-:-:S04]  /*6940*/  FFMA.FTZ R8, R239, c[0x0][0x2d0], -R2 ;  /* 0x0000b400ef087a23 */ /* 0x002fc80000010802 */
[----:B------:R1:W2:Y:S01]  /*6950*/  MUFU.EX2 R66, R8 ;  /* 0x0000000800427308 */ /* 0x0002a20000000800 */
[----:B---3--:R-:W-:Y:S01]  /*6960*/  F2FP.PACK_AB R7, R60, R61 ;  /* 0x0000003d3c07723e */ /* 0x008fe200000000ff */
[----:B------:R-:W-:Y:S02]  /*6970*/  IMAD.MOV.U32 R229, RZ, RZ, R68 ;  /* 0x000000ffffe57224 */ /* 0x000fe400078e0044 */
[----:B-1----:R-:W-:-:S04]  /*6980*/  FFMA.FTZ R8, R240, c[0x0][0x2d0], -R2 ;  /* 0x0000b400f0087a23 */ /* 0x002fc80000010802 */
[----:B------:R1:W-:Y:S01]  /*6990*/  MUFU.EX2 R67, R8 ;  /* 0x0000000800437308 */ /* 0x0003e20000000800 */
[C---:B------:R-:W-:Y:S08]  /*69a0*/  HMMA.16816.F32 R140, R4.reuse, R156, R140 ;  /* 0x0000009c048c723c */ /* 0x040ff0000000188c */
[----:B------:R-:W-:Y:S01]  /*69b0*/  HMMA.16816.F32 R144, R4, R158, R144 ;  /* 0x0000009e0490723c */ /* 0x000fe20000001890 */
[----:B-1----:R-:W-:-:S04]  /*69c0*/  FFMA.FTZ R8, R241, c[0x0][0x2d0], -R2 ;  /* 0x0000b400f1087a23 */ /* 0x002fc80000010802 */
[----:B------:R1:W-:Y:S03]  /*69d0*/  MUFU.EX2 R68, R8 ;  /* 0x0000000800447308 */ /* 0x0003e60000000800 */
[----:B------:R-:W-:Y:S01]  /*69e0*/  HMMA.16816.F32 R156, R4, R132, R44 ;  /* 0x00000084049c723c */ /* 0x000fe2000000182c */
[----:B------:R-:W-:Y:S02]  /*69f0*/  IMAD.MOV.U32 R177, RZ, RZ, R64 ;  /* 0x000000ffffb17224 */ /* 0x000fe400078e0040 */
[----:B-1----:R-:W-:-:S04]  /*6a00*/  FFMA.FTZ R8, R234, c[0x0][0x2d0], -R0 ;  /* 0x0000b400ea087a23 */ /* 0x002fc80000010800 */
[----:B------:R1:W-:Y:S02]  /*6a10*/  MUFU.EX2 R44, R8 ;  /* 0x00000008002c7308 */ /* 0x0003e40000000800 */
[----:B-1----:R-:W-:-:S06]  /*6a20*/  FFMA.FTZ R8, R235, c[0x0][0x2d0], -R0 ;  /* 0x0000b400eb087a23 */ /* 0x002fcc0000010800 */
[----:B------:R1:W3:Y:S02]  /*6a30*/  MUFU.EX2 R45, R8 ;  /* 0x00000008002d7308 */ /* 0x0002e40000000800 */
[----:B-1----:R-:W-:-:S06]  /*6a40*/  FFMA.FTZ R8, R187, c[0x0][0x2d0], -R0 ;  /* 0x0000b400bb087a23 */ /* 0x002fcc0000010800 */
[----:B------:R1:W-:Y:S02]  /*6a50*/  MUFU.EX2 R64, R8 ;  /* 0x0000000800407308 */ /* 0x0003e40000000800 */
[----:B-1----:R-:W-:-:S06]  /*6a60*/  FFMA.FTZ R8, R186, c[0x0][0x2d0], -R0 ;  /* 0x0000b400ba087a23 */ /* 0x002fcc0000010800 */
[----:B------:R1:W1:Y:S01]  /*6a70*/  MUFU.EX2 R47, R8 ;  /* 0x00000008002f7308 */ /* 0x0002620000000800 */
[C---:B------:R-:W-:Y:S08]  /*6a80*/  HMMA.16816.F32 R12, R4.reuse, R172, R52 ;  /* 0x000000ac040c723c */ /* 0x040ff00000001834 */
[----:B------:R-:W-:Y:S01]  /*6a90*/  HMMA.16816.F32 R160, R4, R134, R160 ;  /* 0x0000008604a0723c */ /* 0x000fe200000018a0 */
[----:B-1----:R-:W-:-:S02]  /*6aa0*/  FFMA.FTZ R8, R243, c[0x0][0x2d0], -R2 ;  /* 0x0000b400f3087a23 */ /* 0x002fc40000010802 */
[----:B------:R-:W-:-:S05]  /*6ab0*/  FFMA.FTZ R2, R242, c[0x0][0x2d0], -R2 ;  /* 0x0000b400f2027a23 */ /* 0x000fca0000010802 */
[C---:B------:R-:W-:Y:S01]  /*6ac0*/  HMMA.16816.F32 R104, R4.reuse, R120, R104 ;  /* 0x000000780468723c */ /* 0x040fe20000001868 */
[----:B------:R1:W-:Y:S07]  /*6ad0*/  MUFU.EX2 R53, R8 ;  /* 0x0000000800357308 */ /* 0x0003ee0000000800 */
[C---:B------:R-:W-:Y:S01]  /*6ae0*/  HMMA.16816.F32 R108, R4.reuse, R122, R108 ;  /* 0x0000007a046c723c */ /* 0x040fe2000000186c */
[----:B------:R2:W-:Y:S07]  /*6af0*/  MUFU.EX2 R52, R2 ;  /* 0x0000000200347308 */ /* 0x0005ee0000000800 */
[----:B-1----:R-:W-:Y:S07]  /*6b00*/  HMMA.16816.F32 R8, R4, R174, R56 ;  /* 0x000000ae0408723c */ /* 0x002fee0000001838 */
[----:B----4-:R-:W-:Y:S01]  /*6b10*/  F2FP.PACK_AB R4, R63, R62 ;  /* 0x0000003e3f04723e */ /* 0x010fe200000000ff */
[----:B--2---:R-:W-:Y:S01]  /*6b20*/  FFMA.FTZ R2, R190, c[0x0][0x2d0], -R0 ;  /* 0x0000b400be027a23 */ /* 0x004fe20000010800 */
[----:B------:R-:W-:-:S02]  /*6b30*/  F2FP.PACK_AB R6, R66, R65 ;  /* 0x000000414206723e */ /* 0x000fc400000000ff */
[----:B---3--:R-:W-:Y:S02]  /*6b40*/  F2FP.PACK_AB R5, R45, R44 ;  /* 0x0000002c2d05723e */ /* 0x008fe400000000ff */
[----:B------:R-:W-:Y:S01]  /*6b50*/  F2FP.PACK_AB R7, R47, R64 ;  /* 0x000000402f07723e */ /* 0x000fe200000000ff */
[----:B------:R1:W2:Y:S01]  /*6b60*/  MUFU.EX2 R46, R2 ;  /* 0x00000002002e7308 */ /* 0x0002a20000000800 */
[----:B------:R-:W-:-:S05]  /*6b70*/  MOV R84, R125 ;  /* 0x0000007d00547202 */ /* 0x000fca0000000f00 */
[----:B------:R-:W-:Y:S01]  /*6b80*/  HMMA.16816.F32 R140, R4, R36, R140 ;  /* 0x00000024048c723c */ /* 0x000fe2000000188c */
[----:B------:R-:W-:Y:S01]  /*6b90*/  MOV R86, R126 ;  /* 0x0000007e00567202 */ /* 0x000fe20000000f00 */
[----:B------:R-:W-:Y:S02]  /*6ba0*/  IMAD.MOV.U32 R85, RZ, RZ, R124 ;  /* 0x000000ffff557224 */ /* 0x000fe400078e007c */
[----:B-1----:R-:W-:-:S04]  /*6bb0*/  FFMA.FTZ R2, R189, c[0x0][0x2d0], -R0 ;  /* 0x0000b400bd027a23 */ /* 0x002fc80000010800 */
[----:B------:R1:W3:Y:S01]  /*6bc0*/  MUFU.EX2 R37, R2 ;  /* 0x0000000200257308 */ /* 0x0002e20000000800 */
[----:B------:R-:W-:Y:S01]  /*6bd0*/  HMMA.16816.F32 R156, R4, R32, R156 ;  /* 0x00000020049c723c */ /* 0x000fe2000000189c */
[--C-:B-1----:R-:W-:Y:S02]  /*6be0*/  FFMA.FTZ R2, R191, c[0x0][0x2d0], -R0.reuse ;  /* 0x0000b400bf027a23 */ /* 0x102fe40000010800 */
[----:B------:R-:W-:-:S04]  /*6bf0*/  FFMA.FTZ R0, R188, c[0x0][0x2d0], -R0 ;  /* 0x0000b400bc007a23 */ /* 0x000fc80000010800 */
[----:B------:R1:W4:Y:S01]  /*6c00*/  MUFU.EX2 R36, R2 ;  /* 0x0000000200247308 */ /* 0x0003220000000800 */
[----:B------:R-:W-:Y:S07]  /*6c10*/  HMMA.16816.F32 R144, R4, R38, R144 ;  /* 0x000000260490723c */ /* 0x000fee0000001890 */
[----:B------:R2:W2:Y:S01]  /*6c20*/  MUFU.EX2 R32, R0 ;  /* 0x0000000000207308 */ /* 0x0004a20000000800 */
[----:B-1----:R-:W-:Y:S01]  /*6c30*/  FADD.FTZ R2, R84, R203 ;  /* 0x000000cb54027221 */ /* 0x002fe20000010000 */
[----:B------:R-:W-:Y:S01]  /*6c40*/  MOV R203, R86 ;  /* 0x0000005600cb7202 */ /* 0x000fe20000000f00 */
[----:B------:R-:W-:Y:S01]  /*6c50*/  IMAD.MOV.U32 R84, RZ, RZ, R85 ;  /* 0x000000ffff547224 */ /* 0x000fe200078e0055 */
[----:B------:R-:W-:Y:S01]  /*6c60*/  MOV R86, R179 ;  /* 0x000000b300567202 */ /* 0x000fe20000000f00 */
[----:B------:R-:W-:-:S02]  /*6c70*/  FADD.FTZ R2, R217, R2 ;  /* 0x00000002d9027221 */ /* 0x000fc40000010000 */
[----:B--2---:R-:W-:Y:S01]  /*6c80*/  FADD.FTZ R0, R84, R203 ;  /* 0x000000cb54007221 */ /* 0x004fe20000010000 */
[----:B------:R-:W-:Y:S03]  /*6c90*/  HMMA.16816.F32 R160, R4, R34, R160 ;  /* 0x0000002204a0723c */ /* 0x000fe600000018a0 */
[----:B------:R-:W-:Y:S02]  /*6ca0*/  FADD.FTZ R0, R212, R0 ;  /* 0x00000000d4007221 */ /* 0x000fe40000010000 */
[----:B------:R-:W-:-:S03]  /*6cb0*/  IMAD.MOV.U32 R85, RZ, RZ, R177 ;  /* 0x000000ffff557224 */ /* 0x000fc600078e00b1 */
[----:B------:R-:W-:Y:S01]  /*6cc0*/  HMMA.16816.F32 R104, R4, R28, R104 ;  /* 0x0000001c0468723c */ /* 0x000fe20000001868 */
[----:B------:R-:W-:Y:S02]  /*6cd0*/  FADD.FTZ R2, R86, R2 ;  /* 0x0000000256027221 */ /* 0x000fe40000010000 */
[----:B------:R-:W-:-:S05]  /*6ce0*/  FADD.FTZ R0, R87, R0 ;  /* 0x0000000057007221 */ /* 0x000fca0000010000 */
[----:B------:R-:W-:Y:S01]  /*6cf0*/  HMMA.16816.F32 R108, R4, R30, R108 ;  /* 0x0000001e046c723c */ /* 0x000fe2000000186c */
[----:B------:R-:W-:-:S07]  /*6d00*/  IMAD.MOV.U32 R177, RZ, RZ, R178 ;  /* 0x000000ffffb17224 */ /* 0x000fce00078e00b2 */
[----:B------:R-:W-:Y:S01]  /*6d10*/  HMMA.16816.F32 R12, R4, R20, R12 ;  /* 0x00000014040c723c */ /* 0x000fe2000000180c */
[----:B------:R-:W-:-:S07]  /*6d20*/  IMAD.MOV.U32 R178, RZ, RZ, R211 ;  /* 0x000000ffffb27224 */ /* 0x000fce00078e00d3 */
[----:B------:R-:W-:Y:S01]  /*6d30*/  HMMA.16816.F32 R8, R4, R22, R8 ;  /* 0x000000160408723c */ /* 0x000fe20000001808 */
[----:B------:R-:W-:-:S06]  /*6d40*/  FADD.FTZ R2, R232, R2 ;  /* 0x00000002e8027221 */ /* 0x000fcc0000010000 */
[----:B------:R-:W-:Y:S02]  /*6d50*/  FADD.FTZ R6, R218, R219 ;  /* 0x000000dbda067221 */ /* 0x000fe40000010000 */
[----:B------:R-:W-:Y:S02]  /*6d60*/  FADD.FTZ R5, R176, R0 ;  /* 0x00000000b0057221 */ /* 0x000fe40000010000 */
[----:B------:R-:W-:Y:S02]  /*6d70*/  FADD.FTZ R6, R85, R6 ;  /* 0x0000000655067221 */ /* 0x000fe40000010000 */
[----:B------:R-:W-:Y:S02]  /*6d80*/  FADD.FTZ R0, R185, R184 ;  /* 0x000000b8b9007221 */ /* 0x000fe40000010000 */
[----:B------:R-:W-:Y:S02]  /*6d90*/  FADD.FTZ R6, R199, R6 ;  /* 0x00000006c7067221 */ /* 0x000fe40000010000 */
[----:B------:R-:W-:-:S02]  /*6da0*/  IMAD.MOV.U32 R179, RZ, RZ, R208 ;  /* 0x000000ffffb37224 */ /* 0x000fc400078e00d0 */
[----:B------:R-:W-:Y:S01]  /*6db0*/  FADD.FTZ R4, R178, R2 ;  /* 0x00000002b2047221 */ /* 0x000fe20000010000 */
[----:B------:R-:W-:Y:S01]  /*6dc0*/  MOV R211, R221 ;  /* 0x000000dd00d37202 */ /* 0x000fe20000000f00 */
[----:B------:R-:W-:Y:S01]  /*6dd0*/  FADD.FTZ R2, R252, R0 ;  /* 0x00000000fc027221 */ /* 0x000fe20000010000 */
[----:B------:R1:W5:Y:S01]  /*6de0*/  LDL.LU R221, [R1+0x5c] ;  /* 0x00005c0001dd7983 */ /* 0x0003620000300800 */
[----:B------:R-:W-:Y:S02]  /*6df0*/  FADD.FTZ R6, R177, R6 ;  /* 0x00000006b1067221 */ /* 0x000fe40000010000 */
[----:B------:R-:W-:Y:S02]  /*6e00*/  FADD.FTZ R0, R179, R5 ;  /* 0x00000005b3007221 */ /* 0x000fe40000010000 */
[----:B------:R-:W-:Y:S02]  /*6e10*/  FADD.FTZ R2, R250, R2 ;  /* 0x00000002fa027221 */ /* 0x000fe40000010000 */
[----:B------:R-:W-:-:S02]  /*6e20*/  IMAD.MOV.U32 R208, RZ, RZ, R220 ;  /* 0x000000ffffd07224 */ /* 0x000fc400078e00dc */
[----:B------:R-:W-:Y:S01]  /*6e30*/  FADD.FTZ R6, R211, R6 ;  /* 0x00000006d3067221 */ /* 0x000fe20000010000 */
[----:B------:R1:W5:Y:S01]  /*6e40*/  LDL.LU R220, [R1+0x58] ;  /* 0x0000580001dc7983 */ /* 0x0003620000300800 */
[----:B------:R-:W-:Y:S02]  /*6e50*/  FADD.FTZ R5, R207, R0 ;  /* 0x00000000cf057221 */ /* 0x000fe40000010000 */
[----:B------:R-:W-:Y:S01]  /*6e60*/  FADD.FTZ R2, R247, R2 ;  /* 0x00000002f7027221 */ /* 0x000fe20000010000 */
[----:B------:R1:W5:Y:S01]  /*6e70*/  LDL.LU R219, [R1+0x54] ;  /* 0x0000540001db7983 */ /* 0x0003620000300800 */
[----:B------:R-:W-:Y:S02]  /*6e80*/  FADD.FTZ R7, R208, R4 ;  /* 0x00000004d0077221 */ /* 0x000fe40000010000 */
[----:B------:R-:W-:Y:S01]  /*6e90*/  FADD.FTZ R4, R251, R6 ;  /* 0x00000006fb047221 */ /* 0x000fe20000010000 */
[----:B------:R1:W5:Y:S01]  /*6ea0*/  LDL.LU R218, [R1+0x50] ;  /* 0x0000500001da7983 */ /* 0x0003620000300800 */
[----:B------:R-:W-:-:S02]  /*6eb0*/  FADD.FTZ R6, R210, R5 ;  /* 0x00000005d2067221 */ /* 0x000fc40000010000 */
[----:B------:R-:W-:Y:S01]  /*6ec0*/  FADD.FTZ R2, R246, R2 ;  /* 0x00000002f6027221 */ /* 0x000fe20000010000 */
[----:B------:R1:W5:Y:S01]  /*6ed0*/  LDL.LU R217, [R1+0x4c] ;  /* 0x00004c0001d97983 */ /* 0x0003620000300800 */
[----:B------:R-:W-:Y:S02]  /*6ee0*/  FADD.FTZ R0, R229, R7 ;  /* 0x00000007e5007221 */ /* 0x000fe40000010000 */
[----:B------:R-:W-:Y:S01]  /*6ef0*/  FADD.FTZ R7, R249, R4 ;  /* 0x00000004f9077221 */ /* 0x000fe20000010000 */
[----:B------:R1:W5:Y:S01]  /*6f00*/  LDL.LU R212, [R1+0x48] ;  /* 0x0000480001d47983 */ /* 0x0003620000300800 */
[----:B------:R-:W-:Y:S02]  /*6f10*/  FADD.FTZ R4, R180, R6 ;  /* 0x00000006b4047221 */ /* 0x000fe40000010000 */
[----:B------:R-:W-:Y:S02]  /*6f20*/  FADD.FTZ R2, R248, R2 ;  /* 0x00000002f8027221 */ /* 0x000fe40000010000 */
[----:B------:R-:W-:-:S02]  /*6f30*/  FADD.FTZ R5, R209, R0 ;  /* 0x00000000d1057221 */ /* 0x000fc40000010000 */
[----:B------:R-:W-:Y:S02]  /*6f40*/  FADD.FTZ R0, R90, R7 ;  /* 0x000000075a007221 */ /* 0x000fe40000010000 */
[----:B------:R-:W-:Y:S02]  /*6f50*/  FADD.FTZ R7, R182, R4 ;  /* 0x00000004b6077221 */ /* 0x000fe40000010000 */
[----:B------:R-:W-:Y:S02]  /*6f60*/  FADD.FTZ R4, R72, R2 ;  /* 0x0000000248047221 */ /* 0x000fe40000010000 */
[----:B------:R-:W-:Y:S02]  /*6f70*/  IMAD.MOV.U32 R183, RZ, RZ, R127 ;  /* 0x000000ffffb77224 */ /* 0x000fe400078e007f */
        /* <DEDUP_REMOVED lines=51> */
[----:B---3--:R-:W-:Y:S02]  /*72b0*/  FADD.FTZ R0, R37, R0 ;  /* 0x0000000025007221 */ /* 0x008fe40000010000 */
[----:B------:R-:W-:Y:S02]  /*72c0*/  FADD.FTZ R5, R82, R4 ;  /* 0x0000000452057221 */ /* 0x000fe40000010000 */
[----:B------:R-:W-:Y:S02]  /*72d0*/  FADD.FTZ R4, R77, R7 ;  /* 0x000000074d047221 */ /* 0x000fe40000010000 */
[----:B------:R-:W-:Y:S02]  /*72e0*/  FADD.FTZ R2, R53, R6 ;  /* 0x0000000635027221 */ /* 0x000fe40000010000 */
[----:B----4-:R-:W-:-:S02]  /*72f0*/  FADD.FTZ R0, R36, R0 ;  /* 0x0000000024007221 */ /* 0x010fc40000010000 */
[----:B------:R-:W-:Y:S02]  /*7300*/  FADD.FTZ R5, R80, R5 ;  /* 0x0000000550057221 */ /* 0x000fe40000010000 */
[----:B------:R-:W-:Y:S02]  /*7310*/  FADD.FTZ R4, R76, R4 ;  /* 0x000000044c047221 */ /* 0x000fe40000010000 */
[----:B------:R-:W-:Y:S02]  /*7320*/  FADD.FTZ R2, R52, R2 ;  /* 0x0000000234027221 */ /* 0x000fe40000010000 */
[----:B------:R-:W-:Y:S01]  /*7330*/  FADD.FTZ R0, R32, R0 ;  /* 0x0000000020007221 */ /* 0x000fe20000010000 */
[----:B------:R1:W-:Y:S04]  /*7340*/  STL [R1+0x8], R5 ;  /* 0x0000080501007387 */ /* 0x0003e80000100800 */
[----:B------:R1:W-:Y:S04]  /*7350*/  STL [R1+0xc], R4 ;  /* 0x00000c0401007387 */ /* 0x0003e80000100800 */
[----:B------:R1:W-:Y:S04]  /*7360*/  STL [R1+0x10], R2 ;  /* 0x0000100201007387 */ /* 0x0003e80000100800 */
[----:B------:R1:W-:Y:S01]  /*7370*/  STL [R1+0x14], R0 ;  /* 0x0000140001007387 */ /* 0x0003e20000100800 */
[----:B------:R-:W-:Y:S01]  /*7380*/  UIMAD.WIDE.U32 UR14, UR7, UR4, URZ ;  /* 0x00000004070e72a5 */ /* 0x000fe2000f8e003f */
[----:B------:R-:W-:-:S02]  /*7390*/  PLOP3.LUT P0, PT, PT, PT, UP1, 0x40, 0x0 ;  /* 0x000000000000781c */ /* 0x000fc40003f0e818 */
[----:B------:R-:W-:Y:S01]  /*73a0*/  F2FP.PACK_AB R124, R68, R67 ;  /* 0x00000043447c723e */ /* 0x000fe200000000ff */
[----:B------:R-:W-:Y:S01]  /*73b0*/  @UP2 USHF.R.U32.HI UR7, URZ, UR5, UR15 ;  /* 0x000000053f072299 */ /* 0x000fe2000801160f */
[----:B------:R-:W-:Y:S02]  /*73c0*/  F2FP.PACK_AB R126, R52, R53 ;  /* 0x00000035347e723e */ /* 0x000fe400000000ff */
[----:B------:R-:W-:Y:S02]  /*73d0*/  F2FP.PACK_AB R125, R37, R46 ;  /* 0x0000002e257d723e */ /* 0x000fe400000000ff */
[----:B------:R-:W-:Y:S01]  /*73e0*/  F2FP.PACK_AB R127, R32, R36 ;  /* 0x00000024207f723e */ /* 0x000fe200000000ff */
[----:B------:R-:W-:-:S03]  /*73f0*/  UIADD3 UR4, UR6, UR7, URZ ;  /* 0x0000000706047290 */ /* 0x000fc6000fffe03f */
[----:B------:R-:W-:Y:S02]  /*7400*/  ULDC UR7, c[0x0][0x328] ;  /* 0x0000ca0000077ab9 */ /* 0x000fe40000000800 */
[----:B------:R-:W-:Y:S01]  /*7410*/  UIADD3 UR7, UR4, UR7, URZ ;  /* 0x0000000704077290 */ /* 0x000fe2000fffe03f */
[----:B------:R-:W-:Y:S01]  /*7420*/  HMMA.16816.F32 R140, R124, R16, R140 ;  /* 0x000000107c8c723c */ /* 0x000fe2000000188c */
[----:B------:R-:W-:-:S07]  /*7430*/  IADD3 R229, R244, -0x2, RZ ;  /* 0xfffffffef4e57810 */ /* 0x000fce0007ffe0ff */
[C---:B------:R-:W-:Y:S08]  /*7440*/  HMMA.16816.F32 R144, R124.reuse, R18, R144 ;  /* 0x000000127c90723c */ /* 0x040ff00000001890 */
[C---:B------:R-:W-:Y:S08]  /*7450*/  HMMA.16816.F32 R156, R124.reuse, R24, R156 ;  /* 0x000000187c9c723c */ /* 0x040ff0000000189c */
[C---:B------:R-:W-:Y:S08]  /*7460*/  HMMA.16816.F32 R160, R124.reuse, R26, R160 ;  /* 0x0000001a7ca0723c */ /* 0x040ff000000018a0 */
[C---:B------:R-:W-:Y:S08]  /*7470*/  HMMA.16816.F32 R104, R124.reuse, R40, R104 ;  /* 0x000000287c68723c */ /* 0x040ff00000001868 */
[C---:B------:R-:W-:Y:S08]  /*7480*/  HMMA.16816.F32 R108, R124.reuse, R42, R108 ;  /* 0x0000002a7c6c723c */ /* 0x040ff0000000186c */
[C---:B------:R-:W-:Y:S08]  /*7490*/  HMMA.16816.F32 R120, R124.reuse, R48, R12 ;  /* 0x000000307c78723c */ /* 0x040ff0000000180c */
[----:B------:R-:W-:Y:S01]  /*74a0*/  HMMA.16816.F32 R124, R124, R50, R8 ;  /* 0x000000327c7c723c */ /* 0x000fe20000001808 */
[----:B------:R-:W-:Y:S07]  /*74b0*/  @P0 BRA `(.L_x_161) ;  /* 0x0000015000000947 */ /* 0x000fee0003800000 */
[----:B-1----:R-:W-:Y:S01]  /*74c0*/  ISETP.LT.AND P0, PT, RZ, UR4, PT ;  /* 0x00000004ff007c0c */ /* 0x002fe2000bf01270 */
[----:B------:R-:W-:-:S02]  /*74d0*/  UIADD3 UR14, UR4, -0x1, URZ ;  /* 0xffffffff040e7890 */ /* 0x000fc4000fffe03f */
[----:B------:R-:W-:-:S10]  /*74e0*/  ULDC UR6, c[0x0][0x32c] ;  /* 0x0000cb0000067ab9 */ /* 0x000fd40000000800 */
[----:B------:R-:W-:Y:S05]  /*74f0*/  @P0 BRA `(.L_x_162) ;  /* 0x0000008000000947 */ /* 0x000fea0003800000 */
[----:B------:R-:W-:Y:S02]  /*7500*/  UISETP.NE.AND UP0, UPT, UR6, 0x1, UPT ;  /* 0x000000010600788c */ /* 0x000fe4000bf05270 */
[----:B------:R-:W-:-:S03]  /*7510*/  UIADD3 UR14, -UR4, URZ, URZ ;  /* 0x0000003f040e7290 */ /* 0x000fc6000fffe13f */
[----:B------:R-:W-:Y:S02]  /*7520*/  ULDC.64 UR4, c[0x0][0x330] ;  /* 0x0000cc0000047ab9 */ /* 0x000fe40000000a00 */
[----:B------:R-:W-:-:S07]  /*7530*/  UIMAD.WIDE.U32 UR16, UR14, UR4, URZ ;  /* 0x000000040e1072a5 */ /* 0x000fce000f8e003f */
[----:B------:R-:W-:Y:S02]  /*7540*/  @UP0 UMOV UR15, UR17 ;  /* 0x00000011000f0c82 */ /* 0x000fe40008000000 */
[----:B------:R-:W-:-:S04]  /*7550*/  @UP0 USHF.R.U32.HI UR14, URZ, UR5, UR15 ;  /* 0x000000053f0e0299 */ /* 0x000fc8000801160f */
[----:B------:R-:W-:Y:S01]  /*7560*/  ULOP3.LUT UR14, URZ, UR14, URZ, 0x33, !UPT ;  /* 0x0000000e3f0e7292 */ /* 0x000fe2000f8e333f */
[----:B------:R-:W-:Y:S05]  /*7570*/  BRA `(.L_x_163) ;  /* 0x0000005000007947 */ /* 0x000fea0003800000 */
.L_x_162:
[----:B------:R-:W-:Y:S02]  /*7580*/  UISETP.NE.AND UP0, UPT, UR6, 0x1, UPT ;  /* 0x000000010600788c */ /* 0x000fe4000bf05270 */
[----:B------:R-:W-:Y:S02]  /*7590*/  ULDC.64 UR4, c[0x0][0x330] ;  /* 0x0000cc0000047ab9 */ /* 0x000fe40000000a00 */
[----:B------:R-:W-:-:S07]  /*75a0*/  UIMAD.WIDE.U32 UR16, UR14, UR4, URZ ;  /* 0x000000040e1072a5 */ /* 0x000fce000f8e003f */
[----:B------:R-:W-:Y:S02]  /*75b0*/  @UP0 UMOV UR15, UR17 ;  /* 0x00000011000f0c82 */ /* 0x000fe40008000000 */
[----:B------:R-:W-:Y:S02]  /*75c0*/  @UP0 USHF.R.U32.HI UR14, URZ, UR5, UR15 ;  /* 0x000000053f0e0299 */ /* 0x000fe4000801160f */
.L_x_163:
[----:B------:R-:W-:Y:S02]  /*75d0*/  ULDC UR4, c[0x0][0x32c] ;  /* 0x0000cb0000047ab9 */ /* 0x000fe40000000800 */
[----:B------:R-:W-:-:S04]  /*75e0*/  UIMAD UR4, UR14, UR6, UR4 ;  /* 0x000000060e0472a4 */ /* 0x000fc8000f8e0204 */
[----:B------:R-:W-:-:S04]  /*75f0*/  UISETP.LT.AND UP0, UPT, UR7, UR4, UPT ;  /* 0x000000040700728c */ /* 0x000fc8000bf01270 */
[----:B------:R-:W-:-:S04]  /*7600*/  USEL UR7, UR7, UR4, UP0 ;  /* 0x0000000407077287 */ /* 0x000fc80008000000 */
.L_x_161:
[----:B-1----:R-:W-:-:S04]  /*7610*/  UIMAD.WIDE UR4, UR7, 0x2aaaaaab, URZ ;  /* 0x2aaaaaab070478a5 */ /* 0x002fc8000f8e023f */
[----:B------:R-:W-:-:S04]  /*7620*/  USHF.R.U32.HI UR4, URZ, 0x1f, UR5 ;  /* 0x0000001f3f047899 */ /* 0x000fc80008011605 */
[----:B------:R-:W-:-:S04]  /*7630*/  ULEA.HI.SX32 UR4, UR5, UR4, 0x1c ;  /* 0x0000000405047291 */ /* 0x000fc8000f8fe23f */
[----:B------:R-:W-:-:S04]  /*7640*/  UISETP.LT.AND UP0, UPT, UR8, UR4, UPT ;  /* 0x000000040800728c */ /* 0x000fc8000bf01270 */
[----:B------:R-:W-:-:S06]  /*7650*/  USEL UR4, UR8, UR4, !UP0 ;  /* 0x0000000408047287 */ /* 0x000fcc000c000000 */
[----:B------:R-:W-:-:S13]  /*7660*/  ISETP.GE.AND P0, PT, R229, UR4, PT ;  /* 0x00000004e5007c0c */ /* 0x000fda000bf06270 */
[----:B------:R-:W-:Y:S05]  /*7670*/  @!P0 BRA `(.L_x_164) ;  /* 0x00005c1000008947 */ /* 0x000fea0003800000 */
[----:B------:R-:W2:Y:S01]  /*7680*/  LDL R0, [R1+0x20] ;  /* 0x0000200001007983 */ /* 0x000ea20000100800 */
[----:B------:R-:W-:Y:S01]  /*7690*/  PLOP3.LUT P1, PT, PT, PT, UP2, 0x80, 0x0 ;  /* 0x000000000000781c */ /* 0x000fe20003f2f028 */
[----:B------:R-:W-:Y:S01]  /*76a0*/  IMAD.MOV.U32 R132, RZ, RZ, R129 ;  /* 0x000000ffff847224 */ /* 0x000fe200078e0081 */
[----:B------:R-:W-:Y:S01]  /*76b0*/  PLOP3.LUT P0, PT, PT, PT, UP2, 0x80, 0x0 ;  /* 0x000000000000781c */ /* 0x000fe20003f0f028 */
[----:B------:R-:W-:Y:S01]  /*76c0*/  IMAD.MOV.U32 R131, RZ, RZ, R130 ;  /* 0x000000ffff837224 */ /* 0x000fe200078e0082 */
[----:B------:R-:W-:Y:S01]  /*76d0*/  MOV R134, R3 ;  /* 0x0000000300867202 */ /* 0x000fe20000000f00 */
[----:B------:R-:W-:-:S08]  /*76e0*/  IMAD.MOV.U32 R133, RZ, RZ, R128 ;  /* 0x000000ffff857224 */ /* 0x000fd000078e0080 */
[----:B--2---:R-:W-:-:S05]  /*76f0*/  @P1 IMAD.HI.U32 R0, R0, c[0x0][0x2c8], RZ ;  /* 0x0000b20000001a27 */ /* 0x004fca00078e00ff */
[----:B------:R-:W-:-:S05]  /*7700*/  @P0 SHF.R.U32.HI R0, RZ, c[0x0][0x2cc], R0 ;  /* 0x0000b300ff000a19 */ /* 0x000fca0000011600 */
[----:B------:R1:W-:Y:S02]  /*7710*/  @P0 STL [R1+0x1c], R0 ;  /* 0x00001c0001000387 */ /* 0x0003e40000100800 */
.L_x_181:
[----:B------:R-:W-:Y:S04]  /*7720*/  DEPBAR.LE SB0, 0x0 ;  /* 0x000080000000791a */ /* 0x000fe80000000000 */
[----:B------:R-:W-:Y:S01]  /*7730*/  BAR.SYNC.DEFER_BLOCKING 0x0 ;  /* 0x0000000000007b1d */ /* 0x000fe20000010000 */
[C---:B------:R-:W-:Y:S01]  /*7740*/  ISETP.LT.AND P0, PT, R229.reuse, UR8, PT ;  /* 0x00000008e5007c0c */ /* 0x040fe2000bf01270 */
[----:B------:R-:W-:Y:S11]  /*7750*/  IMAD.MOV.U32 R230, RZ, RZ, c[0x0][0x1e0] ;  /* 0x00007800ffe67624 */ /* 0x000ff600078e00ff */
[----:B------:R-:W-:Y:S01]  /*7760*/  @!UPT UIADD3 URZ, URZ, URZ, URZ ;  /* 0x0000003f3f3ff290 */ /* 0x000fe2000fffe03f */
[----:B-1----:R-:W-:Y:S01]  /*7770*/  @!P0 SHF.R.S32.HI R0, RZ, 0x1f, R229 ;  /* 0x0000001fff008819 */ /* 0x002fe200000114e5 */
[C---:B------:R-:W-:Y:S04]  /*7780*/  @!P0 IMAD.WIDE.U32 R2, R229.reuse, c[0x0][0x208], RZ ;  /* 0x00008200e5028a25 */ /* 0x040fe800078e00ff */
[----:B------:R-:W-:Y:S04]  /*7790*/  @!P0 IMAD R0, R0, c[0x0][0x208], RZ ;  /* 0x0000820000008a24 */ /* 0x000fe800078e02ff */
[----:B------:R-:W-:Y:S01]  /*77a0*/  @!P0 IMAD R0, R229, c[0x0][0x20c], R0 ;  /* 0x00008300e5008a24 */ /* 0x000fe200078e0200 */
[----:B-----5:R-:W-:Y:S03]  /*77b0*/  LDSM.16.M88.4 R96, [R219+0x6100] ;  /* 0x00610000db60783b */ /* 0x020fe60000000200 */
[----:B------:R-:W-:Y:S03]  /*77c0*/  @!P0 IMAD.IADD R0, R3, 0x1, R0 ;  /* 0x0000000103008824 */ /* 0x000fe600078e0200 */
[----:B------:R-:W1:Y:S01]  /*77d0*/  LDSM.16.M88.4 R16, [R212+0x3100] ;  /* 0x00310000d410783b */ /* 0x000e620000000200 */
[----:B------:R-:W-:Y:S05]  /*77e0*/  @!P0 IMAD R0, R0, 0x60, RZ ;  /* 0x0000006000008824 */ /* 0x000fea00078e02ff */
[----:B------:R-:W2:Y:S06]  /*77f0*/  LDSM.16.M88.4 R92, [R219+0x8100] ;  /* 0x00810000db5c783b */ /* 0x000eac0000000200 */
[----:B------:R-:W3:Y:S06]  /*7800*/  LDL.64 R192, [R1+0x30] ;  /* 0x0000300001c07983 */ /* 0x000eec0000100a00 */
[----:B------:R-:W3:Y:S06]  /*7810*/  LDL.64 R128, [R1+0x40] ;  /* 0x0000400001807983 */ /* 0x000eec0000100a00 */
[----:B------:R-:W4:Y:S06]  /*7820*/  LDSM.16.M88.4 R32, [R212+0x3900] ;  /* 0x00390000d420783b */ /* 0x000f2c0000000200 */
[----:B------:R-:W3:Y:S06]  /*7830*/  LDL.64 R234, [R1+0x28] ;  /* 0x0000280001ea7983 */ /* 0x000eec0000100a00 */
[----:B------:R-:W4:Y:S01]  /*7840*/  LDSM.16.M88.4 R48, [R212+0x4100] ;  /* 0x00410000d430783b */ /* 0x000f220000000200 */
[-C--:B-1----:R-:W-:Y:S05]  /*7850*/  HMMA.16816.F32 R4, R96, R16.reuse, RZ ;  /* 0x000000106004723c */ /* 0x082fea00000018ff */
[----:B------:R-:W3:Y:S03]  /*7860*/  LDL.64 R232, [R1+0x38] ;  /* 0x0000380001e87983 */ /* 0x000ee60000100a00 */
[C---:B--2---:R-:W-:Y:S03]  /*7870*/  HMMA.16816.F32 R8, R92.reuse, R16, RZ ;  /* 0x000000105c08723c */ /* 0x044fe600000018ff */
[----:B------:R-:W1:Y:S06]  /*7880*/  LDSM.16.M88.4 R64, [R212+0x4900] ;  /* 0x00490000d440783b */ /* 0x000e6c0000000200 */
[----:B------:R-:W2:Y:S01]  /*7890*/  LDL R135, [R1+0x1c] ;  /* 0x00001c0001877983 */ /* 0x000ea20000100800 */
[-C--:B------:R-:W-:Y:S05]  /*78a0*/  HMMA.16816.F32 R12, R92, R18.reuse, RZ ;  /* 0x000000125c0c723c */ /* 0x080fea00000018ff */
[----:B------:R-:W1:Y:S03]  /*78b0*/  LDSM.16.M88.4 R80, [R212+0x5100] ;  /* 0x00510000d450783b */ /* 0x000e660000000200 */
[C---:B------:R-:W-:Y:S03]  /*78c0*/  HMMA.16816.F32 R16, R96.reuse, R18, RZ ;  /* 0x000000126010723c */ /* 0x040fe600000018ff */
[----:B------:R-:W1:Y:S05]  /*78d0*/  LDSM.16.M88.4 R172, [R212+0x5900] ;  /* 0x00590000d4ac783b */ /* 0x000e6a0000000200 */
[-C--:B----4-:R-:W-:Y:S01]  /*78e0*/  HMMA.16816.F32 R20, R96, R32.reuse, RZ ;  /* 0x000000206014723c */ /* 0x090fe200000018ff */
[----:B------:R-:W-:Y:S06]  /*78f0*/  LDSM.16.M88.4 R176, [R222+0x6100] ;  /* 0x00610000deb0783b */ /* 0x000fec0000000200 */
[----:B------:R-:W4:Y:S01]  /*7900*/  LDSM.16.M88.4 R180, [R223] ;  /* 0x00000000dfb4783b */ /* 0x000f220000000200 */
[C---:B------:R-:W-:Y:S05]  /*7910*/  HMMA.16816.F32 R24, R92.reuse, R32, RZ ;  /* 0x000000205c18723c */ /* 0x040fea00000018ff */
[----:B------:R-:W1:Y:S03]  /*7920*/  LDSM.16.M88.4 R184, [R222+0x8100] ;  /* 0x00810000deb8783b */ /* 0x000e660000000200 */
[-C--:B------:R-:W-:Y:S03]  /*7930*/  HMMA.16816.F32 R28, R92, R34.reuse, RZ ;  /* 0x000000225c1c723c */ /* 0x080fe600000018ff */
[----:B------:R-:W1:Y:S05]  /*7940*/  LDSM.16.M88.4 R188, [R228] ;  /* 0x00000000e4bc783b */ /* 0x000e6a0000000200 */
[C---:B------:R-:W-:Y:S08]  /*7950*/  HMMA.16816.F32 R32, R96.reuse, R34, RZ ;  /* 0x000000226020723c */ /* 0x040ff000000018ff */
[-C--:B------:R-:W-:Y:S08]  /*7960*/  HMMA.16816.F32 R36, R96, R48.reuse, RZ ;  /* 0x000000306024723c */ /* 0x080ff000000018ff */
[C---:B------:R-:W-:Y:S08]  /*7970*/  HMMA.16816.F32 R40, R92.reuse, R48, RZ ;  /* 0x000000305c28723c */ /* 0x040ff000000018ff */
[-C--:B------:R-:W-:Y:S08]  /*7980*/  HMMA.16816.F32 R44, R92, R50.reuse, RZ ;  /* 0x000000325c2c723c */ /* 0x080ff000000018ff */
[C---:B------:R-:W-:Y:S08]  /*7990*/  HMMA.16816.F32 R48, R96.reuse, R50, RZ ;  /* 0x000000326030723c */ /* 0x040ff000000018ff */
[-C--:B-1----:R-:W-:Y:S08]  /*79a0*/  HMMA.16816.F32 R52, R96, R64.reuse, RZ ;  /* 0x000000406034723c */ /* 0x082ff000000018ff */
[C---:B------:R-:W-:Y:S08]  /*79b0*/  HMMA.16816.F32 R56, R92.reuse, R64, RZ ;  /* 0x000000405c38723c */ /* 0x040ff000000018ff */
[-C--:B------:R-:W-:Y:S08]  /*79c0*/  HMMA.16816.F32 R60, R92, R66.reuse, RZ ;  /* 0x000000425c3c723c */ /* 0x080ff000000018ff */
        /* <DEDUP_REMOVED lines=8> */
[----:B------:R-:W-:Y:S01]  /*7a50*/  HMMA.16816.F32 R96, R96, R174, RZ ;  /* 0x000000ae6060723c */ /* 0x000fe200000018ff */
[----:B------:R-:W1:Y:S07]  /*7a60*/  LDSM.16.M88.4 R172, [R227] ;  /* 0x00000000e3ac783b */ /* 0x000e6e0000000200 */
[-C--:B----4-:R-:W-:Y:S08]  /*7a70*/  HMMA.16816.F32 R4, R176, R180.reuse, R4 ;  /* 0x000000b4b004723c */ /* 0x090ff00000001804 */
[C---:B------:R-:W-:Y:S08]  /*7a80*/  HMMA.16816.F32 R8, R184.reuse, R180, R8 ;  /* 0x000000b4b808723c */ /* 0x040ff00000001808 */
[-C--:B------:R-:W-:Y:S08]  /*7a90*/  HMMA.16816.F32 R12, R184, R182.reuse, R12 ;  /* 0x000000b6b80c723c */ /* 0x080ff0000000180c */
[C---:B------:R-:W-:Y:S01]  /*7aa0*/  HMMA.16816.F32 R16, R176.reuse, R182, R16 ;  /* 0x000000b6b010723c */ /* 0x040fe20000001810 */
[----:B------:R-:W4:Y:S07]  /*7ab0*/  LDSM.16.M88.4 R180, [R226] ;  /* 0x00000000e2b4783b */ /* 0x000f2e0000000200 */
[-C--:B------:R-:W-:Y:S08]  /*7ac0*/  HMMA.16816.F32 R20, R176, R188.reuse, R20 ;  /* 0x000000bcb014723c */ /* 0x080ff00000001814 */
[C---:B------:R-:W-:Y:S08]  /*7ad0*/  HMMA.16816.F32 R24, R184.reuse, R188, R24 ;  /* 0x000000bcb818723c */ /* 0x040ff00000001818 */
[-C--:B------:R-:W-:Y:S08]  /*7ae0*/  HMMA.16816.F32 R28, R184, R190.reuse, R28 ;  /* 0x000000beb81c723c */ /* 0x080ff0000000181c */
[C---:B------:R-:W-:Y:S01]  /*7af0*/  HMMA.16816.F32 R32, R176.reuse, R190, R32 ;  /* 0x000000beb020723c */ /* 0x040fe20000001820 */
[----:B------:R-:W2:Y:S07]  /*7b00*/  LDSM.16.M88.4 R188, [R225] ;  /* 0x00000000e1bc783b */ /* 0x000eae0000000200 */
[-C--:B-1----:R-:W-:Y:S08]  /*7b10*/  HMMA.16816.F32 R36, R176, R172.reuse, R36 ;  /* 0x000000acb024723c */ /* 0x082ff00000001824 */
[C---:B------:R-:W-:Y:S08]  /*7b20*/  HMMA.16816.F32 R40, R184.reuse, R172, R40 ;  /* 0x000000acb828723c */ /* 0x040ff00000001828 */
[-C--:B------:R-:W-:Y:S04]  /*7b30*/  HMMA.16816.F32 R44, R184, R174.reuse, R44 ;  /* 0x000000aeb82c723c */ /* 0x080fe8000000182c */
[----:B---3--:R-:W-:Y:S04]  /*7b40*/  @!P0 IMAD.MOV.U32 R129, RZ, RZ, R193 ;  /* 0x000000ffff818224 */ /* 0x008fe800078e00c1 */
[C---:B------:R-:W-:Y:S01]  /*7b50*/  HMMA.16816.F32 R48, R176.reuse, R174, R48 ;  /* 0x000000aeb030723c */ /* 0x040fe20000001830 */
[----:B------:R-:W1:Y:S03]  /*7b60*/  LDSM.16.M88.4 R192, [R224] ;  /* 0x00000000e0c0783b */ /* 0x000e660000000200 */
[----:B------:R-:W-:Y:S04]  /*7b70*/  @!P0 IMAD.WIDE.U32 R128, R2, 0x60, R128 ;  /* 0x0000006002808825 */ /* 0x000fe800078e0080 */
[-C--:B----4-:R-:W-:Y:S04]  /*7b80*/  HMMA.16816.F32 R52, R176, R180.reuse, R52 ;  /* 0x000000b4b034723c */ /* 0x090fe80000001834 */
[----:B------:R-:W-:Y:S01]  /*7b90*/  @!P0 IMAD.IADD R0, R129, 0x1, R0 ;  /* 0x0000000181008824 */ /* 0x000fe200078e0200 */
[C---:B------:R-:W-:Y:S03]  /*7ba0*/  @!P0 LEA R2, P1, R128.reuse, c[0x0][0x1f8], 0x1 ;  /* 0x00007e0080028a11 */ /* 0x040fe600078208ff */
[C---:B------:R-:W-:Y:S04]  /*7bb0*/  HMMA.16816.F32 R56, R184.reuse, R180, R56 ;  /* 0x000000b4b838723c */ /* 0x040fe80000001838 */
[----:B------:R-:W-:Y:S02]  /*7bc0*/  @!P0 LEA.HI.X R3, R128, c[0x0][0x1fc], R0, 0x1, P1 ;  /* 0x00007f0080038a11 */ /* 0x000fe400008f0c00 */
[----:B------:R-:W-:Y:S02]  /*7bd0*/  @!P0 IADD3 R198, P2, R2, UR10, RZ ;  /* 0x0000000a02c68c10 */ /* 0x000fe4000ff5e0ff */
[-C--:B------:R-:W-:Y:S01]  /*7be0*/  HMMA.16816.F32 R60, R184, R182.reuse, R60 ;  /* 0x000000b6b83c723c */ /* 0x080fe2000000183c */
[----:B------:R-:W-:Y:S01]  /*7bf0*/  @!PT LDS RZ, [RZ] ;  /* 0x00000000fffff984 */ /* 0x000fe20000000800 */
[----:B------:R-:W-:Y:S01]  /*7c00*/  @!PT LDS RZ, [RZ] ;  /* 0x00000000fffff984 */ /* 0x000fe20000000800 */
[----:B------:R-:W-:Y:S01]  /*7c10*/  @!PT LDS RZ, [RZ] ;  /* 0x00000000fffff984 */ /* 0x000fe20000000800 */
[----:B------:R3:W-:Y:S03]  /*7c20*/  @!P0 LDGSTS.E.BYPASS.LTC128B.128 [R231+0x100], [R2.64], !P6 ;  /* 0x0010000002e78fae */ /* 0x0007e6000f101d4c */
[----:B------:R-:W-:Y:S02]  /*7c30*/  @!P0 IADD3.X R199, R3, UR9, RZ, P2, !PT ;  /* 0x0000000903c78c10 */ /* 0x000fe400097fe4ff */
[----:B------:R-:W-:Y:S02]  /*7c40*/  @!P0 IADD3 R196, P1, R198, UR10, RZ ;  /* 0x0000000ac6c48c10 */ /* 0x000fe4000ff3e0ff */
[C---:B------:R-:W-:Y:S01]  /*7c50*/  HMMA.16816.F32 R64, R176.reuse, R182, R64 ;  /* 0x000000b6b040723c */ /* 0x040fe20000001840 */
[----:B------:R4:W-:Y:S03]  /*7c60*/  @!P0 LDGSTS.E.BYPASS.LTC128B.128 [R231+0x900], [R198.64], !P6 ;  /* 0x00900000c6e78fae */ /* 0x0009e6000f101d4c */
[----:B------:R-:W-:Y:S02]  /*7c70*/  @!P0 IADD3.X R197, R199, UR9, RZ, P1, !PT ;  /* 0x00000009c7c58c10 */ /* 0x000fe40008ffe4ff */
[----:B------:R-:W-:Y:S02]  /*7c80*/  @!P0 IADD3 R128, P3, R196, UR10, RZ ;  /* 0x0000000ac4808c10 */ /* 0x000fe4000ff7e0ff */
[-C--:B--2---:R-:W-:Y:S01]  /*7c90*/  HMMA.16816.F32 R68, R176, R188.reuse, R68 ;  /* 0x000000bcb044723c */ /* 0x084fe20000001844 */
[----:B------:R4:W-:Y:S03]  /*7ca0*/  @!P0 LDGSTS.E.BYPASS.LTC128B.128 [R231+0x1100], [R196.64], !P6 ;  /* 0x01100000c4e78fae */ /* 0x0009e6000f101d4c */
[----:B------:R-:W-:Y:S02]  /*7cb0*/  @!P0 IADD3.X R129, R197, UR9, RZ, P3, !PT ;  /* 0x00000009c5818c10 */ /* 0x000fe40009ffe4ff */
[----:B------:R-:W-:Y:S02]  /*7cc0*/  PLOP3.LUT P3, PT, PT, PT, UP2, 0x80, 0x0 ;  /* 0x000000000000781c */ /* 0x000fe40003f6f028 */
[C---:B------:R-:W-:Y:S01]  /*7cd0*/  HMMA.16816.F32 R72, R184.reuse, R188, R72 ;  /* 0x000000bcb848723c */ /* 0x040fe20000001848 */
[----:B------:R2:W-:Y:S03]  /*7ce0*/  @!P0 LDGSTS.E.BYPASS.LTC128B.128 [R231+0x1900], [R128.64], !P6 ;  /* 0x0190000080e78fae */ /* 0x0005e6000f101d4c */
[----:B---3--:R-:W-:Y:S04]  /*7cf0*/  @!P0 IADD3 R2, P2, R128, UR10, RZ ;  /* 0x0000000a80028c10 */ /* 0x008fe8000ff5e0ff */
[-C--:B------:R-:W-:Y:S04]  /*7d00*/  HMMA.16816.F32 R76, R184, R190.reuse, R76 ;  /* 0x000000beb84c723c */ /* 0x080fe8000000184c */
[----:B------:R-:W-:Y:S02]  /*7d10*/  @!P0 IADD3.X R3, R129, UR9, RZ, P2, !PT ;  /* 0x0000000981038c10 */ /* 0x000fe400097fe4ff */
[----:B------:R-:W-:Y:S02]  /*7d20*/  @!P0 IADD3 R172, P1, R2, UR10, RZ ;  /* 0x0000000a02ac8c10 */ /* 0x000fe4000ff3e0ff */
[C---:B------:R-:W-:Y:S01]  /*7d30*/  HMMA.16816.F32 R80, R176.reuse, R190, R80 ;  /* 0x000000beb050723c */ /* 0x040fe20000001850 */
[----:B------:R3:W-:Y:S03]  /*7d40*/  @!P0 LDGSTS.E.BYPASS.LTC128B.128 [R231+0x2100], [R2.64], !P6 ;  /* 0x0210000002e78fae */ /* 0x0007e6000f101d4c */
[----:B------:R-:W-:Y:S04]  /*7d50*/  @!P0 IADD3.X R173, R3, UR9, RZ, P1, !PT ;  /* 0x0000000903ad8c10 */ /* 0x000fe80008ffe4ff */
[-C--:B-1----:R-:W-:Y:S01]  /*7d60*/  HMMA.16816.F32 R84, R176, R192.reuse, R84 ;  /* 0x000000c0b054723c */ /* 0x082fe20000001854 */
[----:B------:R1:W-:Y:S02]  /*7d70*/  @!P0 LDGSTS.E.BYPASS.LTC128B.128 [R231+0x2900], [R172.64], !P6 ;  /* 0x02900000ace78fae */ /* 0x0003e4000f101d4c */
[C---:B------:R-:W-:Y:S04]  /*7d80*/  ISETP.GT.AND P0, PT, R229.reuse, UR8, PT ;  /* 0x00000008e5007c0c */ /* 0x040fe8000bf04270 */
[----:B----4-:R-:W-:Y:S01]  /*7d90*/  LDSM.16.M88.4 R196, [R220+0x6100] ;  /* 0x00610000dcc4783b */ /* 0x010fe20000000200 */
[C---:B------:R-:W-:Y:S05]  /*7da0*/  HMMA.16816.F32 R88, R184.reuse, R192, R88 ;  /* 0x000000c0b858723c */ /* 0x040fea0000001858 */
[----:B------:R-:W4:Y:S03]  /*7db0*/  LDSM.16.M88.4 R200, [R218+0x3100] ;  /* 0x00310000dac8783b */ /* 0x000f260000000200 */
[-C--:B------:R-:W-:Y:S03]  /*7dc0*/  HMMA.16816.F32 R92, R184, R194.reuse, R92 ;  /* 0x000000c2b85c723c */ /* 0x080fe6000000185c */
[----:B------:R-:W4:Y:S01]  /*7dd0*/  LDSM.16.M88.4 R204, [R220+0x8100] ;  /* 0x00810000dccc783b */ /* 0x000f220000000200 */
[----:B------:R-:W-:Y:S01]  /*7de0*/  @P0 IMAD.SHL.U32 R130, R230, 0x20, RZ ;  /* 0x00000020e6820824 */ /* 0x000fe200078e00ff */
[----:B------:R-:W-:Y:S01]  /*7df0*/  @P0 IADD3 R0, R229, -0x1, RZ ;  /* 0xffffffffe5000810 */ /* 0x000fe20007ffe0ff */
[----:B---3--:R-:W-:Y:S02]  /*7e00*/  @P0 IMAD.MOV.U32 R3, RZ, RZ, R235 ;  /* 0x000000ffff030224 */ /* 0x008fe400078e00eb */
[----:B------:R-:W-:Y:S01]  /*7e10*/  HMMA.16816.F32 R96, R176, R194, R96 ;  /* 0x000000c2b060723c */ /* 0x000fe20000001860 */
[----:B------:R-:W0:Y:S03]  /*7e20*/  LDGDEPBAR ;  /* 0x00000000000079af */ /* 0x000e260000000000 */
[----:B--2---:R-:W-:Y:S01]  /*7e30*/  @P0 IMAD.WIDE.U32 R128, R0, c[0x0][0x1e0], RZ ;  /* 0x0000780000800a25 */ /* 0x004fe200078e00ff */
[----:B------:R-:W-:Y:S02]  /*7e40*/  @P0 SHF.R.S32.HI R2, RZ, 0x1f, R0 ;  /* 0x0000001fff020819 */ /* 0x000fe40000011400 */
[----:B-1----:R-:W1:Y:S05]  /*7e50*/  LDSM.16.M88.4 R172, [R218+0x3900] ;  /* 0x00390000daac783b */ /* 0x002e6a0000000200 */
[----:B------:R-:W-:Y:S01]  /*7e60*/  @P0 IMAD R2, R2, c[0x0][0x1e0], RZ ;  /* 0x0000780002020a24 */ /* 0x000fe200078e02ff */
[----:B------:R-:W2:Y:S03]  /*7e70*/  LDSM.16.M88.4 R180, [R218+0x4100] ;  /* 0x00410000dab4783b */ /* 0x000ea60000000200 */
[----:B------:R-:W-:Y:S03]  /*7e80*/  @P0 IMAD R2, R0, c[0x0][0x1e4], R2 ;  /* 0x0000790000020a24 */ /* 0x000fe600078e0202 */
[----:B------:R-:W3:Y:S01]  /*7e90*/  LDSM.16.M88.4 R184, [R218+0x4900] ;  /* 0x00490000dab8783b */ /* 0x000ee20000000200 */
[----:B------:R-:W-:Y:S02]  /*7ea0*/  @P0 IMAD.IADD R0, R129, 0x1, R2 ;  /* 0x0000000181000824 */ /* 0x000fe400078e0202 */
[----:B------:R-:W-:Y:S02]  /*7eb0*/  @P0 IMAD.MOV.U32 R2, RZ, RZ, R232 ;  /* 0x000000ffff020224 */ /* 0x000fe400078e00e8 */
[----:B------:R-:W-:Y:S01]  /*7ec0*/  @P0 IMAD R0, R0, 0x60, RZ ;  /* 0x0000006000000824 */ /* 0x000fe200078e02ff */
[----:B------:R-:W2:Y:S01]  /*7ed0*/  LDSM.16.M88.4 R176, [R218+0x5100] ;  /* 0x00510000dab0783b */ /* 0x000ea20000000200 */
[----:B------:R-:W-:Y:S01]  /*7ee0*/  @P0 IMAD.WIDE.U32 R2, R128, 0x60, R2 ;  /* 0x0000006080020825 */ /* 0x000fe200078e0002 */
[-C--:B----4-:R-:W-:Y:S03]  /*7ef0*/  HMMA.16816.F32 R4, R196, R200.reuse, R4 ;  /* 0x000000c8c404723c */ /* 0x090fe60000001804 */
[----:B------:R-:W-:Y:S01]  /*7f00*/  IMAD.MOV.U32 R232, RZ, RZ, c[0x0][0x1e4] ;  /* 0x00007900ffe87624 */ /* 0x000fe200078e00ff */
[----:B------:R-:W-:Y:S01]  /*7f10*/  LDSM.16.M88.4 R188, [R221+0x6100] ;  /* 0x00610000ddbc783b */ /* 0x000fe20000000200 */
[C---:B------:R-:W-:Y:S01]  /*7f20*/  @P0 LEA R128, P1, R2.reuse, c[0x0][0x1c8], 0x1 ;  /* 0x0000720002800a11 */ /* 0x040fe200078208ff */
[----:B------:R-:W-:Y:S02]  /*7f30*/  @P0 IMAD.IADD R0, R3, 0x1, R0 ;  /* 0x0000000103000824 */ /* 0x000fe400078e0200 */
[C---:B------:R-:W-:Y:S02]  /*7f40*/  HMMA.16816.F32 R8, R204.reuse, R200, R8 ;  /* 0x000000c8cc08723c */ /* 0x040fe40000001808 */
[----:B------:R-:W-:Y:S02]  /*7f50*/  LDSM.16.M88.4 R192, [R217] ;  /* 0x00000000d9c0783b */ /* 0x000fe40000000200 */
[----:B------:R-:W-:Y:S02]  /*7f60*/  @P0 LEA.HI.X R129, R2, c[0x0][0x1cc], R0, 0x1, P1 ;  /* 0x0000730002810a11 */ /* 0x000fe400008f0c00 */
[-C--:B------:R-:W-:Y:S02]  /*7f70*/  @P0 IADD3 R2, P1, R128, R130.reuse, RZ ;  /* 0x0000008280020210 */ /* 0x080fe40007f3e0ff */
[----:B------:R-:W-:Y:S01]  /*7f80*/  LDSM.16.M88.4 R208, [R217+0x1000] ;  /* 0x00100000d9d0783b */ /* 0x000fe20000000200 */
[-C--:B------:R-:W-:Y:S03]  /*7f90*/  HMMA.16816.F32 R12, R204, R202.reuse, R12 ;  /* 0x000000cacc0c723c */ /* 0x080fe6000000180c */
[----:B------:R-:W-:Y:S05]  /*7fa0*/  @P0 SHF.L.U64.HI R0, R230, 0x5, R232 ;  /* 0x00000005e6000819 */ /* 0x000fea00000102e8 */
[C---:B------:R-:W-:Y:S01]  /*7fb0*/  HMMA.16816.F32 R16, R196.reuse, R202, R16 ;  /* 0x000000cac410723c */ /* 0x040fe20000001810 */
[----:B------:R-:W-:Y:S03]  /*7fc0*/  LDSM.16.M88.4 R200, [R221+0x8100] ;  /* 0x00810000ddc8783b */ /* 0x000fe60000000200 */
[--C-:B------:R-:W-:Y:S04]  /*7fd0*/  @P0 IMAD.X R3, R129, 0x1, R0.reuse, P1 ;  /* 0x0000000181030824 */ /* 0x100fe800008e0600 */
[-C--:B-1----:R-:W-:Y:S08]  /*7fe0*/  HMMA.16816.F32 R20, R196, R172.reuse, R20 ;  /* 0x000000acc414723c */ /* 0x082ff00000001814 */
[C---:B------:R-:W-:Y:S08]  /*7ff0*/  HMMA.16816.F32 R24, R204.reuse, R172, R24 ;  /* 0x000000accc18723c */ /* 0x040ff00000001818 */
[-C--:B------:R-:W-:Y:S08]  /*8000*/  HMMA.16816.F32 R28, R204, R174.reuse, R28 ;  /* 0x000000aecc1c723c */ /* 0x080ff0000000181c */
[C---:B------:R-:W-:Y:S01]  /*8010*/  HMMA.16816.F32 R32, R196.reuse, R174, R32 ;  /* 0x000000aec420723c */ /* 0x040fe20000001820 */
[----:B------:R-:W1:Y:S07]  /*8020*/  LDSM.16.M88.4 R172, [R218+0x5900] ;  /* 0x00590000daac783b */ /* 0x000e6e0000000200 */
[-C--:B--2---:R-:W-:Y:S08]  /*8030*/  HMMA.16816.F32 R36, R196, R180.reuse, R36 ;  /* 0x000000b4c424723c */ /* 0x084ff00000001824 */
[C---:B------:R-:W-:Y:S08]  /*8040*/  HMMA.16816.F32 R40, R204.reuse, R180, R40 ;  /* 0x000000b4cc28723c */ /* 0x040ff00000001828 */
[-C--:B------:R-:W-:Y:S08]  /*8050*/  HMMA.16816.F32 R44, R204, R182.reuse, R44 ;  /* 0x000000b6cc2c723c */ /* 0x080ff0000000182c */
[C---:B------:R-:W-:Y:S01]  /*8060*/  HMMA.16816.F32 R48, R196.reuse, R182, R48 ;  /* 0x000000b6c430723c */ /* 0x040fe20000001830 */
[----:B------:R-:W2:Y:S07]  /*8070*/  LDSM.16.M88.4 R180, [R217+0x800] ;  /* 0x00080000d9b4783b */ /* 0x000eae0000000200 */
[-C--:B---3--:R-:W-:Y:S08]  /*8080*/  HMMA.16816.F32 R52, R196, R184.reuse, R52 ;  /* 0x000000b8c434723c */ /* 0x088ff00000001834 */
        /* <DEDUP_REMOVED lines=8> */
[----:B------:R-:W-:Y:S07]  /*8110*/  LDSM.16.M88.4 R176, [R217+0x2800] ;  /* 0x00280000d9b0783b */ /* 0x000fee0000000200 */
[-C--:B-1----:R-:W-:Y:S08]  /*8120*/  HMMA.16816.F32 R84, R196, R172.reuse, R84 ;  /* 0x000000acc454723c */ /* 0x082ff00000001854 */
[C---:B------:R-:W-:Y:S08]  /*8130*/  HMMA.16816.F32 R88, R204.reuse, R172, R88 ;  /* 0x000000accc58723c */ /* 0x040ff00000001858 */
[-C--:B------:R-:W-:Y:S08]  /*8140*/  HMMA.16816.F32 R92, R204, R174.reuse, R92 ;  /* 0x000000aecc5c723c */ /* 0x080ff0000000185c */
[----:B------:R-:W-:Y:S01]  /*8150*/  HMMA.16816.F32 R96, R196, R174, R96 ;  /* 0x000000aec460723c */ /* 0x000fe20000001860 */
[----:B------:R-:W1:Y:S01]  /*8160*/  LDSM.16.M88.4 R172, [R217+0x2000] ;  /* 0x00200000d9ac783b */ /* 0x000e620000000200 */
[----:B------:R-:W-:Y:S05]  /*8170*/  DEPBAR.LE SB0, 0x0 ;  /* 0x000080000000791a */ /* 0x000fea0000000000 */
[----:B------:R-:W-:Y:S01]  /*8180*/  BAR.SYNC.DEFER_BLOCKING 0x0 ;  /* 0x0000000000007b1d */ /* 0x000fe20000010000 */
[-C--:B------:R-:W-:Y:S08]  /*8190*/  HMMA.16816.F32 R4, R188, R192.reuse, R4 ;  /* 0x000000c0bc04723c */ /* 0x080ff00000001804 */
[C---:B------:R-:W-:Y:S08]  /*81a0*/  HMMA.16816.F32 R8, R200.reuse, R192, R8 ;  /* 0x000000c0c808723c */ /* 0x040ff00000001808 */
[-C--:B------:R-:W-:Y:S08]  /*81b0*/  HMMA.16816.F32 R12, R200, R194.reuse, R12 ;  /* 0x000000c2c80c723c */ /* 0x080ff0000000180c */
[C---:B------:R-:W-:Y:S08]  /*81c0*/  HMMA.16816.F32 R16, R188.reuse, R194, R16 ;  /* 0x000000c2bc10723c */ /* 0x040ff00000001810 */
[-C--:B--2---:R-:W-:Y:S08]  /*81d0*/  HMMA.16816.F32 R20, R188, R180.reuse, R20 ;  /* 0x000000b4bc14723c */ /* 0x084ff00000001814 */
[C---:B------:R-:W-:Y:S07]  /*81e0*/  HMMA.16816.F32 R24, R200.reuse, R180, R24 ;  /* 0x000000b4c818723c */ /* 0x040fee0000001818 */
[-C--:B------:R-:W-:Y:S01]  /*81f0*/  @P0 IADD3 R180, P2, R2, R130.reuse, RZ ;  /* 0x0000008202b40210 */ /* 0x080fe20007f5e0ff */
[-C--:B------:R-:W-:Y:S04]  /*8200*/  HMMA.16816.F32 R28, R200, R182.reuse, R28 ;  /* 0x000000b6c81c723c */ /* 0x080fe8000000181c */
[--C-:B------:R-:W-:Y:S04]  /*8210*/  @P0 IMAD.X R181, R3, 0x1, R0.reuse, P2 ;  /* 0x0000000103b50824 */ /* 0x100fe800010e0600 */
[C---:B------:R-:W-:Y:S01]  /*8220*/  HMMA.16816.F32 R32, R188.reuse, R182, R32 ;  /* 0x000000b6bc20723c */ /* 0x040fe20000001820 */
[----:B------:R-:W2:Y:S06]  /*8230*/  LDL R183, [R1+0x18] ;  /* 0x0000180001b77983 */ /* 0x000eac0000100800 */
[----:B------:R-:W-:Y:S01]  /*8240*/  @!PT LDS RZ, [RZ] ;  /* 0x00000000fffff984 */ /* 0x000fe20000000800 */
[----:B------:R-:W-:Y:S01]  /*8250*/  @!PT LDS RZ, [RZ] ;  /* 0x00000000fffff984 */ /* 0x000fe20000000800 */
[----:B------:R-:W-:Y:S01]  /*8260*/  @!PT LDS RZ, [RZ] ;  /* 0x00000000fffff984 */ /* 0x000fe20000000800 */
[----:B------:R4:W-:Y:S01]  /*8270*/  @P0 LDGSTS.E.BYPASS.LTC128B.128 [R231+0x3100], [R128.64], !P6 ;  /* 0x0310000080e70fae */ /* 0x0009e2000f101d4c */
[-C--:B------:R-:W-:Y:S05]  /*8280*/  HMMA.16816.F32 R36, R188, R208.reuse, R36 ;  /* 0x000000d0bc24723c */ /* 0x080fea0000001824 */
[----:B------:R1:W-:Y:S03]  /*8290*/  @P0 LDGSTS.E.BYPASS.LTC128B.128 [R231+0x3900], [R2.64], !P6 ;  /* 0x0390000002e70fae */ /* 0x0003e6000f101d4c */
[C---:B------:R-:W-:Y:S03]  /*82a0*/  HMMA.16816.F32 R40, R200.reuse, R208, R40 ;  /* 0x000000d0c828723c */ /* 0x040fe60000001828 */
[----:B------:R2:W-:Y:S05]  /*82b0*/  @P0 LDGSTS.E.BYPASS.LTC128B.128 [R231+0x4100], [R180.64], !P6 ;  /* 0x04100000b4e70fae */ /* 0x0005ea000f101d4c */
[-C--:B------:R-:W-:Y:S08]  /*82c0*/  HMMA.16816.F32 R44, R200, R210.reuse, R44 ;  /* 0x000000d2c82c723c */ /* 0x080ff0000000182c */
[C---:B------:R-:W-:Y:S08]  /*82d0*/  HMMA.16816.F32 R48, R188.reuse, R210, R48 ;  /* 0x000000d2bc30723c */ /* 0x040ff00000001830 */
[-C--:B---3--:R-:W-:Y:S04]  /*82e0*/  HMMA.16816.F32 R52, R188, R184.reuse, R52 ;  /* 0x000000b8bc34723c */ /* 0x088fe80000001834 */
[----:B-1----:R-:W-:Y:S04]  /*82f0*/  IMAD R2, R229, -0x60, RZ ;  /* 0xffffffa0e5027824 */ /* 0x002fe800078e02ff */
[C---:B------:R-:W-:Y:S08]  /*8300*/  HMMA.16816.F32 R56, R200.reuse, R184, R56 ;  /* 0x000000b8c838723c */ /* 0x040ff00000001838 */
[-C--:B------:R-:W-:Y:S08]  /*8310*/  HMMA.16816.F32 R60, R200, R186.reuse, R60 ;  /* 0x000000bac83c723c */ /* 0x080ff0000000183c */
[C---:B------:R-:W-:Y:S08]  /*8320*/  HMMA.16816.F32 R64, R188.reuse, R186, R64 ;  /* 0x000000babc40723c */ /* 0x040ff00000001840 */
[-C--:B------:R-:W-:Y:S08]  /*8330*/  HMMA.16816.F32 R68, R188, R172.reuse, R68 ;  /* 0x000000acbc44723c */ /* 0x080ff00000001844 */
[C---:B------:R-:W-:Y:S01]  /*8340*/  HMMA.16816.F32 R72, R200.reuse, R172, R72 ;  /* 0x000000acc848723c */ /* 0x040fe20000001848 */
[----:B------:R1:W3:Y:S07]  /*8350*/  LDL R173, [R1+0x20] ;  /* 0x0000200001ad7983 */ /* 0x0002ee0000100800 */
[-C--:B------:R-:W-:Y:S08]  /*8360*/  HMMA.16816.F32 R76, R200, R174.reuse, R76 ;  /* 0x000000aec84c723c */ /* 0x080ff0000000184c */
[C---:B------:R-:W-:Y:S07]  /*8370*/  HMMA.16816.F32 R80, R188.reuse, R174, R80 ;  /* 0x000000aebc50723c */ /* 0x040fee0000001850 */
[-C--:B------:R-:W-:Y:S01]  /*8380*/  @P0 IADD3 R174, P1, R180, R130.reuse, RZ ;  /* 0x00000082b4ae0210 */ /* 0x080fe20007f3e0ff */
[-C--:B------:R-:W-:Y:S04]  /*8390*/  HMMA.16816.F32 R84, R188, R176.reuse, R84 ;  /* 0x000000b0bc54723c */ /* 0x080fe80000001854 */
[--C-:B------:R-:W-:Y:S01]  /*83a0*/  @P0 IMAD.X R175, R181, 0x1, R0.reuse, P1 ;  /* 0x00000001b5af0824 */ /* 0x100fe200008e0600 */
[-C--:B----4-:R-:W-:Y:S03]  /*83b0*/  @P0 IADD3 R128, P2, R174, R130.reuse, RZ ;  /* 0x00000082ae800210 */ /* 0x090fe60007f5e0ff */
[C---:B------:R-:W-:Y:S01]  /*83c0*/  HMMA.16816.F32 R88, R200.reuse, R176, R88 ;  /* 0x000000b0c858723c */ /* 0x040fe20000001858 */
[----:B------:R4:W-:Y:S03]  /*83d0*/  @P0 LDGSTS.E.BYPASS.LTC128B.128 [R231+0x4900], [R174.64], !P6 ;  /* 0x04900000aee70fae */ /* 0x0009e6000f101d4c */
[--C-:B------:R-:W-:Y:S03]  /*83e0*/  @P0 IMAD.X R129, R175, 0x1, R0.reuse, P2 ;  /* 0x00000001af810824 */ /* 0x100fe600010e0600 */
[----:B------:R-:W-:Y:S01]  /*83f0*/  @P0 IADD3 R176, P1, R128, R130, RZ ;  /* 0x0000008280b00210 */ /* 0x000fe20007f3e0ff */
[-C--:B------:R-:W-:Y:S01]  /*8400*/  HMMA.16816.F32 R92, R200, R178.reuse, R92 ;  /* 0x000000b2c85c723c */ /* 0x080fe2000000185c */
[----:B------:R1:W-:Y:S03]  /*8410*/  @P0 LDGSTS.E.BYPASS.LTC128B.128 [R231+0x5100], [R128.64], !P6 ;  /* 0x0510000080e70fae */ /* 0x0003e6000f101d4c */
[----:B------:R-:W-:Y:S04]  /*8420*/  @P0 IMAD.X R177, R129, 0x1, R0, P1 ;  /* 0x0000000181b10824 */ /* 0x000fe800008e0600 */
[----:B------:R-:W-:Y:S01]  /*8430*/  HMMA.16816.F32 R96, R188, R178, R96 ;  /* 0x000000b2bc60723c */ /* 0x000fe20000001860 */
[----:B------:R1:W-:Y:S01]  /*8440*/  @P0 LDGSTS.E.BYPASS.LTC128B.128 [R231+0x5900], [R176.64], !P6 ;  /* 0x05900000b0e70fae */ /* 0x0003e2000f101d4c */
[----:B------:R-:W-:Y:S05]  /*8450*/  PLOP3.LUT P0, PT, PT, PT, UP1, 0x40, 0x0 ;  /* 0x000000000000781c */ /* 0x000fea0003f0e818 */
[----:B------:R-:W0:Y:S01]  /*8460*/  LDGDEPBAR ;  /* 0x00000000000079af */ /* 0x000e220000000000 */
[----:B--2---:R-:W-:Y:S04]  /*8470*/  IADD3 R182, -R183, 0x1, R2 ;  /* 0x00000001b7b67810 */ /* 0x004fe80007ffe102 */
[----:B-1----:R-:W-:Y:S04]  /*8480*/  IADD3 R176, R182, c[0x0][0x1d0], RZ ;  /* 0x00007400b6b07a10 */ /* 0x002fe80007ffe0ff */
[----:B------:R-:W-:Y:S04]  /*8490*/  IADD3 R176, R176, -c[0x0][0x168], RZ ;  /* 0x80005a00b0b07a10 */ /* 0x000fe80007ffe0ff */
[C---:B----4-:R-:W-:Y:S02]  /*84a0*/  IADD3 R174, R176.reuse, c[0x0][0x328], RZ ;  /* 0x0000ca00b0ae7a10 */ /* 0x050fe40007ffe0ff */
[----:B------:R-:W-:Y:S01]  /*84b0*/  IADD3 R175, R176, UR11, RZ ;  /* 0x0000000bb0af7c10 */ /* 0x000fe2000fffe0ff */
[----:B---3--:R-:W-:Y:S05]  /*84c0*/  @P3 IMAD.MOV.U32 R173, RZ, RZ, R135 ;  /* 0x000000ffffad3224 */ /* 0x008fea00078e0087 */
[----:B------:R-:W1:Y:S02]  /*84d0*/  SHFL.IDX PT, R3, R173, RZ, 0x1c1f ;  /* 0x001c1fffad037589 */ /* 0x000e6400000e0000 */
[----:B-1----:R-:W-:Y:S02]  /*84e0*/  IMAD.IADD R135, R174, 0x1, R3 ;  /* 0x00000001ae877824 */ /* 0x002fe400078e0203 */
[----:B------:R-:W-:Y:S01]  /*84f0*/  IMAD.IADD R0, R3, 0x1, R175 ;  /* 0x0000000103007824 */ /* 0x000fe200078e02af */
[----:B------:R-:W-:-:S05]  /*8500*/  @P0 BRA `(.L_x_165) ;  /* 0x0000019000000947 */ /* 0x000fca0003800000 */
[----:B------:R-:W-:Y:S01]  /*8510*/  IADD3 R3, R3, c[0x0][0x1d0], RZ ;  /* 0x0000740003037a10 */ /* 0x000fe20007ffe0ff */
[----:B------:R-:W-:Y:S03]  /*8520*/  BSSY B0, `(.L_x_166) ;  /* 0x0000012000007945 */ /* 0x000fe60003800000 */
[----:B------:R-:W-:Y:S04]  /*8530*/  IADD3 R3, R3, -c[0x0][0x168], RZ ;  /* 0x80005a0003037a10 */ /* 0x000fe80007ffe0ff */
[----:B------:R-:W-:Y:S11]  /*8540*/  ISETP.GT.AND P0, PT, R3, -0x1, PT ;  /* 0xffffffff0300780c */ /* 0x000ff60003f04270 */
[----:B------:R-:W-:Y:S02]  /*8550*/  @!UPT UIADD3 URZ, URZ, URZ, URZ ;  /* 0x0000003f3f3ff290 */ /* 0x000fe4000fffe03f */
[----:B------:R-:W-:-:S05]  /*8560*/  @P0 BRA `(.L_x_167) ;  /* 0x0000008000000947 */ /* 0x000fca0003800000 */
[----:B------:R-:W-:Y:S01]  /*8570*/  LOP3.LUT R3, RZ, R3, RZ, 0x33, !PT ;  /* 0x00000003ff037212 */ /* 0x000fe200078e33ff */
[----:B------:R-:W-:Y:S05]  /*8580*/  IMAD.MOV.U32 R128, RZ, RZ, c[0x0][0x32c] ;  /* 0x0000cb00ff807624 */ /* 0x000fea00078e00ff */
[----:B------:R-:W-:Y:S11]  /*8590*/  ISETP.NE.AND P0, PT, R128, 0x1, PT ;  /* 0x000000018000780c */ /* 0x000ff60003f05270 */
[----:B------:R-:W-:Y:S02]  /*85a0*/  @!UPT UIADD3 URZ, URZ, URZ, URZ ;  /* 0x0000003f3f3ff290 */ /* 0x000fe4000fffe03f */
[----:B------:R-:W-:Y:S05]  /*85b0*/  @P0 IMAD.HI.U32 R128, R3, c[0x0][0x330], RZ ;  /* 0x0000cc0003800a27 */ /* 0x000fea00078e00ff */
[----:B------:R-:W-:Y:S04]  /*85c0*/  @P0 SHF.R.U32.HI R3, RZ, c[0x0][0x334], R128 ;  /* 0x0000cd00ff030a19 */ /* 0x000fe80000011680 */
[----:B------:R-:W-:Y:S01]  /*85d0*/  LOP3.LUT R3, RZ, R3, RZ, 0x33, !PT ;  /* 0x00000003ff037212 */ /* 0x000fe200078e33ff */
[----:B------:R-:W-:-:S05]  /*85e0*/  BRA `(.L_x_168) ;  /* 0x0000005000007947 */ /* 0x000fca0003800000 */
.L_x_167:
[----:B------:R-:W-:Y:S04]  /*85f0*/  MOV R128, c[0x0][0x32c] ;  /* 0x0000cb0000807a02 */ /* 0x000fe80000000f00 */
[----:B------:R-:W-:Y:S11]  /*8600*/  ISETP.NE.AND P0, PT, R128, 0x1, PT ;  /* 0x000000018000780c */ /* 0x000ff60003f05270 */
[----:B------:R-:W-:Y:S02]  /*8610*/  @!UPT UIADD3 URZ, URZ, URZ, URZ ;  /* 0x0000003f3f3ff290 */ /* 0x000fe4000fffe03f */
[----:B------:R-:W-:Y:S05]  /*8620*/  @P0 IMAD.HI.U32 R128, R3, c[0x0][0x330], RZ ;  /* 0x0000cc0003800a27 */ /* 0x000fea00078e00ff */
[----:B------:R-:W-:Y:S02]  /*8630*/  @P0 SHF.R.U32.HI R3, RZ, c[0x0][0x334], R128 ;  /* 0x0000cd00ff030a19 */ /* 0x000fe40000011680 */
.L_x_168:
[----:B------:R-:W-:Y:S05]  /*8640*/  BSYNC B0 ;  /* 0x0000000000007941 */ /* 0x000fea0003800000 */
.L_x_166:
[----:B------:R-:W-:Y:S04]  /*8650*/  IMAD.IADD R128, R2, 0x1, -R183 ;  /* 0x0000000102807824 */ /* 0x000fe800078e0ab7 */
[----:B------:R-:W-:Y:S05]  /*8660*/  IMAD R3, R3, c[0x0][0x32c], R128 ;  /* 0x0000cb0003037a24 */ /* 0x000fea00078e0280 */
[----:B------:R-:W-:Y:S02]  /*8670*/  IADD3 R128, R3, c[0x0][0x32c], RZ ;  /* 0x0000cb0003807a10 */ /* 0x000fe40007ffe0ff */
[----:B------:R-:W-:Y:S02]  /*8680*/  IMNMX R0, R0, R3, !PT ;  /* 0x0000000300007217 */ /* 0x000fe40007800200 */
[----:B------:R-:W-:Y:S02]  /*8690*/  IMNMX R135, R135, R128, PT ;  /* 0x0000008087877217 */ /* 0x000fe40003800200 */
.L_x_165:
[----:B------:R-:W-:Y:S01]  /*86a0*/  PLOP3.LUT P0, PT, PT, PT, UP1, 0x40, 0x0 ;  /* 0x000000000000781c */ /* 0x000fe20003f0e818 */
[----:B------:R-:W1:Y:S02]  /*86b0*/  SHFL.IDX PT, R3, R173, 0x1, 0x1c1f ;  /* 0x003c1f00ad037f89 */ /* 0x000e6400000e0000 */
[----:B-1----:R-:W-:Y:S01]  /*86c0*/  IADD3 R128, R175, R3, RZ ;  /* 0x00000003af807210 */ /* 0x002fe20007ffe0ff */
[----:B------:R-:W-:Y:S09]  /*86d0*/  IMAD.IADD R130, R174, 0x1, R3 ;  /* 0x00000001ae827824 */ /* 0x000ff200078e0203 */
        /* <DEDUP_REMOVED lines=15> */
.L_x_171:
[----:B------:R-:W-:Y:S04]  /*87d0*/  MOV R129, c[0x0][0x32c] ;  /* 0x0000cb0000817a02 */ /* 0x000fe80000000f00 */
[----:B------:R-:W-:Y:S11]  /*87e0*/  ISETP.NE.AND P0, PT, R129, 0x1, PT ;  /* 0x000000018100780c */ /* 0x000ff60003f05270 */
[----:B------:R-:W-:Y:S02]  /*87f0*/  @!UPT UIADD3 URZ, URZ, URZ, URZ ;  /* 0x0000003f3f3ff290 */ /* 0x000fe4000fffe03f */
[----:B------:R-:W-:Y:S05]  /*8800*/  @P0 IMAD.HI.U32 R129, R3, c[0x0][0x330], RZ ;  /* 0x0000cc0003810a27 */ /* 0x000fea00078e00ff */
[----:B------:R-:W-:Y:S02]  /*8810*/  @P0 SHF.R.U32.HI R3, RZ, c[0x0][0x334], R129 ;  /* 0x0000cd00ff030a19 */ /* 0x000fe40000011681 */
.L_x_172:
[----:B------:R-:W-:Y:S05]  /*8820*/  BSYNC B0 ;  /* 0x0000000000007941 */ /* 0x000fea0003800000 */
.L_x_170:
[----:B------:R-:W-:Y:S04]  /*8830*/  IMAD.IADD R129, R2, 0x1, -R183 ;  /* 0x0000000102817824 */ /* 0x000fe800078e0ab7 */
[----:B------:R-:W-:Y:S05]  /*8840*/  IMAD R3, R3, c[0x0][0x32c], R129 ;  /* 0x0000cb0003037a24 */ /* 0x000fea00078e0281 */
[----:B------:R-:W-:Y:S02]  /*8850*/  IADD3 R129, R3, c[0x0][0x32c], RZ ;  /* 0x0000cb0003817a10 */ /* 0x000fe40007ffe0ff */
[----:B------:R-:W-:Y:S02]  /*8860*/  IMNMX R128, R128, R3, !PT ;  /* 0x0000000380807217 */ /* 0x000fe40007800200 */
[----:B------:R-:W-:Y:S02]  /*8870*/  IMNMX R130, R130, R129, PT ;  /* 0x0000008182827217 */ /* 0x000fe40003800200 */
.L_x_169:
        /* <DEDUP_REMOVED lines=19> */
.L_x_175:
[----:B------:R-:W-:Y:S04]  /*89b0*/  MOV R177, c[0x0][0x32c] ;  /* 0x0000cb0000b17a02 */ /* 0x000fe80000000f00 */
[----:B------:R-:W-:Y:S11]  /*89c0*/  ISETP.NE.AND P0, PT, R177, 0x1, PT ;  /* 0x00000001b100780c */ /* 0x000ff60003f05270 */
[----:B------:R-:W-:Y:S02]  /*89d0*/  @!UPT UIADD3 URZ, URZ, URZ, URZ ;  /* 0x0000003f3f3ff290 */ /* 0x000fe4000fffe03f */
[----:B------:R-:W-:Y:S05]  /*89e0*/  @P0 IMAD.HI.U32 R177, R172, c[0x0][0x330], RZ ;  /* 0x0000cc00acb10a27 */ /* 0x000fea00078e00ff */
[----:B------:R-:W-:Y:S02]  /*89f0*/  @P0 SHF.R.U32.HI R172, RZ, c[0x0][0x334], R177 ;  /* 0x0000cd00ffac0a19 */ /* 0x000fe400000116b1 */
.L_x_176:
[----:B------:R-:W-:Y:S05]  /*8a00*/  BSYNC B0 ;  /* 0x0000000000007941 */ /* 0x000fea0003800000 */
.L_x_174:
[----:B------:R-:W-:Y:S04]  /*8a10*/  IMAD.IADD R177, R2, 0x1, -R183 ;  /* 0x0000000102b17824 */ /* 0x000fe800078e0ab7 */
[----:B------:R-:W-:Y:S05]  /*8a20*/  IMAD R172, R172, c[0x0][0x32c], R177 ;  /* 0x0000cb00acac7a24 */ /* 0x000fea00078e02b1 */
[----:B------:R-:W-:Y:S02]  /*8a30*/  IADD3 R177, R172, c[0x0][0x32c], RZ ;  /* 0x0000cb00acb17a10 */ /* 0x000fe40007ffe0ff */
[----:B------:R-:W-:Y:S02]  /*8a40*/  IMNMX R3, R3, R172, !PT ;  /* 0x000000ac03037217 */ /* 0x000fe40007800200 */
[----:B------:R-:W-:Y:S02]  /*8a50*/  IMNMX R129, R129, R177, PT ;  /* 0x000000b181817217 */ /* 0x000fe40003800200 */
.L_x_173:
[C---:B------:R-:W-:Y:S02]  /*8a60*/  ISETP.GE.AND P1, PT, R2.reuse, 0x9, PT ;  /* 0x000000090200780c */ /* 0x040fe40003f26270 */
[----:B------:R-:W-:Y:S02]  /*8a70*/  ISETP.GE.AND P3, PT, R2, 0xa, PT ;  /* 0x0000000a0200780c */ /* 0x000fe40003f66270 */
[C---:B------:R-:W-:Y:S02]  /*8a80*/  ISETP.GT.AND P0, PT, R0.reuse, 0x8, !P1 ;  /* 0x000000080000780c */ /* 0x040fe40004f04270 */
[----:B------:R-:W-:Y:S02]  /*8a90*/  P2R R180, PR, RZ, 0x8 ;  /* 0x00000008ffb47803 */ /* 0x000fe40000000000 */
[----:B------:R-:W-:Y:S02]  /*8aa0*/  ISETP.LT.OR P0, PT, R135, 0x9, P0 ;  /* 0x000000098700780c */ /* 0x000fe40000701670 */
[----:B------:R-:W-:Y:S02]  /*8ab0*/  ISETP.GT.AND P2, PT, R0, 0x9, !P3 ;  /* 0x000000090000780c */ /* 0x000fe40005f44270 */
[----:B------:R-:W-:Y:S02]  /*8ac0*/  FSEL R184, R16, -INF , !P0 ;  /* 0xff80000010b87808 */ /* 0x000fe40004000000 */
[----:B------:R-:W-:Y:S02]  /*8ad0*/  ISETP.GT.AND P0, PT, R128, 0x9, !P3 ;  /* 0x000000098000780c */ /* 0x000fe40005f04270 */
[----:B------:R-:W-:Y:S02]  /*8ae0*/  ISETP.GE.AND P3, PT, R2, 0x12, PT ;  /* 0x000000120200780c */ /* 0x000fe40003f66270 */
[----:B------:R-:W-:Y:S02]  /*8af0*/  ISETP.LT.OR P0, PT, R130, 0xa, P0 ;  /* 0x0000000a8200780c */ /* 0x000fe40000701670 */
[----:B------:R-:W-:Y:S02]  /*8b00*/  P2R R178, PR, RZ, 0x8 ;  /* 0x00000008ffb27803 */ /* 0x000fe40000000000 */
[----:B------:R-:W-:Y:S02]  /*8b10*/  FSEL R187, R19, -INF , !P0 ;  /* 0xff80000013bb7808 */ /* 0x000fe40004000000 */
[----:B------:R-:W-:Y:S02]  /*8b20*/  ISETP.GT.AND P0, PT, R0, 0x11, !P3 ;  /* 0x000000110000780c */ /* 0x000fe40005f04270 */
[C---:B------:R-:W-:Y:S02]  /*8b30*/  ISETP.LT.OR P2, PT, R135.reuse, 0xa, P2 ;  /* 0x0000000a8700780c */ /* 0x040fe40001741670 */
[----:B------:R-:W-:Y:S02]  /*8b40*/  ISETP.LT.OR P0, PT, R135, 0x12, P0 ;  /* 0x000000128700780c */ /* 0x000fe40000701670 */
[----:B------:R-:W-:Y:S02]  /*8b50*/  FSEL R185, R17, -INF , !P2 ;  /* 0xff80000011b97808 */ /* 0x000fe40005000000 */
[----:B------:R-:W-:Y:S02]  /*8b60*/  FSEL R190, R21, -INF , !P0 ;  /* 0xff80000015be7808 */ /* 0x000fe40004000000 */
[----:B------:R-:W-:Y:S02]  /*8b70*/  ISETP.GT.AND P0, PT, R128, 0x11, !P3 ;  /* 0x000000118000780c */ /* 0x000fe40005f04270 */
[----:B------:R-:W-:Y:S02]  /*8b80*/  ISETP.GE.AND P3, PT, R2, 0x19, PT ;  /* 0x000000190200780c */ /* 0x000fe40003f66270 */
[----:B------:R-:W-:Y:S02]  /*8b90*/  ISETP.LT.OR P0, PT, R130, 0x12, P0 ;  /* 0x000000128200780c */ /* 0x000fe40000701670 */
[----:B------:R-:W-:Y:S02]  /*8ba0*/  ISETP.GE.AND P2, PT, R2, 0x1a, PT ;  /* 0x0000001a0200780c */ /* 0x000fe40003f46270 */
[----:B------:R-:W-:Y:S02]  /*8bb0*/  FSEL R191, R23, -INF , !P0 ;  /* 0xff80000017bf7808 */ /* 0x000fe40004000000 */
[----:B------:R-:W-:Y:S02]  /*8bc0*/  ISETP.GT.AND P0, PT, R0, 0x18, !P3 ;  /* 0x000000180000780c */ /* 0x000fe40005f04270 */
[----:B------:R-:W-:Y:S02]  /*8bd0*/  P2R R181, PR, RZ, 0x2 ;  /* 0x00000002ffb57803 */ /* 0x000fe40000000000 */
[C---:B------:R-:W-:Y:S02]  /*8be0*/  ISETP.LT.OR P0, PT, R135.reuse, 0x19, P0 ;  /* 0x000000198700780c */ /* 0x040fe40000701670 */
[----:B------:R-:W-:Y:S02]  /*8bf0*/  ISETP.GT.AND P1, PT, R128, 0x8, !P1 ;  /* 0x000000088000780c */ /* 0x000fe40004f24270 */
[----:B------:R-:W-:Y:S02]  /*8c00*/  FSEL R192, R32, -INF , !P0 ;  /* 0xff80000020c07808 */ /* 0x000fe40004000000 */
[----:B------:R-:W-:Y:S02]  /*8c10*/  ISETP.GT.AND P0, PT, R0, 0x19, !P2 ;  /* 0x000000190000780c */ /* 0x000fe40005704270 */
[----:B------:R-:W-:Y:S02]  /*8c20*/  ISETP.GE.AND P4, PT, R2, 0x11, PT ;  /* 0x000000110200780c */ /* 0x000fe40003f86270 */
[----:B------:R-:W-:Y:S02]  /*8c30*/  ISETP.LT.OR P0, PT, R135, 0x1a, P0 ;  /* 0x0000001a8700780c */ /* 0x000fe40000701670 */
[----:B------:R-:W-:Y:S02]  /*8c40*/  ISETP.LT.OR P1, PT, R130, 0x9, P1 ;  /* 0x000000098200780c */ /* 0x000fe40000f21670 */
[----:B------:R-:W-:Y:S02]  /*8c50*/  FSEL R193, R33, -INF , !P0 ;  /* 0xff80000021c17808 */ /* 0x000fe40004000000 */
[----:B------:R-:W-:Y:S02]  /*8c60*/  ISETP.GT.AND P0, PT, R128, 0x18, !P3 ;  /* 0x000000188000780c */ /* 0x000fe40005f04270 */
[----:B------:R-:W-:Y:S02]  /*8c70*/  FSEL R186, R18, -INF , !P1 ;  /* 0xff80000012ba7808 */ /* 0x000fe40004800000 */
[----:B------:R-:W-:Y:S02]  /*8c80*/  ISETP.GT.AND P1, PT, R0, 0x10, !P4 ;  /* 0x000000100000780c */ /* 0x000fe40006724270 */
[----:B------:R-:W-:Y:S02]  /*8c90*/  ISETP.LT.OR P0, PT, R130, 0x19, P0 ;  /* 0x000000198200780c */ /* 0x000fe40000701670 */
[----:B------:R-:W-:Y:S02]  /*8ca0*/  ISETP.LT.OR P1, PT, R135, 0x11, P1 ;  /* 0x000000118700780c */ /* 0x000fe40000f21670 */
[----:B------:R-:W-:Y:S02]  /*8cb0*/  FSEL R194, R34, -INF , !P0 ;  /* 0xff80000022c27808 */ /* 0x000fe40004000000 */
[----:B------:R-:W-:Y:S02]  /*8cc0*/  ISETP.GT.AND P0, PT, R128, 0x19, !P2 ;  /* 0x000000198000780c */ /* 0x000fe40005704270 */
[----:B------:R-:W-:Y:S02]  /*8cd0*/  FSEL R188, R20, -INF , !P1 ;  /* 0xff80000014bc7808 */ /* 0x000fe40004800000 */
[----:B------:R-:W-:Y:S02]  /*8ce0*/  ISETP.GT.AND P1, PT, R128, 0x10, !P4 ;  /* 0x000000108000780c */ /* 0x000fe40006724270 */
[----:B------:R-:W-:Y:S02]  /*8cf0*/  P2R R172, PR, RZ, 0x4 ;  /* 0x00000004ffac7803 */ /* 0x000fe40000000000 */
[----:B------:R-:W-:Y:S02]  /*8d00*/  ISETP.LT.OR P0, PT, R130, 0x1a, P0 ;  /* 0x0000001a8200780c */ /* 0x000fe40000701670 */
[----:B------:R-:W-:Y:S02]  /*8d10*/  ISETP.GE.AND P2, PT, R2, 0x21, PT ;  /* 0x000000210200780c */ /* 0x000fe40003f46270 */
[----:B------:R-:W-:Y:S02]  /*8d20*/  ISETP.LT.OR P1, PT, R130, 0x11, P1 ;  /* 0x000000118200780c */ /* 0x000fe40000f21670 */
[----:B------:R-:W-:Y:S02]  /*8d30*/  FSEL R195, R35, -INF , !P0 ;  /* 0xff80000023c37808 */ /* 0x000fe40004000000 */
[----:B------:R-:W-:Y:S02]  /*8d40*/  ISETP.GT.AND P0, PT, R0, 0x20, !P2 ;  /* 0x000000200000780c */ /* 0x000fe40005704270 */
[----:B------:R-:W-:Y:S02]  /*8d50*/  FSEL R189, R22, -INF , !P1 ;  /* 0xff80000016bd7808 */ /* 0x000fe40004800000 */
[C---:B------:R-:W-:Y:S02]  /*8d60*/  ISETP.LT.OR P0, PT, R135.reuse, 0x21, P0 ;  /* 0x000000218700780c */ /* 0x040fe40000701670 */
[----:B------:R-:W-:Y:S02]  /*8d70*/  ISETP.GE.AND P1, PT, R2, 0x22, PT ;  /* 0x000000220200780c */ /* 0x000fe40003f26270 */
[----:B------:R-:W-:Y:S02]  /*8d80*/  FSEL R196, R36, -INF , !P0 ;  /* 0xff80000024c47808 */ /* 0x000fe40004000000 */
[----:B------:R-:W-:Y:S02]  /*8d90*/  ISETP.GT.AND P0, PT, R0, 0x21, !P1 ;  /* 0x000000210000780c */ /* 0x000fe40004f04270 */
[----:B------:R-:W-:Y:S02]  /*8da0*/  P2R R35, PR, RZ, 0x4 ;  /* 0x00000004ff237803 */ /* 0x000fe40000000000 */
[----:B------:R-:W-:Y:S02]  /*8db0*/  ISETP.LT.OR P0, PT, R135, 0x22, P0 ;  /* 0x000000228700780c */ /* 0x000fe40000701670 */
[----:B------:R-:W-:Y:S02]  /*8dc0*/  P2R R34, PR, RZ, 0x2 ;  /* 0x00000002ff227803 */ /* 0x000fe40000000000 */
[----:B------:R-:W-:Y:S02]  /*8dd0*/  FSEL R197, R37, -INF , !P0 ;  /* 0xff80000025c57808 */ /* 0x000fe40004000000 */
[----:B------:R-:W-:Y:S02]  /*8de0*/  ISETP.GT.AND P0, PT, R128, 0x20, !P2 ;  /* 0x000000208000780c */ /* 0x000fe40005704270 */
[----:B------:R-:W-:Y:S02]  /*8df0*/  ISETP.GE.AND P2, PT, R2, 0x29, PT ;  /* 0x000000290200780c */ /* 0x000fe40003f46270 */
        /* <DEDUP_REMOVED lines=9> */
[----:B------:R-:W-:Y:S02]  /*8e90*/  P2R R177, PR, RZ, 0x8 ;  /* 0x00000008ffb17803 */ /* 0x000fe40000000000 */
[C---:B------:R-:W-:Y:S02]  /*8ea0*/  ISETP.LT.OR P0, PT, R135.reuse, 0x29, P0 ;  /* 0x000000298700780c */ /* 0x040fe40000701670 */
[----:B------:R-:W-:Y:S02]  /*8eb0*/  ISETP.GE.AND P3, PT, R2, 0x51, PT ;  /* 0x000000510200780c */ /* 0x000fe40003f66270 */
[----:B------:R-:W-:Y:S02]  /*8ec0*/  FSEL R203, R48, -INF , !P0 ;  /* 0xff80000030cb7808 */ /* 0x000fe40004000000 */
[----:B------:R-:W-:Y:S02]  /*8ed0*/  ISETP.GT.AND P0, PT, R0, 0x29, !P1 ;  /* 0x000000290000780c */ /* 0x000fe40004f04270 */
[----:B------:R-:W-:Y:S02]  /*8ee0*/  P2R R179, PR, RZ, 0x10 ;  /* 0x00000010ffb37803 */ /* 0x000fe40000000000 */
[----:B------:R-:W-:Y:S02]  /*8ef0*/  ISETP.LT.OR P0, PT, R135, 0x2a, P0 ;  /* 0x0000002a8700780c */ /* 0x000fe40000701670 */
[----:B------:R-:W-:Y:S02]  /*8f00*/  ISETP.GE.AND P4, PT, R2, 0x52, PT ;  /* 0x000000520200780c */ /* 0x000fe40003f86270 */
        /* <DEDUP_REMOVED lines=13> */
[C---:B------:R-:W-:Y:S02]  /*8fe0*/  ISETP.LT.OR P0, PT, R135.reuse, 0x31, P0 ;  /* 0x000000318700780c */ /* 0x040fe40000701670 */
        /* <DEDUP_REMOVED lines=17> */
[----:B------:R-:W-:Y:S04]  /*9100*/  ISETP.GT.AND P0, PT, R0, 0x38, !P2 ;  /* 0x000000380000780c */ /* 0x000fe80005704270 */
[C---:B------:R-:W-:Y:S04]  /*9110*/  ISETP.LT.OR P0, PT, R135.reuse, 0x39, P0 ;  /* 0x000000398700780c */ /* 0x040fe80000701670 */
[----:B------:R-:W-:Y:S02]  /*9120*/  FSEL R234, R64, -INF , !P0 ;  /* 0xff80000040ea7808 */ /* 0x000fe40004000000 */
[----:B------:R-:W-:Y:S04]  /*9130*/  ISETP.GT.AND P0, PT, R0, 0x39, !P1 ;  /* 0x000000390000780c */ /* 0x000fe80004f04270 */
[----:B------:R-:W-:Y:S04]  /*9140*/  ISETP.LT.OR P0, PT, R135, 0x3a, P0 ;  /* 0x0000003a8700780c */ /* 0x000fe80000701670 */
        /* <DEDUP_REMOVED lines=35> */
[----:B------:R-:W-:Y:S04]  /*9380*/  ISETP.LT.OR P0, PT, R130, 0x49, P0 ;  /* 0x000000498200780c */ /* 0x000fe80000701670 */
[----:B------:R-:W-:Y:S02]  /*9390*/  FSEL R248, R82, -INF , !P0 ;  /* 0xff80000052f87808 */ /* 0x000fe40004000000 */
[----:B------:R-:W-:Y:S02]  /*93a0*/  ISETP.GT.AND P0, PT, R128, 0x49, !P1 ;  /* 0x000000498000780c */ /* 0x000fe40004f04270 */
[----:B------:R-:W-:Y:S02]  /*93b0*/  ISETP.GE.AND P1, PT, R2, 0x1, PT ;  /* 0x000000010200780c */ /* 0x000fe40003f26270 */
[----:B------:R-:W-:Y:S04]  /*93c0*/  ISETP.LT.OR P0, PT, R130, 0x4a, P0 ;  /* 0x0000004a8200780c */ /* 0x000fe80000701670 */
[----:B------:R-:W-:Y:S02]  /*93d0*/  FSEL R249, R83, -INF , !P0 ;  /* 0xff80000053f97808 */ /* 0x000fe40004000000 */
[----:B------:R-:W-:Y:S04]  /*93e0*/  ISETP.GT.AND P0, PT, R0, 0x50, !P3 ;  /* 0x000000500000780c */ /* 0x000fe80005f04270 */
[C---:B------:R-:W-:Y:S04]  /*93f0*/  ISETP.LT.OR P0, PT, R135.reuse, 0x51, P0 ;  /* 0x000000518700780c */ /* 0x040fe80000701670 */
[----:B------:R-:W-:Y:S02]  /*9400*/  FSEL R250, R84, -INF , !P0 ;  /* 0xff80000054fa7808 */ /* 0x000fe40004000000 */
[----:B------:R-:W-:Y:S04]  /*9410*/  ISETP.GT.AND P0, PT, R0, 0x51, !P4 ;  /* 0x000000510000780c */ /* 0x000fe80006704270 */
[----:B------:R-:W-:Y:S04]  /*9420*/  ISETP.LT.OR P0, PT, R135, 0x52, P0 ;  /* 0x000000528700780c */ /* 0x000fe80000701670 */
[----:B------:R-:W-:Y:S02]  /*9430*/  FSEL R251, R85, -INF , !P0 ;  /* 0xff80000055fb7808 */ /* 0x000fe40004000000 */
[----:B------:R-:W-:Y:S04]  /*9440*/  ISETP.GT.AND P0, PT, R128, 0x50, !P3 ;  /* 0x000000508000780c */ /* 0x000fe80005f04270 */
[----:B------:R-:W-:Y:S04]  /*9450*/  ISETP.LT.OR P0, PT, R130, 0x51, P0 ;  /* 0x000000518200780c */ /* 0x000fe80000701670 */
[----:B------:R-:W-:Y:S02]  /*9460*/  FSEL R252, R86, -INF , !P0 ;  /* 0xff80000056fc7808 */ /* 0x000fe40004000000 */
[----:B------:R-:W-:Y:S04]  /*9470*/  ISETP.GT.AND P0, PT, R128, 0x51, !P4 ;  /* 0x000000518000780c */ /* 0x000fe80006704270 */
[----:B------:R-:W-:Y:S04]  /*9480*/  ISETP.LT.OR P0, PT, R130, 0x52, P0 ;  /* 0x000000528200780c */ /* 0x000fe80000701670 */
[----:B------:R-:W-:Y:S02]  /*9490*/  FSEL R87, R87, -INF , !P0 ;  /* 0xff80000057577808 */ /* 0x000fe40004000000 */
[C---:B------:R-:W-:Y:S04]  /*94a0*/  ISETP.GT.AND P0, PT, R0.reuse, 0x1, !P2 ;  /* 0x000000010000780c */ /* 0x040fe80005704270 */
[----:B------:R-:W-:Y:S04]  /*94b0*/  ISETP.LT.OR P0, PT, R135, 0x2, P0 ;  /* 0x000000028700780c */ /* 0x000fe80000701670 */
[----:B------:R-:W-:Y:S02]  /*94c0*/  FSEL R37, R5, -INF , !P0 ;  /* 0xff80000005257808 */ /* 0x000fe40004000000 */
[----:B------:R-:W-:Y:S04]  /*94d0*/  ISETP.GT.AND P0, PT, R0, RZ, !P1 ;  /* 0x000000ff0000720c */ /* 0x000fe80004f04270 */
[----:B------:R-:W-:Y:S04]  /*94e0*/  ISETP.LT.OR P0, PT, R135, 0x1, P0 ;  /* 0x000000018700780c */ /* 0x000fe80000701670 */
[----:B------:R-:W-:Y:S02]  /*94f0*/  FSEL R36, R4, -INF , !P0 ;  /* 0xff80000004247808 */ /* 0x000fe40004000000 */
[----:B------:R-:W-:Y:S04]  /*9500*/  ISETP.GT.AND P0, PT, R128, 0x1, !P2 ;  /* 0x000000018000780c */ /* 0x000fe80005704270 */
[----:B------:R-:W-:Y:S04]  /*9510*/  ISETP.LT.OR P0, PT, R130, 0x2, P0 ;  /* 0x000000028200780c */ /* 0x000fe80000701670 */
[----:B------:R-:W-:Y:S02]  /*9520*/  FSEL R39, R7, -INF , !P0 ;  /* 0xff80000007277808 */ /* 0x000fe40004000000 */
[----:B------:R-:W-:Y:S04]  /*9530*/  ISETP.GT.AND P0, PT, R128, RZ, !P1 ;  /* 0x000000ff8000720c */ /* 0x000fe80004f04270 */
        /* <DEDUP_REMOVED lines=17> */
[----:B------:R-:W-:Y:S04]  /*9650*/  ISETP.NE.AND P0, PT, R181, RZ, PT ;  /* 0x000000ffb500720c */ /* 0x000fe80003f05270 */
        /* <DEDUP_REMOVED lines=83> */
[----:B------:R-:W-:Y:S02]  /*9b90*/  ISETP.GT.AND P0, PT, R3, 0x59, !P6 ;  /* 0x000000590300780c */ /* 0x000fe40007704270 */
[----:B------:R-:W1:Y:S01]  /*9ba0*/  SHFL.IDX PT, R3, R173, 0x3, 0x1c1f ;  /* 0x007c1f00ad037f89 */ /* 0x000e6200000e0000 */
[----:B------:R-:W-:Y:S02]  /*9bb0*/  ISETP.NE.AND P6, PT, R183, RZ, PT ;  /* 0x000000ffb700720c */ /* 0x000fe40003fc5270 */
[----:B------:R-:W-:Y:S04]  /*9bc0*/  ISETP.LT.OR P0, PT, R129, 0x5a, P0 ;  /* 0x0000005a8100780c */ /* 0x000fe80000701670 */
[----:B------:R-:W-:Y:S02]  /*9bd0*/  FSEL R183, R93, -INF , !P0 ;  /* 0xff8000005db77808 */ /* 0x000fe40004000000 */
[----:B------:R-:W-:Y:S01]  /*9be0*/  PLOP3.LUT P0, PT, PT, PT, UP1, 0x40, 0x0 ;  /* 0x000000000000781c */ /* 0x000fe20003f0e818 */
[--C-:B-1----:R-:W-:Y:S02]  /*9bf0*/  IMAD.IADD R2, R174, 0x1, R3.reuse ;  /* 0x00000001ae027824 */ /* 0x102fe400078e0203 */
[----:B------:R-:W-:Y:S10]  /*9c00*/  IMAD.IADD R0, R175, 0x1, R3 ;  /* 0x00000001af007824 */ /* 0x000ff400078e0203 */
        /* <DEDUP_REMOVED lines=15> */
.L_x_179:
[----:B------:R-:W-:Y:S04]  /*9d00*/  MOV R2, c[0x0][0x32c] ;  /* 0x0000cb0000027a02 */ /* 0x000fe80000000f00 */
[----:B------:R-:W-:Y:S11]  /*9d10*/  ISETP.NE.AND P0, PT, R2, 0x1, PT ;  /* 0x000000010200780c */ /* 0x000ff60003f05270 */
[----:B------:R-:W-:Y:S02]  /*9d20*/  @!UPT UIADD3 URZ, URZ, URZ, URZ ;  /* 0x0000003f3f3ff290 */ /* 0x000fe4000fffe03f */
[----:B------:R-:W-:Y:S05]  /*9d30*/  @P0 IMAD.HI.U32 R2, R0, c[0x0][0x330], RZ ;  /* 0x0000cc0000020a27 */ /* 0x000fea00078e00ff */
[----:B------:R-:W-:Y:S02]  /*9d40*/  @P0 SHF.R.U32.HI R0, RZ, c[0x0][0x334], R2 ;  /* 0x0000cd00ff000a19 */ /* 0x000fe40000011602 */
.L_x_180:
[----:B------:R-:W-:Y:S05]  /*9d50*/  BSYNC B0 ;  /* 0x0000000000007941 */ /* 0x000fea0003800000 */
.L_x_178:
[----:B------:R-:W-:Y:S02]  /*9d60*/  IADD3 R2, R182, -0x1, RZ ;  /* 0xffffffffb6027810 */ /* 0x000fe40007ffe0ff */
[C-C-:B------:R-:W-:Y:S02]  /*9d70*/  IADD3 R4, R3.reuse, UR11, R176.reuse ;  /* 0x0000000b03047c10 */ /* 0x140fe4000fffe0b0 */
[----:B------:R-:W-:Y:S01]  /*9d80*/  IADD3 R3, R3, c[0x0][0x328], R176 ;  /* 0x0000ca0003037a10 */ /* 0x000fe20007ffe0b0 */
[----:B------:R-:W-:Y:S05]  /*9d90*/  IMAD R0, R0, c[0x0][0x32c], R2 ;  /* 0x0000cb0000007a24 */ /* 0x000fea00078e0202 */
[----:B------:R-:W-:Y:S02]  /*9da0*/  IADD3 R2, R0, c[0x0][0x32c], RZ ;  /* 0x0000cb0000027a10 */ /* 0x000fe40007ffe0ff */
[----:B------:R-:W-:Y:S02]  /*9db0*/  IMNMX R0, R4, R0, !PT ;  /* 0x0000000004007217 */ /* 0x000fe40007800200 */
[----:B------:R-:W-:Y:S02]  /*9dc0*/  IMNMX R2, R3, R2, PT ;  /* 0x0000000203027217 */ /* 0x000fe40003800200 */
.L_x_177:
[----:B------:R-:W-:Y:S02]  /*9dd0*/  ISETP.GT.AND P0, PT, R0, RZ, !P1 ;  /* 0x000000ff0000720c */ /* 0x000fe40004f04270 */
[----:B------:R-:W-:Y:S02]  /*9de0*/  FMNMX.FTZ R130, R36, R131, !PT ;  /* 0x0000008324827209 */ /* 0x000fe40007810000 */
[----:B------:R-:W-:Y:S02]  /*9df0*/  ISETP.LT.OR P0, PT, R2, 0x1, P0 ;  /* 0x000000010200780c */ /* 0x000fe40000701670 */
[----:B------:R-:W-:Y:S02]  /*9e00*/  FMNMX.FTZ R130, R37, R130, !PT ;  /* 0x0000008225827209 */ /* 0x000fe40007810000 */
[----:B------:R-:W-:Y:S02]  /*9e10*/  FSEL R10, R10, -INF , !P0 ;  /* 0xff8000000a0a7808 */ /* 0x000fe40004000000 */
[----:B------:R-:W-:Y:S02]  /*9e20*/  ISETP.GT.AND P0, PT, R0, 0x1, !P2 ;  /* 0x000000010000780c */ /* 0x000fe40005704270 */
[----:B------:R-:W-:Y:S02]  /*9e30*/  FMNMX.FTZ R130, R184, R130, !PT ;  /* 0x00000082b8827209 */ /* 0x000fe40007810000 */
[----:B------:R-:W-:Y:S02]  /*9e40*/  ISETP.LT.OR P0, PT, R2, 0x2, P0 ;  /* 0x000000020200780c */ /* 0x000fe40000701670 */
[----:B------:R-:W-:Y:S02]  /*9e50*/  ISETP.NE.AND P2, PT, R178, RZ, PT ;  /* 0x000000ffb200720c */ /* 0x000fe40003f45270 */
[----:B------:R-:W-:Y:S02]  /*9e60*/  FSEL R11, R11, -INF , !P0 ;  /* 0xff8000000b0b7808 */ /* 0x000fe40004000000 */
[----:B------:R-:W-:Y:S02]  /*9e70*/  ISETP.NE.AND P0, PT, R181, RZ, PT ;  /* 0x000000ffb500720c */ /* 0x000fe40003f05270 */
[----:B------:R-:W-:Y:S02]  /*9e80*/  FMNMX.FTZ R130, R185, R130, !PT ;  /* 0x00000082b9827209 */ /* 0x000fe40007810000 */
        /* <DEDUP_REMOVED lines=10> */
[----:B------:R-:W-:Y:S02]  /*9f30*/  FMNMX.FTZ R130, R193, R130, !PT ;  /* 0x00000082c1827209 */ /* 0x000fe40007810000 */
        /* <DEDUP_REMOVED lines=43> */
[----:B------:R-:W-:Y:S02]  /*a1f0*/  FMNMX.FTZ R130, R245, R130, !PT ;  /* 0x00000082f5827209 */ /* 0x000fe40007810000 */
[----:B------:R-:W-:Y:S02]  /*a200*/  ISETP.LT.OR P0, PT, R2, 0x29, P0 ;  /* 0x000000290200780c */ /* 0x000fe40000701670 */
[----:B------:R-:W-:Y:S02]  /*a210*/  FMNMX.FTZ R3, R198, R3, !PT ;  /* 0x00000003c6037209 */ /* 0x000fe40007810000 */
[----:B------:R-:W-:Y:S02]  /*a220*/  FMNMX.FTZ R130, R247, R130, !PT ;  /* 0x00000082f7827209 */ /* 0x000fe40007810000 */
[----:B------:R-:W-:Y:S02]  /*a230*/  FSEL R98, R46, -INF , !P0 ;  /* 0xff8000002e627808 */ /* 0x000fe40004000000 */
[----:B------:R-:W-:Y:S02]  /*a240*/  ISETP.NE.AND P0, PT, R32, RZ, PT ;  /* 0x000000ff2000720c */ /* 0x000fe40003f05270 */
[----:B------:R-:W-:Y:S02]  /*a250*/  FMNMX.FTZ R130, R250, R130, !PT ;  /* 0x00000082fa827209 */ /* 0x000fe40007810000 */
[----:B------:R-:W-:Y:S02]  /*a260*/  FMNMX.FTZ R3, R202, R3, !PT ;  /* 0x00000003ca037209 */ /* 0x000fe40007810000 */
[----:B------:R-:W-:Y:S02]  /*a270*/  ISETP.GT.AND P0, PT, R0, 0x29, !P0 ;  /* 0x000000290000780c */ /* 0x000fe40004704270 */
[----:B------:R-:W-:Y:S02]  /*a280*/  FMNMX.FTZ R130, R251, R130, !PT ;  /* 0x00000082fb827209 */ /* 0x000fe40007810000 */
[----:B------:R-:W-:Y:S02]  /*a290*/  FMNMX.FTZ R3, R205, R3, !PT ;  /* 0x00000003cd037209 */ /* 0x000fe40007810000 */
[----:B------:R-:W-:Y:S02]  /*a2a0*/  FMNMX.FTZ R4, R8, R133, !PT ;  /* 0x0000008508047209 */ /* 0x000fe40007810000 */
[----:B------:R-:W-:Y:S02]  /*a2b0*/  FMNMX.FTZ R130, R80, R130, !PT ;  /* 0x0000008250827209 */ /* 0x000fe40007810000 */
[----:B------:R-:W-:Y:S02]  /*a2c0*/  ISETP.LT.OR P0, PT, R2, 0x2a, P0 ;  /* 0x0000002a0200780c */ /* 0x000fe40000701670 */
[----:B------:R-:W-:Y:S02]  /*a2d0*/  FMNMX.FTZ R3, R206, R3, !PT ;  /* 0x00000003ce037209 */ /* 0x000fe40007810000 */
[----:B------:R-:W-:Y:S02]  /*a2e0*/  FMNMX.FTZ R4, R9, R4, !PT ;  /* 0x0000000409047209 */ /* 0x000fe40007810000 */
[----:B------:R-:W-:Y:S02]  /*a2f0*/  FMNMX.FTZ R130, R82, R130, !PT ;  /* 0x0000008252827209 */ /* 0x000fe40007810000 */
[----:B------:R-:W-:Y:S02]  /*a300*/  FSEL R99, R47, -INF , !P0 ;  /* 0xff8000002f637808 */ /* 0x000fe40004000000 */
[----:B------:R-:W-:Y:S01]  /*a310*/  ISETP.NE.AND P0, PT, R23, RZ, PT ;  /* 0x000000ff1700720c */ /* 0x000fe20003f05270 */
[----:B------:R-:W1:Y:S01]  /*a320*/  SHFL.BFLY PT, R5, R130, 0x2, 0x1f ;  /* 0x0c401f0082057f89 */ /* 0x000e6200000e0000 */
[----:B------:R-:W-:Y:S02]  /*a330*/  FMNMX.FTZ R3, R210, R3, !PT ;  /* 0x00000003d2037209 */ /* 0x000fe40007810000 */
        /* <DEDUP_REMOVED lines=24> */
[----:B-1----:R-:W-:Y:S02]  /*a4c0*/  FMNMX.FTZ R130, R130, R5, !PT ;  /* 0x0000000582827209 */ /* 0x002fe40007810000 */
[----:B------:R-:W-:Y:S02]  /*a4d0*/  ISETP.LT.OR P0, PT, R2, 0x39, P0 ;  /* 0x000000390200780c */ /* 0x000fe40000701670 */
[----:B------:R-:W-:Y:S01]  /*a4e0*/  FMNMX.FTZ R3, R252, R3, !PT ;  /* 0x00000003fc037209 */ /* 0x000fe20007810000 */
[----:B------:R-:W1:Y:S01]  /*a4f0*/  SHFL.BFLY PT, R6, R130, 0x1, 0x1f ;  /* 0x0c201f0082067f89 */ /* 0x000e6200000e0000 */
[----:B------:R-:W-:Y:S02]  /*a500*/  FMNMX.FTZ R4, R200, R4, !PT ;  /* 0x00000004c8047209 */ /* 0x000fe40007810000 */
[----:B------:R-:W-:Y:S02]  /*a510*/  FMNMX.FTZ R3, R87, R3, !PT ;  /* 0x0000000357037209 */ /* 0x000fe40007810000 */
[----:B------:R-:W-:Y:S02]  /*a520*/  FSEL R174, R62, -INF , !P0 ;  /* 0xff8000003eae7808 */ /* 0x000fe40004000000 */
[----:B------:R-:W-:Y:S02]  /*a530*/  MOV R62, R53 ;  /* 0x00000035003e7202 */ /* 0x000fe40000000f00 */
[----:B------:R-:W-:Y:S02]  /*a540*/  ISETP.NE.AND P0, PT, R20, RZ, PT ;  /* 0x000000ff1400720c */ /* 0x000fe40003f05270 */
[----:B------:R-:W-:Y:S02]  /*a550*/  FMNMX.FTZ R4, R201, R4, !PT ;  /* 0x00000004c9047209 */ /* 0x000fe40007810000 */
[----:B------:R-:W-:Y:S02]  /*a560*/  ISETP.GT.AND P0, PT, R0, 0x39, !P0 ;  /* 0x000000390000780c */ /* 0x000fe40004704270 */
[----:B------:R-:W-:Y:S02]  /*a570*/  FMNMX.FTZ R3, R62, R3, !PT ;  /* 0x000000033e037209 */ /* 0x000fe40007810000 */
[----:B------:R-:W-:Y:S02]  /*a580*/  FMNMX.FTZ R4, R209, R4, !PT ;  /* 0x00000004d1047209 */ /* 0x000fe40007810000 */
[----:B------:R-:W-:Y:S02]  /*a590*/  FMNMX.FTZ R3, R85, R3, !PT ;  /* 0x0000000355037209 */ /* 0x000fe40007810000 */
[----:B------:R-:W-:Y:S02]  /*a5a0*/  ISETP.NE.AND P2, PT, R19, RZ, PT ;  /* 0x000000ff1300720c */ /* 0x000fe40003f45270 */
[----:B------:R-:W-:Y:S01]  /*a5b0*/  ISETP.LT.OR P0, PT, R2, 0x3a, P0 ;  /* 0x0000003a0200780c */ /* 0x000fe20000701670 */
[----:B------:R-:W2:Y:S01]  /*a5c0*/  SHFL.BFLY PT, R129, R3, 0x2, 0x1f ;  /* 0x0c401f0003817f89 */ /* 0x000ea200000e0000 */
[----:B------:R-:W-:Y:S02]  /*a5d0*/  FMNMX.FTZ R4, R211, R4, !PT ;  /* 0x00000004d3047209 */ /* 0x000fe40007810000 */
[----:B------:R-:W-:Y:S02]  /*a5e0*/  FSEL R175, R63, -INF , !P0 ;  /* 0xff8000003faf7808 */ /* 0x000fe40004000000 */
[----:B------:R-:W-:Y:S02]  /*a5f0*/  ISETP.GT.AND P0, PT, R0, 0x40, !P2 ;  /* 0x000000400000780c */ /* 0x000fe40005704270 */
[----:B------:R-:W-:Y:S02]  /*a600*/  FMNMX.FTZ R4, R230, R4, !PT ;  /* 0x00000004e6047209 */ /* 0x000fe40007810000 */
[----:B------:R-:W-:Y:S02]  /*a610*/  ISETP.NE.AND P1, PT, R18, RZ, PT ;  /* 0x000000ff1200720c */ /* 0x000fe40003f25270 */
[----:B------:R-:W-:Y:S02]  /*a620*/  ISETP.LT.OR P0, PT, R2, 0x41, P0 ;  /* 0x000000410200780c */ /* 0x000fe40000701670 */
[----:B------:R-:W-:Y:S02]  /*a630*/  FMNMX.FTZ R4, R233, R4, !PT ;  /* 0x00000004e9047209 */ /* 0x000fe40007810000 */
[----:B------:R-:W-:Y:S02]  /*a640*/  FSEL R181, R74, -INF , !P0 ;  /* 0xff8000004ab57808 */ /* 0x000fe40004000000 */
[----:B------:R-:W-:Y:S02]  /*a650*/  ISETP.GT.AND P0, PT, R0, 0x41, !P1 ;  /* 0x000000410000780c */ /* 0x000fe40004f04270 */
[----:B------:R-:W-:Y:S02]  /*a660*/  FMNMX.FTZ R4, R241, R4, !PT ;  /* 0x00000004f1047209 */ /* 0x000fe40007810000 */
[----:B-1----:R-:W-:Y:S02]  /*a670*/  FMNMX.FTZ R130, R130, R6, !PT ;  /* 0x0000000682827209 */ /* 0x002fe40007810000 */
[----:B------:R-:W-:Y:S02]  /*a680*/  ISETP.NE.AND P2, PT, R17, RZ, PT ;  /* 0x000000ff1100720c */ /* 0x000fe40003f45270 */
[----:B------:R-:W-:Y:S01]  /*a690*/  ISETP.LT.OR P0, PT, R2, 0x42, P0 ;  /* 0x000000420200780c */ /* 0x000fe20000701670 */
[----:B------:R-:W-:Y:S01]  /*a6a0*/  FMUL.FTZ R71, R130, c[0x0][0x2d0] ;  /* 0x0000b40082477a20 */ /* 0x000fe20000410000 */
[----:B------:R-:W-:Y:S02]  /*a6b0*/  FMNMX.FTZ R5, R10, R134, !PT ;  /* 0x000000860a057209 */ /* 0x000fe40007810000 */
[----:B------:R-:W-:Y:S02]  /*a6c0*/  FMNMX.FTZ R4, R242, R4, !PT ;  /* 0x00000004f2047209 */ /* 0x000fe40007810000 */
[----:B------:R-:W-:Y:S02]  /*a6d0*/  FSEL R182, R75, -INF , !P0 ;  /* 0xff8000004bb67808 */ /* 0x000fe40004000000 */
[----:B------:R-:W-:Y:S02]  /*a6e0*/  ISETP.GT.AND P0, PT, R0, 0x48, !P2 ;  /* 0x000000480000780c */ /* 0x000fe40005704270 */
[----:B------:R-:W-:Y:S02]  /*a6f0*/  FSETP.NEU.FTZ.AND P2, PT, R130, -INF , PT ;  /* 0xff8000008200780b */ /* 0x000fe40003f5d000 */
[----:B------:R-:W-:Y:S02]  /*a700*/  FMNMX.FTZ R4, R244, R4, !PT ;  /* 0x00000004f4047209 */ /* 0x000fe40007810000 */
[----:B------:R-:W-:Y:S02]  /*a710*/  FMNMX.FTZ R5, R11, R5, !PT ;  /* 0x000000050b057209 */ /* 0x000fe40007810000 */
[----:B------:R-:W-:Y:S02]  /*a720*/  FSEL R71, R71, RZ, P2 ;  /* 0x000000ff47477208 */ /* 0x000fe40001000000 */
[----:B------:R-:W-:Y:S02]  /*a730*/  FMNMX.FTZ R4, R246, R4, !PT ;  /* 0x00000004f6047209 */ /* 0x000fe40007810000 */
[----:B------:R-:W-:Y:S02]  /*a740*/  FMNMX.FTZ R5, R14, R5, !PT ;  /* 0x000000050e057209 */ /* 0x000fe40007810000 */
[----:B--2---:R-:W-:Y:S02]  /*a750*/  FMNMX.FTZ R129, R3, R129, !PT ;  /* 0x0000008103817209 */ /* 0x004fe40007810000 */
[----:B------:R-:W-:Y:S01]  /*a760*/  FMNMX.FTZ R3, R88, R4, !PT ;  /* 0x0000000458037209 */ /* 0x000fe20007810000 */
[--C-:B------:R-:W-:Y:S01]  /*a770*/  FFMA.FTZ R4, R36, c[0x0][0x2d0], -R71.reuse ;  /* 0x0000b40024047a23 */ /* 0x100fe20000010847 */
[----:B------:R-:W-:Y:S01]  /*a780*/  FMNMX.FTZ R5, R15, R5, !PT ;  /* 0x000000050f057209 */ /* 0x000fe20007810000 */
[----:B------:R-:W1:Y:S01]  /*a790*/  SHFL.BFLY PT, R6, R129, 0x1, 0x1f ;  /* 0x0c201f0081067f89 */ /* 0x000e6200000e0000 */
[----:B------:R-:W-:Y:S01]  /*a7a0*/  FMNMX.FTZ R3, R89, R3, !PT ;  /* 0x0000000359037209 */ /* 0x000fe20007810000 */
[----:B------:R2:W-:Y:S01]  /*a7b0*/  MUFU.EX2 R63, R4 ;  /* 0x00000004003f7308 */ /* 0x0005e20000000800 */
[----:B------:R-:W-:Y:S02]  /*a7c0*/  FMNMX.FTZ R5, R56, R5, !PT ;  /* 0x0000000538057209 */ /* 0x000fe40007810000 */
[----:B------:R-:W-:Y:S02]  /*a7d0*/  FMNMX.FTZ R3, R81, R3, !PT ;  /* 0x0000000351037209 */ /* 0x000fe40007810000 */
[----:B------:R-:W-:Y:S02]  /*a7e0*/  FMNMX.FTZ R5, R57, R5, !PT ;  /* 0x0000000539057209 */ /* 0x000fe40007810000 */
[----:B------:R-:W-:Y:S02]  /*a7f0*/  FMNMX.FTZ R3, R183, R3, !PT ;  /* 0x00000003b7037209 */ /* 0x000fe40007810000 */
[----:B------:R-:W-:Y:S02]  /*a800*/  FMNMX.FTZ R5, R60, R5, !PT ;  /* 0x000000053c057209 */ /* 0x000fe40007810000 */
[----:B------:R-:W-:Y:S01]  /*a810*/  ISETP.LT.OR P0, PT, R2, 0x49, P0 ;  /* 0x000000490200780c */ /* 0x000fe20000701670 */
[----:B------:R-:W3:Y:S01]  /*a820*/  SHFL.BFLY PT, R7, R3, 0x2, 0x1f ;  /* 0x0c401f0003077f89 */ /* 0x000ee200000e0000 */
[----:B------:R-:W-:Y:S02]  /*a830*/  FMNMX.FTZ R5, R84, R5, !PT ;  /* 0x0000000554057209 */ /* 0x000fe40007810000 */
[----:B------:R-:W-:Y:S01]  /*a840*/  ISETP.NE.AND P1, PT, R16, RZ, PT ;  /* 0x000000ff1000720c */ /* 0x000fe20003f25270 */
[--C-:B------:R-:W-:Y:S01]  /*a850*/  FFMA.FTZ R16, R192, c[0x0][0x2d0], -R71.reuse ;  /* 0x0000b400c0107a23 */ /* 0x100fe20000010847 */
[----:B------:R-:W-:Y:S02]  /*a860*/  FMNMX.FTZ R5, R96, R5, !PT ;  /* 0x0000000560057209 */ /* 0x000fe40007810000 */
[----:B------:R-:W-:Y:S01]  /*a870*/  FSEL R177, R78, -INF , !P0 ;  /* 0xff8000004eb17808 */ /* 0x000fe20004000000 */
[----:B------:R-:W-:Y:S01]  /*a880*/  MUFU.EX2 R34, R16 ;  /* 0x0000001000227308 */ /* 0x000fe20000000800 */
[----:B------:R-:W-:Y:S02]  /*a890*/  FMNMX.FTZ R5, R97, R5, !PT ;  /* 0x0000000561057209 */ /* 0x000fe40007810000 */
[----:B-1----:R-:W-:Y:S02]  /*a8a0*/  FMNMX.FTZ R129, R129, R6, !PT ;  /* 0x0000000681817209 */ /* 0x002fe40007810000 */
[----:B--2---:R-:W-:Y:S01]  /*a8b0*/  FMNMX.FTZ R4, R98, R5, !PT ;  /* 0x0000000562047209 */ /* 0x004fe20007810000 */
[--C-:B------:R-:W-:Y:S01]  /*a8c0*/  FFMA.FTZ R5, R37, c[0x0][0x2d0], -R71.reuse ;  /* 0x0000b40025057a23 */ /* 0x100fe20000010847 */
[C---:B------:R-:W-:Y:S01]  /*a8d0*/  ISETP.GT.AND P0, PT, R0.reuse, 0x49, !P1 ;  /* 0x000000490000780c */ /* 0x040fe20004f04270 */
[----:B------:R-:W-:Y:S01]  /*a8e0*/  FMUL.FTZ R92, R129, c[0x0][0x2d0] ;  /* 0x0000b400815c7a20 */ /* 0x000fe20000410000 */
[----:B------:R-:W-:Y:S01]  /*a8f0*/  ISETP.GT.AND P3, PT, R0, 0x50, !P3 ;  /* 0x000000500000780c */ /* 0x000fe20005f64270 */
[----:B------:R1:W-:Y:S01]  /*a900*/  MUFU.EX2 R24, R5 ;  /* 0x0000000500187308 */ /* 0x0003e20000000800 */
[----:B------:R-:W-:Y:S02]  /*a910*/  FMNMX.FTZ R4, R99, R4, !PT ;  /* 0x0000000463047209 */ /* 0x000fe40007810000 */
[----:B------:R-:W-:Y:S02]  /*a920*/  FSETP.NEU.FTZ.AND P1, PT, R129, -INF , PT ;  /* 0xff8000008100780b */ /* 0x000fe40003f3d000 */
[----:B------:R-:W-:Y:S02]  /*a930*/  ISETP.LT.OR P0, PT, R2, 0x4a, P0 ;  /* 0x0000004a0200780c */ /* 0x000fe40000701670 */
[----:B---3--:R-:W-:Y:S02]  /*a940*/  FMNMX.FTZ R3, R3, R7, !PT ;  /* 0x0000000703037209 */ /* 0x008fe40007810000 */
[----:B------:R-:W-:Y:S02]  /*a950*/  FSEL R92, R92, RZ, P1 ;  /* 0x000000ff5c5c7208 */ /* 0x000fe40000800000 */
[----:B------:R-:W-:Y:S01]  /*a960*/  FSEL R176, R79, -INF , !P0 ;  /* 0xff8000004fb07808 */ /* 0x000fe20004000000 */
[----:B------:R-:W2:Y:S01]  /*a970*/  SHFL.BFLY PT, R128, R3, 0x1, 0x1f ;  /* 0x0c201f0003807f89 */ /* 0x000ea200000e0000 */
[----:B------:R-:W-:Y:S01]  /*a980*/  ISETP.GT.AND P0, PT, R0, 0x51, !P4 ;  /* 0x000000510000780c */ /* 0x000fe20006704270 */
[--C-:B------:R-:W-:Y:S01]  /*a990*/  FFMA.FTZ R28, R195, c[0x0][0x2d0], -R92.reuse ;  /* 0x0000b400c31c7a23 */ /* 0x100fe2000001085c */
[----:B------:R-:W-:Y:S02]  /*a9a0*/  ISETP.NE.AND P4, PT, R52, RZ, PT ;  /* 0x000000ff3400720c */ /* 0x000fe40003f85270 */
[----:B------:R-:W-:Y:S02]  /*a9b0*/  ISETP.LT.OR P0, PT, R2, 0x52, P0 ;  /* 0x000000520200780c */ /* 0x000fe40000701670 */
[----:B------:R-:W-:Y:S01]  /*a9c0*/  ISETP.GT.AND P4, PT, R0, 0x59, !P4 ;  /* 0x000000590000780c */ /* 0x000fe20006784270 */
[----:B------:R-:W-:Y:S01]  /*a9d0*/  LDSM.16.MT88.4 R52, [R214+0x100] ;  /* 0x00010000d634783b */ /* 0x000fe20000004200 */
[----:B------:R-:W-:Y:S02]  /*a9e0*/  FSEL R179, R91, -INF , !P0 ;  /* 0xff8000005bb37808 */ /* 0x000fe40004000000 */
[----:B------:R-:W-:Y:S02]  /*a9f0*/  ISETP.LT.OR P0, PT, R2, 0x5a, P4 ;  /* 0x0000005a0200780c */ /* 0x000fe40002701670 */
[----:B-1----:R-:W-:Y:S01]  /*aa00*/  FMNMX.FTZ R5, R172, R4, !PT ;  /* 0x00000004ac057209 */ /* 0x002fe20007810000 */
[----:B------:R-:W-:Y:S01]  /*aa10*/  FFMA.FTZ R4, R184, c[0x0][0x2d0], -R71 ;  /* 0x0000b400b8047a23 */ /* 0x000fe20000010847 */
[----:B------:R-:W-:Y:S01]  /*aa20*/  FSEL R70, R95, -INF , !P0 ;  /* 0xff8000005f467808 */ /* 0x000fe20004000000 */
[----:B------:R-:W-:Y:S01]  /*aa30*/  LDSM.16.MT88.4 R76, [R215+0x100] ;  /* 0x00010000d74c783b */ /* 0x000fe20000004200 */
[----:B------:R-:W-:Y:S01]  /*aa40*/  MUFU.EX2 R95, R28 ;  /* 0x0000001c005f7308 */ /* 0x000fe20000000800 */
[----:B------:R-:W-:Y:S02]  /*aa50*/  FMNMX.FTZ R5, R173, R5, !PT ;  /* 0x00000005ad057209 */ /* 0x000fe40007810000 */
[----:B------:R-:W-:Y:S01]  /*aa60*/  ISETP.GT.AND P5, PT, R0, 0x58, !P5 ;  /* 0x000000580000780c */ /* 0x000fe20006fa4270 */
[--C-:B------:R-:W-:Y:S01]  /*aa70*/  FFMA.FTZ R0, R39, c[0x0][0x2d0], -R92.reuse ;  /* 0x0000b40027007a23 */ /* 0x100fe2000001085c */
[----:B------:R-:W-:Y:S02]  /*aa80*/  ISETP.LT.OR P3, PT, R2, 0x51, P3 ;  /* 0x000000510200780c */ /* 0x000fe40001f61670 */
[----:B--2---:R-:W-:Y:S01]  /*aa90*/  FMNMX.FTZ R128, R3, R128, !PT ;  /* 0x0000008003807209 */ /* 0x004fe20007810000 */
[--C-:B------:R-:W-:Y:S01]  /*aaa0*/  FFMA.FTZ R3, R187, c[0x0][0x2d0], -R92.reuse ;  /* 0x0000b400bb037a23 */ /* 0x100fe2000001085c */
[----:B------:R-:W-:Y:S01]  /*aab0*/  MOV R187, R82 ;  /* 0x0000005200bb7202 */ /* 0x000fe20000000f00 */
[----:B------:R1:W-:Y:S01]  /*aac0*/  MUFU.EX2 R86, R4 ;  /* 0x0000000400567308 */ /* 0x0003e20000000800 */
[----:B------:R-:W-:Y:S01]  /*aad0*/  FSEL R178, R90, -INF , !P3 ;  /* 0xff8000005ab27808 */ /* 0x000fe20005800000 */
[C---:B------:R-:W-:Y:S01]  /*aae0*/  FMUL.FTZ R93, R128.reuse, c[0x0][0x2d0] ;  /* 0x0000b400805d7a20 */ /* 0x040fe20000410000 */
[----:B------:R-:W-:Y:S02]  /*aaf0*/  FSETP.NEU.FTZ.AND P0, PT, R128, -INF , PT ;  /* 0xff8000008000780b */ /* 0x000fe40003f1d000 */
[----:B------:R-:W-:Y:S01]  /*ab00*/  ISETP.LT.OR P3, PT, R2, 0x59, P5 ;  /* 0x000000590200780c */ /* 0x000fe20002f61670 */
[--C-:B------:R-:W-:Y:S01]  /*ab10*/  FFMA.FTZ R2, R186, c[0x0][0x2d0], -R92.reuse ;  /* 0x0000b400ba027a23 */ /* 0x100fe2000001085c */
[----:B------:R-:W-:Y:S01]  /*ab20*/  FSEL R93, R93, RZ, P0 ;  /* 0x000000ff5d5d7208 */ /* 0x000fe20000000000 */
[----:B------:R-:W-:Y:S01]  /*ab30*/  IMAD.MOV.U32 R186, RZ, RZ, R81 ;  /* 0x000000ffffba7224 */ /* 0x000fe200078e0051 */
[----:B------:R-:W-:Y:S01]  /*ab40*/  FSEL R180, R94, -INF , !P3 ;  /* 0xff8000005eb47808 */ /* 0x000fe20005800000 */
[----:B------:R2:W3:Y:S01]  /*ab50*/  MUFU.EX2 R19, R3 ;  /* 0x0000000300137308 */ /* 0x0004e20000000800 */
[----:B------:R-:W-:Y:S01]  /*ab60*/  FMNMX.FTZ R5, R174, R5, !PT ;  /* 0x00000005ae057209 */ /* 0x000fe20007810000 */
[----:B------:R-:W-:Y:S02]  /*ab70*/  FFMA.FTZ R32, R48, c[0x0][0x2d0], -R93 ;  /* 0x0000b40030207a23 */ /* 0x000fe4000001085d */
[----:B------:R-:W-:Y:S01]  /*ab80*/  FFMA.FTZ R48, R196, c[0x0][0x2d0], -R71 ;  /* 0x0000b400c4307a23 */ /* 0x000fe20000010847 */
[----:B------:R-:W-:Y:S01]  /*ab90*/  FMNMX.FTZ R5, R175, R5, !PT ;  /* 0x00000005af057209 */ /* 0x000fe20007810000 */
[--C-:B------:R-:W-:Y:S02]  /*aba0*/  FFMA.FTZ R40, R50, c[0x0][0x2d0], -R93.reuse ;  /* 0x0000b40032287a23 */ /* 0x100fe4000001085d */
[----:B------:R-:W-:Y:S01]  /*abb0*/  FFMA.FTZ R44, R51, c[0x0][0x2d0], -R93 ;  /* 0x0000b400332c7a23 */ /* 0x000fe2000001085d */
[----:B------:R-:W-:Y:S01]  /*abc0*/  FMNMX.FTZ R5, R181, R5, !PT ;  /* 0x00000005b5057209 */ /* 0x000fe20007810000 */
[----:B------:R-:W-:Y:S03]  /*abd0*/  MUFU.EX2 R21, R0 ;  /* 0x0000000000157308 */ /* 0x000fe60000000800 */
[----:B------:R-:W-:Y:S01]  /*abe0*/  FMNMX.FTZ R5, R182, R5, !PT ;  /* 0x00000005b6057209 */ /* 0x000fe20007810000 */
[----:B-1----:R-:W-:Y:S06]  /*abf0*/  FFMA.FTZ R4, R185, c[0x0][0x2d0], -R71 ;  /* 0x0000b400b9047a23 */ /* 0x002fec0000010847 */
[----:B------:R1:W4:Y:S01]  /*ac00*/  MUFU.EX2 R83, R4 ;  /* 0x0000000400537308 */ /* 0x0003220000000800 */
[--C-:B--2---:R-:W-:Y:S02]  /*ac10*/  FFMA.FTZ R3, R8, c[0x0][0x2d0], -R93.reuse ;  /* 0x0000b40008037a23 */ /* 0x104fe4000001085d */
[--C-:B------:R-:W-:Y:S01]  /*ac20*/  FFMA.FTZ R8, R189, c[0x0][0x2d0], -R92.reuse ;  /* 0x0000b400bd087a23 */ /* 0x100fe2000001085c */
[----:B---3--:R-:W-:Y:S06]  /*ac30*/  MOV R189, R19 ;  /* 0x0000001300bd7202 */ /* 0x008fec0000000f00 */
[----:B------:R2:W-:Y:S10]  /*ac40*/  MUFU.EX2 R185, R3 ;  /* 0x0000000300b97308 */ /* 0x0005f40000000800 */
[----:B------:R-:W-:Y:S01]  /*ac50*/  MUFU.EX2 R25, R2 ;  /* 0x0000000200197308 */ /* 0x000fe20000000800 */
[--C-:B-1----:R-:W-:Y:S01]  /*ac60*/  FFMA.FTZ R4, R38, c[0x0][0x2d0], -R92.reuse ;  /* 0x0000b40026047a23 */ /* 0x102fe2000001085c */
[----:B----4-:R-:W-:Y:S01]  /*ac70*/  F2FP.PACK_AB R74, R83, R86 ;  /* 0x00000056534a723e */ /* 0x010fe200000000ff */
[----:B------:R-:W-:Y:S07]  /*ac80*/  LDSM.16.MT88.4 R36, [R216+0x100] ;  /* 0x00010000d824783b */ /* 0x000fee0000004200 */
[----:B------:R1:W3:Y:S01]  /*ac90*/  MUFU.EX2 R184, R4 ;  /* 0x0000000400b87308 */ /* 0x0002e20000000800 */
[--C-:B--2---:R-:W-:Y:S09]  /*aca0*/  FFMA.FTZ R3, R9, c[0x0][0x2d0], -R93.reuse ;  /* 0x0000b40009037a23 */ /* 0x104ff2000001085d */
[----:B------:R2:W4:Y:S10]  /*acb0*/  MUFU.EX2 R59, R3 ;  /* 0x00000003003b7308 */ /* 0x0005340000000800 */
[----:B------:R-:W-:Y:S01]  /*acc0*/  MUFU.EX2 R33, R8 ;  /* 0x0000000800217308 */ /* 0x000fe20000000800 */
[----:B-1----:R-:W-:Y:S02]  /*acd0*/  FMNMX.FTZ R4, R177, R5, !PT ;  /* 0x00000005b1047209 */ /* 0x002fe40007810000 */
[----:B---3--:R-:W-:Y:S02]  /*ace0*/  MOV R192, R184 ;  /* 0x000000b800c07202 */ /* 0x008fe40000000f00 */
[----:B------:R-:W-:Y:S04]  /*acf0*/  FMNMX.FTZ R4, R176, R4, !PT ;  /* 0x00000004b0047209 */ /* 0x000fe80007810000 */
[----:B------:R-:W-:Y:S01]  /*ad00*/  FMNMX.FTZ R4, R178, R4, !PT ;  /* 0x00000004b2047209 */ /* 0x000fe20007810000 */
[--C-:B--2---:R-:W-:Y:S01]  /*ad10*/  FFMA.FTZ R3, R12, c[0x0][0x2d0], -R93.reuse ;  /* 0x0000b4000c037a23 */ /* 0x104fe2000001085d */
[----:B----4-:R-:W-:Y:S01]  /*ad20*/  F2FP.PACK_AB R64, R59, R185 ;  /* 0x000000b93b40723e */ /* 0x010fe200000000ff */
[----:B------:R-:W-:Y:S01]  /*ad30*/  FFMA.FTZ R12, R191, c[0x0][0x2d0], -R92 ;  /* 0x0000b400bf0c7a23 */ /* 0x000fe2000001085c */
[----:B------:R-:W-:Y:S01]  /*ad40*/  FMNMX.FTZ R0, R179, R4, !PT ;  /* 0x00000004b3007209 */ /* 0x000fe20007810000 */
[----:B------:R1:W-:Y:S01]  /*ad50*/  MUFU.EX2 R61, R3 ;  /* 0x00000003003d7308 */ /* 0x0003e20000000800 */
[----:B------:R-:W-:Y:S02]  /*ad60*/  FFMA.FTZ R4, R13, c[0x0][0x2d0], -R93 ;  /* 0x0000b4000d047a23 */ /* 0x000fe4000001085d */
[----:B------:R-:W-:Y:S01]  /*ad70*/  FMNMX.FTZ R0, R180, R0, !PT ;  /* 0x00000000b4007209 */ /* 0x000fe20007810000 */
[----:B------:R-:W-:Y:S02]  /*ad80*/  IMAD.MOV.U32 R191, RZ, RZ, R185 ;  /* 0x000000ffffbf7224 */ /* 0x000fe400078e00b9 */
[----:B------:R-:W-:Y:S01]  /*ad90*/  IMAD.MOV.U32 R185, RZ, RZ, R89 ;  /* 0x000000ffffb97224 */ /* 0x000fe200078e0059 */
[----:B------:R-:W-:Y:S03]  /*ada0*/  FMNMX.FTZ R0, R70, R0, !PT ;  /* 0x0000000046007209 */ /* 0x000fe60007810000 */
[----:B------:R2:W-:Y:S02]  /*adb0*/  MUFU.EX2 R18, R4 ;  /* 0x0000000400127308 */ /* 0x0005e40000000800 */
[----:B------:R-:W1:Y:S02]  /*adc0*/  SHFL.BFLY PT, R2, R0, 0x2, 0x1f ;  /* 0x0c401f0000027f89 */ /* 0x000e6400000e0000 */
[----:B-1----:R-:W-:Y:S01]  /*add0*/  FMNMX.FTZ R3, R0, R2, !PT ;  /* 0x0000000200037209 */ /* 0x002fe20007810000 */
[----:B------:R-:W-:Y:S01]  /*ade0*/  FFMA.FTZ R2, R188, c[0x0][0x2d0], -R71 ;  /* 0x0000b400bc027a23 */ /* 0x000fe20000010847 */
[----:B------:R-:W-:Y:S01]  /*adf0*/  FSEL R0, R130, RZ, P2 ;  /* 0x000000ff82007208 */ /* 0x000fe20001000000 */
[----:B------:R-:W-:Y:S03]  /*ae00*/  IMAD.MOV.U32 R188, RZ, RZ, R21 ;  /* 0x000000ffffbc7224 */ /* 0x000fe600078e0015 */
[----:B------:R1:W-:Y:S01]  /*ae10*/  MUFU.EX2 R31, R2 ;  /* 0x00000002001f7308 */ /* 0x0003e20000000800 */
[----:B--2---:R-:W2:Y:S01]  /*ae20*/  SHFL.BFLY PT, R4, R3, 0x1, 0x1f ;  /* 0x0c201f0003047f89 */ /* 0x004ea200000e0000 */
[----:B------:R-:W-:Y:S01]  /*ae30*/  FADD.FTZ R0, -R0, R131 ;  /* 0x0000008300007221 */ /* 0x000fe20000010100 */
[----:B------:R-:W-:Y:S02]  /*ae40*/  F2FP.PACK_AB R73, R188, R184 ;  /* 0x000000b8bc49723e */ /* 0x000fe400000000ff */
[----:B------:R-:W-:Y:S01]  /*ae50*/  MOV R184, R87 ;  /* 0x0000005700b87202 */ /* 0x000fe20000000f00 */
[----:B------:R-:W-:Y:S03]  /*ae60*/  FMUL.FTZ R0, R0, c[0x0][0x2d0] ;  /* 0x0000b40000007a20 */ /* 0x000fe60000410000 */
[----:B------:R-:W3:Y:S01]  /*ae70*/  LDSM.16.MT88.4 R20, [R213+0x100] ;  /* 0x00010000d514783b */ /* 0x000ee20000004200 */
[----:B------:R4:W5:Y:S01]  /*ae80*/  MUFU.EX2 R69, R0 ;  /* 0x0000000000457308 */ /* 0x0009620000000800 */
[----:B-1----:R-:W-:Y:S02]  /*ae90*/  FSEL R2, R129, RZ, P1 ;  /* 0x000000ff81027208 */ /* 0x002fe40000800000 */
[----:B--2---:R-:W-:Y:S03]  /*aea0*/  FMNMX.FTZ R3, R3, R4, !PT ;  /* 0x0000000403037209 */ /* 0x004fe60007810000 */
[----:B------:R-:W-:Y:S02]  /*aeb0*/  FADD.FTZ R2, -R2, R132 ;  /* 0x0000008402027221 */ /* 0x000fe40000010100 */
[----:B------:R-:W-:Y:S02]  /*aec0*/  FMUL.FTZ R94, R3, c[0x0][0x2d0] ;  /* 0x0000b400035e7a20 */ /* 0x000fe40000410000 */
[----:B------:R-:W-:Y:S01]  /*aed0*/  FMUL.FTZ R2, R2, c[0x0][0x2d0] ;  /* 0x0000b40002027a20 */ /* 0x000fe20000410000 */
[----:B----4-:R-:W-:Y:S01]  /*aee0*/  FSEL R0, R128, RZ, P0 ;  /* 0x000000ff80007208 */ /* 0x010fe20000000000 */
[----:B-----5:R-:W-:Y:S01]  /*aef0*/  FMUL.FTZ R17, R69, R149 ;  /* 0x0000009545117220 */ /* 0x020fe20000410000 */
[----:B------:R-:W-:Y:S01]  /*af00*/  MOV R149, R192 ;  /* 0x000000c000957202 */ /* 0x000fe20000000f00 */
[----:B------:R-:W1:Y:S01]  /*af10*/  MUFU.EX2 R68, R2 ;  /* 0x0000000200447308 */ /* 0x000e620000000800 */
[----:B------:R-:W-:Y:S01]  /*af20*/  FSETP.NEU.FTZ.AND P0, PT, R3, -INF , PT ;  /* 0xff8000000300780b */ /* 0x000fe20003f1d000 */
[----:B------:R-:W-:Y:S02]  /*af30*/  FADD.FTZ R0, -R0, R133 ;  /* 0x0000008500007221 */ /* 0x000fe40000010100 */
[----:B------:R-:W-:Y:S01]  /*af40*/  FMUL.FTZ R16, R69, R148 ;  /* 0x0000009445107220 */ /* 0x000fe20000410000 */
[----:B------:R-:W-:Y:S01]  /*af50*/  FSEL R94, R94, RZ, P0 ;  /* 0x000000ff5e5e7208 */ /* 0x000fe20000000000 */
[----:B------:R-:W-:Y:S01]  /*af60*/  FMUL.FTZ R0, R0, c[0x0][0x2d0] ;  /* 0x0000b40000007a20 */ /* 0x000fe20000410000 */
[----:B------:R-:W-:Y:S01]  /*af70*/  MOV R148, R88 ;  /* 0x0000005800947202 */ /* 0x000fe20000000f00 */
[----:B------:R-:W-:Y:S02]  /*af80*/  FFMA.FTZ R88, R202, c[0x0][0x2d0], -R92 ;  /* 0x0000b400ca587a23 */ /* 0x000fe4000001085c */
[----:B------:R2:W4:Y:S01]  /*af90*/  MUFU.EX2 R2, R0 ;  /* 0x0000000000027308 */ /* 0x0005220000000800 */
[--C-:B------:R-:W-:Y:S09]  /*afa0*/  FFMA.FTZ R4, R14, c[0x0][0x2d0], -R94.reuse ;  /* 0x0000b4000e047a23 */ /* 0x100ff2000001085e */
[----:B------:R5:W-:Y:S01]  /*afb0*/  MUFU.EX2 R5, R4 ;  /* 0x0000000400057308 */ /* 0x000be20000000800 */
[C---:B-1----:R-:W-:Y:S02]  /*afc0*/  FMUL.FTZ R6, R68.reuse, R138 ;  /* 0x0000008a44067220 */ /* 0x042fe40000410000 */
[C---:B------:R-:W-:Y:S01]  /*afd0*/  FMUL.FTZ R7, R68.reuse, R139 ;  /* 0x0000008b44077220 */ /* 0x040fe20000410000 */
[----:B------:R-:W-:Y:S01]  /*afe0*/  MOV R139, R18 ;  /* 0x00000012008b7202 */ /* 0x000fe20000000f00 */
[C---:B------:R-:W-:Y:S05]  /*aff0*/  FMUL.FTZ R18, R68.reuse, R150 ;  /* 0x0000009644127220 */ /* 0x040fea0000410000 */
[----:B------:R1:W-:Y:S01]  /*b000*/  MUFU.EX2 R138, R12 ;  /* 0x0000000c008a7308 */ /* 0x0003e20000000800 */
[----:B------:R-:W-:Y:S01]  /*b010*/  F2FP.PACK_AB R66, R139, R61 ;  /* 0x0000003d8b42723e */ /* 0x000fe200000000ff */
[----:B------:R-:W-:Y:S02]  /*b020*/  FMUL.FTZ R19, R68, R151 ;  /* 0x0000009744137220 */ /* 0x000fe40000410000 */
[--C-:B--2---:R-:W-:Y:S02]  /*b030*/  FFMA.FTZ R0, R10, c[0x0][0x2d0], -R94.reuse ;  /* 0x0000b4000a007a23 */ /* 0x104fe4000001085e */
[----:B------:R-:W-:Y:S02]  /*b040*/  IMAD.MOV.U32 R150, RZ, RZ, R191 ;  /* 0x000000ffff967224 */ /* 0x000fe400078e00bf */
[C---:B----4-:R-:W-:Y:S02]  /*b050*/  FMUL.FTZ R8, R2.reuse, R140 ;  /* 0x0000008c02087220 */ /* 0x050fe40000410000 */
[----:B------:R2:W-:Y:S01]  /*b060*/  MUFU.EX2 R131, R0 ;  /* 0x0000000000837308 */ /* 0x0005e20000000800 */
[C---:B------:R-:W-:Y:S02]  /*b070*/  FMUL.FTZ R9, R2.reuse, R141 ;  /* 0x0000008d02097220 */ /* 0x040fe40000410000 */
[C---:B------:R-:W-:Y:S01]  /*b080*/  FMUL.FTZ R13, R2.reuse, R145 ;  /* 0x00000091020d7220 */ /* 0x040fe20000410000 */
[----:B------:R-:W-:Y:S01]  /*b090*/  MOV R145, R86 ;  /* 0x0000005600917202 */ /* 0x000fe20000000f00 */
[--C-:B-----5:R-:W-:Y:S02]  /*b0a0*/  FFMA.FTZ R4, R15, c[0x0][0x2d0], -R94.reuse ;  /* 0x0000b4000f047a23 */ /* 0x120fe4000001085e */
[----:B------:R-:W-:Y:S02]  /*b0b0*/  IMAD.MOV.U32 R140, RZ, RZ, R83 ;  /* 0x000000ffff8c7224 */ /* 0x000fe400078e0053 */
[C---:B------:R-:W-:Y:S01]  /*b0c0*/  FMUL.FTZ R41, R2.reuse, R105 ;  /* 0x0000006902297220 */ /* 0x040fe20000410000 */
[----:B------:R4:W-:Y:S01]  /*b0d0*/  MUFU.EX2 R58, R4 ;  /* 0x00000004003a7308 */ /* 0x0009e20000000800 */
[C---:B------:R-:W-:Y:S02]  /*b0e0*/  FMUL.FTZ R28, R2.reuse, R160 ;  /* 0x000000a0021c7220 */ /* 0x040fe40000410000 */
[C---:B------:R-:W-:Y:S02]  /*b0f0*/  FMUL.FTZ R29, R2.reuse, R161 ;  /* 0x000000a1021d7220 */ /* 0x040fe40000410000 */
[----:B-1----:R-:W-:Y:S02]  /*b100*/  FMUL.FTZ R12, R2, R144 ;  /* 0x00000090020c7220 */ /* 0x002fe40000410000 */
[----:B------:R-:W-:Y:S02]  /*b110*/  FMUL.FTZ R35, R68, R103 ;  /* 0x0000006744237220 */ /* 0x000fe40000410000 */
[----:B------:R-:W-:Y:S01]  /*b120*/  FMUL.FTZ R45, R2, R109 ;  /* 0x0000006d022d7220 */ /* 0x000fe20000410000 */
[----:B------:R1:W-:Y:S01]  /*b130*/  MUFU.EX2 R133, R44 ;  /* 0x0000002c00857308 */ /* 0x0003e20000000800 */
[C---:B------:R-:W-:Y:S01]  /*b140*/  FMUL.FTZ R50, R68.reuse, R114 ;  /* 0x0000007244327220 */ /* 0x040fe20000410000 */
[----:B------:R-:W-:Y:S01]  /*b150*/  MOV R114, R95 ;  /* 0x0000005f00727202 */ /* 0x000fe20000000f00 */
[----:B------:R-:W-:Y:S01]  /*b160*/  FMUL.FTZ R51, R68, R115 ;  /* 0x0000007344337220 */ /* 0x000fe20000410000 */
[----:B------:R-:W-:Y:S01]  /*b170*/  MOV R95, R80 ;  /* 0x00000050005f7202 */ /* 0x000fe20000000f00 */
[----:B--2---:R-:W-:Y:S01]  /*b180*/  FFMA.FTZ R0, R11, c[0x0][0x2d0], -R94 ;  /* 0x0000b4000b007a23 */ /* 0x004fe2000001085e */
[----:B------:R-:W2:Y:S01]  /*b190*/  LDSM.16.MT88.4 R80, [R213+0x900] ;  /* 0x00090000d550783b */ /* 0x000ea20000004200 */
[----:B------:R-:W-:Y:S03]  /*b1a0*/  IMAD.MOV.U32 R144, RZ, RZ, R63 ;  /* 0x000000ffff907224 */ /* 0x000fe600078e003f */
[----:B------:R5:W3:Y:S01]  /*b1b0*/  MUFU.EX2 R132, R0 ;  /* 0x0000000000847308 */ /* 0x000ae20000000800 */
[----:B----4-:R-:W-:Y:S02]  /*b1c0*/  FFMA.FTZ R4, R190, c[0x0][0x2d0], -R71 ;  /* 0x0000b400be047a23 */ /* 0x010fe40000010847 */
[----:B------:R-:W-:Y:S02]  /*b1d0*/  IMAD.MOV.U32 R190, RZ, RZ, R24 ;  /* 0x000000ffffbe7224 */ /* 0x000fe400078e0018 */
[----:B------:R-:W-:Y:S05]  /*b1e0*/  FFMA.FTZ R24, R194, c[0x0][0x2d0], -R92 ;  /* 0x0000b400c2187a23 */ /* 0x000fea000001085c */
[----:B------:R4:W2:Y:S01]  /*b1f0*/  MUFU.EX2 R90, R4 ;  /* 0x00000004005a7308 */ /* 0x0008a20000000800 */
[----:B------:R-:W-:Y:S02]  /*b200*/  F2FP.PACK_AB R72, R190, R63 ;  /* 0x0000003fbe48723e */ /* 0x000fe400000000ff */
[----:B------:R-:W-:Y:S01]  /*b210*/  MOV R151, R190 ;  /* 0x000000be00977202 */ /* 0x000fe20000000f00 */
[----:B-1----:R-:W-:Y:S06]  /*b220*/  FMUL.FTZ R44, R2, R108 ;  /* 0x0000006c022c7220 */ /* 0x002fec0000410000 */
[----:B------:R-:W1:Y:S01]  /*b230*/  MUFU.EX2 R30, R24 ;  /* 0x00000018001e7308 */ /* 0x000e620000000800 */
[----:B-----5:R-:W-:Y:S02]  /*b240*/  FSEL R0, R3, RZ, P0 ;  /* 0x000000ff03007208 */ /* 0x020fe40000000000 */
[----:B---3--:R-:W-:Y:S02]  /*b250*/  F2FP.PACK_AB R65, R132, R131 ;  /* 0x000000838441723e */ /* 0x008fe400000000ff */
[C---:B------:R-:W-:Y:S01]  /*b260*/  ISETP.GT.AND P0, PT, R229.reuse, UR4, PT ;  /* 0x00000004e5007c0c */ /* 0x040fe2000bf04270 */
[----:B------:R-:W-:Y:S01]  /*b270*/  FADD.FTZ R0, -R0, R134 ;  /* 0x0000008600007221 */ /* 0x000fe20000010100 */
[----:B------:R-:W-:Y:S01]  /*b280*/  MOV R134, R25 ;  /* 0x0000001900867202 */ /* 0x000fe20000000f00 */
[----:B------:R-:W-:Y:S01]  /*b290*/  FMUL.FTZ R25, R2, R157 ;  /* 0x0000009d02197220 */ /* 0x000fe20000410000 */
[----:B------:R-:W-:Y:S01]  /*b2a0*/  IADD3 R229, R229, -0x1, RZ ;  /* 0xffffffffe5e57810 */ /* 0x000fe20007ffe0ff */
[----:B------:R-:W-:Y:S01]  /*b2b0*/  FMUL.FTZ R0, R0, c[0x0][0x2d0] ;  /* 0x0000b40000007a20 */ /* 0x000fe20000410000 */
[----:B------:R-:W-:Y:S01]  /*b2c0*/  F2FP.PACK_AB R75, R189, R134 ;  /* 0x00000086bd4b723e */ /* 0x000fe200000000ff */
[C---:B----4-:R-:W-:Y:S02]  /*b2d0*/  FMUL.FTZ R4, R69.reuse, R136 ;  /* 0x0000008845047220 */ /* 0x050fe40000410000 */
[----:B------:R-:W-:Y:S02]  /*b2e0*/  IMAD.MOV.U32 R136, RZ, RZ, R5 ;  /* 0x000000ffff887224 */ /* 0x000fe400078e0005 */
[----:B------:R-:W3:Y:S01]  /*b2f0*/  MUFU.EX2 R0, R0 ;  /* 0x0000000000007308 */ /* 0x000ee20000000800 */
[C---:B------:R-:W-:Y:S01]  /*b300*/  FMUL.FTZ R5, R69.reuse, R137 ;  /* 0x0000008945057220 */ /* 0x040fe20000410000 */
[----:B--2---:R-:W-:Y:S01]  /*b310*/  MOV R137, R90 ;  /* 0x0000005a00897202 */ /* 0x004fe20000000f00 */
[----:B------:R-:W-:Y:S01]  /*b320*/  IMAD.MOV.U32 R157, RZ, RZ, R33 ;  /* 0x000000ffff9d7224 */ /* 0x000fe200078e0021 */
[----:B------:R-:W-:Y:S01]  /*b330*/  F2FP.PACK_AB R67, R58, R136 ;  /* 0x000000883a43723e */ /* 0x000fe200000000ff */
[----:B-1----:R-:W-:Y:S02]  /*b340*/  IMAD.MOV.U32 R161, RZ, RZ, R30 ;  /* 0x000000ffffa17224 */ /* 0x002fe400078e001e */
[----:B------:R-:W-:Y:S01]  /*b350*/  FMUL.FTZ R24, R2, R156 ;  /* 0x0000009c02187220 */ /* 0x000fe20000410000 */
[-C--:B------:R-:W-:Y:S01]  /*b360*/  HMMA.16816.F32 R4, R72, R20.reuse, R4 ;  /* 0x000000144804723c */ /* 0x080fe20000001804 */
[----:B------:R-:W-:Y:S01]  /*b370*/  FMUL.FTZ R33, R69, R101 ;  /* 0x0000006545217220 */ /* 0x000fe20000410000 */
[----:B------:R1:W-:Y:S01]  /*b380*/  MUFU.EX2 R156, R32 ;  /* 0x00000020009c7308 */ /* 0x0003e20000000800 */
[C---:B---3--:R-:W-:Y:S01]  /*b390*/  FMUL.FTZ R10, R0.reuse, R142 ;  /* 0x0000008e000a7220 */ /* 0x048fe20000410000 */
[----:B------:R-:W-:Y:S01]  /*b3a0*/  MOV R142, R58 ;  /* 0x0000003a008e7202 */ /* 0x000fe20000000f00 */
[----:B------:R-:W-:Y:S02]  /*b3b0*/  FMUL.FTZ R11, R0, R143 ;  /* 0x0000008f000b7220 */ /* 0x000fe40000410000 */
[--C-:B------:R-:W-:Y:S02]  /*b3c0*/  FFMA.FTZ R58, R57, c[0x0][0x2d0], -R94.reuse ;  /* 0x0000b400393a7a23 */ /* 0x100fe4000001085e */
[----:B------:R-:W-:Y:S03]  /*b3d0*/  IMAD.MOV.U32 R143, RZ, RZ, R61 ;  /* 0x000000ffff8f7224 */ /* 0x000fe600078e003d */
[----:B------:R-:W-:Y:S01]  /*b3e0*/  FMUL.FTZ R61, R2, R125 ;  /* 0x0000007d023d7220 */ /* 0x000fe20000410000 */
[C---:B------:R-:W-:Y:S01]  /*b3f0*/  HMMA.16816.F32 R8, R64.reuse, R20, R8 ;  /* 0x000000144008723c */ /* 0x040fe20000001808 */
[C---:B------:R-:W-:Y:S01]  /*b400*/  FMUL.FTZ R14, R0.reuse, R146 ;  /* 0x00000092000e7220 */ /* 0x040fe20000410000 */
[----:B------:R-:W2:Y:S01]  /*b410*/  LDL.LU R125, [R1+0x8] ;  /* 0x00000800017d7983 */ /* 0x000ea20000300800 */
[----:B------:R-:W-:Y:S01]  /*b420*/  FMUL.FTZ R15, R0, R147 ;  /* 0x00000093000f7220 */ /* 0x000fe20000410000 */
[----:B------:R-:W-:Y:S01]  /*b430*/  MOV R147, R62 ;  /* 0x0000003e00937202 */ /* 0x000fe20000000f00 */
[----:B-1----:R-:W-:Y:S02]  /*b440*/  FMUL.FTZ R32, R69, R100 ;  /* 0x0000006445207220 */ /* 0x002fe40000410000 */
[----:B------:R-:W-:Y:S02]  /*b450*/  FFMA.FTZ R20, R193, c[0x0][0x2d0], -R71 ;  /* 0x0000b400c1147a23 */ /* 0x000fe40000010847 */
[----:B------:R-:W-:Y:S01]  /*b460*/  FFMA.FTZ R62, R60, c[0x0][0x2d0], -R94 ;  /* 0x0000b4003c3e7a23 */ /* 0x000fe2000001085e */
[-C--:B------:R-:W-:Y:S01]  /*b470*/  HMMA.16816.F32 R12, R64, R22.reuse, R12 ;  /* 0x00000016400c723c */ /* 0x080fe2000000180c */
[----:B------:R1:W3:Y:S01]  /*b480*/  MUFU.EX2 R91, R20 ;  /* 0x00000014005b7308 */ /* 0x0002e20000000800 */
[----:B------:R-:W-:Y:S02]  /*b490*/  FMUL.FTZ R60, R2, R124 ;  /* 0x0000007c023c7220 */ /* 0x000fe40000410000 */
[----:B------:R-:W4:Y:S01]  /*b4a0*/  LDL.LU R124, [R1+0xc] ;  /* 0x00000c00017c7983 */ /* 0x000f220000300800 */
[C---:B------:R-:W-:Y:S02]  /*b4b0*/  FMUL.FTZ R21, R69.reuse, R153 ;  /* 0x0000009945157220 */ /* 0x040fe40000410000 */
[C---:B------:R-:W-:Y:S01]  /*b4c0*/  FMUL.FTZ R26, R0.reuse, R158 ;  /* 0x0000009e001a7220 */ /* 0x040fe20000410000 */
[C---:B------:R-:W-:Y:S01]  /*b4d0*/  HMMA.16816.F32 R16, R72.reuse, R22, R16 ;  /* 0x000000164810723c */ /* 0x040fe20000001810 */
[C---:B------:R-:W-:Y:S02]  /*b4e0*/  FMUL.FTZ R27, R0.reuse, R159 ;  /* 0x0000009f001b7220 */ /* 0x040fe40000410000 */
[----:B------:R5:W-:Y:S01]  /*b4f0*/  MUFU.EX2 R153, R48 ;  /* 0x0000003000997308 */ /* 0x000be20000000800 */
[C---:B------:R-:W-:Y:S01]  /*b500*/  FMUL.FTZ R30, R0.reuse, R162 ;  /* 0x000000a2001e7220 */ /* 0x040fe20000410000 */
[----:B------:R-:W-:Y:S01]  /*b510*/  MOV R158, R31 ;  /* 0x0000001f009e7202 */ /* 0x000fe20000000f00 */
[----:B------:R-:W-:Y:S01]  /*b520*/  FMUL.FTZ R31, R0, R163 ;  /* 0x000000a3001f7220 */ /* 0x000fe20000410000 */
[----:B------:R-:W-:Y:S01]  /*b530*/  MOV R162, R34 ;  /* 0x0000002200a27202 */ /* 0x000fe20000000f00 */
[C---:B------:R-:W-:Y:S01]  /*b540*/  FMUL.FTZ R22, R68.reuse, R154 ;  /* 0x0000009a44167220 */ /* 0x040fe20000410000 */
[----:B------:R-:W-:Y:S03]  /*b550*/  MOV R163, R148 ;  /* 0x0000009400a37202 */ /* 0x000fe60000000f00 */
[C---:B------:R-:W-:Y:S01]  /*b560*/  FMUL.FTZ R23, R68.reuse, R155 ;  /* 0x0000009b44177220 */ /* 0x040fe20000410000 */
[----:B------:R5:W-:Y:S01]  /*b570*/  MUFU.EX2 R154, R40 ;  /* 0x00000028009a7308 */ /* 0x000be20000000800 */
[----:B------:R-:W-:Y:S02]  /*b580*/  FMUL.FTZ R34, R68, R102 ;  /* 0x0000006644227220 */ /* 0x000fe40000410000 */
[C---:B------:R-:W-:Y:S02]  /*b590*/  FMUL.FTZ R42, R0.reuse, R106 ;  /* 0x0000006a002a7220 */ /* 0x040fe40000410000 */
[C---:B-1----:R-:W-:Y:S02]  /*b5a0*/  FMUL.FTZ R20, R69.reuse, R152 ;  /* 0x0000009845147220 */ /* 0x042fe40000410000 */
[----:B---3--:R-:W-:Y:S02]  /*b5b0*/  IMAD.MOV.U32 R115, RZ, RZ, R91 ;  /* 0x000000ffff737224 */ /* 0x008fe400078e005b */
[----:B------:R-:W-:Y:S01]  /*b5c0*/  IMAD.MOV.U32 R148, RZ, RZ, R144 ;  /* 0x000000ffff947224 */ /* 0x000fe200078e0090 */
[----:B------:R-:W-:Y:S01]  /*b5d0*/  MOV R144, R143 ;  /* 0x0000008f00907202 */ /* 0x000fe20000000f00 */
[----:B------:R-:W-:Y:S01]  /*b5e0*/  IMAD.MOV.U32 R152, RZ, RZ, R188 ;  /* 0x000000ffff987224 */ /* 0x000fe200078e00bc */
[-C--:B------:R-:W-:Y:S01]  /*b5f0*/  HMMA.16816.F32 R20, R72, R36.reuse, R20 ;  /* 0x000000244814723c */ /* 0x080fe20000001814 */
[C---:B------:R-:W-:Y:S02]  /*b600*/  FMUL.FTZ R43, R0.reuse, R107 ;  /* 0x0000006b002b7220 */ /* 0x040fe40000410000 */
[----:B-----5:R-:W-:Y:S02]  /*b610*/  FMUL.FTZ R48, R69, R112 ;  /* 0x0000007045307220 */ /* 0x020fe40000410000 */
[----:B------:R1:W-:Y:S01]  /*b620*/  MUFU.EX2 R112, R58 ;  /* 0x0000003a00707308 */ /* 0x0003e20000000800 */
[C---:B------:R-:W-:Y:S02]  /*b630*/  FMUL.FTZ R46, R0.reuse, R110 ;  /* 0x0000006e002e7220 */ /* 0x040fe40000410000 */
[C---:B------:R-:W-:Y:S01]  /*b640*/  HMMA.16816.F32 R24, R64.reuse, R36, R24 ;  /* 0x000000244018723c */ /* 0x040fe20000001818 */
[----:B------:R-:W-:Y:S03]  /*b650*/  FMUL.FTZ R47, R0, R111 ;  /* 0x0000006f002f7220 */ /* 0x000fe60000410000 */
[C---:B------:R-:W-:Y:S02]  /*b660*/  FMUL.FTZ R40, R2.reuse, R104 ;  /* 0x0000006802287220 */ /* 0x040fe40000410000 */
[----:B------:R-:W-:Y:S01]  /*b670*/  FMUL.FTZ R57, R2, R121 ;  /* 0x0000007902397220 */ /* 0x000fe20000410000 */
[----:B------:R3:W-:Y:S01]  /*b680*/  MUFU.EX2 R104, R62 ;  /* 0x0000003e00687308 */ /* 0x0007e20000000800 */
[-C--:B------:R-:W-:Y:S01]  /*b690*/  HMMA.16816.F32 R28, R64, R38.reuse, R28 ;  /* 0x00000026401c723c */ /* 0x080fe2000000181c */
[----:B------:R-:W-:Y:S03]  /*b6a0*/  FFMA.FTZ R36, R49, c[0x0][0x2d0], -R93 ;  /* 0x0000b40031247a23 */ /* 0x000fe6000001085d */
[C---:B------:R-:W-:Y:S02]  /*b6b0*/  FMUL.FTZ R37, R69.reuse, R165 ;  /* 0x000000a545257220 */ /* 0x040fe40000410000 */
[C---:B------:R-:W-:Y:S02]  /*b6c0*/  FMUL.FTZ R49, R69.reuse, R113 ;  /* 0x0000007145317220 */ /* 0x040fe40000410000 */
[C---:B------:R-:W-:Y:S01]  /*b6d0*/  HMMA.16816.F32 R32, R72.reuse, R38, R32 ;  /* 0x000000264820723c */ /* 0x040fe20000001820 */
[----:B------:R5:W-:Y:S03]  /*b6e0*/  MUFU.EX2 R160, R36 ;  /* 0x0000002400a07308 */ /* 0x000be60000000800 */
[----:B------:R-:W-:Y:S02]  /*b6f0*/  IMAD.MOV.U32 R146, RZ, RZ, R59 ;  /* 0x000000ffff927224 */ /* 0x000fe400078e003b */
[----:B-1----:R-:W-:Y:S02]  /*b700*/  FMUL.FTZ R58, R0, R122 ;  /* 0x0000007a003a7220 */ /* 0x002fe40000410000 */
[C---:B------:R-:W-:Y:S03]  /*b710*/  FMUL.FTZ R38, R68.reuse, R166 ;  /* 0x000000a644267220 */ /* 0x040fe60000410000 */
[----:B------:R1:W-:Y:S01]  /*b720*/  MUFU.EX2 R166, R88 ;  /* 0x0000005800a67308 */ /* 0x0003e20000000800 */
[----:B------:R-:W-:Y:S02]  /*b730*/  FMUL.FTZ R39, R68, R167 ;  /* 0x000000a744277220 */ /* 0x000fe40000410000 */
[C---:B------:R-:W-:Y:S02]  /*b740*/  FMUL.FTZ R59, R0.reuse, R123 ;  /* 0x0000007b003b7220 */ /* 0x040fe40000410000 */
[C---:B---3--:R-:W-:Y:S02]  /*b750*/  FMUL.FTZ R62, R0.reuse, R126 ;  /* 0x0000007e003e7220 */ /* 0x048fe40000410000 */
[----:B------:R-:W-:Y:S02]  /*b760*/  FMUL.FTZ R63, R0, R127 ;  /* 0x0000007f003f7220 */ /* 0x000fe40000410000 */
[----:B------:R-:W-:Y:S02]  /*b770*/  IMAD.MOV.U32 R113, RZ, RZ, R133 ;  /* 0x000000ffff717224 */ /* 0x000fe400078e0085 */
[----:B------:R-:W-:Y:S02]  /*b780*/  IMAD.MOV.U32 R133, RZ, RZ, R85 ;  /* 0x000000ffff857224 */ /* 0x000fe400078e0055 */
[----:B------:R-:W-:Y:S01]  /*b790*/  IMAD.MOV.U32 R143, RZ, RZ, R142 ;  /* 0x000000ffff8f7224 */ /* 0x000fe200078e008e */
[----:B------:R-:W-:Y:S01]  /*b7a0*/  MOV R142, R140 ;  /* 0x0000008c008e7202 */ /* 0x000fe20000000f00 */
[C---:B-----5:R-:W-:Y:S02]  /*b7b0*/  FMUL.FTZ R36, R69.reuse, R164 ;  /* 0x000000a445247220 */ /* 0x060fe40000410000 */
[----:B------:R-:W-:Y:S02]  /*b7c0*/  IMAD.MOV.U32 R140, RZ, RZ, R189 ;  /* 0x000000ffff8c7224 */ /* 0x000fe400078e00bd */
[----:B------:R-:W-:Y:S02]  /*b7d0*/  IMAD.MOV.U32 R155, RZ, RZ, R186 ;  /* 0x000000ffff9b7224 */ /* 0x000fe400078e00ba */
[----:B------:R-:W-:Y:S01]  /*b7e0*/  IMAD.MOV.U32 R159, RZ, RZ, R185 ;  /* 0x000000ffff9f7224 */ /* 0x000fe200078e00b9 */
[-C--:B------:R-:W-:Y:S01]  /*b7f0*/  HMMA.16816.F32 R36, R72, R52.reuse, R36 ;  /* 0x000000344824723c */ /* 0x080fe20000001824 */
[----:B-1----:R-:W-:Y:S07]  /*b800*/  LDSM.16.MT88.4 R88, [R214+0x900] ;  /* 0x00090000d658783b */ /* 0x002fee0000004200 */
[C---:B------:R-:W-:Y:S07]  /*b810*/  HMMA.16816.F32 R40, R64.reuse, R52, R40 ;  /* 0x000000344028723c */ /* 0x040fee0000001828 */
[--C-:B------:R-:W-:Y:S01]  /*b820*/  FFMA.FTZ R52, R56, c[0x0][0x2d0], -R94.reuse ;  /* 0x0000b40038347a23 */ /* 0x100fe2000001085e */
[-C--:B------:R-:W-:Y:S01]  /*b830*/  HMMA.16816.F32 R44, R64, R54.reuse, R44 ;  /* 0x00000036402c723c */ /* 0x080fe2000000182c */
[----:B------:R-:W-:Y:S02]  /*b840*/  FMUL.FTZ R56, R2, R120 ;  /* 0x0000007802387220 */ /* 0x000fe40000410000 */
[----:B------:R1:W3:Y:S01]  /*b850*/  MUFU.EX2 R100, R52 ;  /* 0x0000003400647308 */ /* 0x0002e20000000800 */
[C---:B------:R-:W-:Y:S04]  /*b860*/  FMUL.FTZ R53, R69.reuse, R117 ;  /* 0x0000007545357220 */ /* 0x040fe80000410000 */
[C---:B------:R-:W-:Y:S07]  /*b870*/  HMMA.16816.F32 R48, R72.reuse, R54, R48 ;  /* 0x000000364830723c */ /* 0x040fee0000001830 */
[C---:B------:R-:W-:Y:S02]  /*b880*/  FMUL.FTZ R54, R68.reuse, R118 ;  /* 0x0000007644367220 */ /* 0x040fe40000410000 */
[----:B------:R-:W-:Y:S03]  /*b890*/  FMUL.FTZ R55, R68, R119 ;  /* 0x0000007744377220 */ /* 0x000fe60000410000 */
[C---:B-1----:R-:W-:Y:S07]  /*b8a0*/  FMUL.FTZ R52, R69.reuse, R116 ;  /* 0x0000007445347220 */ /* 0x042fee0000410000 */
[-C--:B------:R-:W-:Y:S08]  /*b8b0*/  HMMA.16816.F32 R52, R72, R76.reuse, R52 ;  /* 0x0000004c4834723c */ /* 0x080ff00000001834 */
[C---:B------:R-:W-:Y:S07]  /*b8c0*/  HMMA.16816.F32 R56, R64.reuse, R76, R56 ;  /* 0x0000004c4038723c */ /* 0x040fee0000001838 */
[----:B------:R-:W-:Y:S01]  /*b8d0*/  FFMA.FTZ R76, R84, c[0x0][0x2d0], -R94 ;  /* 0x0000b400544c7a23 */ /* 0x000fe2000001085e */
[-C--:B------:R-:W-:Y:S01]  /*b8e0*/  HMMA.16816.F32 R60, R64, R78.reuse, R60 ;  /* 0x0000004e403c723c */ /* 0x080fe2000000183c */
[----:B---3--:R-:W-:Y:S01]  /*b8f0*/  F2FP.PACK_AB R77, R112, R100 ;  /* 0x00000064704d723e */ /* 0x008fe200000000ff */
[----:B------:R-:W1:Y:S01]  /*b900*/  LDSM.16.MT88.4 R84, [R216+0x900] ;  /* 0x00090000d854783b */ /* 0x000e620000004200 */
[----:B------:R3:W5:Y:S04]  /*b910*/  MUFU.EX2 R141, R76 ;  /* 0x0000004c008d7308 */ /* 0x0007680000000800 */
[C---:B------:R-:W-:Y:S02]  /*b920*/  FMUL.FTZ R64, R69.reuse, R168 ;  /* 0x000000a845407220 */ /* 0x040fe40000410000 */
[----:B------:R-:W-:Y:S03]  /*b930*/  FMUL.FTZ R65, R69, R169 ;  /* 0x000000a945417220 */ /* 0x000fe60000410000 */
[C---:B------:R-:W-:Y:S02]  /*b940*/  FMUL.FTZ R66, R68.reuse, R170 ;  /* 0x000000aa44427220 */ /* 0x040fe40000410000 */
[----:B------:R-:W-:Y:S07]  /*b950*/  FMUL.FTZ R67, R68, R171 ;  /* 0x000000ab44437220 */ /* 0x000fee0000410000 */
[----:B------:R-:W-:Y:S01]  /*b960*/  HMMA.16816.F32 R64, R72, R78, R64 ;  /* 0x0000004e4840723c */ /* 0x000fe20000001840 */
[--C-:B---3--:R-:W-:Y:S06]  /*b970*/  FFMA.FTZ R76, R197, c[0x0][0x2d0], -R71.reuse ;  /* 0x0000b400c54c7a23 */ /* 0x108fec0000010847 */
[----:B------:R-:W-:Y:S02]  /*b980*/  F2FP.PACK_AB R74, R115, R162 ;  /* 0x000000a2734a723e */ /* 0x000fe400000000ff */
[----:B------:R-:W-:Y:S01]  /*b990*/  F2FP.PACK_AB R75, R114, R161 ;  /* 0x000000a1724b723e */ /* 0x000fe200000000ff */
[----:B------:R3:W-:Y:S02]  /*b9a0*/  MUFU.EX2 R101, R76 ;  /* 0x0000004c00657308 */ /* 0x0007e40000000800 */
[----:B------:R-:W-:Y:S02]  /*b9b0*/  F2FP.PACK_AB R72, R137, R158 ;  /* 0x0000009e8948723e */ /* 0x000fe400000000ff */
[----:B------:R-:W-:Y:S02]  /*b9c0*/  F2FP.PACK_AB R73, R138, R157 ;  /* 0x0000009d8a49723e */ /* 0x000fe400000000ff */
[----:B------:R-:W-:Y:S02]  /*b9d0*/  F2FP.PACK_AB R78, R113, R154 ;  /* 0x0000009a714e723e */ /* 0x000fe400000000ff */
[----:B-----5:R-:W-:Y:S03]  /*b9e0*/  F2FP.PACK_AB R79, R141, R104 ;  /* 0x000000688d4f723e */ /* 0x020fe600000000ff */
[-C--:B------:R-:W-:Y:S01]  /*b9f0*/  HMMA.16816.F32 R4, R72, R80.reuse, R4 ;  /* 0x000000504804723c */ /* 0x080fe20000001804 */
[--C-:B---3--:R-:W-:Y:S04]  /*ba00*/  FFMA.FTZ R76, R198, c[0x0][0x2d0], -R92.reuse ;  /* 0x0000b400c64c7a23 */ /* 0x108fe8000001085c */
[----:B------:R3:W-:Y:S02]  /*ba10*/  MUFU.EX2 R167, R76 ;  /* 0x0000004c00a77308 */ /* 0x0007e40000000800 */
[----:B---3--:R-:W-:Y:S07]  /*ba20*/  F2FP.PACK_AB R76, R160, R156 ;  /* 0x0000009ca04c723e */ /* 0x008fee00000000ff */
[C---:B------:R-:W-:Y:S07]  /*ba30*/  HMMA.16816.F32 R8, R76.reuse, R80, R8 ;  /* 0x000000504c08723c */ /* 0x040fee0000001808 */
[--C-:B------:R-:W-:Y:S01]  /*ba40*/  FFMA.FTZ R80, R203, c[0x0][0x2d0], -R71.reuse ;  /* 0x0000b400cb507a23 */ /* 0x100fe20000010847 */
[-C--:B------:R-:W-:Y:S03]  /*ba50*/  HMMA.16816.F32 R12, R76, R82.reuse, R12 ;  /* 0x000000524c0c723c */ /* 0x080fe6000000180c */
[----:B------:R3:W-:Y:S05]  /*ba60*/  MUFU.EX2 R102, R80 ;  /* 0x0000005000667308 */ /* 0x0007ea0000000800 */
[C---:B------:R-:W-:Y:S08]  /*ba70*/  HMMA.16816.F32 R16, R72.reuse, R82, R16 ;  /* 0x000000524810723c */ /* 0x040ff00000001810 */
[-C--:B-1----:R-:W-:Y:S08]  /*ba80*/  HMMA.16816.F32 R20, R72, R84.reuse, R20 ;  /* 0x000000544814723c */ /* 0x082ff00000001814 */
[C---:B------:R-:W-:Y:S01]  /*ba90*/  HMMA.16816.F32 R24, R76.reuse, R84, R24 ;  /* 0x000000544c18723c */ /* 0x040fe20000001818 */
[----:B---3--:R-:W-:Y:S06]  /*baa0*/  FFMA.FTZ R80, R204, c[0x0][0x2d0], -R71 ;  /* 0x0000b400cc507a23 */ /* 0x008fec0000010847 */
[--C-:B------:R-:W-:Y:S01]  /*bab0*/  FFMA.FTZ R84, R199, c[0x0][0x2d0], -R93.reuse ;  /* 0x0000b400c7547a23 */ /* 0x100fe2000001085d */
[-C--:B------:R-:W-:Y:S01]  /*bac0*/  HMMA.16816.F32 R28, R76, R86.reuse, R28 ;  /* 0x000000564c1c723c */ /* 0x080fe2000000181c */
[----:B------:R1:W3:Y:S07]  /*bad0*/  MUFU.EX2 R103, R80 ;  /* 0x0000005000677308 */ /* 0x0002ee0000000800 */
[C---:B------:R-:W-:Y:S03]  /*bae0*/  HMMA.16816.F32 R32, R72.reuse, R86, R32 ;  /* 0x000000564820723c */ /* 0x040fe60000001820 */
[----:B------:R5:W-:Y:S05]  /*baf0*/  MUFU.EX2 R164, R84 ;  /* 0x0000005400a47308 */ /* 0x000bea0000000800 */
[-C--:B------:R-:W-:Y:S08]  /*bb00*/  HMMA.16816.F32 R36, R72, R88.reuse, R36 ;  /* 0x000000584824723c */ /* 0x080ff00000001824 */
[C---:B------:R-:W-:Y:S01]  /*bb10*/  HMMA.16816.F32 R40, R76.reuse, R88, R40 ;  /* 0x000000584c28723c */ /* 0x040fe20000001828 */
[----:B-1----:R-:W-:Y:S04]  /*bb20*/  FFMA.FTZ R80, R205, c[0x0][0x2d0], -R92 ;  /* 0x0000b400cd507a23 */ /* 0x002fe8000001085c */
[----:B------:R1:W-:Y:S02]  /*bb30*/  MUFU.EX2 R205, R80 ;  /* 0x0000005000cd7308 */ /* 0x0003e40000000800 */
[----:B------:R-:W-:Y:S01]  /*bb40*/  FFMA.FTZ R88, R97, c[0x0][0x2d0], -R94 ;  /* 0x0000b40061587a23 */ /* 0x000fe2000001085e */
[-C--:B------:R-:W-:Y:S01]  /*bb50*/  HMMA.16816.F32 R44, R76, R90.reuse, R44 ;  /* 0x0000005a4c2c723c */ /* 0x080fe2000000182c */
[----:B-----5:R-:W-:Y:S06]  /*bb60*/  FFMA.FTZ R84, R200, c[0x0][0x2d0], -R93 ;  /* 0x0000b400c8547a23 */ /* 0x020fec000001085d */
[----:B------:R5:W-:Y:S01]  /*bb70*/  MUFU.EX2 R202, R88 ;  /* 0x0000005800ca7308 */ /* 0x000be20000000800 */
[C---:B------:R-:W-:Y:S09]  /*bb80*/  HMMA.16816.F32 R48, R72.reuse, R90, R48 ;  /* 0x0000005a4830723c */ /* 0x040ff20000001830 */
[----:B------:R2:W-:Y:S03]  /*bb90*/  MUFU.EX2 R107, R84 ;  /* 0x00000054006b7308 */ /* 0x0005e60000000800 */
[----:B-1----:R-:W-:Y:S02]  /*bba0*/  FFMA.FTZ R80, R206, c[0x0][0x2d0], -R92 ;  /* 0x0000b400ce507a23 */ /* 0x002fe4000001085c */
[----:B---3--:R-:W-:Y:S01]  /*bbb0*/  IMAD.MOV.U32 R206, RZ, RZ, R103 ;  /* 0x000000ffffce7224 */ /* 0x008fe200078e0067 */
[----:B------:R-:W-:Y:S04]  /*bbc0*/  MOV R103, R184 ;  /* 0x000000b800677202 */ /* 0x000fe80000000f00 */
[----:B------:R1:W-:Y:S01]  /*bbd0*/  MUFU.EX2 R204, R80 ;  /* 0x0000005000cc7308 */ /* 0x0003e20000000800 */
[----:B-----5:R-:W-:Y:S02]  /*bbe0*/  FFMA.FTZ R88, R98, c[0x0][0x2d0], -R94 ;  /* 0x0000b40062587a23 */ /* 0x020fe4000001085e */
[--C-:B--2---:R-:W-:Y:S07]  /*bbf0*/  FFMA.FTZ R84, R201, c[0x0][0x2d0], -R93.reuse ;  /* 0x0000b400c9547a23 */ /* 0x104fee000001085d */
[----:B------:R2:W-:Y:S01]  /*bc00*/  MUFU.EX2 R201, R88 ;  /* 0x0000005800c97308 */ /* 0x0005e20000000800 */
[----:B-1----:R-:W-:Y:S09]  /*bc10*/  FFMA.FTZ R80, R135, c[0x0][0x2d0], -R93 ;  /* 0x0000b40087507a23 */ /* 0x002ff2000001085d */
[----:B------:R1:W3:Y:S10]  /*bc20*/  MUFU.EX2 R106, R84 ;  /* 0x00000054006a7308 */ /* 0x0002f40000000800 */
[----:B------:R5:W-:Y:S01]  /*bc30*/  MUFU.EX2 R165, R80 ;  /* 0x0000005000a57308 */ /* 0x000be20000000800 */
[----:B--2---:R-:W-:Y:S01]  /*bc40*/  FFMA.FTZ R88, R232, c[0x0][0x2d0], -R92 ;  /* 0x0000b400e8587a23 */ /* 0x004fe2000001085c */
[----:B------:R-:W-:Y:S08]  /*bc50*/  MOV R232, R153 ;  /* 0x0000009900e87202 */ /* 0x000ff00000000f00 */
[----:B------:R2:W-:Y:S01]  /*bc60*/  MUFU.EX2 R109, R88 ;  /* 0x00000058006d7308 */ /* 0x0005e20000000800 */
[--C-:B-1----:R-:W-:Y:S01]  /*bc70*/  FFMA.FTZ R84, R207, c[0x0][0x2d0], -R71.reuse ;  /* 0x0000b400cf547a23 */ /* 0x102fe20000010847 */
[----:B------:R-:W-:Y:S02]  /*bc80*/  MOV R207, R102 ;  /* 0x0000006600cf7202 */ /* 0x000fe40000000f00 */
[----:B------:R-:W-:Y:S06]  /*bc90*/  MOV R102, R95 ;  /* 0x0000005f00667202 */ /* 0x000fec0000000f00 */
[----:B------:R1:W-:Y:S01]  /*bca0*/  MUFU.EX2 R203, R84 ;  /* 0x0000005400cb7308 */ /* 0x0003e20000000800 */
[----:B-----5:R-:W5:Y:S08]  /*bcb0*/  LDSM.16.MT88.4 R80, [R215+0x900] ;  /* 0x00090000d750783b */ /* 0x020f700000004200 */
[----:B--2---:R-:W-:Y:S01]  /*bcc0*/  LDSM.16.MT88.4 R88, [R214+0x1100] ;  /* 0x00110000d658783b */ /* 0x004fe20000004200 */
[--C-:B-1----:R-:W-:Y:S04]  /*bcd0*/  FFMA.FTZ R84, R96, c[0x0][0x2d0], -R94.reuse ;  /* 0x0000b40060547a23 */ /* 0x102fe8000001085e */
[----:B------:R1:W2:Y:S01]  /*bce0*/  MUFU.EX2 R105, R84 ;  /* 0x0000005400697308 */ /* 0x0002a20000000800 */
[-C--:B-----5:R-:W-:Y:S08]  /*bcf0*/  HMMA.16816.F32 R52, R72, R80.reuse, R52 ;  /* 0x000000504834723c */ /* 0x0a0ff00000001834 */
[C---:B------:R-:W-:Y:S01]  /*bd00*/  HMMA.16816.F32 R56, R76.reuse, R80, R56 ;  /* 0x000000504c38723c */ /* 0x040fe20000001838 */
[----:B-1----:R-:W1:Y:S06]  /*bd10*/  LDSM.16.MT88.4 R84, [R213+0x1100] ;  /* 0x00110000d554783b */ /* 0x002e6c0000004200 */
[----:B------:R-:W-:Y:S01]  /*bd20*/  FFMA.FTZ R80, R99, c[0x0][0x2d0], -R94 ;  /* 0x0000b40063507a23 */ /* 0x000fe2000001085e */
[-C--:B------:R-:W-:Y:S03]  /*bd30*/  HMMA.16816.F32 R60, R76, R82.reuse, R60 ;  /* 0x000000524c3c723c */ /* 0x080fe6000000183c */
[----:B------:R5:W4:Y:S04]  /*bd40*/  MUFU.EX2 R200, R80 ;  /* 0x0000005000c87308 */ /* 0x000b280000000800 */
[----:B------:R-:W-:Y:S01]  /*bd50*/  FFMA.FTZ R76, R208, c[0x0][0x2d0], -R71 ;  /* 0x0000b400d04c7a23 */ /* 0x000fe20000010847 */
[----:B------:R-:W-:Y:S01]  /*bd60*/  HMMA.16816.F32 R64, R72, R82, R64 ;  /* 0x000000524840723c */ /* 0x000fe20000001840 */
[----:B---3--:R-:W-:Y:S03]  /*bd70*/  F2FP.PACK_AB R78, R106, R107 ;  /* 0x0000006b6a4e723e */ /* 0x008fe600000000ff */
[----:B--2---:R-:W-:Y:S01]  /*bd80*/  F2FP.PACK_AB R77, R202, R105 ;  /* 0x00000069ca4d723e */ /* 0x004fe200000000ff */
[----:B------:R2:W-:Y:S01]  /*bd90*/  MUFU.EX2 R111, R76 ;  /* 0x0000004c006f7308 */ /* 0x0005e20000000800 */
[----:B------:R-:W-:Y:S02]  /*bda0*/  MOV R208, R141 ;  /* 0x0000008d00d07202 */ /* 0x000fe40000000f00 */
[----:B------:R-:W-:Y:S04]  /*bdb0*/  F2FP.PACK_AB R73, R166, R167 ;  /* 0x000000a7a649723e */ /* 0x000fe800000000ff */
[----:B------:R-:W-:Y:S02]  /*bdc0*/  F2FP.PACK_AB R74, R206, R207 ;  /* 0x000000cfce4a723e */ /* 0x000fe400000000ff */
[----:B------:R-:W-:Y:S01]  /*bdd0*/  F2FP.PACK_AB R75, R204, R205 ;  /* 0x000000cdcc4b723e */ /* 0x000fe200000000ff */
[----:B-----5:R-:W3:Y:S01]  /*bde0*/  LDSM.16.MT88.4 R80, [R216+0x1100] ;  /* 0x00110000d850783b */ /* 0x020ee20000004200 */
[----:B----4-:R-:W-:Y:S01]  /*bdf0*/  F2FP.PACK_AB R79, R200, R201 ;  /* 0x000000c9c84f723e */ /* 0x010fe200000000ff */
[----:B--2---:R-:W-:Y:S02]  /*be00*/  FFMA.FTZ R76, R210, c[0x0][0x2d0], -R92 ;  /* 0x0000b400d24c7a23 */ /* 0x004fe4000001085c */
[----:B------:R-:W-:Y:S01]  /*be10*/  IMAD.MOV.U32 R210, RZ, RZ, R101 ;  /* 0x000000ffffd27224 */ /* 0x000fe200078e0065 */
[----:B------:R-:W-:Y:S01]  /*be20*/  MOV R101, R187 ;  /* 0x000000bb00657202 */ /* 0x000fe20000000f00 */
[----:B------:R2:W-:Y:S03]  /*be30*/  MUFU.EX2 R110, R76 ;  /* 0x0000004c006e7308 */ /* 0x0005e60000000800 */
[----:B------:R-:W-:Y:S01]  /*be40*/  F2FP.PACK_AB R72, R210, R153 ;  /* 0x00000099d248723e */ /* 0x000fe200000000ff */
[----:B------:R-:W-:Y:S04]  /*be50*/  IMAD.MOV.U32 R153, RZ, RZ, R149 ;  /* 0x000000ffff997224 */ /* 0x000fe800078e0095 */
[----:B------:R-:W-:Y:S02]  /*be60*/  FFMA.FTZ R68, R68, R124, R153 ;  /* 0x0000007c44447223 */ /* 0x000fe40000010099 */
[-C--:B-1----:R-:W-:Y:S01]  /*be70*/  HMMA.16816.F32 R4, R72, R84.reuse, R4 ;  /* 0x000000544804723c */ /* 0x082fe20000001804 */
[----:B--2---:R-:W-:Y:S07]  /*be80*/  F2FP.PACK_AB R76, R164, R165 ;  /* 0x000000a5a44c723e */ /* 0x004fee00000000ff */
[C---:B------:R-:W-:Y:S07]  /*be90*/  HMMA.16816.F32 R8, R76.reuse, R84, R8 ;  /* 0x000000544c08723c */ /* 0x040fee0000001808 */
[--C-:B------:R-:W-:Y:S01]  /*bea0*/  FFMA.FTZ R84, R234, c[0x0][0x2d0], -R71.reuse ;  /* 0x0000b400ea547a23 */ /* 0x100fe20000010847 */
[-C--:B------:R-:W-:Y:S01]  /*beb0*/  HMMA.16816.F32 R12, R76, R86.reuse, R12 ;  /* 0x000000564c0c723c */ /* 0x080fe2000000180c */
[----:B------:R-:W-:Y:S02]  /*bec0*/  IMAD.MOV.U32 R234, RZ, RZ, R100 ;  /* 0x000000ffffea7224 */ /* 0x000fe400078e0064 */
[----:B------:R1:W-:Y:S05]  /*bed0*/  MUFU.EX2 R199, R84 ;  /* 0x0000005400c77308 */ /* 0x0003ea0000000800 */
[C---:B------:R-:W-:Y:S08]  /*bee0*/  HMMA.16816.F32 R16, R72.reuse, R86, R16 ;  /* 0x000000564810723c */ /* 0x040ff00000001810 */
[-C--:B---3--:R-:W-:Y:S08]  /*bef0*/  HMMA.16816.F32 R20, R72, R80.reuse, R20 ;  /* 0x000000504814723c */ /* 0x088ff00000001814 */
[C---:B------:R-:W-:Y:S01]  /*bf00*/  HMMA.16816.F32 R24, R76.reuse, R80, R24 ;  /* 0x000000504c18723c */ /* 0x040fe20000001818 */
[----:B-1----:R-:W-:Y:S03]  /*bf10*/  FFMA.FTZ R84, R235, c[0x0][0x2d0], -R71 ;  /* 0x0000b400eb547a23 */ /* 0x002fe60000010847 */
[----:B------:R-:W-:Y:S03]  /*bf20*/  MOV R235, R154 ;  /* 0x0000009a00eb7202 */ /* 0x000fe60000000f00 */
[--C-:B------:R-:W-:Y:S01]  /*bf30*/  FFMA.FTZ R80, R209, c[0x0][0x2d0], -R93.reuse ;  /* 0x0000b400d1507a23 */ /* 0x100fe2000001085d */
[-C--:B------:R-:W-:Y:S01]  /*bf40*/  HMMA.16816.F32 R28, R76, R82.reuse, R28 ;  /* 0x000000524c1c723c */ /* 0x080fe2000000181c */
[----:B------:R1:W-:Y:S03]  /*bf50*/  MUFU.EX2 R198, R84 ;  /* 0x0000005400c67308 */ /* 0x0003e60000000800 */
[----:B------:R-:W-:Y:S01]  /*bf60*/  MOV R154, R148 ;  /* 0x00000094009a7202 */ /* 0x000fe20000000f00 */
[----:B------:R-:W-:Y:S01]  /*bf70*/  IMAD.MOV.U32 R209, RZ, RZ, R234 ;  /* 0x000000ffffd17224 */ /* 0x000fe200078e00ea */
[----:B------:R-:W-:Y:S02]  /*bf80*/  MOV R234, R112 ;  /* 0x0000007000ea7202 */ /* 0x000fe40000000f00 */
[C---:B------:R-:W-:Y:S01]  /*bf90*/  HMMA.16816.F32 R32, R72.reuse, R82, R32 ;  /* 0x000000524820723c */ /* 0x040fe20000001820 */
[----:B------:R-:W-:Y:S02]  /*bfa0*/  FFMA.FTZ R69, R69, R125, R154 ;  /* 0x0000007d45457223 */ /* 0x000fe4000001009a */
[----:B------:R2:W-:Y:S05]  /*bfb0*/  MUFU.EX2 R108, R80 ;  /* 0x00000050006c7308 */ /* 0x0005ea0000000800 */
[-C--:B------:R-:W-:Y:S08]  /*bfc0*/  HMMA.16816.F32 R36, R72, R88.reuse, R36 ;  /* 0x000000584824723c */ /* 0x080ff00000001824 */
[C---:B------:R-:W-:Y:S01]  /*bfd0*/  HMMA.16816.F32 R40, R76.reuse, R88, R40 ;  /* 0x000000584c28723c */ /* 0x040fe20000001828 */
[----:B-1----:R-:W-:Y:S03]  /*bfe0*/  FFMA.FTZ R84, R236, c[0x0][0x2d0], -R92 ;  /* 0x0000b400ec547a23 */ /* 0x002fe6000001085c */
[----:B------:R-:W-:Y:S01]  /*bff0*/  IMAD.MOV.U32 R236, RZ, RZ, R152 ;  /* 0x000000ffffec7224 */ /* 0x000fe200078e0098 */
[----:B------:R1:W-:Y:S01]  /*c000*/  MUFU.EX2 R196, R84 ;  /* 0x0000005400c47308 */ /* 0x0003e20000000800 */
[----:B------:R-:W-:Y:S01]  /*c010*/  MOV R152, R150 ;  /* 0x0000009600987202 */ /* 0x000fe20000000f00 */
[----:B------:R-:W-:Y:S01]  /*c020*/  FFMA.FTZ R88, R173, c[0x0][0x2d0], -R94 ;  /* 0x0000b400ad587a23 */ /* 0x000fe2000001085e */
[-C--:B------:R-:W-:Y:S01]  /*c030*/  HMMA.16816.F32 R44, R76, R90.reuse, R44 ;  /* 0x0000005a4c2c723c */ /* 0x080fe2000000182c */
[----:B--2---:R-:W-:Y:S03]  /*c040*/  FFMA.FTZ R80, R211, c[0x0][0x2d0], -R93 ;  /* 0x0000b400d3507a23 */ /* 0x004fe6000001085d */
[----:B------:R-:W-:Y:S01]  /*c050*/  MOV R211, R235 ;  /* 0x000000eb00d37202 */ /* 0x000fe20000000f00 */
[----:B------:R-:W-:Y:S02]  /*c060*/  IMAD.MOV.U32 R235, RZ, RZ, R113 ;  /* 0x000000ffffeb7224 */ /* 0x000fe400078e0071 */
[----:B------:R2:W-:Y:S01]  /*c070*/  MUFU.EX2 R119, R88 ;  /* 0x0000005800777308 */ /* 0x0005e20000000800 */
[C---:B------:R-:W-:Y:S09]  /*c080*/  HMMA.16816.F32 R48, R72.reuse, R90, R48 ;  /* 0x0000005a4830723c */ /* 0x040ff20000001830 */
[----:B------:R3:W-:Y:S03]  /*c090*/  MUFU.EX2 R195, R80 ;  /* 0x0000005000c37308 */ /* 0x0007e60000000800 */
[----:B-1----:R-:W-:Y:S01]  /*c0a0*/  FFMA.FTZ R84, R237, c[0x0][0x2d0], -R92 ;  /* 0x0000b400ed547a23 */ /* 0x002fe2000001085c */
[----:B------:R-:W-:Y:S02]  /*c0b0*/  MOV R237, R151 ;  /* 0x0000009700ed7202 */ /* 0x000fe40000000f00 */
[----:B------:R-:W-:Y:S04]  /*c0c0*/  LDSM.16.MT88.4 R148, [R213+0x2900] ;  /* 0x00290000d594783b */ /* 0x000fe80000004200 */
[----:B------:R1:W-:Y:S01]  /*c0d0*/  MUFU.EX2 R197, R84 ;  /* 0x0000005400c57308 */ /* 0x0003e20000000800 */
[----:B--2---:R-:W-:Y:S09]  /*c0e0*/  FFMA.FTZ R88, R174, c[0x0][0x2d0], -R94 ;  /* 0x0000b400ae587a23 */ /* 0x004ff2000001085e */
[----:B------:R2:W-:Y:S01]  /*c0f0*/  MUFU.EX2 R118, R88 ;  /* 0x0000005800767308 */ /* 0x0005e20000000800 */
[--C-:B---3--:R-:W-:Y:S01]  /*c100*/  FFMA.FTZ R80, R230, c[0x0][0x2d0], -R93.reuse ;  /* 0x0000b400e6507a23 */ /* 0x108fe2000001085d */
[----:B------:R-:W-:Y:S08]  /*c110*/  MOV R230, R138 ;  /* 0x0000008a00e67202 */ /* 0x000ff00000000f00 */
[----:B------:R3:W-:Y:S01]  /*c120*/  MUFU.EX2 R193, R80 ;  /* 0x0000005000c17308 */ /* 0x0007e20000000800 */
[----:B-1----:R-:W1:Y:S01]  /*c130*/  LDSM.16.MT88.4 R84, [R215+0x1100] ;  /* 0x00110000d754783b */ /* 0x002e620000004200 */
[----:B--2---:R-:W-:Y:S08]  /*c140*/  FFMA.FTZ R88, R243, c[0x0][0x2d0], -R92 ;  /* 0x0000b400f3587a23 */ /* 0x004ff0000001085c */
[----:B------:R2:W-:Y:S01]  /*c150*/  MUFU.EX2 R189, R88 ;  /* 0x0000005800bd7308 */ /* 0x0005e20000000800 */
[----:B---3--:R-:W-:Y:S02]  /*c160*/  FFMA.FTZ R80, R233, c[0x0][0x2d0], -R93 ;  /* 0x0000b400e9507a23 */ /* 0x008fe4000001085d */
[----:B------:R-:W-:Y:S07]  /*c170*/  IMAD.MOV.U32 R233, RZ, RZ, R137 ;  /* 0x000000ffffe97224 */ /* 0x000fee00078e0089 */
[----:B------:R3:W4:Y:S01]  /*c180*/  MUFU.EX2 R194, R80 ;  /* 0x0000005000c27308 */ /* 0x0007220000000800 */
[----:B--2---:R-:W-:Y:S01]  /*c190*/  LDSM.16.MT88.4 R88, [R214+0x1900] ;  /* 0x00190000d658783b */ /* 0x004fe20000004200 */
[-C--:B-1----:R-:W-:Y:S08]  /*c1a0*/  HMMA.16816.F32 R52, R72, R84.reuse, R52 ;  /* 0x000000544834723c */ /* 0x082ff00000001834 */
[C---:B------:R-:W-:Y:S01]  /*c1b0*/  HMMA.16816.F32 R56, R76.reuse, R84, R56 ;  /* 0x000000544c38723c */ /* 0x040fe20000001838 */
[--C-:B---3--:R-:W-:Y:S03]  /*c1c0*/  FFMA.FTZ R80, R238, c[0x0][0x2d0], -R71.reuse ;  /* 0x0000b400ee507a23 */ /* 0x108fe60000010847 */
[----:B------:R-:W-:Y:S01]  /*c1d0*/  MOV R238, R136 ;  /* 0x0000008800ee7202 */ /* 0x000fe20000000f00 */
[----:B------:R1:W-:Y:S02]  /*c1e0*/  MUFU.EX2 R192, R80 ;  /* 0x0000005000c07308 */ /* 0x0003e40000000800 */
[----:B------:R-:W-:Y:S01]  /*c1f0*/  FFMA.FTZ R84, R175, c[0x0][0x2d0], -R94 ;  /* 0x0000b400af547a23 */ /* 0x000fe2000001085e */
[-C--:B------:R-:W-:Y:S07]  /*c200*/  HMMA.16816.F32 R60, R76, R86.reuse, R60 ;  /* 0x000000564c3c723c */ /* 0x080fee000000183c */
[--C-:B------:R-:W-:Y:S01]  /*c210*/  FFMA.FTZ R76, R239, c[0x0][0x2d0], -R71.reuse ;  /* 0x0000b400ef4c7a23 */ /* 0x100fe20000010847 */
[----:B------:R-:W-:Y:S01]  /*c220*/  HMMA.16816.F32 R64, R72, R86, R64 ;  /* 0x000000564840723c */ /* 0x000fe20000001840 */
[----:B------:R-:W2:Y:S03]  /*c230*/  MUFU.EX2 R98, R84 ;  /* 0x0000005400627308 */ /* 0x000ea60000000800 */
[----:B----4-:R-:W-:Y:S01]  /*c240*/  F2FP.PACK_AB R78, R194, R193 ;  /* 0x000000c1c24e723e */ /* 0x010fe200000000ff */
[----:B------:R-:W-:Y:S02]  /*c250*/  IMAD.MOV.U32 R239, RZ, RZ, R140 ;  /* 0x000000ffffef7224 */ /* 0x000fe400078e008c */
[----:B------:R-:W-:Y:S02]  /*c260*/  F2FP.PACK_AB R72, R111, R203 ;  /* 0x000000cb6f48723e */ /* 0x000fe400000000ff */
[----:B------:R-:W-:Y:S02]  /*c270*/  F2FP.PACK_AB R73, R109, R110 ;  /* 0x0000006e6d49723e */ /* 0x000fe400000000ff */
[----:B------:R3:W-:Y:S01]  /*c280*/  MUFU.EX2 R190, R76 ;  /* 0x0000004c00be7308 */ /* 0x0007e20000000800 */
[----:B------:R-:W-:Y:S01]  /*c290*/  F2FP.PACK_AB R74, R198, R199 ;  /* 0x000000c7c64a723e */ /* 0x000fe200000000ff */
[----:B-1----:R-:W-:Y:S01]  /*c2a0*/  FFMA.FTZ R80, R172, c[0x0][0x2d0], -R94 ;  /* 0x0000b400ac507a23 */ /* 0x002fe2000001085e */
[----:B------:R-:W-:Y:S07]  /*c2b0*/  F2FP.PACK_AB R75, R197, R196 ;  /* 0x000000c4c54b723e */ /* 0x000fee00000000ff */
[----:B------:R1:W4:Y:S01]  /*c2c0*/  MUFU.EX2 R191, R80 ;  /* 0x0000005000bf7308 */ /* 0x0003220000000800 */
[----:B--2---:R-:W-:Y:S01]  /*c2d0*/  F2FP.PACK_AB R79, R98, R118 ;  /* 0x00000076624f723e */ /* 0x004fe200000000ff */
[----:B------:R-:W-:Y:S01]  /*c2e0*/  LDSM.16.MT88.4 R84, [R216+0x1900] ;  /* 0x00190000d854783b */ /* 0x000fe20000004200 */
[--C-:B---3--:R-:W-:Y:S01]  /*c2f0*/  FFMA.FTZ R76, R240, c[0x0][0x2d0], -R92.reuse ;  /* 0x0000b400f04c7a23 */ /* 0x108fe2000001085c */
[----:B------:R-:W-:Y:S06]  /*c300*/  MOV R240, R142 ;  /* 0x0000008e00f07202 */ /* 0x000fec0000000f00 */
[----:B------:R2:W-:Y:S01]  /*c310*/  MUFU.EX2 R117, R76 ;  /* 0x0000004c00757308 */ /* 0x0005e20000000800 */
[----:B-1----:R-:W1:Y:S01]  /*c320*/  LDSM.16.MT88.4 R80, [R213+0x1900] ;  /* 0x00190000d550783b */ /* 0x002e620000004200 */
[----:B----4-:R-:W-:Y:S02]  /*c330*/  F2FP.PACK_AB R77, R119, R191 ;  /* 0x000000bf774d723e */ /* 0x010fe400000000ff */
[----:B--2---:R-:W-:Y:S01]  /*c340*/  F2FP.PACK_AB R76, R195, R108 ;  /* 0x0000006cc34c723e */ /* 0x004fe200000000ff */
[-C--:B-1----:R-:W-:Y:S08]  /*c350*/  HMMA.16816.F32 R4, R72, R80.reuse, R4 ;  /* 0x000000504804723c */ /* 0x082ff00000001804 */
[C---:B------:R-:W-:Y:S07]  /*c360*/  HMMA.16816.F32 R8, R76.reuse, R80, R8 ;  /* 0x000000504c08723c */ /* 0x040fee0000001808 */
[--C-:B------:R-:W-:Y:S01]  /*c370*/  FFMA.FTZ R80, R245, c[0x0][0x2d0], -R71.reuse ;  /* 0x0000b400f5507a23 */ /* 0x100fe20000010847 */
[-C--:B------:R-:W-:Y:S03]  /*c380*/  HMMA.16816.F32 R12, R76, R82.reuse, R12 ;  /* 0x000000524c0c723c */ /* 0x080fe6000000180c */
[----:B------:R1:W-:Y:S05]  /*c390*/  MUFU.EX2 R123, R80 ;  /* 0x00000050007b7308 */ /* 0x0003ea0000000800 */
[C---:B------:R-:W-:Y:S08]  /*c3a0*/  HMMA.16816.F32 R16, R72.reuse, R82, R16 ;  /* 0x000000524810723c */ /* 0x040ff00000001810 */
[-C--:B------:R-:W-:Y:S08]  /*c3b0*/  HMMA.16816.F32 R20, R72, R84.reuse, R20 ;  /* 0x000000544814723c */ /* 0x080ff00000001814 */
[C---:B------:R-:W-:Y:S01]  /*c3c0*/  HMMA.16816.F32 R24, R76.reuse, R84, R24 ;  /* 0x000000544c18723c */ /* 0x040fe20000001818 */
[----:B-1----:R-:W-:Y:S06]  /*c3d0*/  FFMA.FTZ R80, R247, c[0x0][0x2d0], -R71 ;  /* 0x0000b400f7507a23 */ /* 0x002fec0000010847 */
[--C-:B------:R-:W-:Y:S01]  /*c3e0*/  FFMA.FTZ R84, R242, c[0x0][0x2d0], -R93.reuse ;  /* 0x0000b400f2547a23 */ /* 0x100fe2000001085d */
[-C--:B------:R-:W-:Y:S01]  /*c3f0*/  HMMA.16816.F32 R28, R76, R86.reuse, R28 ;  /* 0x000000564c1c723c */ /* 0x080fe2000000181c */
[----:B------:R1:W-:Y:S07]  /*c400*/  MUFU.EX2 R188, R80 ;  /* 0x0000005000bc7308 */ /* 0x0003ee0000000800 */
        /* <DEDUP_REMOVED lines=8> */
[--C-:B--2---:R-:W-:Y:S06]  /*c490*/  FFMA.FTZ R84, R244, c[0x0][0x2d0], -R93.reuse ;  /* 0x0000b400f4547a23 */ /* 0x104fec000001085d */
[----:B------:R2:W-:Y:S01]  /*c4a0*/  MUFU.EX2 R97, R88 ;  /* 0x0000005800617308 */ /* 0x0005e20000000800 */
[C---:B------:R-:W-:Y:S09]  /*c4b0*/  HMMA.16816.F32 R48, R72.reuse, R90, R48 ;  /* 0x0000005a4830723c */ /* 0x040ff20000001830 */
[----:B------:R3:W-:Y:S03]  /*c4c0*/  MUFU.EX2 R186, R84 ;  /* 0x0000005400ba7308 */ /* 0x0007e60000000800 */
[----:B-1----:R-:W-:Y:S07]  /*c4d0*/  FFMA.FTZ R80, R249, c[0x0][0x2d0], -R92 ;  /* 0x0000b400f9507a23 */ /* 0x002fee000001085c */
[----:B------:R1:W-:Y:S01]  /*c4e0*/  MUFU.EX2 R187, R80 ;  /* 0x0000005000bb7308 */ /* 0x0003e20000000800 */
[----:B--2---:R-:W-:Y:S09]  /*c4f0*/  FFMA.FTZ R88, R177, c[0x0][0x2d0], -R94 ;  /* 0x0000b400b1587a23 */ /* 0x004ff2000001085e */
[----:B------:R2:W-:Y:S01]  /*c500*/  MUFU.EX2 R96, R88 ;  /* 0x0000005800607308 */ /* 0x0005e20000000800 */
[--C-:B---3--:R-:W-:Y:S09]  /*c510*/  FFMA.FTZ R84, R246, c[0x0][0x2d0], -R93.reuse ;  /* 0x0000b400f6547a23 */ /* 0x108ff2000001085d */
[----:B------:R3:W4:Y:S01]  /*c520*/  MUFU.EX2 R185, R84 ;  /* 0x0000005400b97308 */ /* 0x0007220000000800 */
[----:B-1----:R-:W-:Y:S09]  /*c530*/  FFMA.FTZ R80, R241, c[0x0][0x2d0], -R93 ;  /* 0x0000b400f1507a23 */ /* 0x002ff2000001085d */
[----:B------:R1:W-:Y:S01]  /*c540*/  MUFU.EX2 R116, R80 ;  /* 0x0000005000747308 */ /* 0x0003e20000000800 */
[----:B--2---:R-:W-:Y:S09]  /*c550*/  FFMA.FTZ R88, R103, c[0x0][0x2d0], -R92 ;  /* 0x0000b40067587a23 */ /* 0x004ff2000001085c */
[----:B------:R2:W-:Y:S01]  /*c560*/  MUFU.EX2 R172, R88 ;  /* 0x0000005800ac7308 */ /* 0x0005e20000000800 */
[--C-:B---3--:R-:W-:Y:S09]  /*c570*/  FFMA.FTZ R84, R250, c[0x0][0x2d0], -R71.reuse ;  /* 0x0000b400fa547a23 */ /* 0x108ff20000010847 */
[----:B------:R3:W-:Y:S01]  /*c580*/  MUFU.EX2 R184, R84 ;  /* 0x0000005400b87308 */ /* 0x0007e20000000800 */
[----:B-1----:R-:W1:Y:S08]  /*c590*/  LDSM.16.MT88.4 R80, [R215+0x1900] ;  /* 0x00190000d750783b */ /* 0x002e700000004200 */
[----:B--2---:R-:W-:Y:S01]  /*c5a0*/  LDSM.16.MT88.4 R88, [R214+0x2100] ;  /* 0x00210000d658783b */ /* 0x004fe20000004200 */
[--C-:B---3--:R-:W-:Y:S04]  /*c5b0*/  FFMA.FTZ R84, R181, c[0x0][0x2d0], -R94.reuse ;  /* 0x0000b400b5547a23 */ /* 0x108fe8000001085e */
[----:B------:R2:W3:Y:S01]  /*c5c0*/  MUFU.EX2 R120, R84 ;  /* 0x0000005400787308 */ /* 0x0004e20000000800 */
[-C--:B-1----:R-:W-:Y:S08]  /*c5d0*/  HMMA.16816.F32 R52, R72, R80.reuse, R52 ;  /* 0x000000504834723c */ /* 0x082ff00000001834 */
[C---:B------:R-:W-:Y:S01]  /*c5e0*/  HMMA.16816.F32 R56, R76.reuse, R80, R56 ;  /* 0x000000504c38723c */ /* 0x040fe20000001838 */
[----:B--2---:R-:W1:Y:S06]  /*c5f0*/  LDSM.16.MT88.4 R84, [R213+0x2100] ;  /* 0x00210000d554783b */ /* 0x004e6c0000004200 */
[----:B------:R-:W-:Y:S01]  /*c600*/  FFMA.FTZ R80, R176, c[0x0][0x2d0], -R94 ;  /* 0x0000b400b0507a23 */ /* 0x000fe2000001085e */
[-C--:B------:R-:W-:Y:S03]  /*c610*/  HMMA.16816.F32 R60, R76, R82.reuse, R60 ;  /* 0x000000524c3c723c */ /* 0x080fe6000000183c */
[----:B------:R2:W5:Y:S04]  /*c620*/  MUFU.EX2 R95, R80 ;  /* 0x00000050005f7308 */ /* 0x0005680000000800 */
[--C-:B------:R-:W-:Y:S01]  /*c630*/  FFMA.FTZ R76, R251, c[0x0][0x2d0], -R71.reuse ;  /* 0x0000b400fb4c7a23 */ /* 0x100fe20000010847 */
[----:B------:R-:W-:Y:S01]  /*c640*/  HMMA.16816.F32 R64, R72, R82, R64 ;  /* 0x000000524840723c */ /* 0x000fe20000001840 */
[----:B----4-:R-:W-:Y:S03]  /*c650*/  F2FP.PACK_AB R78, R185, R186 ;  /* 0x000000bab94e723e */ /* 0x010fe600000000ff */
[----:B---3--:R-:W-:Y:S01]  /*c660*/  F2FP.PACK_AB R77, R97, R120 ;  /* 0x00000078614d723e */ /* 0x008fe200000000ff */
[----:B------:R3:W4:Y:S02]  /*c670*/  MUFU.EX2 R175, R76 ;  /* 0x0000004c00af7308 */ /* 0x0007240000000800 */
[----:B------:R-:W-:Y:S02]  /*c680*/  F2FP.PACK_AB R72, R190, R192 ;  /* 0x000000c0be48723e */ /* 0x000fe400000000ff */
[----:B------:R-:W-:Y:S03]  /*c690*/  F2FP.PACK_AB R73, R189, R117 ;  /* 0x00000075bd49723e */ /* 0x000fe600000000ff */
[----:B------:R-:W-:Y:S02]  /*c6a0*/  F2FP.PACK_AB R74, R188, R123 ;  /* 0x0000007bbc4a723e */ /* 0x000fe400000000ff */
[----:B------:R-:W-:Y:S01]  /*c6b0*/  F2FP.PACK_AB R75, R187, R122 ;  /* 0x0000007abb4b723e */ /* 0x000fe200000000ff */
[----:B--2---:R-:W2:Y:S01]  /*c6c0*/  LDSM.16.MT88.4 R80, [R216+0x2100] ;  /* 0x00210000d850783b */ /* 0x004ea20000004200 */
[----:B-----5:R-:W-:Y:S05]  /*c6d0*/  F2FP.PACK_AB R79, R95, R96 ;  /* 0x000000605f4f723e */ /* 0x020fea00000000ff */
[-C--:B-1----:R-:W-:Y:S01]  /*c6e0*/  HMMA.16816.F32 R4, R72, R84.reuse, R4 ;  /* 0x000000544804723c */ /* 0x082fe20000001804 */
[--C-:B---3--:R-:W-:Y:S01]  /*c6f0*/  FFMA.FTZ R76, R252, c[0x0][0x2d0], -R92.reuse ;  /* 0x0000b400fc4c7a23 */ /* 0x108fe2000001085c */
[----:B----4-:R-:W-:Y:S03]  /*c700*/  F2FP.PACK_AB R168, R175, R184 ;  /* 0x000000b8afa8723e */ /* 0x010fe600000000ff */
[----:B------:R1:W3:Y:S02]  /*c710*/  MUFU.EX2 R174, R76 ;  /* 0x0000004c00ae7308 */ /* 0x0002e40000000800 */
[----:B-1----:R-:W-:Y:S02]  /*c720*/  F2FP.PACK_AB R76, R121, R116 ;  /* 0x00000074794c723e */ /* 0x002fe400000000ff */
[----:B---3--:R-:W-:Y:S05]  /*c730*/  F2FP.PACK_AB R169, R172, R174 ;  /* 0x000000aeaca9723e */ /* 0x008fea00000000ff */
[C---:B------:R-:W-:Y:S07]  /*c740*/  HMMA.16816.F32 R8, R76.reuse, R84, R8 ;  /* 0x000000544c08723c */ /* 0x040fee0000001808 */
[--C-:B------:R-:W-:Y:S01]  /*c750*/  FFMA.FTZ R84, R102, c[0x0][0x2d0], -R71.reuse ;  /* 0x0000b40066547a23 */ /* 0x100fe20000010847 */
[-C--:B------:R-:W-:Y:S01]  /*c760*/  HMMA.16816.F32 R12, R76, R86.reuse, R12 ;  /* 0x000000564c0c723c */ /* 0x080fe2000000180c */
[----:B------:R-:W-:Y:S02]  /*c770*/  FFMA.FTZ R71, R101, c[0x0][0x2d0], -R71 ;  /* 0x0000b40065477a23 */ /* 0x000fe40000010847 */
[----:B------:R-:W-:Y:S01]  /*c780*/  LDSM.16.MT88.4 R100, [R216+0x2900] ;  /* 0x00290000d864783b */ /* 0x000fe20000004200 */
[----:B------:R1:W-:Y:S04]  /*c790*/  MUFU.EX2 R173, R84 ;  /* 0x0000005400ad7308 */ /* 0x0003e80000000800 */
[C---:B------:R-:W-:Y:S06]  /*c7a0*/  HMMA.16816.F32 R16, R72.reuse, R86, R16 ;  /* 0x000000564810723c */ /* 0x040fec0000001810 */
[----:B------:R3:W4:Y:S02]  /*c7b0*/  MUFU.EX2 R135, R71 ;  /* 0x0000004700877308 */ /* 0x0007240000000800 */
[-C--:B--2---:R-:W-:Y:S08]  /*c7c0*/  HMMA.16816.F32 R20, R72, R80.reuse, R20 ;  /* 0x000000504814723c */ /* 0x084ff00000001814 */
[C---:B------:R-:W-:Y:S01]  /*c7d0*/  HMMA.16816.F32 R24, R76.reuse, R80, R24 ;  /* 0x000000504c18723c */ /* 0x040fe20000001818 */
[----:B-1----:R-:W1:Y:S07]  /*c7e0*/  LDSM.16.MT88.4 R84, [R215+0x2100] ;  /* 0x00210000d754783b */ /* 0x002e6e0000004200 */
[-C--:B------:R-:W-:Y:S01]  /*c7f0*/  HMMA.16816.F32 R28, R76, R82.reuse, R28 ;  /* 0x000000524c1c723c */ /* 0x080fe2000000181c */
[----:B---3--:R-:W-:Y:S03]  /*c800*/  FFMA.FTZ R71, R147, c[0x0][0x2d0], -R92 ;  /* 0x0000b40093477a23 */ /* 0x008fe6000001085c */
[----:B----4-:R-:W-:Y:S01]  /*c810*/  F2FP.PACK_AB R170, R135, R173 ;  /* 0x000000ad87aa723e */ /* 0x010fe200000000ff */
[----:B------:R-:W-:Y:S01]  /*c820*/  IMAD.MOV.U32 R147, RZ, RZ, R146 ;  /* 0x000000ffff937224 */ /* 0x000fe200078e0092 */
[----:B------:R-:W-:Y:S02]  /*c830*/  MOV R146, R145 ;  /* 0x0000009100927202 */ /* 0x000fe40000000f00 */
[C---:B------:R-:W-:Y:S01]  /*c840*/  HMMA.16816.F32 R32, R72.reuse, R82, R32 ;  /* 0x000000524820723c */ /* 0x040fe20000001820 */
[----:B------:R-:W2:Y:S03]  /*c850*/  LDL.LU R83, [R1+0x10] ;  /* 0x0000100001537983 */ /* 0x000ea60000300800 */
[----:B------:R-:W-:Y:S01]  /*c860*/  FFMA.FTZ R92, R133, c[0x0][0x2d0], -R92 ;  /* 0x0000b400855c7a23 */ /* 0x000fe2000001085c */
[----:B------:R-:W-:Y:S01]  /*c870*/  MOV R145, R134 ;  /* 0x0000008600917202 */ /* 0x000fe20000000f00 */
[----:B------:R-:W-:Y:S01]  /*c880*/  IMAD.MOV.U32 R154, RZ, RZ, R146 ;  /* 0x000000ffff9a7224 */ /* 0x000fe200078e0092 */
[----:B------:R3:W-:Y:S02]  /*c890*/  MUFU.EX2 R134, R71 ;  /* 0x0000004700867308 */ /* 0x0007e40000000800 */
[----:B------:R-:W-:Y:S01]  /*c8a0*/  MOV R153, R145 ;  /* 0x0000009100997202 */ /* 0x000fe20000000f00 */
[-C--:B------:R-:W-:Y:S07]  /*c8b0*/  HMMA.16816.F32 R36, R72, R88.reuse, R36 ;  /* 0x000000584824723c */ /* 0x080fee0000001824 */
[----:B------:R-:W4:Y:S01]  /*c8c0*/  MUFU.EX2 R133, R92 ;  /* 0x0000005c00857308 */ /* 0x000f220000000800 */
[C---:B------:R-:W-:Y:S08]  /*c8d0*/  HMMA.16816.F32 R40, R76.reuse, R88, R40 ;  /* 0x000000584c28723c */ /* 0x040ff00000001828 */
[-C--:B------:R-:W-:Y:S01]  /*c8e0*/  HMMA.16816.F32 R44, R76, R90.reuse, R44 ;  /* 0x0000005a4c2c723c */ /* 0x080fe2000000182c */
[----:B---3--:R-:W-:Y:S03]  /*c8f0*/  FFMA.FTZ R71, R163, c[0x0][0x2d0], -R93 ;  /* 0x0000b400a3477a23 */ /* 0x008fe6000001085d */
[----:B------:R-:W-:Y:S04]  /*c900*/  IMAD.MOV.U32 R163, RZ, RZ, R143 ;  /* 0x000000ffffa37224 */ /* 0x000fe800078e008f */
[C---:B------:R-:W-:Y:S01]  /*c910*/  HMMA.16816.F32 R48, R72.reuse, R90, R48 ;  /* 0x0000005a4830723c */ /* 0x040fe20000001830 */
[----:B------:R3:W-:Y:S03]  /*c920*/  MUFU.EX2 R99, R71 ;  /* 0x0000004700637308 */ /* 0x0007e60000000800 */
[----:B----4-:R-:W-:Y:S04]  /*c930*/  F2FP.PACK_AB R171, R133, R134 ;  /* 0x0000008685ab723e */ /* 0x010fe800000000ff */
[-C--:B-1----:R-:W-:Y:S08]  /*c940*/  HMMA.16816.F32 R52, R72, R84.reuse, R52 ;  /* 0x000000544834723c */ /* 0x082ff00000001834 */
[C---:B------:R-:W-:Y:S08]  /*c950*/  HMMA.16816.F32 R56, R76.reuse, R84, R56 ;  /* 0x000000544c38723c */ /* 0x040ff00000001838 */
[-C--:B------:R-:W-:Y:S01]  /*c960*/  HMMA.16816.F32 R60, R76, R86.reuse, R60 ;  /* 0x000000564c3c723c */ /* 0x080fe2000000183c */
[----:B---3--:R-:W-:Y:S03]  /*c970*/  FFMA.FTZ R71, R159, c[0x0][0x2d0], -R93 ;  /* 0x0000b4009f477a23 */ /* 0x008fe6000001085d */
[----:B------:R-:W-:Y:S01]  /*c980*/  MOV R159, R139 ;  /* 0x0000008b009f7202 */ /* 0x000fe20000000f00 */
[----:B------:R1:W3:Y:S03]  /*c990*/  MUFU.EX2 R92, R71 ;  /* 0x00000047005c7308 */ /* 0x0002e60000000800 */
[----:B------:R-:W-:Y:S08]  /*c9a0*/  HMMA.16816.F32 R64, R72, R86, R64 ;  /* 0x000000564840723c */ /* 0x000ff00000001840 */
[-C--:B------:R-:W-:Y:S07]  /*c9b0*/  HMMA.16816.F32 R136, R168, R148.reuse, R4 ;  /* 0x00000094a888723c */ /* 0x080fee0000001804 */
[----:B------:R-:W-:Y:S01]  /*c9c0*/  FADD.FTZ R4, R237, R69 ;  /* 0x00000045ed047221 */ /* 0x000fe20000010000 */
[----:B------:R-:W-:Y:S01]  /*c9d0*/  MOV R237, R115 ;  /* 0x0000007300ed7202 */ /* 0x000fe20000000f00 */
[----:B------:R-:W-:Y:S03]  /*c9e0*/  FADD.FTZ R6, R236, R68 ;  /* 0x00000044ec067221 */ /* 0x000fe60000010000 */
[----:B------:R-:W-:Y:S01]  /*c9f0*/  FADD.FTZ R4, R154, R4 ;  /* 0x000000049a047221 */ /* 0x000fe20000010000 */
[----:B------:R-:W-:Y:S01]  /*ca00*/  MOV R236, R114 ;  /* 0x0000007200ec7202 */ /* 0x000fe20000000f00 */
[--C-:B-1----:R-:W-:Y:S01]  /*ca10*/  FFMA.FTZ R71, R155, c[0x0][0x2d0], -R93.reuse ;  /* 0x0000b4009b477a23 */ /* 0x102fe2000001085d */
[----:B------:R-:W1:Y:S01]  /*ca20*/  LDSM.16.MT88.4 R112, [R214+0x2900] ;  /* 0x00290000d670783b */ /* 0x000e620000004200 */
[----:B------:R-:W-:Y:S01]  /*ca30*/  FFMA.FTZ R93, R183, c[0x0][0x2d0], -R93 ;  /* 0x0000b400b75d7a23 */ /* 0x000fe2000001085d */
[----:B---3--:R-:W-:Y:S01]  /*ca40*/  F2FP.PACK_AB R124, R92, R99 ;  /* 0x000000635c7c723e */ /* 0x008fe200000000ff */
[----:B------:R-:W-:Y:S01]  /*ca50*/  FADD.FTZ R6, R153, R6 ;  /* 0x0000000699067221 */ /* 0x000fe20000010000 */
[----:B------:R3:W-:Y:S01]  /*ca60*/  MUFU.EX2 R82, R71 ;  /* 0x0000004700527308 */ /* 0x0007e20000000800 */
[----:B------:R-:W-:Y:S01]  /*ca70*/  FADD.FTZ R4, R240, R4 ;  /* 0x00000004f0047221 */ /* 0x000fe20000010000 */
[----:B------:R-:W-:Y:S08]  /*ca80*/  MOV R155, R147 ;  /* 0x00000093009b7202 */ /* 0x000ff00000000f00 */
[----:B------:R-:W4:Y:S01]  /*ca90*/  MUFU.EX2 R93, R93 ;  /* 0x0000005d005d7308 */ /* 0x000f220000000800 */
[--C-:B---3--:R-:W-:Y:S09]  /*caa0*/  FFMA.FTZ R71, R178, c[0x0][0x2d0], -R94.reuse ;  /* 0x0000b400b2477a23 */ /* 0x108ff2000001085e */
[----:B------:R3:W-:Y:S01]  /*cab0*/  MUFU.EX2 R80, R71 ;  /* 0x0000004700507308 */ /* 0x0007e20000000800 */
[----:B----4-:R-:W-:Y:S01]  /*cac0*/  F2FP.PACK_AB R126, R93, R82 ;  /* 0x000000525d7e723e */ /* 0x010fe200000000ff */
[--C-:B---3--:R-:W-:Y:S08]  /*cad0*/  FFMA.FTZ R71, R179, c[0x0][0x2d0], -R94.reuse ;  /* 0x0000b400b3477a23 */ /* 0x108ff0000001085e */
[----:B------:R3:W4:Y:S02]  /*cae0*/  MUFU.EX2 R81, R71 ;  /* 0x0000004700517308 */ /* 0x0007240000000800 */
[--C-:B---3--:R-:W-:Y:S01]  /*caf0*/  FFMA.FTZ R71, R180, c[0x0][0x2d0], -R94.reuse ;  /* 0x0000b400b4477a23 */ /* 0x108fe2000001085e */
[----:B----4-:R-:W-:Y:S01]  /*cb00*/  F2FP.PACK_AB R125, R81, R80 ;  /* 0x00000050517d723e */ /* 0x010fe200000000ff */
[----:B------:R-:W-:Y:S02]  /*cb10*/  FFMA.FTZ R94, R70, c[0x0][0x2d0], -R94 ;  /* 0x0000b400465e7a23 */ /* 0x000fe4000001085e */
[----:B------:R-:W3:Y:S04]  /*cb20*/  LDL.LU R70, [R1+0x14] ;  /* 0x0000140001467983 */ /* 0x000ee80000300800 */
[----:B------:R-:W-:Y:S10]  /*cb30*/  MUFU.EX2 R71, R71 ;  /* 0x0000004700477308 */ /* 0x000ff40000000800 */
[----:B------:R-:W4:Y:S02]  /*cb40*/  MUFU.EX2 R94, R94 ;  /* 0x0000005e005e7308 */ /* 0x000f240000000800 */
[----:B----4-:R-:W-:Y:S07]  /*cb50*/  F2FP.PACK_AB R127, R94, R71 ;  /* 0x000000475e7f723e */ /* 0x010fee00000000ff */
[C---:B------:R-:W-:Y:S01]  /*cb60*/  HMMA.16816.F32 R140, R124.reuse, R148, R8 ;  /* 0x000000947c8c723c */ /* 0x040fe20000001808 */
[----:B--2---:R-:W-:Y:S01]  /*cb70*/  FFMA.FTZ R2, R2, R83, R152 ;  /* 0x0000005302027223 */ /* 0x004fe20000010098 */
[----:B------:R-:W-:Y:S06]  /*cb80*/  MOV R152, R144 ;  /* 0x0000009000987202 */ /* 0x000fec0000000f00 */
[-C--:B------:R-:W-:Y:S01]  /*cb90*/  HMMA.16816.F32 R144, R124, R150.reuse, R12 ;  /* 0x000000967c90723c */ /* 0x080fe2000000180c */
[----:B------:R-:W-:Y:S04]  /*cba0*/  FADD.FTZ R2, R155, R2 ;  /* 0x000000029b027221 */ /* 0x000fe80000010000 */
[----:B------:R-:W-:Y:S02]  /*cbb0*/  FADD.FTZ R5, R152, R2 ;  /* 0x0000000298057221 */ /* 0x000fe40000010000 */
[----:B------:R-:W-:Y:S01]  /*cbc0*/  FADD.FTZ R2, R239, R6 ;  /* 0x00000006ef027221 */ /* 0x000fe20000010000 */
[C---:B------:R-:W-:Y:S01]  /*cbd0*/  HMMA.16816.F32 R148, R168.reuse, R150, R16 ;  /* 0x00000096a894723c */ /* 0x040fe20000001810 */
[----:B------:R-:W-:Y:S07]  /*cbe0*/  FADD.FTZ R6, R158, R4 ;  /* 0x000000049e067221 */ /* 0x000fee0000010000 */
[-C--:B------:R-:W-:Y:S01]  /*cbf0*/  HMMA.16816.F32 R152, R168, R100.reuse, R20 ;  /* 0x00000064a898723c */ /* 0x080fe20000001814 */
[----:B---3--:R-:W-:Y:S03]  /*cc00*/  FFMA.FTZ R8, R0, R70, R131 ;  /* 0x0000004600087223 */ /* 0x008fe60000010083 */
[----:B------:R-:W-:Y:S02]  /*cc10*/  FADD.FTZ R0, R159, R5 ;  /* 0x000000059f007221 */ /* 0x000fe40000010000 */
[----:B------:R-:W-:Y:S01]  /*cc20*/  FADD.FTZ R8, R132, R8 ;  /* 0x0000000884087221 */ /* 0x000fe20000010000 */
[----:B------:R-:W-:Y:S01]  /*cc30*/  MOV R132, R129 ;  /* 0x0000008100847202 */ /* 0x000fe20000000f00 */
[----:B------:R-:W-:Y:S04]  /*cc40*/  FADD.FTZ R5, R157, R2 ;  /* 0x000000029d057221 */ /* 0x000fe80000010000 */
[----:B------:R-:W-:Y:S02]  /*cc50*/  FADD.FTZ R7, R156, R0 ;  /* 0x000000009c077221 */ /* 0x000fe40000010000 */
[----:B------:R-:W-:Y:S01]  /*cc60*/  FADD.FTZ R4, R238, R8 ;  /* 0x00000008ee047221 */ /* 0x000fe20000010000 */
[C---:B------:R-:W-:Y:S01]  /*cc70*/  HMMA.16816.F32 R156, R124.reuse, R100, R24 ;  /* 0x000000647c9c723c */ /* 0x040fe20000001818 */
[----:B------:R-:W-:Y:S02]  /*cc80*/  FADD.FTZ R2, R233, R6 ;  /* 0x00000006e9027221 */ /* 0x000fe40000010000 */
[----:B------:R-:W-:Y:S02]  /*cc90*/  FADD.FTZ R0, R230, R5 ;  /* 0x00000005e6007221 */ /* 0x000fe40000010000 */
[----:B------:R-:W-:Y:S02]  /*cca0*/  FADD.FTZ R7, R160, R7 ;  /* 0x00000007a0077221 */ /* 0x000fe40000010000 */
[----:B------:R-:W-:Y:S02]  /*ccb0*/  FADD.FTZ R4, R163, R4 ;  /* 0x00000004a3047221 */ /* 0x000fe40000010000 */
[----:B------:R-:W-:Y:S03]  /*ccc0*/  FADD.FTZ R6, R162, R2 ;  /* 0x00000002a2067221 */ /* 0x000fe60000010000 */
[----:B------:R-:W-:Y:S02]  /*ccd0*/  FADD.FTZ R5, R161, R0 ;  /* 0x00000000a1057221 */ /* 0x000fe40000010000 */
[----:B------:R-:W-:Y:S01]  /*cce0*/  FADD.FTZ R2, R211, R7 ;  /* 0x00000007d3027221 */ /* 0x000fe20000010000 */
[-C--:B------:R-:W-:Y:S01]  /*ccf0*/  HMMA.16816.F32 R160, R124, R102.reuse, R28 ;  /* 0x000000667ca0723c */ /* 0x080fe2000000181c */
[----:B------:R-:W-:Y:S02]  /*cd00*/  FADD.FTZ R4, R209, R4 ;  /* 0x00000004d1047221 */ /* 0x000fe40000010000 */
[----:B------:R-:W-:Y:S02]  /*cd10*/  FADD.FTZ R0, R237, R6 ;  /* 0x00000006ed007221 */ /* 0x000fe40000010000 */
[----:B------:R-:W-:Y:S02]  /*cd20*/  FADD.FTZ R10, R236, R5 ;  /* 0x00000005ec0a7221 */ /* 0x000fe40000010000 */
[----:B------:R-:W-:Y:S01]  /*cd30*/  FADD.FTZ R11, R234, R4 ;  /* 0x00000004ea0b7221 */ /* 0x000fe20000010000 */
[C---:B------:R-:W-:Y:S01]  /*cd40*/  HMMA.16816.F32 R100, R168.reuse, R102, R32 ;  /* 0x00000066a864723c */ /* 0x040fe20000001820 */
[----:B------:R-:W-:Y:S01]  /*cd50*/  FADD.FTZ R8, R235, R2 ;  /* 0x00000002eb087221 */ /* 0x000fe20000010000 */
[----:B------:R-:W2:Y:S02]  /*cd60*/  LDSM.16.MT88.4 R4, [R215+0x2900] ;  /* 0x00290000d704783b */ /* 0x000ea40000004200 */
[----:B------:R-:W-:Y:S02]  /*cd70*/  FADD.FTZ R9, R232, R0 ;  /* 0x00000000e8097221 */ /* 0x000fe40000010000 */
[----:B------:R-:W-:Y:S02]  /*cd80*/  FADD.FTZ R2, R167, R10 ;  /* 0x0000000aa7027221 */ /* 0x000fe40000010000 */
[----:B------:R-:W-:Y:S04]  /*cd90*/  FADD.FTZ R0, R165, R8 ;  /* 0x00000008a5007221 */ /* 0x000fe80000010000 */
[----:B------:R-:W-:Y:S02]  /*cda0*/  FADD.FTZ R8, R104, R11 ;  /* 0x0000000b68087221 */ /* 0x000fe40000010000 */
[----:B------:R-:W-:Y:S02]  /*cdb0*/  FADD.FTZ R9, R210, R9 ;  /* 0x00000009d2097221 */ /* 0x000fe40000010000 */
[----:B------:R-:W-:Y:S02]  /*cdc0*/  FADD.FTZ R2, R166, R2 ;  /* 0x00000002a6027221 */ /* 0x000fe40000010000 */
[----:B------:R-:W-:Y:S02]  /*cdd0*/  FADD.FTZ R0, R164, R0 ;  /* 0x00000000a4007221 */ /* 0x000fe40000010000 */
[----:B------:R-:W-:Y:S01]  /*cde0*/  FADD.FTZ R12, R208, R8 ;  /* 0x00000008d00c7221 */ /* 0x000fe20000010000 */
[-C--:B-1----:R-:W-:Y:S01]  /*cdf0*/  HMMA.16816.F32 R164, R168, R112.reuse, R36 ;  /* 0x00000070a8a4723c */ /* 0x082fe20000001824 */
[----:B------:R-:W-:Y:S02]  /*ce00*/  FADD.FTZ R8, R207, R9 ;  /* 0x00000009cf087221 */ /* 0x000fe40000010000 */
[----:B------:R-:W-:Y:S02]  /*ce10*/  FADD.FTZ R2, R205, R2 ;  /* 0x00000002cd027221 */ /* 0x000fe40000010000 */
[----:B------:R-:W-:Y:S02]  /*ce20*/  FADD.FTZ R0, R107, R0 ;  /* 0x000000006b007221 */ /* 0x000fe40000010000 */
[----:B------:R-:W-:Y:S02]  /*ce30*/  FADD.FTZ R12, R105, R12 ;  /* 0x0000000c690c7221 */ /* 0x000fe40000010000 */
[----:B------:R-:W-:Y:S03]  /*ce40*/  FADD.FTZ R10, R206, R8 ;  /* 0x00000008ce0a7221 */ /* 0x000fe60000010000 */
[----:B------:R-:W-:Y:S02]  /*ce50*/  FADD.FTZ R9, R204, R2 ;  /* 0x00000002cc097221 */ /* 0x000fe40000010000 */
        /* <DEDUP_REMOVED lines=16> */
[----:B------:R-:W-:Y:S03]  /*cf60*/  FADD.FTZ R8, R191, R8 ;  /* 0x00000008bf087221 */ /* 0x000fe60000010000 */
        /* <DEDUP_REMOVED lines=8> */
[----:B------:R-:W-:Y:S01]  /*cff0*/  FADD.FTZ R2, R190, R10 ;  /* 0x0000000abe027221 */ /* 0x000fe20000010000 */
[-C--:B--2---:R-:W-:Y:S01]  /*d000*/  HMMA.16816.F32 R116, R168, R4.reuse, R52 ;  /* 0x00000004a874723c */ /* 0x084fe20000001834 */
[----:B------:R-:W-:Y:S02]  /*d010*/  FADD.FTZ R8, R98, R8 ;  /* 0x0000000862087221 */ /* 0x000fe40000010000 */
[----:B------:R-:W-:Y:S02]  /*d020*/  FADD.FTZ R0, R189, R11 ;  /* 0x0000000bbd007221 */ /* 0x000fe40000010000 */
[----:B------:R-:W-:Y:S02]  /*d030*/  FADD.FTZ R10, R121, R9 ;  /* 0x00000009790a7221 */ /* 0x000fe40000010000 */
[----:B------:R-:W-:Y:S02]  /*d040*/  FADD.FTZ R11, R123, R2 ;  /* 0x000000027b0b7221 */ /* 0x000fe40000010000 */
[----:B------:R-:W-:Y:S03]  /*d050*/  FADD.FTZ R8, R120, R8 ;  /* 0x0000000878087221 */ /* 0x000fe60000010000 */
[----:B------:R-:W-:Y:S02]  /*d060*/  FADD.FTZ R9, R122, R0 ;  /* 0x000000007a097221 */ /* 0x000fe40000010000 */
[----:B------:R-:W-:Y:S01]  /*d070*/  FADD.FTZ R2, R186, R10 ;  /* 0x0000000aba027221 */ /* 0x000fe20000010000 */
[C---:B------:R-:W-:Y:S01]  /*d080*/  HMMA.16816.F32 R120, R124.reuse, R4, R56 ;  /* 0x000000047c78723c */ /* 0x040fe20000001838 */
[----:B------:R-:W-:Y:S02]  /*d090*/  FADD.FTZ R0, R188, R11 ;  /* 0x0000000bbc007221 */ /* 0x000fe40000010000 */
[----:B------:R-:W-:Y:S04]  /*d0a0*/  IMAD.MOV.U32 R131, RZ, RZ, R130 ;  /* 0x000000ffff837224 */ /* 0x000fe800078e0082 */
[----:B------:R-:W-:Y:S01]  /*d0b0*/  FADD.FTZ R4, R97, R8 ;  /* 0x0000000861047221 */ /* 0x000fe20000010000 */
[-C--:B------:R-:W-:Y:S01]  /*d0c0*/  HMMA.16816.F32 R124, R124, R6.reuse, R60 ;  /* 0x000000067c7c723c */ /* 0x080fe2000000183c */
[----:B------:R-:W-:Y:S03]  /*d0d0*/  FADD.FTZ R8, R187, R9 ;  /* 0x00000009bb087221 */ /* 0x000fe60000010000 */
[----:B------:R-:W-:Y:S02]  /*d0e0*/  FADD.FTZ R9, R185, R2 ;  /* 0x00000002b9097221 */ /* 0x000fe40000010000 */
[----:B------:R-:W-:Y:S02]  /*d0f0*/  FADD.FTZ R4, R96, R4 ;  /* 0x0000000460047221 */ /* 0x000fe40000010000 */
[----:B------:R-:W-:Y:S01]  /*d100*/  FADD.FTZ R5, R184, R0 ;  /* 0x00000000b8057221 */ /* 0x000fe20000010000 */
[----:B------:R-:W-:Y:S03]  /*d110*/  HMMA.16816.F32 R168, R168, R6, R64 ;  /* 0x00000006a8a8723c */ /* 0x000fe60000001840 */
[----:B------:R-:W-:Y:S02]  /*d120*/  FADD.FTZ R2, R174, R8 ;  /* 0x00000008ae027221 */ /* 0x000fe40000010000 */
[----:B------:R-:W-:Y:S02]  /*d130*/  FADD.FTZ R4, R95, R4 ;  /* 0x000000045f047221 */ /* 0x000fe40000010000 */
[----:B------:R-:W-:Y:S02]  /*d140*/  FADD.FTZ R0, R99, R9 ;  /* 0x0000000963007221 */ /* 0x000fe40000010000 */
[----:B------:R-:W-:Y:S03]  /*d150*/  FADD.FTZ R5, R175, R5 ;  /* 0x00000005af057221 */ /* 0x000fe60000010000 */
[----:B------:R-:W-:Y:S02]  /*d160*/  FADD.FTZ R8, R172, R2 ;  /* 0x00000002ac087221 */ /* 0x000fe40000010000 */
[----:B------:R-:W-:Y:S02]  /*d170*/  FADD.FTZ R2, R80, R4 ;  /* 0x0000000450027221 */ /* 0x000fe40000010000 */
[----:B------:R-:W-:Y:S02]  /*d180*/  FADD.FTZ R4, R92, R0 ;  /* 0x000000005c047221 */ /* 0x000fe40000010000 */
[----:B------:R-:W-:Y:S02]  /*d190*/  FADD.FTZ R0, R173, R5 ;  /* 0x00000005ad007221 */ /* 0x000fe40000010000 */
[----:B------:R-:W-:Y:S01]  /*d1a0*/  FADD.FTZ R5, R134, R8 ;  /* 0x0000000886057221 */ /* 0x000fe20000010000 */
[----:B------:R-:W-:Y:S01]  /*d1b0*/  MOV R134, R3 ;  /* 0x0000000300867202 */ /* 0x000fe20000000f00 */
[----:B------:R-:W-:Y:S02]  /*d1c0*/  FADD.FTZ R6, R135, R0 ;  /* 0x0000000087067221 */ /* 0x000fe40000010000 */
[----:B------:R-:W-:Y:S01]  /*d1d0*/  FADD.FTZ R5, R133, R5 ;  /* 0x0000000585057221 */ /* 0x000fe20000010000 */
[----:B------:R-:W-:Y:S01]  /*d1e0*/  MOV R133, R128 ;  /* 0x0000008000857202 */ /* 0x000fe20000000f00 */
[----:B------:R-:W-:Y:S01]  /*d1f0*/  FADD.FTZ R2, R81, R2 ;  /* 0x0000000251027221 */ /* 0x000fe20000010000 */
[----:B------:R1:W-:Y:S01]  /*d200*/  STL [R1+0x8], R6 ;  /* 0x0000080601007387 */ /* 0x0003e20000100800 */
[----:B------:R-:W-:Y:S02]  /*d210*/  FADD.FTZ R4, R82, R4 ;  /* 0x0000000452047221 */ /* 0x000fe40000010000 */
[----:B------:R-:W-:Y:S01]  /*d220*/  FADD.FTZ R0, R71, R2 ;  /* 0x0000000247007221 */ /* 0x000fe20000010000 */
[----:B------:R1:W-:Y:S01]  /*d230*/  STL [R1+0xc], R5 ;  /* 0x00000c0501007387 */ /* 0x0003e20000100800 */
[----:B------:R-:W-:Y:S02]  /*d240*/  FADD.FTZ R2, R93, R4 ;  /* 0x000000045d027221 */ /* 0x000fe40000010000 */
[----:B------:R-:W-:Y:S03]  /*d250*/  FADD.FTZ R0, R94, R0 ;  /* 0x000000005e007221 */ /* 0x000fe60000010000 */
[----:B------:R1:W-:Y:S04]  /*d260*/  STL [R1+0x10], R2 ;  /* 0x0000100201007387 */ /* 0x0003e80000100800 */
[----:B------:R1:W-:Y:S01]  /*d270*/  STL [R1+0x14], R0 ;  /* 0x0000140001007387 */ /* 0x0003e20000100800 */
[----:B------:R-:W-:-:S05]  /*d280*/  @P0 BRA `(.L_x_181) ;  /* 0xffffa49000000947 */ /* 0x000fca000383ffff */
.L_x_164:
[----:B------:R-:W2:Y:S01]  /*d290*/  S2UR UR6, SR_CTAID.X ;  /* 0x00000000000679c3 */ /* 0x000ea20000002500 */
[----:B------:R-:W-:Y:S01]  /*d2a0*/  ULDC.64 UR4, c[0x0][0x2c8] ;  /* 0x0000b20000047ab9 */ /* 0x000fe20000000a00 */
[----:B------:R-:W-:Y:S01]  /*d2b0*/  PLOP3.LUT P0, PT, PT, PT, UP1, 0x40, 0x0 ;  /* 0x000000000000781c */ /* 0x000fe20003f0e818 */
[----:B--2---:R-:W-:-:S04]  /*d2c0*/  ULEA UR6, UR6, 0x7f, 0x7 ;  /* 0x0000007f06067891 */ /* 0x004fc8000f8e383f */
[----:B------:R-:W-:-:S03]  /*d2d0*/  UIMAD.WIDE.U32 UR14, UR6, UR4, URZ ;  /* 0x00000004060e72a5 */ /* 0x000fc6000f8e003f */
[----:B------:R-:W-:Y:S02]  /*d2e0*/  ULDC UR4, c[0x0][0x168] ;  /* 0x00005a0000047ab9 */ /* 0x000fe40000000800 */
[----:B------:R-:W-:Y:S02]  /*d2f0*/  @UP2 USHF.R.U32.HI UR6, URZ, UR5, UR15 ;  /* 0x000000053f062299 */ /* 0x000fe4000801160f */
[----:B------:R-:W-:Y:S02]  /*d300*/  UIADD3 UR4, -UR4, 0x1, URZ ;  /* 0x0000000104047890 */ /* 0x000fe4000fffe13f */
[----:B------:R-:W-:Y:S02]  /*d310*/  ULDC UR5, c[0x0][0x1d0] ;  /* 0x0000740000057ab9 */ /* 0x000fe40000000800 */
[----:B------:R-:W-:-:S03]  /*d320*/  UIADD3 UR7, UR6, UR5, UR4 ;  /* 0x0000000506077290 */ /* 0x000fc6000fffe004 */
[----:B------:R-:W-:Y:S02]  /*d330*/  ULDC UR6, c[0x0][0x324] ;  /* 0x0000c90000067ab9 */ /* 0x000fe40000000800 */
[----:B------:R-:W-:Y:S01]  /*d340*/  UIADD3 UR6, UR7, -UR6, URZ ;  /* 0x8000000607067290 */ /* 0x000fe2000fffe03f */
[----:B------:R-:W-:Y:S05]  /*d350*/  @P0 BRA `(.L_x_182) ;  /* 0x0000014000000947 */ /* 0x000fea0003800000 */
        /* <DEDUP_REMOVED lines=11> */
.L_x_183:
[----:B------:R-:W-:Y:S02]  /*d410*/  ULDC UR4, c[0x0][0x32c] ;  /* 0x0000cb0000047ab9 */ /* 0x000fe40000000800 */
[----:B------:R-:W-:-:S03]  /*d420*/  UISETP.NE.AND UP0, UPT, UR4, 0x1, UPT ;  /* 0x000000010400788c */ /* 0x000fc6000bf05270 */
[----:B------:R-:W-:Y:S02]  /*d430*/  ULDC.64 UR4, c[0x0][0x330] ;  /* 0x0000cc0000047ab9 */ /* 0x000fe40000000a00 */
[----:B------:R-:W-:-:S06]  /*d440*/  UIMAD.WIDE.U32 UR14, UR7, UR4, URZ ;  /* 0x00000004070e72a5 */ /* 0x000fcc000f8e003f */
[----:B------:R-:W-:Y:S02]  /*d450*/  @UP0 USHF.R.U32.HI UR7, URZ, UR5, UR15 ;  /* 0x000000053f070299 */ /* 0x000fe4000801160f */
.L_x_184:
[----:B------:R-:W-:Y:S02]  /*d460*/  ULDC UR4, c[0x0][0x32c] ;  /* 0x0000cb0000047ab9 */ /* 0x000fe40000000800 */
[----:B------:R-:W-:-:S04]  /*d470*/  UIMAD UR4, UR7, UR4, URZ ;  /* 0x00000004070472a4 */ /* 0x000fc8000f8e023f */
[----:B------:R-:W-:-:S04]  /*d480*/  UISETP.LT.AND UP0, UPT, UR6, UR4, UPT ;  /* 0x000000040600728c */ /* 0x000fc8000bf01270 */
[----:B------:R-:W-:-:S04]  /*d490*/  USEL UR6, UR6, UR4, !UP0 ;  /* 0x0000000406067287 */ /* 0x000fc8000c000000 */
.L_x_182:
[----:B------:R-:W-:-:S04]  /*d4a0*/  UIADD3 UR6, UR6, 0x5f, URZ ;  /* 0x0000005f06067890 */ /* 0x000fc8000fffe03f */
[----:B------:R-:W-:-:S04]  /*d4b0*/  UIMAD.WIDE UR4, UR6, 0x2aaaaaab, URZ ;  /* 0x2aaaaaab060478a5 */ /* 0x000fc8000f8e023f */
[----:B------:R-:W-:-:S04]  /*d4c0*/  USHF.R.U32.HI UR4, URZ, 0x1f, UR5 ;  /* 0x0000001f3f047899 */ /* 0x000fc80008011605 */
[----:B------:R-:W-:-:S04]  /*d4d0*/  ULEA.HI.SX32 UR4, UR5, UR4, 0x1c ;  /* 0x0000000405047291 */ /* 0x000fc8000f8fe23f */
[----:B------:R-:W-:-:S04]  /*d4e0*/  UISETP.LT.AND UP0, UPT, UR8, UR4, UPT ;  /* 0x000000040800728c */ /* 0x000fc8000bf01270 */
[----:B------:R-:W-:-:S06]  /*d4f0*/  USEL UR4, UR8, UR4, !UP0 ;  /* 0x0000000408047287 */ /* 0x000fcc000c000000 */
[----:B------:R-:W-:-:S13]  /*d500*/  ISETP.GE.AND P0, PT, R229, UR4, PT ;  /* 0x00000004e5007c0c */ /* 0x000fda000bf06270 */
[----:B------:R-:W-:Y:S05]  /*d510*/  @!P0 BRA `(.L_x_185) ;  /* 0x0000368000008947 */ /* 0x000fea0003800000 */
[----:B------:R-:W-:Y:S01]  /*d520*/  MOV R131, R129 ;  /* 0x0000008100837202 */ /* 0x000fe20000000f00 */
[----:B------:R-:W-:Y:S01]  /*d530*/  IMAD.MOV.U32 R135, RZ, RZ, R3 ;  /* 0x000000ffff877224 */ /* 0x000fe200078e0003 */
[----:B-1----:R-:W-:Y:S01]  /*d540*/  MOV R0, R130 ;  /* 0x0000008200007202 */ /* 0x002fe20000000f00 */
[----:B------:R-:W-:Y:S01]  /*d550*/  IMAD.MOV.U32 R230, RZ, RZ, R229 ;  /* 0x000000ffffe67224 */ /* 0x000fe200078e00e5 */
[----:B------:R-:W-:Y:S01]  /*d560*/  MOV R134, R128 ;  /* 0x0000008000867202 */ /* 0x000fe20000000f00 */
[----:B------:R-:W-:Y:S01]  /*d570*/  IMAD.MOV.U32 R250, RZ, RZ, c[0x0][0x1e4] ;  /* 0x00007900fffa7624 */ /* 0x000fe200078e00ff */
[----:B------:R-:W-:Y:S02]  /*d580*/  MOV R249, c[0x0][0x1e0] ;  /* 0x0000780000f97a02 */ /* 0x000fe40000000f00 */
.L_x_186:
[----:B------:R-:W-:Y:S04]  /*d590*/  DEPBAR.LE SB0, 0x0 ;  /* 0x000080000000791a */ /* 0x000fe80000000000 */
[----:B------:R-:W-:Y:S01]  /*d5a0*/  BAR.SYNC.DEFER_BLOCKING 0x0 ;  /* 0x0000000000007b1d */ /* 0x000fe20000010000 */
[C---:B------:R-:W-:Y:S02]  /*d5b0*/  ISETP.LT.AND P0, PT, R230.reuse, UR8, PT ;  /* 0x00000008e6007c0c */ /* 0x040fe4000bf01270 */
[C---:B------:R-:W-:Y:S11]  /*d5c0*/  IADD3 R229, R230.reuse, -0x1, RZ ;  /* 0xffffffffe6e57810 */ /* 0x040ff60007ffe0ff */
[----:B------:R-:W-:Y:S01]  /*d5d0*/  @!P0 SHF.R.S32.HI R2, RZ, 0x1f, R230 ;  /* 0x0000001fff028819 */ /* 0x000fe200000114e6 */
[----:B------:R-:W-:Y:S04]  /*d5e0*/  @!P0 IMAD.WIDE.U32 R128, R230, c[0x0][0x208], RZ ;  /* 0x00008200e6808a25 */ /* 0x000fe800078e00ff */
[----:B------:R-:W-:Y:S04]  /*d5f0*/  @!P0 IMAD R2, R2, c[0x0][0x208], RZ ;  /* 0x0000820002028a24 */ /* 0x000fe800078e02ff */
[----:B------:R-:W-:Y:S01]  /*d600*/  @!P0 IMAD R2, R230, c[0x0][0x20c], R2 ;  /* 0x00008300e6028a24 */ /* 0x000fe200078e0202 */
[----:B------:R-:W2:Y:S04]  /*d610*/  LDL.64 R202, [R1+0x30] ;  /* 0x0000300001ca7983 */ /* 0x000ea80000100a00 */
[----:B------:R-:W-:Y:S02]  /*d620*/  @!P0 IADD3 R129, R129, R2, RZ ;  /* 0x0000000281818210 */ /* 0x000fe40007ffe0ff */
[----:B------:R-:W3:Y:S06]  /*d630*/  LDL.64 R200, [R1+0x40] ;  /* 0x0000400001c87983 */ /* 0x000eec0000100a00 */
[----:B-----5:R-:W-:Y:S08]  /*d640*/  LDSM.16.M88.4 R96, [R219+0x6100] ;  /* 0x00610000db60783b */ /* 0x020ff00000000200 */
[----:B------:R-:W1:Y:S08]  /*d650*/  LDSM.16.M88.4 R16, [R212+0x3100] ;  /* 0x00310000d410783b */ /* 0x000e700000000200 */
[----:B------:R-:W4:Y:S08]  /*d660*/  LDSM.16.M88.4 R92, [R219+0x8100] ;  /* 0x00810000db5c783b */ /* 0x000f300000000200 */
[----:B------:R-:W4:Y:S08]  /*d670*/  LDSM.16.M88.4 R32, [R212+0x3900] ;  /* 0x00390000d420783b */ /* 0x000f300000000200 */
[----:B------:R-:W3:Y:S06]  /*d680*/  LDL.64 R232, [R1+0x38] ;  /* 0x0000380001e87983 */ /* 0x000eec0000100a00 */
[----:B------:R-:W4:Y:S08]  /*d690*/  LDSM.16.M88.4 R48, [R212+0x4100] ;  /* 0x00410000d430783b */ /* 0x000f300000000200 */
[----:B------:R-:W4:Y:S01]  /*d6a0*/  LDSM.16.M88.4 R64, [R212+0x4900] ;  /* 0x00490000d440783b */ /* 0x000f220000000200 */
[-C--:B-1----:R-:W-:Y:S07]  /*d6b0*/  HMMA.16816.F32 R4, R96, R16.reuse, RZ ;  /* 0x000000106004723c */ /* 0x082fee00000018ff */
[----:B------:R-:W1:Y:S01]  /*d6c0*/  LDSM.16.M88.4 R80, [R212+0x5100] ;  /* 0x00510000d450783b */ /* 0x000e620000000200 */
[C---:B----4-:R-:W-:Y:S07]  /*d6d0*/  HMMA.16816.F32 R8, R92.reuse, R16, RZ ;  /* 0x000000105c08723c */ /* 0x050fee00000018ff */
[----:B------:R-:W4:Y:S01]  /*d6e0*/  LDSM.16.M88.4 R172, [R212+0x5900] ;  /* 0x00590000d4ac783b */ /* 0x000f220000000200 */
[-C--:B------:R-:W-:Y:S07]  /*d6f0*/  HMMA.16816.F32 R12, R92, R18.reuse, RZ ;  /* 0x000000125c0c723c */ /* 0x080fee00000018ff */
[----:B------:R-:W-:Y:S01]  /*d700*/  LDSM.16.M88.4 R176, [R222+0x6100] ;  /* 0x00610000deb0783b */ /* 0x000fe20000000200 */
[C---:B------:R-:W-:Y:S07]  /*d710*/  HMMA.16816.F32 R16, R96.reuse, R18, RZ ;  /* 0x000000126010723c */ /* 0x040fee00000018ff */
[----:B------:R-:W1:Y:S01]  /*d720*/  LDSM.16.M88.4 R180, [R223] ;  /* 0x00000000dfb4783b */ /* 0x000e620000000200 */
[-C--:B------:R-:W-:Y:S07]  /*d730*/  HMMA.16816.F32 R20, R96, R32.reuse, RZ ;  /* 0x000000206014723c */ /* 0x080fee00000018ff */
[----:B------:R-:W1:Y:S01]  /*d740*/  LDSM.16.M88.4 R184, [R222+0x8100] ;  /* 0x00810000deb8783b */ /* 0x000e620000000200 */
[C---:B------:R-:W-:Y:S07]  /*d750*/  HMMA.16816.F32 R24, R92.reuse, R32, RZ ;  /* 0x000000205c18723c */ /* 0x040fee00000018ff */
[----:B------:R-:W1:Y:S01]  /*d760*/  LDSM.16.M88.4 R188, [R228] ;  /* 0x00000000e4bc783b */ /* 0x000e620000000200 */
[-C--:B------:R-:W-:Y:S07]  /*d770*/  HMMA.16816.F32 R28, R92, R34.reuse, RZ ;  /* 0x000000225c1c723c */ /* 0x080fee00000018ff */
[----:B------:R-:W1:Y:S01]  /*d780*/  LDSM.16.M88.4 R192, [R227] ;  /* 0x00000000e3c0783b */ /* 0x000e620000000200 */
[C---:B------:R-:W-:Y:S07]  /*d790*/  HMMA.16816.F32 R32, R96.reuse, R34, RZ ;  /* 0x000000226020723c */ /* 0x040fee00000018ff */
[----:B------:R-:W3:Y:S01]  /*d7a0*/  LDL.64 R234, [R1+0x28] ;  /* 0x0000280001ea7983 */ /* 0x000ee20000100a00 */
[-C--:B------:R-:W-:Y:S05]  /*d7b0*/  HMMA.16816.F32 R36, R96, R48.reuse, RZ ;  /* 0x000000306024723c */ /* 0x080fea00000018ff */
[----:B------:R-:W3:Y:S03]  /*d7c0*/  LDL.LU R252, [R1+0x10] ;  /* 0x0000100001fc7983 */ /* 0x000ee60000300800 */
[C---:B------:R-:W-:Y:S01]  /*d7d0*/  HMMA.16816.F32 R40, R92.reuse, R48, RZ ;  /* 0x000000305c28723c */ /* 0x040fe200000018ff */
[----:B------:R-:W3:Y:S07]  /*d7e0*/  LDL.LU R251, [R1+0x14] ;  /* 0x0000140001fb7983 */ /* 0x000eee0000300800 */
[-C--:B------:R-:W-:Y:S08]  /*d7f0*/  HMMA.16816.F32 R44, R92, R50.reuse, RZ ;  /* 0x000000325c2c723c */ /* 0x080ff000000018ff */
        /* <DEDUP_REMOVED lines=9> */
[-C--:B----4-:R-:W-:Y:S08]  /*d890*/  HMMA.16816.F32 R84, R96, R172.reuse, RZ ;  /* 0x000000ac6054723c */ /* 0x090ff000000018ff */
[C---:B------:R-:W-:Y:S08]  /*d8a0*/  HMMA.16816.F32 R88, R92.reuse, R172, RZ ;  /* 0x000000ac5c58723c */ /* 0x040ff000000018ff */
[-C--:B------:R-:W-:Y:S08]  /*d8b0*/  HMMA.16816.F32 R92, R92, R174.reuse, RZ ;  /* 0x000000ae5c5c723c */ /* 0x080ff000000018ff */
[----:B------:R-:W-:Y:S01]  /*d8c0*/  HMMA.16816.F32 R96, R96, R174, RZ ;  /* 0x000000ae6060723c */ /* 0x000fe200000018ff */
[----:B------:R-:W1:Y:S07]  /*d8d0*/  LDSM.16.M88.4 R172, [R226] ;  /* 0x00000000e2ac783b */ /* 0x000e6e0000000200 */
[-C--:B------:R-:W-:Y:S08]  /*d8e0*/  HMMA.16816.F32 R4, R176, R180.reuse, R4 ;  /* 0x000000b4b004723c */ /* 0x080ff00000001804 */
[C---:B------:R-:W-:Y:S08]  /*d8f0*/  HMMA.16816.F32 R8, R184.reuse, R180, R8 ;  /* 0x000000b4b808723c */ /* 0x040ff00000001808 */
[-C--:B------:R-:W-:Y:S08]  /*d900*/  HMMA.16816.F32 R12, R184, R182.reuse, R12 ;  /* 0x000000b6b80c723c */ /* 0x080ff0000000180c */
[C---:B------:R-:W-:Y:S01]  /*d910*/  HMMA.16816.F32 R16, R176.reuse, R182, R16 ;  /* 0x000000b6b010723c */ /* 0x040fe20000001810 */
[----:B------:R-:W4:Y:S07]  /*d920*/  LDSM.16.M88.4 R180, [R225] ;  /* 0x00000000e1b4783b */ /* 0x000f2e0000000200 */
[-C--:B------:R-:W-:Y:S08]  /*d930*/  HMMA.16816.F32 R20, R176, R188.reuse, R20 ;  /* 0x000000bcb014723c */ /* 0x080ff00000001814 */
[C---:B------:R-:W-:Y:S08]  /*d940*/  HMMA.16816.F32 R24, R184.reuse, R188, R24 ;  /* 0x000000bcb818723c */ /* 0x040ff00000001818 */
[-C--:B------:R-:W-:Y:S04]  /*d950*/  HMMA.16816.F32 R28, R184, R190.reuse, R28 ;  /* 0x000000beb81c723c */ /* 0x080fe8000000181c */
[----:B--2---:R-:W-:Y:S02]  /*d960*/  @!P0 MOV R3, R203 ;  /* 0x000000cb00038202 */ /* 0x004fe40000000f00 */
[----:B---3--:R-:W-:Y:S02]  /*d970*/  @!P0 MOV R2, R200 ;  /* 0x000000c800028202 */ /* 0x008fe40000000f00 */
[C---:B------:R-:W-:Y:S01]  /*d980*/  HMMA.16816.F32 R32, R176.reuse, R190, R32 ;  /* 0x000000beb020723c */ /* 0x040fe20000001820 */
[----:B------:R-:W2:Y:S03]  /*d990*/  LDSM.16.M88.4 R188, [R224] ;  /* 0x00000000e0bc783b */ /* 0x000ea60000000200 */
[----:B------:R-:W-:Y:S04]  /*d9a0*/  @!P0 IMAD.WIDE.U32 R2, R128, 0x60, R2 ;  /* 0x0000006080028825 */ /* 0x000fe800078e0002 */
[-C--:B------:R-:W-:Y:S04]  /*d9b0*/  HMMA.16816.F32 R36, R176, R192.reuse, R36 ;  /* 0x000000c0b024723c */ /* 0x080fe80000001824 */
[----:B------:R-:W-:Y:S01]  /*d9c0*/  @!P0 IMAD R128, R129, 0x60, RZ ;  /* 0x0000006081808824 */ /* 0x000fe200078e02ff */
[----:B------:R-:W-:Y:S03]  /*d9d0*/  @!P0 LEA R198, P1, R2, c[0x0][0x1f8], 0x1 ;  /* 0x00007e0002c68a11 */ /* 0x000fe600078208ff */
[C---:B------:R-:W-:Y:S04]  /*d9e0*/  HMMA.16816.F32 R40, R184.reuse, R192, R40 ;  /* 0x000000c0b828723c */ /* 0x040fe80000001828 */
[----:B------:R-:W-:Y:S02]  /*d9f0*/  @!P0 IADD3 R3, R3, R128, RZ ;  /* 0x0000008003038210 */ /* 0x000fe40007ffe0ff */
[----:B------:R-:W-:Y:S02]  /*da00*/  @!P0 IADD3 R196, P2, R198, UR10, RZ ;  /* 0x0000000ac6c48c10 */ /* 0x000fe4000ff5e0ff */
[-C--:B------:R-:W-:Y:S04]  /*da10*/  HMMA.16816.F32 R44, R184, R194.reuse, R44 ;  /* 0x000000c2b82c723c */ /* 0x080fe8000000182c */
[----:B------:R-:W-:Y:S02]  /*da20*/  @!P0 LEA.HI.X R199, R2, c[0x0][0x1fc], R3, 0x1, P1 ;  /* 0x00007f0002c78a11 */ /* 0x000fe400008f0c03 */
[----:B------:R-:W-:Y:S02]  /*da30*/  @!P0 IADD3 R132, P1, R196, UR10, RZ ;  /* 0x0000000ac4848c10 */ /* 0x000fe4000ff3e0ff */
[C---:B------:R-:W-:Y:S01]  /*da40*/  HMMA.16816.F32 R48, R176.reuse, R194, R48 ;  /* 0x000000c2b030723c */ /* 0x040fe20000001830 */
[----:B------:R-:W-:Y:S01]  /*da50*/  @!PT LDS RZ, [RZ] ;  /* 0x00000000fffff984 */ /* 0x000fe20000000800 */
[----:B------:R-:W-:Y:S01]  /*da60*/  @!PT LDS RZ, [RZ] ;  /* 0x00000000fffff984 */ /* 0x000fe20000000800 */
[----:B------:R-:W-:Y:S01]  /*da70*/  @!PT LDS RZ, [RZ] ;  /* 0x00000000fffff984 */ /* 0x000fe20000000800 */
[----:B------:R3:W-:Y:S03]  /*da80*/  @!P0 LDGSTS.E.BYPASS.LTC128B.128 [R231+0x100], [R198.64], !P6 ;  /* 0x00100000c6e78fae */ /* 0x0007e6000f101d4c */
[----:B------:R-:W-:Y:S02]  /*da90*/  @!P0 IADD3.X R197, R199, UR9, RZ, P2, !PT ;  /* 0x00000009c7c58c10 */ /* 0x000fe400097fe4ff */
[----:B------:R-:W-:Y:S02]  /*daa0*/  @!P0 IADD3 R128, P3, R132, UR10, RZ ;  /* 0x0000000a84808c10 */ /* 0x000fe4000ff7e0ff */
[-C--:B-1----:R-:W-:Y:S01]  /*dab0*/  HMMA.16816.F32 R52, R176, R172.reuse, R52 ;  /* 0x000000acb034723c */ /* 0x082fe20000001834 */
[----:B------:R3:W-:Y:S03]  /*dac0*/  @!P0 LDGSTS.E.BYPASS.LTC128B.128 [R231+0x900], [R196.64], !P6 ;  /* 0x00900000c4e78fae */ /* 0x0007e6000f101d4c */
[----:B------:R-:W-:Y:S02]  /*dad0*/  @!P0 IADD3.X R133, R197, UR9, RZ, P1, !PT ;  /* 0x00000009c5858c10 */ /* 0x000fe40008ffe4ff */
[----:B------:R-:W-:Y:S02]  /*dae0*/  @!P0 IADD3 R2, P2, R128, UR10, RZ ;  /* 0x0000000a80028c10 */ /* 0x000fe4000ff5e0ff */
[C---:B------:R-:W-:Y:S01]  /*daf0*/  HMMA.16816.F32 R56, R184.reuse, R172, R56 ;  /* 0x000000acb838723c */ /* 0x040fe20000001838 */
[----:B------:R1:W-:Y:S03]  /*db00*/  @!P0 LDGSTS.E.BYPASS.LTC128B.128 [R231+0x1100], [R132.64], !P6 ;  /* 0x0110000084e78fae */ /* 0x0003e6000f101d4c */
[----:B------:R-:W-:Y:S02]  /*db10*/  @!P0 IADD3.X R129, R133, UR9, RZ, P3, !PT ;  /* 0x0000000985818c10 */ /* 0x000fe40009ffe4ff */
[----:B------:R-:W-:Y:S02]  /*db20*/  @!P0 IADD3 R192, P1, R2, UR10, RZ ;  /* 0x0000000a02c08c10 */ /* 0x000fe4000ff3e0ff */
[-C--:B------:R-:W-:Y:S01]  /*db30*/  HMMA.16816.F32 R60, R184, R174.reuse, R60 ;  /* 0x000000aeb83c723c */ /* 0x080fe2000000183c */
[----:B------:R1:W-:Y:S03]  /*db40*/  @!P0 LDGSTS.E.BYPASS.LTC128B.128 [R231+0x1900], [R128.64], !P6 ;  /* 0x0190000080e78fae */ /* 0x0003e6000f101d4c */
[----:B------:R-:W-:Y:S04]  /*db50*/  @!P0 IADD3.X R3, R129, UR9, RZ, P2, !PT ;  /* 0x0000000981038c10 */ /* 0x000fe800097fe4ff */
[C---:B------:R-:W-:Y:S01]  /*db60*/  HMMA.16816.F32 R64, R176.reuse, R174, R64 ;  /* 0x000000aeb040723c */ /* 0x040fe20000001840 */
[----:B------:R1:W-:Y:S03]  /*db70*/  @!P0 LDGSTS.E.BYPASS.LTC128B.128 [R231+0x2100], [R2.64], !P6 ;  /* 0x0210000002e78fae */ /* 0x0003e6000f101d4c */
[----:B------:R-:W-:Y:S04]  /*db80*/  @!P0 IADD3.X R193, R3, UR9, RZ, P1, !PT ;  /* 0x0000000903c18c10 */ /* 0x000fe80008ffe4ff */
[-C--:B----4-:R-:W-:Y:S01]  /*db90*/  HMMA.16816.F32 R68, R176, R180.reuse, R68 ;  /* 0x000000b4b044723c */ /* 0x090fe20000001844 */
[----:B------:R4:W-:Y:S02]  /*dba0*/  @!P0 LDGSTS.E.BYPASS.LTC128B.128 [R231+0x2900], [R192.64], !P6 ;  /* 0x02900000c0e78fae */ /* 0x0009e4000f101d4c */
[----:B------:R-:W-:Y:S05]  /*dbb0*/  ISETP.GT.AND P0, PT, R230, UR8, PT ;  /* 0x00000008e6007c0c */ /* 0x000fea000bf04270 */
[C---:B------:R-:W-:Y:S01]  /*dbc0*/  HMMA.16816.F32 R72, R184.reuse, R180, R72 ;  /* 0x000000b4b848723c */ /* 0x040fe20000001848 */
[----:B---3--:R-:W-:Y:S07]  /*dbd0*/  LDSM.16.M88.4 R196, [R218+0x3100] ;  /* 0x00310000dac4783b */ /* 0x008fee0000000200 */
[-C--:B------:R-:W-:Y:S01]  /*dbe0*/  HMMA.16816.F32 R76, R184, R182.reuse, R76 ;  /* 0x000000b6b84c723c */ /* 0x080fe2000000184c */
[----:B------:R-:W0:Y:S07]  /*dbf0*/  LDGDEPBAR ;  /* 0x00000000000079af */ /* 0x000e2e0000000000 */
[C---:B------:R-:W-:Y:S01]  /*dc00*/  HMMA.16816.F32 R80, R176.reuse, R182, R80 ;  /* 0x000000b6b050723c */ /* 0x040fe20000001850 */
[----:B------:R-:W-:Y:S07]  /*dc10*/  LDSM.16.M88.4 R200, [R220+0x8100] ;  /* 0x00810000dcc8783b */ /* 0x000fee0000000200 */
[-C--:B--2---:R-:W-:Y:S01]  /*dc20*/  HMMA.16816.F32 R84, R176, R188.reuse, R84 ;  /* 0x000000bcb054723c */ /* 0x084fe20000001854 */
[----:B----4-:R-:W2:Y:S07]  /*dc30*/  LDSM.16.M88.4 R192, [R220+0x6100] ;  /* 0x00610000dcc0783b */ /* 0x010eae0000000200 */
[C---:B------:R-:W-:Y:S01]  /*dc40*/  HMMA.16816.F32 R88, R184.reuse, R188, R88 ;  /* 0x000000bcb858723c */ /* 0x040fe20000001858 */
[----:B------:R-:W3:Y:S07]  /*dc50*/  LDSM.16.M88.4 R204, [R218+0x3900] ;  /* 0x00390000dacc783b */ /* 0x000eee0000000200 */
[-C--:B------:R-:W-:Y:S01]  /*dc60*/  HMMA.16816.F32 R92, R184, R190.reuse, R92 ;  /* 0x000000beb85c723c */ /* 0x080fe2000000185c */
[----:B------:R-:W4:Y:S07]  /*dc70*/  LDSM.16.M88.4 R208, [R218+0x4100] ;  /* 0x00410000dad0783b */ /* 0x000f2e0000000200 */
[----:B------:R-:W-:Y:S01]  /*dc80*/  HMMA.16816.F32 R96, R176, R190, R96 ;  /* 0x000000beb060723c */ /* 0x000fe20000001860 */
[----:B------:R-:W1:Y:S08]  /*dc90*/  LDSM.16.M88.4 R172, [R218+0x4900] ;  /* 0x00490000daac783b */ /* 0x000e700000000200 */
[----:B------:R-:W1:Y:S01]  /*dca0*/  LDSM.16.M88.4 R176, [R218+0x5100] ;  /* 0x00510000dab0783b */ /* 0x000e620000000200 */
[-C--:B--2---:R-:W-:Y:S07]  /*dcb0*/  HMMA.16816.F32 R4, R192, R196.reuse, R4 ;  /* 0x000000c4c004723c */ /* 0x084fee0000001804 */
[----:B------:R-:W2:Y:S01]  /*dcc0*/  LDSM.16.M88.4 R180, [R218+0x5900] ;  /* 0x00590000dab4783b */ /* 0x000ea20000000200 */
[C---:B------:R-:W-:Y:S07]  /*dcd0*/  HMMA.16816.F32 R8, R200.reuse, R196, R8 ;  /* 0x000000c4c808723c */ /* 0x040fee0000001808 */
[----:B------:R-:W-:Y:S01]  /*dce0*/  LDSM.16.M88.4 R184, [R221+0x6100] ;  /* 0x00610000ddb8783b */ /* 0x000fe20000000200 */
[-C--:B------:R-:W-:Y:S07]  /*dcf0*/  HMMA.16816.F32 R12, R200, R198.reuse, R12 ;  /* 0x000000c6c80c723c */ /* 0x080fee000000180c */
[----:B------:R-:W1:Y:S01]  /*dd00*/  LDSM.16.M88.4 R188, [R217] ;  /* 0x00000000d9bc783b */ /* 0x000e620000000200 */
[C---:B------:R-:W-:Y:S07]  /*dd10*/  HMMA.16816.F32 R16, R192.reuse, R198, R16 ;  /* 0x000000c6c010723c */ /* 0x040fee0000001810 */
[----:B------:R-:W-:Y:S01]  /*dd20*/  LDSM.16.M88.4 R196, [R217+0x800] ;  /* 0x00080000d9c4783b */ /* 0x000fe20000000200 */
        /* <DEDUP_REMOVED lines=10> */
[-C--:B-1----:R-:W-:Y:S08]  /*ddd0*/  HMMA.16816.F32 R52, R192, R172.reuse, R52 ;  /* 0x000000acc034723c */ /* 0x082ff00000001834 */
        /* <DEDUP_REMOVED lines=8> */
[----:B------:R-:W3:Y:S07]  /*de60*/  LDSM.16.M88.4 R176, [R217+0x2000] ;  /* 0x00200000d9b0783b */ /* 0x000eee0000000200 */
[-C--:B--2---:R-:W-:Y:S08]  /*de70*/  HMMA.16816.F32 R84, R192, R180.reuse, R84 ;  /* 0x000000b4c054723c */ /* 0x084ff00000001854 */
[C---:B------:R-:W-:Y:S08]  /*de80*/  HMMA.16816.F32 R88, R200.reuse, R180, R88 ;  /* 0x000000b4c858723c */ /* 0x040ff00000001858 */
[-C--:B------:R-:W-:Y:S08]  /*de90*/  HMMA.16816.F32 R92, R200, R182.reuse, R92 ;  /* 0x000000b6c85c723c */ /* 0x080ff0000000185c */
[----:B------:R-:W-:Y:S01]  /*dea0*/  HMMA.16816.F32 R96, R192, R182, R96 ;  /* 0x000000b6c060723c */ /* 0x000fe20000001860 */
[----:B------:R-:W2:Y:S01]  /*deb0*/  LDSM.16.M88.4 R180, [R217+0x2800] ;  /* 0x00280000d9b4783b */ /* 0x000ea20000000200 */
[----:B------:R-:W-:Y:S06]  /*dec0*/  DEPBAR.LE SB0, 0x0 ;  /* 0x000080000000791a */ /* 0x000fec0000000000 */
[-C--:B------:R-:W-:Y:S01]  /*ded0*/  HMMA.16816.F32 R4, R184, R188.reuse, R4 ;  /* 0x000000bcb804723c */ /* 0x080fe20000001804 */
[----:B------:R-:W-:Y:S07]  /*dee0*/  BAR.SYNC.DEFER_BLOCKING 0x0 ;  /* 0x0000000000007b1d */ /* 0x000fee0000010000 */
[C---:B-1----:R-:W-:Y:S08]  /*def0*/  HMMA.16816.F32 R8, R172.reuse, R188, R8 ;  /* 0x000000bcac08723c */ /* 0x042ff00000001808 */
[-C--:B------:R-:W-:Y:S08]  /*df00*/  HMMA.16816.F32 R12, R172, R190.reuse, R12 ;  /* 0x000000beac0c723c */ /* 0x080ff0000000180c */
[C---:B------:R-:W-:Y:S04]  /*df10*/  HMMA.16816.F32 R16, R184.reuse, R190, R16 ;  /* 0x000000beb810723c */ /* 0x040fe80000001810 */
[----:B------:R-:W-:Y:S02]  /*df20*/  FMNMX.FTZ R2, R4, R0, !PT ;  /* 0x0000000004027209 */ /* 0x000fe40007810000 */
[----:B------:R-:W-:Y:S02]  /*df30*/  FMNMX.FTZ R3, R6, R131, !PT ;  /* 0x0000008306037209 */ /* 0x000fe40007810000 */
[-C--:B------:R-:W-:Y:S04]  /*df40*/  HMMA.16816.F32 R20, R184, R196.reuse, R20 ;  /* 0x000000c4b814723c */ /* 0x080fe80000001814 */
[----:B------:R-:W-:Y:S02]  /*df50*/  FMNMX.FTZ R2, R5, R2, !PT ;  /* 0x0000000205027209 */ /* 0x000fe40007810000 */
[----:B------:R-:W-:Y:S02]  /*df60*/  FMNMX.FTZ R3, R7, R3, !PT ;  /* 0x0000000307037209 */ /* 0x000fe40007810000 */
[C---:B------:R-:W-:Y:S04]  /*df70*/  HMMA.16816.F32 R24, R172.reuse, R196, R24 ;  /* 0x000000c4ac18723c */ /* 0x040fe80000001818 */
[----:B------:R-:W-:Y:S04]  /*df80*/  FMNMX.FTZ R128, R8, R134, !PT ;  /* 0x0000008608807209 */ /* 0x000fe80007810000 */
        /* <DEDUP_REMOVED lines=106> */
[----:B------:R-:W-:Y:S01]  /*e630*/  FMUL.FTZ R180, R130, c[0x0][0x2d0] ;  /* 0x0000b40082b47a20 */ /* 0x000fe20000410000 */
[----:B--2---:R-:W-:Y:S03]  /*e640*/  FMNMX.FTZ R3, R3, R129, !PT ;  /* 0x0000008103037209 */ /* 0x004fe60007810000 */
[--C-:B------:R-:W-:Y:S01]  /*e650*/  FFMA.FTZ R52, R52, c[0x0][0x2d0], -R180.reuse ;  /* 0x0000b40034347a23 */ /* 0x100fe200000108b4 */
[----:B------:R-:W-:Y:S01]  /*e660*/  FMNMX.FTZ R128, R58, R128, !PT ;  /* 0x000000803a807209 */ /* 0x000fe20007810000 */
[--C-:B------:R-:W-:Y:S02]  /*e670*/  FFMA.FTZ R53, R53, c[0x0][0x2d0], -R180.reuse ;  /* 0x0000b40035357a23 */ /* 0x100fe400000108b4 */
[----:B------:R-:W-:Y:S01]  /*e680*/  MUFU.EX2 R194, R52 ;  /* 0x0000003400c27308 */ /* 0x000fe20000000800 */
[----:B------:R-:W-:Y:S01]  /*e690*/  FMNMX.FTZ R128, R59, R128, !PT ;  /* 0x000000803b807209 */ /* 0x000fe20007810000 */
        /* <DEDUP_REMOVED lines=8> */
[----:B------:R-:W-:Y:S02]  /*e720*/  FMUL.FTZ R181, R129, c[0x0][0x2d0] ;  /* 0x0000b40081b57a20 */ /* 0x000fe40000410000 */
[----:B------:R-:W-:Y:S01]  /*e730*/  FMNMX.FTZ R128, R74, R128, !PT ;  /* 0x000000804a807209 */ /* 0x000fe20007810000 */
[--C-:B------:R-:W-:Y:S02]  /*e740*/  FFMA.FTZ R16, R16, c[0x0][0x2d0], -R180.reuse ;  /* 0x0000b40010107a23 */ /* 0x100fe400000108b4 */
[--C-:B------:R-:W-:Y:S01]  /*e750*/  FFMA.FTZ R54, R54, c[0x0][0x2d0], -R181.reuse ;  /* 0x0000b40036367a23 */ /* 0x100fe200000108b5 */
[----:B------:R-:W-:Y:S01]  /*e760*/  FMNMX.FTZ R128, R75, R128, !PT ;  /* 0x000000804b807209 */ /* 0x000fe20007810000 */
[--C-:B------:R-:W-:Y:S02]  /*e770*/  FFMA.FTZ R55, R55, c[0x0][0x2d0], -R181.reuse ;  /* 0x0000b40037377a23 */ /* 0x100fe400000108b5 */
[----:B------:R3:W-:Y:S01]  /*e780*/  MUFU.EX2 R246, R16 ;  /* 0x0000001000f67308 */ /* 0x0007e20000000800 */
[----:B------:R-:W-:Y:S01]  /*e790*/  FMNMX.FTZ R128, R78, R128, !PT ;  /* 0x000000804e807209 */ /* 0x000fe20007810000 */
[--C-:B------:R-:W-:Y:S02]  /*e7a0*/  FFMA.FTZ R6, R6, c[0x0][0x2d0], -R181.reuse ;  /* 0x0000b40006067a23 */ /* 0x100fe400000108b5 */
[--C-:B------:R-:W-:Y:S01]  /*e7b0*/  FFMA.FTZ R66, R66, c[0x0][0x2d0], -R181.reuse ;  /* 0x0000b40042427a23 */ /* 0x100fe200000108b5 */
[----:B------:R-:W-:Y:S01]  /*e7c0*/  FMNMX.FTZ R128, R79, R128, !PT ;  /* 0x000000804f807209 */ /* 0x000fe20007810000 */
[----:B------:R-:W-:Y:S02]  /*e7d0*/  FFMA.FTZ R67, R67, c[0x0][0x2d0], -R181 ;  /* 0x0000b40043437a23 */ /* 0x000fe400000108b5 */
[--C-:B------:R-:W-:Y:S01]  /*e7e0*/  FFMA.FTZ R17, R17, c[0x0][0x2d0], -R180.reuse ;  /* 0x0000b40011117a23 */ /* 0x100fe200000108b4 */
[----:B------:R-:W-:Y:S01]  /*e7f0*/  FMNMX.FTZ R128, R90, R128, !PT ;  /* 0x000000805a807209 */ /* 0x000fe20007810000 */
[----:B------:R4:W-:Y:S01]  /*e800*/  MUFU.EX2 R240, R6 ;  /* 0x0000000600f07308 */ /* 0x0009e20000000800 */
[--C-:B------:R-:W-:Y:S02]  /*e810*/  FFMA.FTZ R4, R4, c[0x0][0x2d0], -R180.reuse ;  /* 0x0000b40004047a23 */ /* 0x100fe400000108b4 */
[----:B------:R-:W-:Y:S01]  /*e820*/  FMNMX.FTZ R0, R91, R128, !PT ;  /* 0x000000805b007209 */ /* 0x000fe20007810000 */
[----:B--2---:R-:W-:Y:S01]  /*e830*/  FADD.FTZ R2, -R129, R131 ;  /* 0x0000008381027221 */ /* 0x004fe20000010100 */
[----:B-1----:R-:W-:Y:S01]  /*e840*/  FMNMX.FTZ R128, R3, R172, !PT ;  /* 0x000000ac03807209 */ /* 0x002fe20007810000 */
[--C-:B------:R-:W-:Y:S01]  /*e850*/  FFMA.FTZ R5, R5, c[0x0][0x2d0], -R180.reuse ;  /* 0x0000b40005057a23 */ /* 0x100fe200000108b4 */
[----:B------:R-:W-:Y:S01]  /*e860*/  FMNMX.FTZ R0, R94, R0, !PT ;  /* 0x000000005e007209 */ /* 0x000fe20007810000 */
[----:B------:R-:W-:Y:S02]  /*e870*/  FMUL.FTZ R2, R2, c[0x0][0x2d0] ;  /* 0x0000b40002027a20 */ /* 0x000fe40000410000 */
[----:B------:R-:W-:Y:S01]  /*e880*/  MUFU.EX2 R242, R4 ;  /* 0x0000000400f27308 */ /* 0x000fe20000000800 */
[--C-:B------:R-:W-:Y:S01]  /*e890*/  FFMA.FTZ R18, R18, c[0x0][0x2d0], -R181.reuse ;  /* 0x0000b40012127a23 */ /* 0x100fe200000108b5 */
[----:B------:R-:W-:Y:S01]  /*e8a0*/  FMNMX.FTZ R0, R95, R0, !PT ;  /* 0x000000005f007209 */ /* 0x000fe20007810000 */
[----:B------:R-:W-:Y:S02]  /*e8b0*/  FFMA.FTZ R19, R19, c[0x0][0x2d0], -R181 ;  /* 0x0000b40013137a23 */ /* 0x000fe400000108b5 */
[----:B---3--:R-:W-:Y:S02]  /*e8c0*/  FMUL.FTZ R16, R133, R148 ;  /* 0x0000009485107220 */ /* 0x008fe40000410000 */
[--C-:B------:R-:W-:Y:S01]  /*e8d0*/  FFMA.FTZ R20, R20, c[0x0][0x2d0], -R180.reuse ;  /* 0x0000b40014147a23 */ /* 0x100fe200000108b4 */
[----:B------:R-:W1:Y:S01]  /*e8e0*/  SHFL.BFLY PT, R3, R0, 0x2, 0x1f ;  /* 0x0c401f0000037f89 */ /* 0x000e6200000e0000 */
[--C-:B------:R-:W-:Y:S01]  /*e8f0*/  FFMA.FTZ R21, R21, c[0x0][0x2d0], -R180.reuse ;  /* 0x0000b40015157a23 */ /* 0x100fe200000108b4 */
[----:B------:R2:W3:Y:S01]  /*e900*/  MUFU.EX2 R132, R2 ;  /* 0x0000000200847308 */ /* 0x0004e20000000800 */
[C---:B------:R-:W-:Y:S02]  /*e910*/  FMUL.FTZ R112, R133.reuse, R112 ;  /* 0x0000007085707220 */ /* 0x040fe40000410000 */
[C---:B------:R-:W-:Y:S01]  /*e920*/  FMUL.FTZ R113, R133.reuse, R113 ;  /* 0x0000007185717220 */ /* 0x040fe20000410000 */
[----:B----4-:R-:W-:Y:S01]  /*e930*/  @P0 SHF.R.S32.HI R6, RZ, 0x1f, R229 ;  /* 0x0000001fff060819 */ /* 0x010fe200000114e5 */
[C---:B------:R-:W-:Y:S02]  /*e940*/  FMUL.FTZ R116, R133.reuse, R116 ;  /* 0x0000007485747220 */ /* 0x040fe40000410000 */
[----:B------:R-:W-:Y:S02]  /*e950*/  FMUL.FTZ R117, R133, R117 ;  /* 0x0000007585757220 */ /* 0x000fe40000410000 */
[--C-:B------:R-:W-:Y:S01]  /*e960*/  FFMA.FTZ R23, R23, c[0x0][0x2d0], -R181.reuse ;  /* 0x0000b40017177a23 */ /* 0x100fe200000108b5 */
[----:B------:R4:W-:Y:S01]  /*e970*/  MUFU.EX2 R247, R5 ;  /* 0x0000000500f77308 */ /* 0x0009e20000000800 */
[--C-:B------:R-:W-:Y:S02]  /*e980*/  FFMA.FTZ R7, R7, c[0x0][0x2d0], -R181.reuse ;  /* 0x0000b40007077a23 */ /* 0x100fe400000108b5 */
[--C-:B------:R-:W-:Y:S02]  /*e990*/  FFMA.FTZ R32, R32, c[0x0][0x2d0], -R180.reuse ;  /* 0x0000b40020207a23 */ /* 0x100fe400000108b4 */
[----:B------:R-:W-:Y:S02]  /*e9a0*/  FFMA.FTZ R33, R33, c[0x0][0x2d0], -R180 ;  /* 0x0000b40021217a23 */ /* 0x000fe400000108b4 */
[--C-:B------:R-:W-:Y:S02]  /*e9b0*/  FFMA.FTZ R34, R34, c[0x0][0x2d0], -R181.reuse ;  /* 0x0000b40022227a23 */ /* 0x100fe400000108b5 */
[----:B------:R-:W-:Y:S01]  /*e9c0*/  FFMA.FTZ R35, R35, c[0x0][0x2d0], -R181 ;  /* 0x0000b40023237a23 */ /* 0x000fe200000108b5 */
[----:B------:R4:W-:Y:S01]  /*e9d0*/  MUFU.EX2 R243, R7 ;  /* 0x0000000700f37308 */ /* 0x0009e20000000800 */
[----:B------:R-:W-:Y:S01]  /*e9e0*/  @P0 IMAD R6, R6, c[0x0][0x1e0], RZ ;  /* 0x0000780006060a24 */ /* 0x000fe200078e02ff */
[----:B-1----:R-:W-:Y:S01]  /*e9f0*/  FMNMX.FTZ R0, R0, R3, !PT ;  /* 0x0000000300007209 */ /* 0x002fe20007810000 */
[----:B------:R-:W-:Y:S02]  /*ea00*/  FMUL.FTZ R100, R133, R100 ;  /* 0x0000006485647220 */ /* 0x000fe40000410000 */
[----:B--2---:R-:W-:Y:S02]  /*ea10*/  FADD.FTZ R2, -R128, R134 ;  /* 0x0000008680027221 */ /* 0x004fe40000010100 */
[C---:B------:R-:W-:Y:S02]  /*ea20*/  @P0 IMAD R6, R229.reuse, c[0x0][0x1e4], R6 ;  /* 0x00007900e5060a24 */ /* 0x040fe400078e0206 */
[----:B------:R-:W-:Y:S01]  /*ea30*/  FMUL.FTZ R2, R2, c[0x0][0x2d0] ;  /* 0x0000b40002027a20 */ /* 0x000fe20000410000 */
[----:B------:R1:W-:Y:S01]  /*ea40*/  MUFU.EX2 R248, R17 ;  /* 0x0000001100f87308 */ /* 0x0003e20000000800 */
[C---:B---3--:R-:W-:Y:S02]  /*ea50*/  FMUL.FTZ R114, R132.reuse, R114 ;  /* 0x0000007284727220 */ /* 0x048fe40000410000 */
[C---:B------:R-:W-:Y:S02]  /*ea60*/  FMUL.FTZ R115, R132.reuse, R115 ;  /* 0x0000007384737220 */ /* 0x040fe40000410000 */
[----:B----4-:R-:W-:Y:S04]  /*ea70*/  @P0 IMAD.WIDE.U32 R4, R229, c[0x0][0x1e0], RZ ;  /* 0x00007800e5040a25 */ /* 0x010fe800078e00ff */
[C---:B------:R-:W-:Y:S01]  /*ea80*/  FMUL.FTZ R118, R132.reuse, R118 ;  /* 0x0000007684767220 */ /* 0x040fe20000410000 */
[----:B------:R2:W3:Y:S01]  /*ea90*/  MUFU.EX2 R131, R2 ;  /* 0x0000000200837308 */ /* 0x0004e20000000800 */
[----:B------:R-:W-:Y:S01]  /*eaa0*/  @P0 IADD3 R5, R5, R6, RZ ;  /* 0x0000000605050210 */ /* 0x000fe20007ffe0ff */
[C---:B------:R-:W-:Y:S01]  /*eab0*/  FMUL.FTZ R119, R132.reuse, R119 ;  /* 0x0000007784777220 */ /* 0x040fe20000410000 */
[----:B------:R-:W-:Y:S01]  /*eac0*/  @P0 MOV R6, R232 ;  /* 0x000000e800060202 */ /* 0x000fe20000000f00 */
[----:B------:R-:W-:Y:S01]  /*ead0*/  FMUL.FTZ R101, R133, R101 ;  /* 0x0000006585657220 */ /* 0x000fe20000410000 */
[----:B------:R-:W-:Y:S01]  /*eae0*/  @P0 MOV R7, R235 ;  /* 0x000000eb00070202 */ /* 0x000fe20000000f00 */
[----:B------:R-:W-:Y:S02]  /*eaf0*/  @P0 IMAD R5, R5, 0x60, RZ ;  /* 0x0000006005050824 */ /* 0x000fe400078e02ff */
[----:B------:R-:W-:Y:S02]  /*eb00*/  FMUL.FTZ R102, R132, R102 ;  /* 0x0000006684667220 */ /* 0x000fe40000410000 */
[----:B------:R4:W-:Y:S01]  /*eb10*/  MUFU.EX2 R245, R18 ;  /* 0x0000001200f57308 */ /* 0x0009e20000000800 */
[----:B------:R-:W-:Y:S04]  /*eb20*/  @P0 IMAD.WIDE.U32 R6, R4, 0x60, R6 ;  /* 0x0000006004060825 */ /* 0x000fe800078e0006 */
[----:B-1----:R-:W-:Y:S01]  /*eb30*/  FMUL.FTZ R17, R133, R149 ;  /* 0x0000009585117220 */ /* 0x002fe20000410000 */
[----:B------:R-:W-:Y:S01]  /*eb40*/  @P0 LEA R4, P1, R6, c[0x0][0x1c8], 0x1 ;  /* 0x0000720006040a11 */ /* 0x000fe200078208ff */
[----:B------:R-:W-:Y:S01]  /*eb50*/  FMUL.FTZ R103, R132, R103 ;  /* 0x0000006784677220 */ /* 0x000fe20000410000 */
[----:B------:R-:W-:Y:S01]  /*eb60*/  @P0 IADD3 R5, R7, R5, RZ ;  /* 0x0000000507050210 */ /* 0x000fe20007ffe0ff */
[--C-:B------:R-:W-:Y:S01]  /*eb70*/  FFMA.FTZ R36, R36, c[0x0][0x2d0], -R180.reuse ;  /* 0x0000b40024247a23 */ /* 0x100fe200000108b4 */
[----:B------:R1:W-:Y:S01]  /*eb80*/  MUFU.EX2 R244, R19 ;  /* 0x0000001300f47308 */ /* 0x0003e20000000800 */
[--C-:B------:R-:W-:Y:S01]  /*eb90*/  FFMA.FTZ R37, R37, c[0x0][0x2d0], -R180.reuse ;  /* 0x0000b40025257a23 */ /* 0x100fe200000108b4 */
[----:B------:R-:W-:Y:S01]  /*eba0*/  @P0 LEA.HI.X R5, R6, c[0x0][0x1cc], R5, 0x1, P1 ;  /* 0x0000730006050a11 */ /* 0x000fe200008f0c05 */
[--C-:B------:R-:W-:Y:S01]  /*ebb0*/  FFMA.FTZ R38, R38, c[0x0][0x2d0], -R181.reuse ;  /* 0x0000b40026267a23 */ /* 0x100fe200000108b5 */
[----:B--2---:R-:W2:Y:S01]  /*ebc0*/  SHFL.BFLY PT, R2, R0, 0x1, 0x1f ;  /* 0x0c201f0000027f89 */ /* 0x004ea200000e0000 */
[C---:B---3--:R-:W-:Y:S02]  /*ebd0*/  FMUL.FTZ R104, R131.reuse, R104 ;  /* 0x0000006883687220 */ /* 0x048fe40000410000 */
[C---:B------:R-:W-:Y:S02]  /*ebe0*/  FMUL.FTZ R105, R131.reuse, R105 ;  /* 0x0000006983697220 */ /* 0x040fe40000410000 */
[C---:B------:R-:W-:Y:S01]  /*ebf0*/  FMUL.FTZ R108, R131.reuse, R108 ;  /* 0x0000006c836c7220 */ /* 0x040fe20000410000 */
[----:B------:R3:W-:Y:S01]  /*ec00*/  MUFU.EX2 R236, R20 ;  /* 0x0000001400ec7308 */ /* 0x0007e20000000800 */
[C---:B------:R-:W-:Y:S01]  /*ec10*/  FMUL.FTZ R109, R131.reuse, R109 ;  /* 0x0000006d836d7220 */ /* 0x040fe20000410000 */
[----:B------:R3:W-:Y:S01]  /*ec20*/  @P0 LDGSTS.E.BYPASS.LTC128B.128 [R231+0x3100], [R4.64], !P6 ;  /* 0x0310000004e70fae */ /* 0x0007e2000f101d4c */
[C---:B------:R-:W-:Y:S02]  /*ec30*/  FMUL.FTZ R120, R131.reuse, R120 ;  /* 0x0000007883787220 */ /* 0x040fe40000410000 */
[C---:B----4-:R-:W-:Y:S02]  /*ec40*/  FMUL.FTZ R18, R132.reuse, R150 ;  /* 0x0000009684127220 */ /* 0x050fe40000410000 */
[C---:B------:R-:W-:Y:S02]  /*ec50*/  FMUL.FTZ R121, R131.reuse, R121 ;  /* 0x0000007983797220 */ /* 0x040fe40000410000 */
[C---:B------:R-:W-:Y:S01]  /*ec60*/  FMUL.FTZ R124, R131.reuse, R124 ;  /* 0x0000007c837c7220 */ /* 0x040fe20000410000 */
[----:B------:R4:W-:Y:S01]  /*ec70*/  MUFU.EX2 R235, R21 ;  /* 0x0000001500eb7308 */ /* 0x0009e20000000800 */
[----:B------:R-:W-:Y:S02]  /*ec80*/  FMUL.FTZ R125, R131, R125 ;  /* 0x0000007d837d7220 */ /* 0x000fe40000410000 */
[--C-:B------:R-:W-:Y:S02]  /*ec90*/  FFMA.FTZ R39, R39, c[0x0][0x2d0], -R181.reuse ;  /* 0x0000b40027277a23 */ /* 0x100fe400000108b5 */
[----:B-1----:R-:W-:Y:S02]  /*eca0*/  FMUL.FTZ R19, R132, R151 ;  /* 0x0000009784137220 */ /* 0x002fe40000410000 */
[--C-:B------:R-:W-:Y:S01]  /*ecb0*/  FFMA.FTZ R48, R48, c[0x0][0x2d0], -R180.reuse ;  /* 0x0000b40030307a23 */ /* 0x100fe200000108b4 */
[----:B--2---:R-:W-:Y:S01]  /*ecc0*/  FMNMX.FTZ R3, R0, R2, !PT ;  /* 0x0000000200037209 */ /* 0x004fe20007810000 */
[----:B------:R-:W-:Y:S01]  /*ecd0*/  FFMA.FTZ R49, R49, c[0x0][0x2d0], -R180 ;  /* 0x0000b40031317a23 */ /* 0x000fe200000108b4 */
[----:B------:R-:W-:Y:S01]  /*ece0*/  MUFU.EX2 R210, R23 ;  /* 0x0000001700d27308 */ /* 0x000fe20000000800 */
[----:B------:R-:W-:Y:S02]  /*ecf0*/  FFMA.FTZ R50, R50, c[0x0][0x2d0], -R181 ;  /* 0x0000b40032327a23 */ /* 0x000fe400000108b5 */
[C---:B------:R-:W-:Y:S02]  /*ed00*/  FADD.FTZ R0, -R3.reuse, R135 ;  /* 0x0000008703007221 */ /* 0x040fe40000010100 */
[----:B------:R-:W-:Y:S02]  /*ed10*/  FMUL.FTZ R135, R128, c[0x0][0x2d0] ;  /* 0x0000b40080877a20 */ /* 0x000fe40000410000 */
[----:B------:R-:W-:Y:S02]  /*ed20*/  FMUL.FTZ R2, R3, c[0x0][0x2d0] ;  /* 0x0000b40003027a20 */ /* 0x000fe40000410000 */
[--C-:B------:R-:W-:Y:S01]  /*ed30*/  FFMA.FTZ R13, R13, c[0x0][0x2d0], -R135.reuse ;  /* 0x0000b4000d0d7a23 */ /* 0x100fe20000010887 */
[----:B------:R-:W-:Y:S01]  /*ed40*/  MUFU.EX2 R234, R32 ;  /* 0x0000002000ea7308 */ /* 0x000fe20000000800 */
[C---:B---3--:R-:W-:Y:S02]  /*ed50*/  FMUL.FTZ R20, R133.reuse, R152 ;  /* 0x0000009885147220 */ /* 0x048fe40000410000 */
[----:B------:R-:W2:Y:S01]  /*ed60*/  LDL.LU R152, [R1+0xc] ;  /* 0x00000c0001987983 */ /* 0x000ea20000300800 */
[----:B----4-:R-:W-:Y:S02]  /*ed70*/  FMUL.FTZ R21, R133, R153 ;  /* 0x0000009985157220 */ /* 0x010fe40000410000 */
[--C-:B------:R-:W-:Y:S01]  /*ed80*/  FFMA.FTZ R44, R44, c[0x0][0x2d0], -R135.reuse ;  /* 0x0000b4002c2c7a23 */ /* 0x100fe20000010887 */
[----:B------:R-:W3:Y:S01]  /*ed90*/  LDL.LU R153, [R1+0x8] ;  /* 0x0000080001997983 */ /* 0x000ee20000300800 */
[--C-:B------:R-:W-:Y:S02]  /*eda0*/  FFMA.FTZ R45, R45, c[0x0][0x2d0], -R135.reuse ;  /* 0x0000b4002d2d7a23 */ /* 0x100fe40000010887 */
        /* <DEDUP_REMOVED lines=15> */
[----:B-1----:R-:W-:Y:S01]  /*eea0*/  @P0 SHF.L.U32 R13, R249, 0x5, RZ ;  /* 0x00000005f90d0819 */ /* 0x002fe200000006ff */
[--C-:B------:R-:W-:Y:S02]  /*eeb0*/  FFMA.FTZ R9, R9, c[0x0][0x2d0], -R135.reuse ;  /* 0x0000b40009097a23 */ /* 0x100fe40000010887 */
[----:B------:R-:W-:Y:S02]  /*eec0*/  FMUL.FTZ R32, R131, R156 ;  /* 0x0000009c83207220 */ /* 0x000fe40000410000 */
[--C-:B------:R-:W-:Y:S01]  /*eed0*/  FFMA.FTZ R60, R60, c[0x0][0x2d0], -R135.reuse ;  /* 0x0000b4003c3c7a23 */ /* 0x100fe20000010887 */
[----:B------:R1:W-:Y:S01]  /*eee0*/  MUFU.EX2 R186, R11 ;  /* 0x0000000b00ba7308 */ /* 0x0003e20000000800 */
[--C-:B------:R-:W-:Y:S02]  /*eef0*/  FFMA.FTZ R61, R61, c[0x0][0x2d0], -R135.reuse ;  /* 0x0000b4003d3d7a23 */ /* 0x100fe40000010887 */
[----:B------:R-:W-:Y:S01]  /*ef00*/  FMUL.FTZ R0, R0, c[0x0][0x2d0] ;  /* 0x0000b40000007a20 */ /* 0x000fe20000410000 */
[----:B----4-:R-:W-:Y:S01]  /*ef10*/  @P0 IADD3 R10, P2, R4, R13, RZ ;  /* 0x0000000d040a0210 */ /* 0x010fe20007f5e0ff */
[--C-:B------:R-:W-:Y:S02]  /*ef20*/  FFMA.FTZ R28, R28, c[0x0][0x2d0], -R135.reuse ;  /* 0x0000b4001c1c7a23 */ /* 0x100fe40000010887 */
[--C-:B------:R-:W-:Y:S02]  /*ef30*/  FFMA.FTZ R24, R24, c[0x0][0x2d0], -R135.reuse ;  /* 0x0000b40018187a23 */ /* 0x100fe40000010887 */
[--C-:B------:R-:W-:Y:S01]  /*ef40*/  FFMA.FTZ R25, R25, c[0x0][0x2d0], -R135.reuse ;  /* 0x0000b40019197a23 */ /* 0x100fe20000010887 */
[----:B------:R-:W4:Y:S01]  /*ef50*/  MUFU.EX2 R0, R0 ;  /* 0x0000000000007308 */ /* 0x000f220000000800 */
[----:B------:R-:W-:Y:S02]  /*ef60*/  FFMA.FTZ R26, R26, c[0x0][0x2d0], -R2 ;  /* 0x0000b4001a1a7a23 */ /* 0x000fe40000010802 */
[----:B------:R-:W-:Y:S01]  /*ef70*/  FMUL.FTZ R23, R132, R155 ;  /* 0x0000009b84177220 */ /* 0x000fe20000410000 */
[----:B------:R-:W-:Y:S01]  /*ef80*/  @P0 SHF.L.U64.HI R12, R249, 0x5, R250 ;  /* 0x00000005f90c0819 */ /* 0x000fe200000102fa */
[--C-:B------:R-:W-:Y:S02]  /*ef90*/  FFMA.FTZ R29, R29, c[0x0][0x2d0], -R135.reuse ;  /* 0x0000b4001d1d7a23 */ /* 0x100fe40000010887 */
[--C-:B------:R-:W-:Y:S02]  /*efa0*/  FFMA.FTZ R30, R30, c[0x0][0x2d0], -R2.reuse ;  /* 0x0000b4001e1e7a23 */ /* 0x100fe40000010802 */
[--C-:B------:R-:W-:Y:S01]  /*efb0*/  FFMA.FTZ R134, R31, c[0x0][0x2d0], -R2.reuse ;  /* 0x0000b4001f867a23 */ /* 0x100fe20000010802 */
[----:B------:R4:W-:Y:S01]  /*efc0*/  MUFU.EX2 R237, R8 ;  /* 0x0000000800ed7308 */ /* 0x0009e20000000800 */
[----:B------:R-:W-:Y:S02]  /*efd0*/  FMUL.FTZ R31, R132, R167 ;  /* 0x000000a7841f7220 */ /* 0x000fe40000410000 */
[--C-:B------:R-:W-:Y:S01]  /*efe0*/  FFMA.FTZ R40, R40, c[0x0][0x2d0], -R135.reuse ;  /* 0x0000b40028287a23 */ /* 0x100fe20000010887 */
[----:B-1----:R-:W-:Y:S01]  /*eff0*/  @P0 IADD3.X R11, R5, R12, RZ, P2, !PT ;  /* 0x0000000c050b0210 */ /* 0x002fe200017fe4ff */
[----:B------:R-:W-:Y:S02]  /*f000*/  FFMA.FTZ R41, R41, c[0x0][0x2d0], -R135 ;  /* 0x0000b40029297a23 */ /* 0x000fe40000010887 */
[--C-:B------:R-:W-:Y:S02]  /*f010*/  FFMA.FTZ R42, R42, c[0x0][0x2d0], -R2.reuse ;  /* 0x0000b4002a2a7a23 */ /* 0x100fe40000010802 */
[----:B------:R1:W-:Y:S01]  /*f020*/  @P0 LDGSTS.E.BYPASS.LTC128B.128 [R231+0x3900], [R10.64], !P6 ;  /* 0x039000000ae70fae */ /* 0x0003e2000f101d4c */
[----:B------:R1:W-:Y:S01]  /*f030*/  MUFU.EX2 R185, R14 ;  /* 0x0000000e00b97308 */ /* 0x0003e20000000800 */
[----:B------:R-:W-:Y:S02]  /*f040*/  FFMA.FTZ R43, R43, c[0x0][0x2d0], -R2 ;  /* 0x0000b4002b2b7a23 */ /* 0x000fe40000010802 */
[----:B------:R-:W-:Y:S02]  /*f050*/  FFMA.FTZ R97, R97, c[0x0][0x2d0], -R180 ;  /* 0x0000b40061617a23 */ /* 0x000fe400000108b4 */
[C---:B----4-:R-:W-:Y:S02]  /*f060*/  FMUL.FTZ R106, R0.reuse, R106 ;  /* 0x0000006a006a7220 */ /* 0x050fe40000410000 */
[C---:B------:R-:W-:Y:S02]  /*f070*/  FMUL.FTZ R107, R0.reuse, R107 ;  /* 0x0000006b006b7220 */ /* 0x040fe40000410000 */
[----:B------:R-:W-:Y:S01]  /*f080*/  FMUL.FTZ R110, R0, R110 ;  /* 0x0000006e006e7220 */ /* 0x000fe20000410000 */
[----:B------:R4:W4:Y:S01]  /*f090*/  MUFU.EX2 R238, R9 ;  /* 0x0000000900ee7308 */ /* 0x0009220000000800 */
[--C-:B------:R-:W-:Y:S02]  /*f0a0*/  FFMA.FTZ R22, R22, c[0x0][0x2d0], -R181.reuse ;  /* 0x0000b40016167a23 */ /* 0x100fe400000108b5 */
[----:B------:R-:W-:Y:S01]  /*f0b0*/  FMUL.FTZ R111, R0, R111 ;  /* 0x0000006f006f7220 */ /* 0x000fe20000410000 */
[----:B------:R-:W-:Y:S01]  /*f0c0*/  @P0 IADD3 R8, P1, R10, R13, RZ ;  /* 0x0000000d0a080210 */ /* 0x000fe20007f3e0ff */
[C---:B------:R-:W-:Y:S02]  /*f0d0*/  FMUL.FTZ R122, R0.reuse, R122 ;  /* 0x0000007a007a7220 */ /* 0x040fe40000410000 */
[----:B------:R-:W-:Y:S01]  /*f0e0*/  FMUL.FTZ R123, R0, R123 ;  /* 0x0000007b007b7220 */ /* 0x000fe20000410000 */
[----:B------:R-:W-:Y:S01]  /*f0f0*/  @P0 IADD3 R6, P3, R8, R13, RZ ;  /* 0x0000000d08060210 */ /* 0x000fe20007f7e0ff */
[C---:B------:R-:W-:Y:S01]  /*f100*/  FMUL.FTZ R126, R0.reuse, R126 ;  /* 0x0000007e007e7220 */ /* 0x040fe20000410000 */
[----:B------:R4:W4:Y:S01]  /*f110*/  MUFU.EX2 R183, R15 ;  /* 0x0000000f00b77308 */ /* 0x0009220000000800 */
[----:B------:R-:W-:Y:S01]  /*f120*/  FMUL.FTZ R127, R0, R127 ;  /* 0x0000007f007f7220 */ /* 0x000fe20000410000 */
[-C--:B------:R-:W-:Y:S01]  /*f130*/  @P0 IADD3 R4, P2, R6, R13.reuse, RZ ;  /* 0x0000000d06040210 */ /* 0x080fe20007f5e0ff */
[----:B------:R-:W-:Y:S02]  /*f140*/  FFMA.FTZ R99, R99, c[0x0][0x2d0], -R181 ;  /* 0x0000b40063637a23 */ /* 0x000fe400000108b5 */
[----:B-1----:R-:W-:Y:S02]  /*f150*/  FMUL.FTZ R14, R0, R146 ;  /* 0x00000092000e7220 */ /* 0x002fe40000410000 */
[----:B------:R-:W-:Y:S02]  /*f160*/  FFMA.FTZ R93, R93, c[0x0][0x2d0], -R135 ;  /* 0x0000b4005d5d7a23 */ /* 0x000fe40000010887 */
[--C-:B------:R-:W-:Y:S01]  /*f170*/  FFMA.FTZ R62, R62, c[0x0][0x2d0], -R2.reuse ;  /* 0x0000b4003e3e7a23 */ /* 0x100fe20000010802 */
[----:B------:R1:W-:Y:S01]  /*f180*/  MUFU.EX2 R209, R22 ;  /* 0x0000001600d17308 */ /* 0x0003e20000000800 */
[----:B------:R-:W-:Y:S02]  /*f190*/  FFMA.FTZ R63, R63, c[0x0][0x2d0], -R2 ;  /* 0x0000b4003f3f7a23 */ /* 0x000fe40000010802 */
[--C-:B------:R-:W-:Y:S01]  /*f1a0*/  FFMA.FTZ R68, R68, c[0x0][0x2d0], -R180.reuse ;  /* 0x0000b40044447a23 */ /* 0x100fe200000108b4 */
[-C--:B----4-:R-:W-:Y:S01]  /*f1b0*/  @P0 IADD3.X R9, R11, R12.reuse, RZ, P1, !PT ;  /* 0x0000000c0b090210 */ /* 0x090fe20000ffe4ff */
[--C-:B------:R-:W-:Y:S01]  /*f1c0*/  FFMA.FTZ R69, R69, c[0x0][0x2d0], -R180.reuse ;  /* 0x0000b40045457a23 */ /* 0x100fe200000108b4 */
[----:B------:R-:W-:Y:S01]  /*f1d0*/  @P0 IADD3 R10, P1, R4, R13, RZ ;  /* 0x0000000d040a0210 */ /* 0x000fe20007f3e0ff */
[----:B------:R-:W-:Y:S01]  /*f1e0*/  FMUL.FTZ R13, R131, R145 ;  /* 0x00000091830d7220 */ /* 0x000fe20000410000 */
[-C--:B------:R-:W-:Y:S01]  /*f1f0*/  @P0 IADD3.X R7, R9, R12.reuse, RZ, P3, !PT ;  /* 0x0000000c09070210 */ /* 0x080fe20001ffe4ff */
[----:B------:R4:W-:Y:S01]  /*f200*/  @P0 LDGSTS.E.BYPASS.LTC128B.128 [R231+0x4100], [R8.64], !P6 ;  /* 0x0410000008e70fae */ /* 0x0009e2000f101d4c */
[----:B------:R4:W-:Y:S01]  /*f210*/  MUFU.EX2 R206, R28 ;  /* 0x0000001c00ce7308 */ /* 0x0009e20000000800 */
[--C-:B------:R-:W-:Y:S01]  /*f220*/  FFMA.FTZ R80, R80, c[0x0][0x2d0], -R180.reuse ;  /* 0x0000b40050507a23 */ /* 0x100fe200000108b4 */
[-C--:B------:R-:W-:Y:S01]  /*f230*/  @P0 IADD3.X R5, R7, R12.reuse, RZ, P2, !PT ;  /* 0x0000000c07050210 */ /* 0x080fe200017fe4ff */
[----:B------:R-:W-:Y:S02]  /*f240*/  FFMA.FTZ R81, R81, c[0x0][0x2d0], -R180 ;  /* 0x0000b40051517a23 */ /* 0x000fe400000108b4 */
[----:B------:R-:W-:Y:S01]  /*f250*/  FMUL.FTZ R15, R0, R147 ;  /* 0x00000093000f7220 */ /* 0x000fe20000410000 */
[----:B------:R-:W-:Y:S01]  /*f260*/  @P0 IADD3.X R11, R5, R12, RZ, P1, !PT ;  /* 0x0000000c050b0210 */ /* 0x000fe20000ffe4ff */
[----:B------:R4:W-:Y:S01]  /*f270*/  @P0 LDGSTS.E.BYPASS.LTC128B.128 [R231+0x4900], [R6.64], !P6 ;  /* 0x0490000006e70fae */ /* 0x0009e2000f101d4c */
[----:B------:R-:W-:Y:S02]  /*f280*/  FMUL.FTZ R12, R131, R144 ;  /* 0x00000090830c7220 */ /* 0x000fe40000410000 */
[----:B------:R4:W-:Y:S01]  /*f290*/  MUFU.EX2 R211, R34 ;  /* 0x0000002200d37308 */ /* 0x0009e20000000800 */
[--C-:B------:R-:W-:Y:S02]  /*f2a0*/  FFMA.FTZ R70, R70, c[0x0][0x2d0], -R181.reuse ;  /* 0x0000b40046467a23 */ /* 0x100fe400000108b5 */
[--C-:B------:R-:W-:Y:S02]  /*f2b0*/  FFMA.FTZ R71, R71, c[0x0][0x2d0], -R181.reuse ;  /* 0x0000b40047477a23 */ /* 0x100fe400000108b5 */
[----:B------:R4:W-:Y:S01]  /*f2c0*/  @P0 LDGSTS.E.BYPASS.LTC128B.128 [R231+0x5100], [R4.64], !P6 ;  /* 0x0510000004e70fae */ /* 0x0009e2000f101d4c */
[----:B-1----:R-:W-:Y:S02]  /*f2d0*/  FMUL.FTZ R22, R132, R154 ;  /* 0x0000009a84167220 */ /* 0x002fe40000410000 */
[--C-:B------:R-:W-:Y:S02]  /*f2e0*/  FFMA.FTZ R82, R82, c[0x0][0x2d0], -R181.reuse ;  /* 0x0000b40052527a23 */ /* 0x100fe400000108b5 */
[----:B------:R1:W-:Y:S01]  /*f2f0*/  MUFU.EX2 R233, R33 ;  /* 0x0000002100e97308 */ /* 0x0003e20000000800 */
[----:B------:R-:W-:Y:S02]  /*f300*/  FFMA.FTZ R83, R83, c[0x0][0x2d0], -R181 ;  /* 0x0000b40053537a23 */ /* 0x000fe400000108b5 */
[----:B------:R1:W-:Y:S01]  /*f310*/  @P0 LDGSTS.E.BYPASS.LTC128B.128 [R231+0x5900], [R10.64], !P6 ;  /* 0x059000000ae70fae */ /* 0x0003e2000f101d4c */
[--C-:B----4-:R-:W-:Y:S01]  /*f320*/  FFMA.FTZ R28, R27, c[0x0][0x2d0], -R2.reuse ;  /* 0x0000b4001b1c7a23 */ /* 0x110fe20000010802 */
[----:B------:R-:W-:Y:S01]  /*f330*/  ISETP.GT.AND P0, PT, R230, UR4, PT ;  /* 0x00000004e6007c0c */ /* 0x000fe2000bf04270 */
[C---:B------:R-:W-:Y:S01]  /*f340*/  FMUL.FTZ R8, R131.reuse, R140 ;  /* 0x0000008c83087220 */ /* 0x040fe20000410000 */
[----:B------:R-:W-:Y:S01]  /*f350*/  F2FP.PACK_AB R140, R238, R237 ;  /* 0x000000edee8c723e */ /* 0x000fe200000000ff */
[----:B------:R-:W-:Y:S01]  /*f360*/  FMUL.FTZ R9, R131, R141 ;  /* 0x0000008d83097220 */ /* 0x000fe20000410000 */
[----:B------:R-:W-:Y:S01]  /*f370*/  F2FP.PACK_AB R141, R186, R184 ;  /* 0x000000b8ba8d723e */ /* 0x000fe200000000ff */
[----:B------:R4:W2:Y:S01]  /*f380*/  MUFU.EX2 R232, R35 ;  /* 0x0000002300e87308 */ /* 0x0008a20000000800 */
[----:B------:R-:W4:Y:S01]  /*f390*/  LDSM.16.MT88.4 R172, [R213+0x100] ;  /* 0x00010000d5ac783b */ /* 0x000f220000004200 */
[----:B------:R-:W-:Y:S01]  /*f3a0*/  FMUL.FTZ R27, R0, R163 ;  /* 0x000000a3001b7220 */ /* 0x000fe20000410000 */
[----:B------:R-:W-:Y:S01]  /*f3b0*/  MOV R230, R229 ;  /* 0x000000e500e67202 */ /* 0x000fe20000000f00 */
[----:B------:R-:W-:Y:S01]  /*f3c0*/  FMUL.FTZ R6, R132, R138 ;  /* 0x0000008a84067220 */ /* 0x000fe20000410000 */
[----:B------:R-:W-:Y:S01]  /*f3d0*/  F2FP.PACK_AB R138, R248, R246 ;  /* 0x000000f6f88a723e */ /* 0x000fe200000000ff */
[----:B------:R-:W-:Y:S01]  /*f3e0*/  FMUL.FTZ R7, R132, R139 ;  /* 0x0000008b84077220 */ /* 0x000fe20000410000 */
[----:B------:R-:W-:Y:S01]  /*f3f0*/  F2FP.PACK_AB R139, R244, R245 ;  /* 0x000000f5f48b723e */ /* 0x000fe200000000ff */
[----:B------:R-:W-:Y:S01]  /*f400*/  FMUL.FTZ R34, R0, R158 ;  /* 0x0000009e00227220 */ /* 0x000fe20000410000 */
[----:B------:R-:W4:Y:S01]  /*f410*/  LDSM.16.MT88.4 R176, [R216+0x100] ;  /* 0x00010000d8b0783b */ /* 0x000f220000004200 */
[----:B------:R4:W-:Y:S01]  /*f420*/  MUFU.EX2 R207, R25 ;  /* 0x0000001900cf7308 */ /* 0x0009e20000000800 */
[--C-:B------:R-:W-:Y:S02]  /*f430*/  FFMA.FTZ R72, R72, c[0x0][0x2d0], -R135.reuse ;  /* 0x0000b40048487a23 */ /* 0x100fe40000010887 */
[----:B------:R-:W-:Y:S01]  /*f440*/  FMUL.FTZ R4, R133, R136 ;  /* 0x0000008885047220 */ /* 0x000fe20000410000 */
[----:B------:R-:W-:Y:S01]  /*f450*/  F2FP.PACK_AB R136, R247, R242 ;  /* 0x000000f2f788723e */ /* 0x000fe200000000ff */
[----:B------:R-:W-:Y:S01]  /*f460*/  FMUL.FTZ R5, R133, R137 ;  /* 0x0000008985057220 */ /* 0x000fe20000410000 */
[----:B------:R-:W-:Y:S01]  /*f470*/  F2FP.PACK_AB R137, R243, R240 ;  /* 0x000000f0f389723e */ /* 0x000fe200000000ff */
[----:B------:R-:W4:Y:S01]  /*f480*/  LDSM.16.MT88.4 R144, [R214+0x100] ;  /* 0x00010000d690783b */ /* 0x000f220000004200 */
[----:B-1----:R-:W-:Y:S02]  /*f490*/  FMUL.FTZ R33, R131, R157 ;  /* 0x0000009d83217220 */ /* 0x002fe40000410000 */
[----:B------:R-:W-:Y:S01]  /*f4a0*/  MUFU.EX2 R196, R44 ;  /* 0x0000002c00c47308 */ /* 0x000fe20000000800 */
[C---:B------:R-:W-:Y:S01]  /*f4b0*/  FMUL.FTZ R10, R0.reuse, R142 ;  /* 0x0000008e000a7220 */ /* 0x040fe20000410000 */
[----:B------:R-:W-:Y:S01]  /*f4c0*/  F2FP.PACK_AB R142, R241, R239 ;  /* 0x000000eff18e723e */ /* 0x000fe200000000ff */
[C---:B------:R-:W-:Y:S01]  /*f4d0*/  FMUL.FTZ R11, R0.reuse, R143 ;  /* 0x0000008f000b7220 */ /* 0x040fe20000410000 */
[----:B------:R-:W-:Y:S01]  /*f4e0*/  F2FP.PACK_AB R143, R183, R185 ;  /* 0x000000b9b78f723e */ /* 0x000fe200000000ff */
[----:B------:R-:W1:Y:S01]  /*f4f0*/  LDSM.16.MT88.4 R148, [R215+0x100] ;  /* 0x00010000d794783b */ /* 0x000e620000004200 */
[----:B----4-:R-:W-:Y:S02]  /*f500*/  FMUL.FTZ R35, R0, R159 ;  /* 0x0000009f00237220 */ /* 0x010fe40000410000 */
[--C-:B------:R-:W-:Y:S02]  /*f510*/  FFMA.FTZ R73, R73, c[0x0][0x2d0], -R135.reuse ;  /* 0x0000b40049497a23 */ /* 0x100fe40000010887 */
[----:B------:R-:W-:Y:S01]  /*f520*/  MUFU.EX2 R195, R45 ;  /* 0x0000002d00c37308 */ /* 0x000fe20000000800 */
[--C-:B------:R-:W-:Y:S02]  /*f530*/  FFMA.FTZ R76, R76, c[0x0][0x2d0], -R135.reuse ;  /* 0x0000b4004c4c7a23 */ /* 0x100fe40000010887 */
[----:B------:R-:W0:Y:S01]  /*f540*/  LDGDEPBAR ;  /* 0x00000000000079af */ /* 0x000e220000000000 */
[----:B------:R-:W-:Y:S02]  /*f550*/  FMUL.FTZ R25, R131, R161 ;  /* 0x000000a183197220 */ /* 0x000fe40000410000 */
[----:B------:R-:W-:Y:S02]  /*f560*/  FFMA.FTZ R77, R77, c[0x0][0x2d0], -R135 ;  /* 0x0000b4004d4d7a23 */ /* 0x000fe40000010887 */
[--C-:B------:R-:W-:Y:S02]  /*f570*/  FFMA.FTZ R74, R74, c[0x0][0x2d0], -R2.reuse ;  /* 0x0000b4004a4a7a23 */ /* 0x100fe40000010802 */
[----:B------:R-:W-:Y:S01]  /*f580*/  MUFU.EX2 R193, R53 ;  /* 0x0000003500c17308 */ /* 0x000fe20000000800 */
[-C--:B------:R-:W-:Y:S05]  /*f590*/  HMMA.16816.F32 R4, R136, R172.reuse, R4 ;  /* 0x000000ac8804723c */ /* 0x080fea0000001804 */
[--C-:B------:R-:W-:Y:S02]  /*f5a0*/  FFMA.FTZ R75, R75, c[0x0][0x2d0], -R2.reuse ;  /* 0x0000b4004b4b7a23 */ /* 0x100fe40000010802 */
[--C-:B------:R-:W-:Y:S01]  /*f5b0*/  FFMA.FTZ R78, R78, c[0x0][0x2d0], -R2.reuse ;  /* 0x0000b4004e4e7a23 */ /* 0x100fe20000010802 */
[C---:B------:R-:W-:Y:S01]  /*f5c0*/  HMMA.16816.F32 R8, R140.reuse, R172, R8 ;  /* 0x000000ac8c08723c */ /* 0x040fe20000001808 */
[----:B------:R-:W-:Y:S03]  /*f5d0*/  MUFU.EX2 R172, R46 ;  /* 0x0000002e00ac7308 */ /* 0x000fe60000000800 */
[----:B------:R-:W-:Y:S02]  /*f5e0*/  FFMA.FTZ R79, R79, c[0x0][0x2d0], -R2 ;  /* 0x0000b4004f4f7a23 */ /* 0x000fe40000010802 */
[--C-:B------:R-:W-:Y:S02]  /*f5f0*/  FFMA.FTZ R84, R84, c[0x0][0x2d0], -R180.reuse ;  /* 0x0000b40054547a23 */ /* 0x100fe400000108b4 */
[-C--:B------:R-:W-:Y:S03]  /*f600*/  HMMA.16816.F32 R12, R140, R174.reuse, R12 ;  /* 0x000000ae8c0c723c */ /* 0x080fe6000000180c */
[----:B------:R4:W1:Y:S01]  /*f610*/  MUFU.EX2 R208, R24 ;  /* 0x0000001800d07308 */ /* 0x0008620000000800 */
[--C-:B------:R-:W-:Y:S02]  /*f620*/  FFMA.FTZ R85, R85, c[0x0][0x2d0], -R180.reuse ;  /* 0x0000b40055557a23 */ /* 0x100fe400000108b4 */
[----:B------:R-:W-:Y:S02]  /*f630*/  FFMA.FTZ R96, R96, c[0x0][0x2d0], -R180 ;  /* 0x0000b40060607a23 */ /* 0x000fe400000108b4 */
[C---:B------:R-:W-:Y:S04]  /*f640*/  HMMA.16816.F32 R16, R136.reuse, R174, R16 ;  /* 0x000000ae8810723c */ /* 0x040fe80000001810 */
[--C-:B------:R-:W-:Y:S01]  /*f650*/  FFMA.FTZ R86, R86, c[0x0][0x2d0], -R181.reuse ;  /* 0x0000b40056567a23 */ /* 0x100fe200000108b5 */
[----:B------:R1:W-:Y:S01]  /*f660*/  MUFU.EX2 R182, R26 ;  /* 0x0000001a00b67308 */ /* 0x0003e20000000800 */
[--C-:B------:R-:W-:Y:S02]  /*f670*/  FFMA.FTZ R87, R87, c[0x0][0x2d0], -R181.reuse ;  /* 0x0000b40057577a23 */ /* 0x100fe400000108b5 */
[-C--:B------:R-:W-:Y:S04]  /*f680*/  HMMA.16816.F32 R20, R136, R176.reuse, R20 ;  /* 0x000000b08814723c */ /* 0x080fe80000001814 */
[----:B------:R-:W-:Y:S02]  /*f690*/  FFMA.FTZ R98, R98, c[0x0][0x2d0], -R181 ;  /* 0x0000b40062627a23 */ /* 0x000fe400000108b5 */
[--C-:B------:R-:W-:Y:S01]  /*f6a0*/  FFMA.FTZ R92, R92, c[0x0][0x2d0], -R135.reuse ;  /* 0x0000b4005c5c7a23 */ /* 0x100fe20000010887 */
[----:B------:R1:W-:Y:S01]  /*f6b0*/  MUFU.EX2 R175, R28 ;  /* 0x0000001c00af7308 */ /* 0x0003e20000000800 */
[C---:B------:R-:W-:Y:S04]  /*f6c0*/  HMMA.16816.F32 R32, R140.reuse, R176, R32 ;  /* 0x000000b08c20723c */ /* 0x040fe80000001820 */
[----:B----4-:R-:W-:Y:S02]  /*f6d0*/  FMUL.FTZ R24, R131, R160 ;  /* 0x000000a083187220 */ /* 0x010fe40000410000 */
[--C-:B------:R-:W-:Y:S02]  /*f6e0*/  FFMA.FTZ R90, R90, c[0x0][0x2d0], -R2.reuse ;  /* 0x0000b4005a5a7a23 */ /* 0x100fe40000010802 */
[--C-:B------:R-:W-:Y:S01]  /*f6f0*/  FFMA.FTZ R91, R91, c[0x0][0x2d0], -R2.reuse ;  /* 0x0000b4005b5b7a23 */ /* 0x100fe20000010802 */
[----:B------:R4:W-:Y:S03]  /*f700*/  MUFU.EX2 R174, R30 ;  /* 0x0000001e00ae7308 */ /* 0x0009e60000000800 */
[--C-:B------:R-:W-:Y:S02]  /*f710*/  FFMA.FTZ R94, R94, c[0x0][0x2d0], -R2.reuse ;  /* 0x0000b4005e5e7a23 */ /* 0x100fe40000010802 */
[----:B-1----:R-:W-:Y:S02]  /*f720*/  FMUL.FTZ R26, R0, R162 ;  /* 0x000000a2001a7220 */ /* 0x002fe40000410000 */
[----:B------:R-:W-:Y:S02]  /*f730*/  FFMA.FTZ R2, R95, c[0x0][0x2d0], -R2 ;  /* 0x0000b4005f027a23 */ /* 0x000fe40000010802 */
[--C-:B------:R-:W-:Y:S01]  /*f740*/  FFMA.FTZ R88, R88, c[0x0][0x2d0], -R135.reuse ;  /* 0x0000b40058587a23 */ /* 0x100fe20000010887 */
[----:B------:R1:W1:Y:S01]  /*f750*/  MUFU.EX2 R205, R29 ;  /* 0x0000001d00cd7308 */ /* 0x0002620000000800 */
[----:B------:R-:W-:Y:S01]  /*f760*/  FFMA.FTZ R89, R89, c[0x0][0x2d0], -R135 ;  /* 0x0000b40059597a23 */ /* 0x000fe20000010887 */
[-C--:B------:R-:W-:Y:S03]  /*f770*/  HMMA.16816.F32 R24, R140, R178.reuse, R24 ;  /* 0x000000b28c18723c */ /* 0x080fe60000001818 */
[----:B------:R-:W-:Y:S01]  /*f780*/  FMUL.FTZ R28, R133, R164 ;  /* 0x000000a4851c7220 */ /* 0x000fe20000410000 */
[----:B------:R-:W-:Y:S01]  /*f790*/  MOV R135, R3 ;  /* 0x0000000300877202 */ /* 0x000fe20000000f00 */
[----:B------:R-:W-:Y:S02]  /*f7a0*/  FFMA.FTZ R131, R131, R252, R237 ;  /* 0x000000fc83837223 */ /* 0x000fe400000100ed */
[----:B------:R-:W-:Y:S01]  /*f7b0*/  FFMA.FTZ R0, R0, R251, R184 ;  /* 0x000000fb00007223 */ /* 0x000fe200000100b8 */
[C---:B------:R-:W-:Y:S01]  /*f7c0*/  HMMA.16816.F32 R100, R136.reuse, R178, R100 ;  /* 0x000000b28864723c */ /* 0x040fe20000001864 */
[----:B------:R1:W-:Y:S03]  /*f7d0*/  MUFU.EX2 R204, R36 ;  /* 0x0000002400cc7308 */ /* 0x0003e60000000800 */
[----:B----4-:R-:W-:Y:S02]  /*f7e0*/  FMUL.FTZ R30, R132, R166 ;  /* 0x000000a6841e7220 */ /* 0x010fe40000410000 */
[----:B------:R-:W-:Y:S05]  /*f7f0*/  FADD.FTZ R0, R186, R0 ;  /* 0x00000000ba007221 */ /* 0x000fea0000010000 */
[----:B------:R4:W-:Y:S01]  /*f800*/  MUFU.EX2 R203, R37 ;  /* 0x0000002500cb7308 */ /* 0x0009e20000000800 */
[----:B------:R-:W-:Y:S02]  /*f810*/  FADD.FTZ R0, R185, R0 ;  /* 0x00000000b9007221 */ /* 0x000fe40000010000 */
[C---:B-1----:R-:W-:Y:S07]  /*f820*/  FMUL.FTZ R29, R133.reuse, R165 ;  /* 0x000000a5851d7220 */ /* 0x042fee0000410000 */
[-C--:B------:R-:W-:Y:S01]  /*f830*/  HMMA.16816.F32 R28, R136, R144.reuse, R28 ;  /* 0x00000090881c723c */ /* 0x080fe2000000181c */
[----:B------:R-:W-:Y:S02]  /*f840*/  MUFU.EX2 R190, R54 ;  /* 0x0000003600be7308 */ /* 0x000fe40000000800 */
[C---:B------:R-:W-:Y:S05]  /*f850*/  FMUL.FTZ R36, R133.reuse, R168 ;  /* 0x000000a885247220 */ /* 0x040fea0000410000 */
[C---:B------:R-:W-:Y:S03]  /*f860*/  HMMA.16816.F32 R104, R140.reuse, R144, R104 ;  /* 0x000000908c68723c */ /* 0x040fe60000001868 */
[----:B------:R1:W-:Y:S01]  /*f870*/  MUFU.EX2 R189, R55 ;  /* 0x0000003700bd7308 */ /* 0x0003e20000000800 */
[C---:B----4-:R-:W-:Y:S04]  /*f880*/  FMUL.FTZ R37, R133.reuse, R169 ;  /* 0x000000a985257220 */ /* 0x050fe80000410000 */
[-C--:B------:R-:W-:Y:S05]  /*f890*/  HMMA.16816.F32 R108, R140, R146.reuse, R108 ;  /* 0x000000928c6c723c */ /* 0x080fea000000186c */
[----:B------:R-:W-:Y:S03]  /*f8a0*/  MUFU.EX2 R191, R64 ;  /* 0x0000004000bf7308 */ /* 0x000fe60000000800 */
[C---:B------:R-:W-:Y:S01]  /*f8b0*/  HMMA.16816.F32 R112, R136.reuse, R146, R112 ;  /* 0x000000928870723c */ /* 0x040fe20000001870 */
[----:B------:R-:W4:Y:S06]  /*f8c0*/  LDSM.16.MT88.4 R144, [R213+0x900] ;  /* 0x00090000d590783b */ /* 0x000f2c0000004200 */
[----:B------:R2:W-:Y:S01]  /*f8d0*/  MUFU.EX2 R167, R38 ;  /* 0x0000002600a77308 */ /* 0x0005e20000000800 */
[-C--:B------:R-:W-:Y:S01]  /*f8e0*/  HMMA.16816.F32 R116, R136, R148.reuse, R116 ;  /* 0x000000948874723c */ /* 0x080fe20000001874 */
[----:B-1----:R-:W-:Y:S03]  /*f8f0*/  LDSM.16.MT88.4 R52, [R216+0x1100] ;  /* 0x00110000d834783b */ /* 0x002fe60000004200 */
[----:B---3--:R-:W-:Y:S04]  /*f900*/  FFMA.FTZ R133, R133, R153, R242 ;  /* 0x0000009985857223 */ /* 0x008fe800000100f2 */
[C---:B------:R-:W-:Y:S01]  /*f910*/  HMMA.16816.F32 R120, R140.reuse, R148, R120 ;  /* 0x000000948c78723c */ /* 0x040fe20000001878 */
[----:B------:R1:W-:Y:S07]  /*f920*/  MUFU.EX2 R200, R39 ;  /* 0x0000002700c87308 */ /* 0x0003ee0000000800 */
[-C--:B------:R-:W-:Y:S01]  /*f930*/  HMMA.16816.F32 R124, R140, R150.reuse, R124 ;  /* 0x000000968c7c723c */ /* 0x080fe2000000187c */
[----:B------:R-:W3:Y:S02]  /*f940*/  LDSM.16.MT88.4 R140, [R216+0x900] ;  /* 0x00090000d88c783b */ /* 0x000ee40000004200 */
[----:B------:R4:W3:Y:S01]  /*f950*/  MUFU.EX2 R165, R134 ;  /* 0x0000008600a57308 */ /* 0x0008e20000000800 */
[C---:B--2---:R-:W-:Y:S09]  /*f960*/  FMUL.FTZ R38, R132.reuse, R170 ;  /* 0x000000aa84267220 */ /* 0x044ff20000410000 */
[----:B------:R2:W-:Y:S01]  /*f970*/  MUFU.EX2 R202, R48 ;  /* 0x0000003000ca7308 */ /* 0x0005e20000000800 */
[C---:B-1----:R-:W-:Y:S02]  /*f980*/  FMUL.FTZ R39, R132.reuse, R171 ;  /* 0x000000ab84277220 */ /* 0x042fe40000410000 */
[----:B------:R-:W-:Y:S07]  /*f990*/  FFMA.FTZ R132, R132, R152, R240 ;  /* 0x0000009884847223 */ /* 0x000fee00000100f0 */
[----:B------:R1:W1:Y:S01]  /*f9a0*/  MUFU.EX2 R201, R49 ;  /* 0x0000003100c97308 */ /* 0x0002620000000800 */
[----:B------:R-:W-:Y:S01]  /*f9b0*/  HMMA.16816.F32 R36, R136, R150, R36 ;  /* 0x000000968824723c */ /* 0x000fe20000001824 */
[----:B------:R-:W1:Y:S03]  /*f9c0*/  LDSM.16.MT88.4 R148, [R214+0x900] ;  /* 0x00090000d694783b */ /* 0x000e660000004200 */
[----:B----4-:R-:W-:Y:S01]  /*f9d0*/  FFMA.FTZ R134, R51, c[0x0][0x2d0], -R181 ;  /* 0x0000b40033867a23 */ /* 0x010fe200000108b5 */
[----:B------:R-:W-:Y:S02]  /*f9e0*/  F2FP.PACK_AB R51, R232, R211 ;  /* 0x000000d3e833723e */ /* 0x000fe400000000ff */
[----:B------:R-:W-:Y:S02]  /*f9f0*/  F2FP.PACK_AB R136, R207, R208 ;  /* 0x000000d0cf88723e */ /* 0x000fe400000000ff */
[----:B------:R4:W-:Y:S03]  /*fa00*/  MUFU.EX2 R199, R50 ;  /* 0x0000003200c77308 */ /* 0x0009e60000000800 */
[----:B------:R-:W-:Y:S02]  /*fa10*/  F2FP.PACK_AB R138, R205, R206 ;  /* 0x000000cecd8a723e */ /* 0x000fe400000000ff */
[----:B--2---:R-:W-:Y:S02]  /*fa20*/  F2FP.PACK_AB R48, R235, R236 ;  /* 0x000000eceb30723e */ /* 0x004fe400000000ff */
[----:B------:R-:W-:Y:S02]  /*fa30*/  F2FP.PACK_AB R137, R175, R182 ;  /* 0x000000b6af89723e */ /* 0x000fe400000000ff */
[----:B---3--:R-:W-:Y:S01]  /*fa40*/  F2FP.PACK_AB R139, R165, R174 ;  /* 0x000000aea58b723e */ /* 0x008fe200000000ff */
[----:B------:R-:W-:Y:S01]  /*fa50*/  MUFU.EX2 R192, R65 ;  /* 0x0000004100c07308 */ /* 0x000fe20000000800 */
[----:B-1----:R-:W-:Y:S09]  /*fa60*/  F2FP.PACK_AB R49, R210, R209 ;  /* 0x000000d1d231723e */ /* 0x002ff200000000ff */
[----:B------:R-:W-:Y:S01]  /*fa70*/  MUFU.EX2 R187, R66 ;  /* 0x0000004200bb7308 */ /* 0x000fe20000000800 */
[----:B----4-:R-:W-:Y:S09]  /*fa80*/  F2FP.PACK_AB R50, R233, R234 ;  /* 0x000000eae932723e */ /* 0x010ff200000000ff */
[----:B------:R1:W-:Y:S01]  /*fa90*/  MUFU.EX2 R188, R67 ;  /* 0x0000004300bc7308 */ /* 0x0003e20000000800 */
[-C--:B------:R-:W-:Y:S08]  /*faa0*/  HMMA.16816.F32 R4, R48, R144.reuse, R4 ;  /* 0x000000903004723c */ /* 0x080ff00000001804 */
[C---:B------:R-:W-:Y:S01]  /*fab0*/  HMMA.16816.F32 R8, R136.reuse, R144, R8 ;  /* 0x000000908808723c */ /* 0x040fe20000001808 */
[----:B------:R-:W-:Y:S07]  /*fac0*/  MUFU.EX2 R177, R56 ;  /* 0x0000003800b17308 */ /* 0x000fee0000000800 */
[-C--:B------:R-:W-:Y:S03]  /*fad0*/  HMMA.16816.F32 R12, R136, R146.reuse, R12 ;  /* 0x00000092880c723c */ /* 0x080fe6000000180c */
[----:B------:R-:W-:Y:S01]  /*fae0*/  MUFU.EX2 R179, R57 ;  /* 0x0000003900b37308 */ /* 0x000fe20000000800 */
[----:B-1----:R-:W-:Y:S04]  /*faf0*/  LDSM.16.MT88.4 R64, [R214+0x1100] ;  /* 0x00110000d640783b */ /* 0x002fe80000004200 */
[C---:B------:R-:W-:Y:S05]  /*fb00*/  HMMA.16816.F32 R16, R48.reuse, R146, R16 ;  /* 0x000000923010723c */ /* 0x040fea0000001810 */
[----:B------:R-:W1:Y:S01]  /*fb10*/  MUFU.EX2 R198, R134 ;  /* 0x0000008600c67308 */ /* 0x000e620000000800 */
[----:B------:R-:W2:Y:S02]  /*fb20*/  LDSM.16.MT88.4 R144, [R215+0x900] ;  /* 0x00090000d790783b */ /* 0x000ea40000004200 */
[-C--:B------:R-:W-:Y:S07]  /*fb30*/  HMMA.16816.F32 R20, R48, R140.reuse, R20 ;  /* 0x0000008c3014723c */ /* 0x080fee0000001814 */
[----:B------:R3:W-:Y:S01]  /*fb40*/  MUFU.EX2 R134, R47 ;  /* 0x0000002f00867308 */ /* 0x0007e20000000800 */
[C---:B------:R-:W-:Y:S08]  /*fb50*/  HMMA.16816.F32 R32, R136.reuse, R140, R32 ;  /* 0x0000008c8820723c */ /* 0x040ff00000001820 */
[-C--:B------:R-:W-:Y:S01]  /*fb60*/  HMMA.16816.F32 R24, R136, R142.reuse, R24 ;  /* 0x0000008e8818723c */ /* 0x080fe20000001818 */
[----:B------:R4:W-:Y:S07]  /*fb70*/  MUFU.EX2 R166, R40 ;  /* 0x0000002800a67308 */ /* 0x0009ee0000000800 */
[C---:B------:R-:W-:Y:S03]  /*fb80*/  HMMA.16816.F32 R100, R48.reuse, R142, R100 ;  /* 0x0000008e3064723c */ /* 0x040fe60000001864 */
[----:B------:R1:W1:Y:S01]  /*fb90*/  MUFU.EX2 R197, R41 ;  /* 0x0000002900c57308 */ /* 0x0002620000000800 */
[----:B---3--:R-:W3:Y:S04]  /*fba0*/  LDSM.16.MT88.4 R44, [R213+0x1100] ;  /* 0x00110000d52c783b */ /* 0x008ee80000004200 */
[-C--:B------:R-:W-:Y:S05]  /*fbb0*/  HMMA.16816.F32 R28, R48, R148.reuse, R28 ;  /* 0x00000094301c723c */ /* 0x080fea000000181c */
[----:B------:R2:W-:Y:S03]  /*fbc0*/  MUFU.EX2 R164, R42 ;  /* 0x0000002a00a47308 */ /* 0x0005e60000000800 */
[C---:B------:R-:W-:Y:S04]  /*fbd0*/  HMMA.16816.F32 R104, R136.reuse, R148, R104 ;  /* 0x000000948868723c */ /* 0x040fe80000001868 */
[----:B----4-:R-:W-:Y:S03]  /*fbe0*/  F2FP.PACK_AB R40, R203, R204 ;  /* 0x000000cccb28723e */ /* 0x010fe600000000ff */
[----:B------:R4:W3:Y:S01]  /*fbf0*/  MUFU.EX2 R173, R43 ;  /* 0x0000002b00ad7308 */ /* 0x0008e20000000800 */
[-C--:B------:R-:W-:Y:S04]  /*fc00*/  HMMA.16816.F32 R108, R136, R150.reuse, R108 ;  /* 0x00000096886c723c */ /* 0x080fe8000000186c */
[----:B-1----:R-:W-:Y:S04]  /*fc10*/  F2FP.PACK_AB R41, R200, R167 ;  /* 0x000000a7c829723e */ /* 0x002fe800000000ff */
[C---:B------:R-:W-:Y:S01]  /*fc20*/  HMMA.16816.F32 R112, R48.reuse, R150, R112 ;  /* 0x000000963070723c */ /* 0x040fe20000001870 */
[----:B------:R-:W-:Y:S01]  /*fc30*/  LDSM.16.MT88.4 R148, [R213+0x2900] ;  /* 0x00290000d594783b */ /* 0x000fe20000004200 */
[----:B------:R-:W-:Y:S02]  /*fc40*/  MUFU.EX2 R178, R60 ;  /* 0x0000003c00b27308 */ /* 0x000fe40000000800 */
[----:B--2---:R-:W-:Y:S04]  /*fc50*/  F2FP.PACK_AB R42, R201, R202 ;  /* 0x000000cac92a723e */ /* 0x004fe800000000ff */
[-C--:B------:R-:W-:Y:S04]  /*fc60*/  HMMA.16816.F32 R116, R48, R144.reuse, R116 ;  /* 0x000000903074723c */ /* 0x080fe80000001874 */
[----:B------:R-:W-:Y:S01]  /*fc70*/  MUFU.EX2 R60, R59 ;  /* 0x0000003b003c7308 */ /* 0x000fe20000000800 */
[----:B----4-:R-:W-:Y:S03]  /*fc80*/  F2FP.PACK_AB R43, R198, R199 ;  /* 0x000000c7c62b723e */ /* 0x010fe600000000ff */
[C---:B------:R-:W-:Y:S06]  /*fc90*/  HMMA.16816.F32 R120, R136.reuse, R144, R120 ;  /* 0x000000908878723c */ /* 0x040fec0000001878 */
[----:B------:R-:W-:Y:S02]  /*fca0*/  MUFU.EX2 R176, R61 ;  /* 0x0000003d00b07308 */ /* 0x000fe40000000800 */
[-C--:B------:R-:W-:Y:S08]  /*fcb0*/  HMMA.16816.F32 R124, R136, R146.reuse, R124 ;  /* 0x00000092887c723c */ /* 0x080ff0000000187c */
[----:B------:R-:W-:Y:S01]  /*fcc0*/  HMMA.16816.F32 R36, R48, R146, R36 ;  /* 0x000000923024723c */ /* 0x000fe20000001824 */
[----:B------:R1:W2:Y:S06]  /*fcd0*/  MUFU.EX2 R61, R58 ;  /* 0x0000003a003d7308 */ /* 0x0002ac0000000800 */
[----:B------:R-:W-:Y:S01]  /*fce0*/  F2FP.PACK_AB R48, R197, R166 ;  /* 0x000000a6c530723e */ /* 0x000fe200000000ff */
[-C--:B---3--:R-:W-:Y:S03]  /*fcf0*/  HMMA.16816.F32 R4, R40, R44.reuse, R4 ;  /* 0x0000002c2804723c */ /* 0x088fe60000001804 */
[----:B------:R-:W-:Y:S02]  /*fd00*/  MUFU.EX2 R97, R97 ;  /* 0x0000006100617308 */ /* 0x000fe40000000800 */
[----:B------:R-:W-:Y:S02]  /*fd10*/  F2FP.PACK_AB R50, R195, R196 ;  /* 0x000000c4c332723e */ /* 0x000fe400000000ff */
[----:B------:R-:W-:Y:S02]  /*fd20*/  F2FP.PACK_AB R49, R173, R164 ;  /* 0x000000a4ad31723e */ /* 0x000fe400000000ff */
[----:B------:R-:W-:Y:S04]  /*fd30*/  F2FP.PACK_AB R51, R134, R172 ;  /* 0x000000ac8633723e */ /* 0x000fe800000000ff */
[----:B------:R-:W-:Y:S03]  /*fd40*/  MUFU.EX2 R99, R99 ;  /* 0x0000006300637308 */ /* 0x000fe60000000800 */
[C---:B------:R-:W-:Y:S01]  /*fd50*/  HMMA.16816.F32 R8, R48.reuse, R44, R8 ;  /* 0x0000002c3008723c */ /* 0x040fe20000001808 */
[----:B-1----:R-:W-:Y:S06]  /*fd60*/  LDSM.16.MT88.4 R56, [R214+0x1900] ;  /* 0x00190000d638783b */ /* 0x002fec0000004200 */
[----:B------:R-:W-:Y:S01]  /*fd70*/  MUFU.EX2 R93, R93 ;  /* 0x0000005d005d7308 */ /* 0x000fe20000000800 */
[-C--:B------:R-:W-:Y:S08]  /*fd80*/  HMMA.16816.F32 R12, R48, R46.reuse, R12 ;  /* 0x0000002e300c723c */ /* 0x080ff0000000180c */
[C---:B------:R-:W-:Y:S01]  /*fd90*/  HMMA.16816.F32 R16, R40.reuse, R46, R16 ;  /* 0x0000002e2810723c */ /* 0x040fe20000001810 */
[----:B------:R-:W1:Y:S01]  /*fda0*/  LDSM.16.MT88.4 R44, [R215+0x1100] ;  /* 0x00110000d72c783b */ /* 0x000e620000004200 */
[----:B------:R-:W-:Y:S06]  /*fdb0*/  MUFU.EX2 R62, R62 ;  /* 0x0000003e003e7308 */ /* 0x000fec0000000800 */
[-C--:B------:R-:W-:Y:S04]  /*fdc0*/  HMMA.16816.F32 R20, R40, R52.reuse, R20 ;  /* 0x000000342814723c */ /* 0x080fe80000001814 */
[----:B------:R-:W3:Y:S04]  /*fdd0*/  MUFU.EX2 R63, R63 ;  /* 0x0000003f003f7308 */ /* 0x000ee80000000800 */
[C---:B------:R-:W-:Y:S06]  /*fde0*/  HMMA.16816.F32 R32, R48.reuse, R52, R32 ;  /* 0x000000343020723c */ /* 0x040fec0000001820 */
[----:B------:R-:W-:Y:S02]  /*fdf0*/  MUFU.EX2 R68, R68 ;  /* 0x0000004400447308 */ /* 0x000fe40000000800 */
[-C--:B------:R-:W-:Y:S08]  /*fe00*/  HMMA.16816.F32 R24, R48, R54.reuse, R24 ;  /* 0x000000363018723c */ /* 0x080ff00000001818 */
[C---:B------:R-:W-:Y:S01]  /*fe10*/  HMMA.16816.F32 R100, R40.reuse, R54, R100 ;  /* 0x000000362864723c */ /* 0x040fe20000001864 */
[----:B------:R-:W4:Y:S01]  /*fe20*/  LDSM.16.MT88.4 R52, [R213+0x1900] ;  /* 0x00190000d534783b */ /* 0x000f220000004200 */
        /* <DEDUP_REMOVED lines=8> */
[-C--:B-1----:R-:W-:Y:S03]  /*feb0*/  HMMA.16816.F32 R116, R40, R44.reuse, R116 ;  /* 0x0000002c2874723c */ /* 0x082fe60000001874 */
[----:B------:R-:W-:Y:S05]  /*fec0*/  MUFU.EX2 R71, R71 ;  /* 0x0000004700477308 */ /* 0x000fea0000000800 */
[C---:B------:R-:W-:Y:S05]  /*fed0*/  HMMA.16816.F32 R120, R48.reuse, R44, R120 ;  /* 0x0000002c3078723c */ /* 0x040fea0000001878 */
[----:B------:R-:W-:Y:S02]  /*fee0*/  MUFU.EX2 R82, R82 ;  /* 0x0000005200527308 */ /* 0x000fe40000000800 */
[----:B------:R-:W-:Y:S01]  /*fef0*/  F2FP.PACK_AB R44, R179, R177 ;  /* 0x000000b1b32c723e */ /* 0x000fe200000000ff */
[-C--:B------:R-:W-:Y:S01]  /*ff00*/  HMMA.16816.F32 R124, R48, R46.reuse, R124 ;  /* 0x0000002e307c723c */ /* 0x080fe2000000187c */
[----:B------:R-:W1:Y:S03]  /*ff10*/  LDSM.16.MT88.4 R48, [R216+0x1900] ;  /* 0x00190000d830783b */ /* 0x000e660000004200 */
[----:B--2---:R-:W-:Y:S03]  /*ff20*/  F2FP.PACK_AB R45, R60, R61 ;  /* 0x0000003d3c2d723e */ /* 0x004fe600000000ff */
[----:B------:R-:W-:Y:S01]  /*ff30*/  MUFU.EX2 R83, R83 ;  /* 0x0000005300537308 */ /* 0x000fe20000000800 */
[----:B------:R-:W-:Y:S07]  /*ff40*/  HMMA.16816.F32 R36, R40, R46, R36 ;  /* 0x0000002e2824723c */ /* 0x000fee0000001824 */
[----:B------:R-:W-:Y:S02]  /*ff50*/  F2FP.PACK_AB R40, R193, R194 ;  /* 0x000000c2c128723e */ /* 0x000fe400000000ff */
[----:B------:R-:W-:Y:S01]  /*ff60*/  F2FP.PACK_AB R42, R192, R191 ;  /* 0x000000bfc02a723e */ /* 0x000fe200000000ff */
[----:B------:R-:W-:Y:S02]  /*ff70*/  MUFU.EX2 R72, R72 ;  /* 0x0000004800487308 */ /* 0x000fe40000000800 */
[----:B------:R-:W-:Y:S02]  /*ff80*/  F2FP.PACK_AB R41, R189, R190 ;  /* 0x000000bebd29723e */ /* 0x000fe400000000ff */
[----:B------:R-:W-:Y:S02]  /*ff90*/  F2FP.PACK_AB R43, R188, R187 ;  /* 0x000000bbbc2b723e */ /* 0x000fe400000000ff */
[----:B------:R-:W-:Y:S02]  /*ffa0*/  F2FP.PACK_AB R46, R176, R178 ;  /* 0x000000b2b02e723e */ /* 0x000fe400000000ff */
[----:B---3--:R-:W-:Y:S02]  /*ffb0*/  F2FP.PACK_AB R47, R63, R62 ;  /* 0x0000003e3f2f723e */ /* 0x008fe400000000ff */
[----:B------:R-:W-:Y:S01]  /*ffc0*/  MUFU.EX2 R73, R73 ;  /* 0x0000004900497308 */ /* 0x000fe20000000800 */
[-C--:B----4-:R-:W-:Y:S08]  /*ffd0*/  HMMA.16816.F32 R4, R40, R52.reuse, R4 ;  /* 0x000000342804723c */ /* 0x090ff00000001804 */
[C---:B------:R-:W-:Y:S01]  /*ffe0*/  HMMA.16816.F32 R8, R44.reuse, R52, R8 ;  /* 0x000000342c08723c */ /* 0x040fe20000001808 */
[----:B------:R-:W-:Y:S07]  /*fff0*/  MUFU.EX2 R76, R76 ;  /* 0x0000004c004c7308 */ /* 0x000fee0000000800 */
[-C--:B------:R-:W-:Y:S03]  /*10000*/  HMMA.16816.F32 R12, R44, R54.reuse, R12 ;  /* 0x000000362c0c723c */ /* 0x080fe6000000180c */
[----:B------:R-:W-:Y:S05]  /*10010*/  MUFU.EX2 R77, R77 ;  /* 0x0000004d004d7308 */ /* 0x000fea0000000800 */
[C---:B------:R-:W-:Y:S01]  /*10020*/  HMMA.16816.F32 R16, R40.reuse, R54, R16 ;  /* 0x000000362810723c */ /* 0x040fe20000001810 */
[----:B------:R-:W2:Y:S04]  /*10030*/  LDSM.16.MT88.4 R52, [R215+0x1900] ;  /* 0x00190000d734783b */ /* 0x000ea80000004200 */
[----:B------:R-:W-:Y:S03]  /*10040*/  MUFU.EX2 R74, R74 ;  /* 0x0000004a004a7308 */ /* 0x000fe60000000800 */
[-C--:B-1----:R-:W-:Y:S07]  /*10050*/  HMMA.16816.F32 R20, R40, R48.reuse, R20 ;  /* 0x000000302814723c */ /* 0x082fee0000001814 */
[----:B------:R-:W-:Y:S01]  /*10060*/  MUFU.EX2 R75, R75 ;  /* 0x0000004b004b7308 */ /* 0x000fe20000000800 */
[C---:B------:R-:W-:Y:S08]  /*10070*/  HMMA.16816.F32 R32, R44.reuse, R48, R32 ;  /* 0x000000302c20723c */ /* 0x040ff00000001820 */
[-C--:B------:R-:W-:Y:S01]  /*10080*/  HMMA.16816.F32 R24, R44, R50.reuse, R24 ;  /* 0x000000322c18723c */ /* 0x080fe20000001818 */
[----:B------:R-:W-:Y:S07]  /*10090*/  MUFU.EX2 R78, R78 ;  /* 0x0000004e004e7308 */ /* 0x000fee0000000800 */
[C---:B------:R-:W-:Y:S01]  /*100a0*/  HMMA.16816.F32 R100, R40.reuse, R50, R100 ;  /* 0x000000322864723c */ /* 0x040fe20000001864 */
[----:B------:R-:W1:Y:S02]  /*100b0*/  LDSM.16.MT88.4 R48, [R213+0x2100] ;  /* 0x00210000d530783b */ /* 0x000e640000004200 */
[----:B------:R-:W-:Y:S05]  /*100c0*/  MUFU.EX2 R79, R79 ;  /* 0x0000004f004f7308 */ /* 0x000fea0000000800 */
[-C--:B------:R-:W-:Y:S05]  /*100d0*/  HMMA.16816.F32 R28, R40, R56.reuse, R28 ;  /* 0x00000038281c723c */ /* 0x080fea000000181c */
[----:B------:R-:W-:Y:S03]  /*100e0*/  MUFU.EX2 R84, R84 ;  /* 0x0000005400547308 */ /* 0x000fe60000000800 */
[C---:B------:R-:W-:Y:S07]  /*100f0*/  HMMA.16816.F32 R104, R44.reuse, R56, R104 ;  /* 0x000000382c68723c */ /* 0x040fee0000001868 */
[----:B------:R-:W3:Y:S01]  /*10100*/  MUFU.EX2 R85, R85 ;  /* 0x0000005500557308 */ /* 0x000ee20000000800 */
[-C--:B------:R-:W-:Y:S08]  /*10110*/  HMMA.16816.F32 R108, R44, R58.reuse, R108 ;  /* 0x0000003a2c6c723c */ /* 0x080ff0000000186c */
[C---:B------:R-:W-:Y:S01]  /*10120*/  HMMA.16816.F32 R112, R40.reuse, R58, R112 ;  /* 0x0000003a2870723c */ /* 0x040fe20000001870 */
[----:B------:R-:W-:Y:S01]  /*10130*/  LDSM.16.MT88.4 R56, [R214+0x2100] ;  /* 0x00210000d638783b */ /* 0x000fe20000004200 */
[----:B------:R-:W4:Y:S06]  /*10140*/  MUFU.EX2 R96, R96 ;  /* 0x0000006000607308 */ /* 0x000f2c0000000800 */
[-C--:B--2---:R-:W-:Y:S04]  /*10150*/  HMMA.16816.F32 R116, R40, R52.reuse, R116 ;  /* 0x000000342874723c */ /* 0x084fe80000001874 */
[----:B------:R-:W-:Y:S01]  /*10160*/  MUFU.EX2 R86, R86 ;  /* 0x0000005600567308 */ /* 0x000fe20000000800 */
[----:B---3--:R-:W-:Y:S03]  /*10170*/  F2FP.PACK_AB R168, R85, R84 ;  /* 0x0000005455a8723e */ /* 0x008fe600000000ff */
[C---:B------:R-:W-:Y:S06]  /*10180*/  HMMA.16816.F32 R120, R44.reuse, R52, R120 ;  /* 0x000000342c78723c */ /* 0x040fec0000001878 */
[----:B------:R-:W2:Y:S02]  /*10190*/  MUFU.EX2 R87, R87 ;  /* 0x0000005700577308 */ /* 0x000ea40000000800 */
[-C--:B------:R-:W-:Y:S04]  /*101a0*/  HMMA.16816.F32 R124, R44, R54.reuse, R124 ;  /* 0x000000362c7c723c */ /* 0x080fe8000000187c */
[----:B----4-:R-:W-:Y:S03]  /*101b0*/  F2FP.PACK_AB R170, R97, R96 ;  /* 0x0000006061aa723e */ /* 0x010fe600000000ff */
[----:B------:R-:W-:Y:S01]  /*101c0*/  F2FP.PACK_AB R44, R73, R72 ;  /* 0x00000048492c723e */ /* 0x000fe200000000ff */
[----:B------:R-:W-:Y:S01]  /*101d0*/  HMMA.16816.F32 R36, R40, R54, R36 ;  /* 0x000000362824723c */ /* 0x000fe20000001824 */
[----:B------:R-:W3:Y:S01]  /*101e0*/  LDSM.16.MT88.4 R52, [R216+0x2100] ;  /* 0x00210000d834783b */ /* 0x000ee20000004200 */
        /* <DEDUP_REMOVED lines=8> */
[----:B------:R-:W-:Y:S02]  /*10270*/  F2FP.PACK_AB R47, R79, R78 ;  /* 0x0000004e4f2f723e */ /* 0x000fe400000000ff */
[----:B--2---:R-:W-:Y:S03]  /*10280*/  F2FP.PACK_AB R169, R87, R86 ;  /* 0x0000005657a9723e */ /* 0x004fe600000000ff */
[-C--:B-1----:R-:W-:Y:S01]  /*10290*/  HMMA.16816.F32 R4, R40, R48.reuse, R4 ;  /* 0x000000302804723c */ /* 0x082fe20000001804 */
[----:B------:R-:W-:Y:S02]  /*102a0*/  MUFU.EX2 R91, R91 ;  /* 0x0000005b005b7308 */ /* 0x000fe40000000800 */
[----:B----4-:R-:W-:Y:S05]  /*102b0*/  F2FP.PACK_AB R171, R99, R98 ;  /* 0x0000006263ab723e */ /* 0x010fea00000000ff */
[C---:B------:R-:W-:Y:S03]  /*102c0*/  HMMA.16816.F32 R8, R44.reuse, R48, R8 ;  /* 0x000000302c08723c */ /* 0x040fe60000001808 */
[----:B------:R-:W-:Y:S05]  /*102d0*/  MUFU.EX2 R94, R94 ;  /* 0x0000005e005e7308 */ /* 0x000fea0000000800 */
[-C--:B------:R-:W-:Y:S05]  /*102e0*/  HMMA.16816.F32 R12, R44, R50.reuse, R12 ;  /* 0x000000322c0c723c */ /* 0x080fea000000180c */
[----:B------:R-:W-:Y:S03]  /*102f0*/  MUFU.EX2 R88, R88 ;  /* 0x0000005800587308 */ /* 0x000fe60000000800 */
[C---:B------:R-:W-:Y:S01]  /*10300*/  HMMA.16816.F32 R16, R40.reuse, R50, R16 ;  /* 0x000000322810723c */ /* 0x040fe20000001810 */
[----:B------:R-:W1:Y:S06]  /*10310*/  LDSM.16.MT88.4 R48, [R215+0x2100] ;  /* 0x00210000d730783b */ /* 0x000e6c0000004200 */
[----:B------:R-:W2:Y:S01]  /*10320*/  MUFU.EX2 R89, R89 ;  /* 0x0000005900597308 */ /* 0x000ea20000000800 */
[-C--:B---3--:R-:W-:Y:S08]  /*10330*/  HMMA.16816.F32 R20, R40, R52.reuse, R20 ;  /* 0x000000342814723c */ /* 0x088ff00000001814 */
[C---:B------:R-:W-:Y:S01]  /*10340*/  HMMA.16816.F32 R32, R44.reuse, R52, R32 ;  /* 0x000000342c20723c */ /* 0x040fe20000001820 */
[----:B------:R-:W3:Y:S07]  /*10350*/  MUFU.EX2 R90, R90 ;  /* 0x0000005a005a7308 */ /* 0x000eee0000000800 */
[-C--:B------:R-:W-:Y:S08]  /*10360*/  HMMA.16816.F32 R24, R44, R54.reuse, R24 ;  /* 0x000000362c18723c */ /* 0x080ff00000001818 */
[C---:B------:R-:W-:Y:S01]  /*10370*/  HMMA.16816.F32 R100, R40.reuse, R54, R100 ;  /* 0x000000362864723c */ /* 0x040fe20000001864 */
[----:B------:R-:W4:Y:S07]  /*10380*/  LDSM.16.MT88.4 R52, [R216+0x2900] ;  /* 0x00290000d834783b */ /* 0x000f2e0000004200 */
[-C--:B------:R-:W-:Y:S08]  /*10390*/  HMMA.16816.F32 R28, R40, R56.reuse, R28 ;  /* 0x00000038281c723c */ /* 0x080ff0000000181c */
[C---:B------:R-:W-:Y:S01]  /*103a0*/  HMMA.16816.F32 R104, R44.reuse, R56, R104 ;  /* 0x000000382c68723c */ /* 0x040fe20000001868 */
[----:B------:R2:W2:Y:S07]  /*103b0*/  MUFU.EX2 R56, R2 ;  /* 0x0000000200387308 */ /* 0x0004ae0000000800 */
[-C--:B------:R-:W-:Y:S08]  /*103c0*/  HMMA.16816.F32 R108, R44, R58.reuse, R108 ;  /* 0x0000003a2c6c723c */ /* 0x080ff0000000186c */
[C---:B------:R-:W-:Y:S08]  /*103d0*/  HMMA.16816.F32 R112, R40.reuse, R58, R112 ;  /* 0x0000003a2870723c */ /* 0x040ff00000001870 */
[-C--:B-1----:R-:W-:Y:S04]  /*103e0*/  HMMA.16816.F32 R116, R40, R48.reuse, R116 ;  /* 0x000000302874723c */ /* 0x082fe80000001874 */
[----:B--2---:R-:W-:Y:S01]  /*103f0*/  FADD.FTZ R2, R238, R131 ;  /* 0x00000083ee027221 */ /* 0x004fe20000010000 */
[----:B------:R-:W-:Y:S03]  /*10400*/  MOV R131, R129 ;  /* 0x0000008100837202 */ /* 0x000fe60000000f00 */
[----:B------:R-:W-:Y:S01]  /*10410*/  FADD.FTZ R2, R239, R2 ;  /* 0x00000002ef027221 */ /* 0x000fe20000010000 */
[C---:B------:R-:W-:Y:S08]  /*10420*/  HMMA.16816.F32 R120, R44.reuse, R48, R120 ;  /* 0x000000302c78723c */ /* 0x040ff00000001878 */
[-C--:B------:R-:W-:Y:S08]  /*10430*/  HMMA.16816.F32 R124, R44, R50.reuse, R124 ;  /* 0x000000322c7c723c */ /* 0x080ff0000000187c */
[----:B------:R-:W-:Y:S07]  /*10440*/  HMMA.16816.F32 R36, R40, R50, R36 ;  /* 0x000000322824723c */ /* 0x000fee0000001824 */
[----:B------:R-:W-:Y:S01]  /*10450*/  F2FP.PACK_AB R40, R89, R88 ;  /* 0x000000585928723e */ /* 0x000fe200000000ff */
[-C--:B------:R-:W-:Y:S01]  /*10460*/  HMMA.16816.F32 R136, R168, R148.reuse, R4 ;  /* 0x00000094a888723c */ /* 0x080fe20000001804 */
[----:B------:R-:W1:Y:S04]  /*10470*/  LDSM.16.MT88.4 R4, [R214+0x2900] ;  /* 0x00290000d604783b */ /* 0x000e680000004200 */
[----:B------:R-:W-:Y:S02]  /*10480*/  F2FP.PACK_AB R42, R93, R92 ;  /* 0x0000005c5d2a723e */ /* 0x000fe400000000ff */
[----:B---3--:R-:W-:Y:S02]  /*10490*/  F2FP.PACK_AB R41, R91, R90 ;  /* 0x0000005a5b29723e */ /* 0x008fe400000000ff */
[----:B------:R-:W-:Y:S07]  /*104a0*/  F2FP.PACK_AB R43, R56, R94 ;  /* 0x0000005e382b723e */ /* 0x000fee00000000ff */
        /* <DEDUP_REMOVED lines=10> */
[-C--:B----4-:R-:W-:Y:S03]  /*10550*/  HMMA.16816.F32 R152, R168, R52.reuse, R20 ;  /* 0x00000034a898723c */ /* 0x090fe60000001814 */
        /* <DEDUP_REMOVED lines=16> */
[----:B------:R-:W-:Y:S01]  /*10660*/  FADD.FTZ R14, R233, R2 ;  /* 0x00000002e90e7221 */ /* 0x000fe20000010000 */
[----:B------:R-:W2:Y:S01]  /*10670*/  LDSM.16.MT88.4 R8, [R215+0x2900] ;  /* 0x00290000d708783b */ /* 0x000ea20000004200 */
        /* <DEDUP_REMOVED lines=24> */
[-C--:B--2---:R-:W-:Y:S03]  /*10800*/  HMMA.16816.F32 R116, R168, R8.reuse, R116 ;  /* 0x00000008a874723c */ /* 0x084fe60000001874 */
[----:B------:R-:W-:Y:S01]  /*10810*/  FADD.FTZ R12, R190, R2 ;  /* 0x00000002be0c7221 */ /* 0x000fe20000010000 */
[----:B------:R-:W-:Y:S01]  /*10820*/  MOV R134, R128 ;  /* 0x0000008000867202 */ /* 0x000fe20000000f00 */
        /* <DEDUP_REMOVED lines=46> */
[----:B------:R-:W-:Y:S02]  /*10b10*/  FADD.FTZ R0, R94, R4 ;  /* 0x000000045e007221 */ /* 0x000fe40000010000 */
[----:B------:R-:W-:Y:S02]  /*10b20*/  FADD.FTZ R4, R99, R5 ;  /* 0x0000000563047221 */ /* 0x000fe40000010000 */
[----:B------:R-:W-:Y:S02]  /*10b30*/  FADD.FTZ R2, R93, R2 ;  /* 0x000000025d027221 */ /* 0x000fe40000010000 */
[----:B------:R-:W-:Y:S01]  /*10b40*/  FADD.FTZ R0, R56, R0 ;  /* 0x0000000038007221 */ /* 0x000fe20000010000 */
[----:B------:R-:W-:Y:S04]  /*10b50*/  STL [R1+0xc], R4 ;  /* 0x00000c0401007387 */ /* 0x000fe80000100800 */
[----:B------:R-:W-:Y:S04]  /*10b60*/  STL [R1+0x10], R2 ;  /* 0x0000100201007387 */ /* 0x000fe80000100800 */
[----:B------:R1:W-:Y:S02]  /*10b70*/  STL [R1+0x14], R0 ;  /* 0x0000140001007387 */ /* 0x0003e40000100800 */
[----:B-1----:R-:W-:Y:S01]  /*10b80*/  MOV R0, R130 ;  /* 0x0000008200007202 */ /* 0x002fe20000000f00 */
[----:B------:R-:W-:-:S05]  /*10b90*/  @P0 BRA `(.L_x_186) ;  /* 0xffffc9f000000947 */ /* 0x000fca000383ffff */
.L_x_185:
[----:B------:R-:W-:-:S13]  /*10ba0*/  ISETP.GE.AND P0, PT, R229, UR8, PT ;  /* 0x00000008e5007c0c */ /* 0x000fda000bf06270 */
[----:B------:R-:W-:Y:S05]  /*10bb0*/  @!P0 BRA `(.L_x_187) ;  /* 0x00005a9000008947 */ /* 0x000fea0003800000 */
[----:B-1----:R-:W2:Y:S01]  /*10bc0*/  LDL.LU.64 R6, [R1+0x30] ;  /* 0x0000300001067983 */ /* 0x002ea20000300a00 */
[----:B------:R-:W-:Y:S01]  /*10bd0*/  MOV R134, R3 ;  /* 0x0000000300867202 */ /* 0x000fe20000000f00 */
[----:B------:R-:W-:Y:S01]  /*10be0*/  UMOV UR14, 0x60 ;  /* 0x00000060000e7882 */ /* 0x000fe20000000000 */
[----:B------:R-:W-:Y:S01]  /*10bf0*/  IMAD.MOV.U32 R132, RZ, RZ, R129 ;  /* 0x000000ffff847224 */ /* 0x000fe200078e0081 */
[----:B------:R-:W3:Y:S01]  /*10c00*/  LDL.LU.64 R4, [R1+0x40] ;  /* 0x0000400001047983 */ /* 0x000ee20000300a00 */
[----:B------:R-:W-:Y:S01]  /*10c10*/  ULDC.64 UR4, c[0x0][0x208] ;  /* 0x0000820000047ab9 */ /* 0x000fe20000000a00 */
[----:B------:R-:W-:Y:S01]  /*10c20*/  IMAD.MOV.U32 R131, RZ, RZ, R130 ;  /* 0x000000ffff837224 */ /* 0x000fe200078e0082 */
[----:B------:R-:W-:Y:S01]  /*10c30*/  UIMAD.WIDE.U32 UR16, UR14, UR4, URZ ;  /* 0x000000040e1072a5 */ /* 0x000fe2000f8e003f */
[----:B------:R-:W-:Y:S01]  /*10c40*/  IMAD.MOV.U32 R133, RZ, RZ, R128 ;  /* 0x000000ffff857224 */ /* 0x000fe200078e0080 */
[----:B------:R-:W-:Y:S02]  /*10c50*/  UIMAD UR5, UR14, UR5, URZ ;  /* 0x000000050e0572a4 */ /* 0x000fe4000f8e023f */
[----:B------:R-:W-:-:S02]  /*10c60*/  ULDC.64 UR6, c[0x0][0x1e0] ;  /* 0x0000780000067ab9 */ /* 0x000fc40000000a00 */
[----:B------:R-:W-:Y:S02]  /*10c70*/  USHF.L.U64.HI UR7, UR6, 0x5, UR7 ;  /* 0x0000000506077899 */ /* 0x000fe40008010207 */
[----:B------:R-:W-:Y:S02]  /*10c80*/  USHF.L.U32 UR6, UR6, 0x5, URZ ;  /* 0x0000000506067899 */ /* 0x000fe4000800063f */
[----:B------:R-:W-:Y:S01]  /*10c90*/  UIADD3 UR5, UR17, UR5, URZ ;  /* 0x0000000511057290 */ /* 0x000fe2000fffe03f */
[----:B--2---:R-:W-:Y:S02]  /*10ca0*/  MOV R3, R7 ;  /* 0x0000000700037202 */ /* 0x004fe40000000f00 */
[----:B---3--:R-:W-:-:S05]  /*10cb0*/  MOV R2, R4 ;  /* 0x0000000400027202 */ /* 0x008fca0000000f00 */
[----:B------:R1:W-:Y:S04]  /*10cc0*/  STL.64 [R1], R2 ;  /* 0x0000000201007387 */ /* 0x0003e80000100a00 */
.L_x_204:
[----:B------:R-:W-:Y:S04]  /*10cd0*/  DEPBAR.LE SB0, 0x0 ;  /* 0x000080000000791a */ /* 0x000fe80000000000 */
[----:B------:R-:W-:Y:S01]  /*10ce0*/  BAR.SYNC.DEFER_BLOCKING 0x0 ;  /* 0x0000000000007b1d */ /* 0x000fe20000010000 */
[----:B------:R-:W-:Y:S01]  /*10cf0*/  SHF.R.S32.HI R128, RZ, 0x1f, R229 ;  /* 0x0000001fff807819 */ /* 0x000fe200000114e5 */
[C---:B------:R-:W-:Y:S01]  /*10d00*/  IMAD R0, R229.reuse, UR5, RZ ;  /* 0x00000005e5007c24 */ /* 0x040fe2000f8e02ff */
[----:B------:R-:W-:Y:S03]  /*10d10*/  PLOP3.LUT P3, PT, PT, PT, UP2, 0x80, 0x0 ;  /* 0x000000000000781c */ /* 0x000fe60003f6f028 */
[----:B------:R-:W-:Y:S01]  /*10d20*/  IMAD R0, R128, UR16, R0 ;  /* 0x0000001080007c24 */ /* 0x000fe2000f8e0200 */
[----:B-----5:R-:W-:Y:S06]  /*10d30*/  LDSM.16.M88.4 R96, [R219+0x6100] ;  /* 0x00610000db60783b */ /* 0x020fec0000000200 */
[----:B--2---:R-:W2:Y:S06]  /*10d40*/  LDSM.16.M88.4 R16, [R212+0x3100] ;  /* 0x00310000d410783b */ /* 0x004eac0000000200 */
[----:B------:R-:W3:Y:S06]  /*10d50*/  LDSM.16.M88.4 R92, [R219+0x8100] ;  /* 0x00810000db5c783b */ /* 0x000eec0000000200 */
[----:B-1----:R-:W4:Y:S06]  /*10d60*/  LDL.64 R2, [R1] ;  /* 0x0000000001027983 */ /* 0x002f2c0000100a00 */
[----:B------:R-:W1:Y:S06]  /*10d70*/  LDSM.16.M88.4 R32, [R212+0x3900] ;  /* 0x00390000d420783b */ /* 0x000e6c0000000200 */
[----:B------:R-:W4:Y:S06]  /*10d80*/  LDL.64 R234, [R1+0x28] ;  /* 0x0000280001ea7983 */ /* 0x000f2c0000100a00 */
[----:B------:R-:W1:Y:S06]  /*10d90*/  LDSM.16.M88.4 R48, [R212+0x4100] ;  /* 0x00410000d430783b */ /* 0x000e6c0000000200 */
[----:B------:R-:W4:Y:S01]  /*10da0*/  LDL.64 R232, [R1+0x38] ;  /* 0x0000380001e87983 */ /* 0x000f220000100a00 */
[-C--:B--2---:R-:W-:Y:S05]  /*10db0*/  HMMA.16816.F32 R4, R96, R16.reuse, RZ ;  /* 0x000000106004723c */ /* 0x084fea00000018ff */
[----:B------:R-:W2:Y:S03]  /*10dc0*/  LDSM.16.M88.4 R64, [R212+0x4900] ;  /* 0x00490000d440783b */ /* 0x000ea60000000200 */
[C---:B---3--:R-:W-:Y:S03]  /*10dd0*/  HMMA.16816.F32 R8, R92.reuse, R16, RZ ;  /* 0x000000105c08723c */ /* 0x048fe600000018ff */
[----:B------:R-:W3:Y:S06]  /*10de0*/  LDL R135, [R1+0x20] ;  /* 0x0000200001877983 */ /* 0x000eec0000100800 */
[----:B------:R-:W2:Y:S01]  /*10df0*/  LDSM.16.M88.4 R80, [R212+0x5100] ;  /* 0x00510000d450783b */ /* 0x000ea20000000200 */
[-C--:B------:R-:W-:Y:S05]  /*10e00*/  HMMA.16816.F32 R12, R92, R18.reuse, RZ ;  /* 0x000000125c0c723c */ /* 0x080fea00000018ff */
[----:B------:R-:W3:Y:S03]  /*10e10*/  LDL R130, [R1+0x18] ;  /* 0x0000180001827983 */ /* 0x000ee60000100800 */
[C---:B------:R-:W-:Y:S03]  /*10e20*/  HMMA.16816.F32 R16, R96.reuse, R18, RZ ;  /* 0x000000126010723c */ /* 0x040fe600000018ff */
[----:B------:R-:W2:Y:S05]  /*10e30*/  LDSM.16.M88.4 R172, [R212+0x5900] ;  /* 0x00590000d4ac783b */ /* 0x000eaa0000000200 */
[-C--:B-1----:R-:W-:Y:S01]  /*10e40*/  HMMA.16816.F32 R20, R96, R32.reuse, RZ ;  /* 0x000000206014723c */ /* 0x082fe200000018ff */
[----:B------:R-:W-:Y:S06]  /*10e50*/  LDSM.16.M88.4 R176, [R222+0x6100] ;  /* 0x00610000deb0783b */ /* 0x000fec0000000200 */
[----:B------:R-:W1:Y:S01]  /*10e60*/  LDSM.16.M88.4 R180, [R223] ;  /* 0x00000000dfb4783b */ /* 0x000e620000000200 */
[C---:B------:R-:W-:Y:S05]  /*10e70*/  HMMA.16816.F32 R24, R92.reuse, R32, RZ ;  /* 0x000000205c18723c */ /* 0x040fea00000018ff */
[----:B------:R-:W1:Y:S03]  /*10e80*/  LDSM.16.M88.4 R184, [R222+0x8100] ;  /* 0x00810000deb8783b */ /* 0x000e660000000200 */
[-C--:B------:R-:W-:Y:S03]  /*10e90*/  HMMA.16816.F32 R28, R92, R34.reuse, RZ ;  /* 0x000000225c1c723c */ /* 0x080fe600000018ff */
[----:B------:R-:W1:Y:S05]  /*10ea0*/  LDSM.16.M88.4 R188, [R228] ;  /* 0x00000000e4bc783b */ /* 0x000e6a0000000200 */
[C---:B------:R-:W-:Y:S01]  /*10eb0*/  HMMA.16816.F32 R32, R96.reuse, R34, RZ ;  /* 0x000000226020723c */ /* 0x040fe200000018ff */
[----:B------:R-:W-:Y:S06]  /*10ec0*/  LDSM.16.M88.4 R192, [R225] ;  /* 0x00000000e1c0783b */ /* 0x000fec0000000200 */
[----:B------:R-:W-:Y:S01]  /*10ed0*/  LDSM.16.M88.4 R196, [R224] ;  /* 0x00000000e0c4783b */ /* 0x000fe20000000200 */
[-C--:B------:R-:W-:Y:S08]  /*10ee0*/  HMMA.16816.F32 R36, R96, R48.reuse, RZ ;  /* 0x000000306024723c */ /* 0x080ff000000018ff */
[C---:B------:R-:W-:Y:S08]  /*10ef0*/  HMMA.16816.F32 R40, R92.reuse, R48, RZ ;  /* 0x000000305c28723c */ /* 0x040ff000000018ff */
[-C--:B------:R-:W-:Y:S08]  /*10f00*/  HMMA.16816.F32 R44, R92, R50.reuse, RZ ;  /* 0x000000325c2c723c */ /* 0x080ff000000018ff */
[C---:B------:R-:W-:Y:S08]  /*10f10*/  HMMA.16816.F32 R48, R96.reuse, R50, RZ ;  /* 0x000000326030723c */ /* 0x040ff000000018ff */
[-C--:B--2---:R-:W-:Y:S08]  /*10f20*/  HMMA.16816.F32 R52, R96, R64.reuse, RZ ;  /* 0x000000406034723c */ /* 0x084ff000000018ff */
        /* <DEDUP_REMOVED lines=11> */
[----:B------:R-:W2:Y:S07]  /*10fe0*/  LDSM.16.M88.4 R172, [R227] ;  /* 0x00000000e3ac783b */ /* 0x000eae0000000200 */
[-C--:B-1----:R-:W-:Y:S08]  /*10ff0*/  HMMA.16816.F32 R4, R176, R180.reuse, R4 ;  /* 0x000000b4b004723c */ /* 0x082ff00000001804 */
[C---:B------:R-:W-:Y:S08]  /*11000*/  HMMA.16816.F32 R8, R184.reuse, R180, R8 ;  /* 0x000000b4b808723c */ /* 0x040ff00000001808 */
[-C--:B------:R-:W-:Y:S08]  /*11010*/  HMMA.16816.F32 R12, R184, R182.reuse, R12 ;  /* 0x000000b6b80c723c */ /* 0x080ff0000000180c */
[C---:B------:R-:W-:Y:S01]  /*11020*/  HMMA.16816.F32 R16, R176.reuse, R182, R16 ;  /* 0x000000b6b010723c */ /* 0x040fe20000001810 */
[----:B------:R-:W1:Y:S07]  /*11030*/  LDSM.16.M88.4 R180, [R226] ;  /* 0x00000000e2b4783b */ /* 0x000e6e0000000200 */
[-C--:B------:R-:W-:Y:S08]  /*11040*/  HMMA.16816.F32 R20, R176, R188.reuse, R20 ;  /* 0x000000bcb014723c */ /* 0x080ff00000001814 */
[C---:B------:R-:W-:Y:S08]  /*11050*/  HMMA.16816.F32 R24, R184.reuse, R188, R24 ;  /* 0x000000bcb818723c */ /* 0x040ff00000001818 */
[-C--:B------:R-:W-:Y:S08]  /*11060*/  HMMA.16816.F32 R28, R184, R190.reuse, R28 ;  /* 0x000000beb81c723c */ /* 0x080ff0000000181c */
[C---:B------:R-:W-:Y:S08]  /*11070*/  HMMA.16816.F32 R32, R176.reuse, R190, R32 ;  /* 0x000000beb020723c */ /* 0x040ff00000001820 */
[-C--:B--2---:R-:W-:Y:S08]  /*11080*/  HMMA.16816.F32 R36, R176, R172.reuse, R36 ;  /* 0x000000acb024723c */ /* 0x084ff00000001824 */
[C---:B------:R-:W-:Y:S08]  /*11090*/  HMMA.16816.F32 R40, R184.reuse, R172, R40 ;  /* 0x000000acb828723c */ /* 0x040ff00000001828 */
[-C--:B------:R-:W-:Y:S04]  /*110a0*/  HMMA.16816.F32 R44, R184, R174.reuse, R44 ;  /* 0x000000aeb82c723c */ /* 0x080fe8000000182c */
[----:B----4-:R-:W-:Y:S04]  /*110b0*/  IMAD.WIDE.U32 R2, R229, UR16, R2 ;  /* 0x00000010e5027c25 */ /* 0x010fe8000f8e0002 */
[C---:B------:R-:W-:Y:S04]  /*110c0*/  HMMA.16816.F32 R48, R176.reuse, R174, R48 ;  /* 0x000000aeb030723c */ /* 0x040fe80000001830 */
[----:B------:R-:W-:Y:S01]  /*110d0*/  IMAD.IADD R0, R3, 0x1, R0 ;  /* 0x0000000103007824 */ /* 0x000fe200078e0200 */
[C---:B------:R-:W-:Y:S03]  /*110e0*/  LEA R202, P0, R2.reuse, c[0x0][0x1f8], 0x1 ;  /* 0x00007e0002ca7a11 */ /* 0x040fe600078008ff */
[-C--:B-1----:R-:W-:Y:S04]  /*110f0*/  HMMA.16816.F32 R52, R176, R180.reuse, R52 ;  /* 0x000000b4b034723c */ /* 0x082fe80000001834 */
[----:B------:R-:W-:Y:S02]  /*11100*/  LEA.HI.X R203, R2, c[0x0][0x1fc], R0, 0x1, P0 ;  /* 0x00007f0002cb7a11 */ /* 0x000fe400000f0c00 */
[----:B------:R-:W-:Y:S02]  /*11110*/  IADD3 R128, P0, R202, UR10, RZ ;  /* 0x0000000aca807c10 */ /* 0x000fe4000ff1e0ff */
[C---:B------:R-:W-:Y:S01]  /*11120*/  HMMA.16816.F32 R56, R184.reuse, R180, R56 ;  /* 0x000000b4b838723c */ /* 0x040fe20000001838 */
[----:B------:R-:W-:Y:S01]  /*11130*/  @!PT LDS RZ, [RZ] ;  /* 0x00000000fffff984 */ /* 0x000fe20000000800 */
[----:B------:R-:W-:Y:S01]  /*11140*/  @!PT LDS RZ, [RZ] ;  /* 0x00000000fffff984 */ /* 0x000fe20000000800 */
[----:B------:R-:W-:Y:S01]  /*11150*/  @!PT LDS RZ, [RZ] ;  /* 0x00000000fffff984 */ /* 0x000fe20000000800 */
[----:B------:R1:W-:Y:S03]  /*11160*/  LDGSTS.E.BYPASS.LTC128B.128 [R231+0x100], [R202.64], !P6 ;  /* 0x00100000cae77fae */ /* 0x0003e6000f101d4c */
[----:B------:R-:W-:Y:S02]  /*11170*/  IADD3.X R129, R203, UR9, RZ, P0, !PT ;  /* 0x00000009cb817c10 */ /* 0x000fe400087fe4ff */
[----:B------:R-:W-:Y:S02]  /*11180*/  IADD3 R200, P1, R128, UR10, RZ ;  /* 0x0000000a80c87c10 */ /* 0x000fe4000ff3e0ff */
[-C--:B------:R-:W-:Y:S01]  /*11190*/  HMMA.16816.F32 R60, R184, R182.reuse, R60 ;  /* 0x000000b6b83c723c */ /* 0x080fe2000000183c */
[----:B------:R2:W-:Y:S03]  /*111a0*/  LDGSTS.E.BYPASS.LTC128B.128 [R231+0x900], [R128.64], !P6 ;  /* 0x0090000080e77fae */ /* 0x0005e6000f101d4c */
[----:B------:R-:W-:Y:S02]  /*111b0*/  IADD3.X R201, R129, UR9, RZ, P1, !PT ;  /* 0x0000000981c97c10 */ /* 0x000fe40008ffe4ff */
[----:B------:R-:W-:Y:S02]  /*111c0*/  IADD3 R2, P0, R200, UR10, RZ ;  /* 0x0000000ac8027c10 */ /* 0x000fe4000ff1e0ff */
[C---:B------:R-:W-:Y:S01]  /*111d0*/  HMMA.16816.F32 R64, R176.reuse, R182, R64 ;  /* 0x000000b6b040723c */ /* 0x040fe20000001840 */
[----:B------:R1:W-:Y:S03]  /*111e0*/  LDGSTS.E.BYPASS.LTC128B.128 [R231+0x1100], [R200.64], !P6 ;  /* 0x01100000c8e77fae */ /* 0x0003e6000f101d4c */
[----:B------:R-:W-:Y:S02]  /*111f0*/  IADD3.X R3, R201, UR9, RZ, P0, !PT ;  /* 0x00000009c9037c10 */ /* 0x000fe400087fe4ff */
[----:B------:R-:W-:Y:S02]  /*11200*/  IADD3 R188, P1, R2, UR10, RZ ;  /* 0x0000000a02bc7c10 */ /* 0x000fe4000ff3e0ff */
[-C--:B------:R-:W-:Y:S01]  /*11210*/  HMMA.16816.F32 R68, R176, R192.reuse, R68 ;  /* 0x000000c0b044723c */ /* 0x080fe20000001844 */
[----:B------:R4:W-:Y:S03]  /*11220*/  LDGSTS.E.BYPASS.LTC128B.128 [R231+0x1900], [R2.64], !P6 ;  /* 0x0190000002e77fae */ /* 0x0009e6000f101d4c */
[----:B------:R-:W-:Y:S02]  /*11230*/  IADD3.X R189, R3, UR9, RZ, P1, !PT ;  /* 0x0000000903bd7c10 */ /* 0x000fe40008ffe4ff */
[----:B------:R-:W-:Y:S02]  /*11240*/  PLOP3.LUT P1, PT, PT, PT, UP2, 0x80, 0x0 ;  /* 0x000000000000781c */ /* 0x000fe40003f2f028 */
[C---:B------:R-:W-:Y:S01]  /*11250*/  HMMA.16816.F32 R72, R184.reuse, R192, R72 ;  /* 0x000000c0b848723c */ /* 0x040fe20000001848 */
[----:B------:R3:W-:Y:S03]  /*11260*/  LDGSTS.E.BYPASS.LTC128B.128 [R231+0x2100], [R188.64], !P6 ;  /* 0x02100000bce77fae */ /* 0x0007e6000f101d4c */
[----:B--2---:R-:W-:Y:S04]  /*11270*/  IADD3 R128, P0, R188, UR10, RZ ;  /* 0x0000000abc807c10 */ /* 0x004fe8000ff1e0ff */
[-C--:B------:R-:W-:Y:S04]  /*11280*/  HMMA.16816.F32 R76, R184, R194.reuse, R76 ;  /* 0x000000c2b84c723c */ /* 0x080fe8000000184c */
[----:B------:R-:W-:Y:S02]  /*11290*/  IADD3.X R129, R189, UR9, RZ, P0, !PT ;  /* 0x00000009bd817c10 */ /* 0x000fe400087fe4ff */
[C---:B------:R-:W-:Y:S02]  /*112a0*/  ISETP.GT.AND P0, PT, R229.reuse, UR8, PT ;  /* 0x00000008e5007c0c */ /* 0x040fe4000bf04270 */
[C---:B------:R-:W-:Y:S01]  /*112b0*/  HMMA.16816.F32 R80, R176.reuse, R194, R80 ;  /* 0x000000c2b050723c */ /* 0x040fe20000001850 */
[----:B------:R2:W-:Y:S06]  /*112c0*/  LDGSTS.E.BYPASS.LTC128B.128 [R231+0x2900], [R128.64], !P6 ;  /* 0x0290000080e77fae */ /* 0x0005ec000f101d4c */
[----:B-1----:R-:W-:Y:S01]  /*112d0*/  LDSM.16.M88.4 R200, [R218+0x3100] ;  /* 0x00310000dac8783b */ /* 0x002fe20000000200 */
[-C--:B------:R-:W-:Y:S04]  /*112e0*/  HMMA.16816.F32 R84, R176, R196.reuse, R84 ;  /* 0x000000c4b054723c */ /* 0x080fe80000001854 */
[----:B------:R-:W-:Y:S01]  /*112f0*/  @P0 IADD3 R0, R229, -0x1, RZ ;  /* 0xffffffffe5000810 */ /* 0x000fe20007ffe0ff */
[----:B---3--:R-:W1:Y:S01]  /*11300*/  LDSM.16.M88.4 R188, [R220+0x6100] ;  /* 0x00610000dcbc783b */ /* 0x008e620000000200 */
[----:B----4-:R-:W-:Y:S02]  /*11310*/  @P0 IMAD.MOV.U32 R3, RZ, RZ, R235 ;  /* 0x000000ffff030224 */ /* 0x010fe400078e00eb */
[C---:B------:R-:W-:Y:S03]  /*11320*/  HMMA.16816.F32 R88, R184.reuse, R196, R88 ;  /* 0x000000c4b858723c */ /* 0x040fe60000001858 */
[----:B------:R-:W3:Y:S01]  /*11330*/  LDSM.16.M88.4 R204, [R220+0x8100] ;  /* 0x00810000dccc783b */ /* 0x000ee20000000200 */
[----:B------:R-:W-:Y:S04]  /*11340*/  @P0 SHF.R.S32.HI R2, RZ, 0x1f, R0 ;  /* 0x0000001fff020819 */ /* 0x000fe80000011400 */
[-C--:B------:R-:W-:Y:S01]  /*11350*/  HMMA.16816.F32 R92, R184, R198.reuse, R92 ;  /* 0x000000c6b85c723c */ /* 0x080fe2000000185c */
[----:B------:R-:W0:Y:S03]  /*11360*/  LDGDEPBAR ;  /* 0x00000000000079af */ /* 0x000e260000000000 */
[----:B--2---:R-:W-:Y:S03]  /*11370*/  @P0 IMAD.WIDE.U32 R128, R0, c[0x0][0x1e0], RZ ;  /* 0x0000780000800a25 */ /* 0x004fe600078e00ff */
[----:B------:R-:W2:Y:S01]  /*11380*/  LDSM.16.M88.4 R208, [R218+0x3900] ;  /* 0x00390000dad0783b */ /* 0x000ea20000000200 */
[----:B------:R-:W-:Y:S04]  /*11390*/  HMMA.16816.F32 R96, R176, R198, R96 ;  /* 0x000000c6b060723c */ /* 0x000fe80000001860 */
[----:B------:R-:W-:Y:S01]  /*113a0*/  @P0 IMAD R2, R2, c[0x0][0x1e0], RZ ;  /* 0x0000780002020a24 */ /* 0x000fe200078e02ff */
[----:B------:R-:W4:Y:S03]  /*113b0*/  LDSM.16.M88.4 R172, [R218+0x4100] ;  /* 0x00410000daac783b */ /* 0x000f260000000200 */
[----:B------:R-:W-:Y:S03]  /*113c0*/  @P0 IMAD R2, R0, c[0x0][0x1e4], R2 ;  /* 0x0000790000020a24 */ /* 0x000fe600078e0202 */
[----:B------:R-:W2:Y:S01]  /*113d0*/  LDSM.16.M88.4 R180, [R218+0x4900] ;  /* 0x00490000dab4783b */ /* 0x000ea20000000200 */
[----:B------:R-:W-:Y:S02]  /*113e0*/  @P0 IMAD.IADD R0, R129, 0x1, R2 ;  /* 0x0000000181000824 */ /* 0x000fe400078e0202 */
[----:B------:R-:W-:Y:S02]  /*113f0*/  @P0 IMAD.MOV.U32 R2, RZ, RZ, R232 ;  /* 0x000000ffff020224 */ /* 0x000fe400078e00e8 */
[----:B------:R-:W-:Y:S01]  /*11400*/  @P0 IMAD R0, R0, 0x60, RZ ;  /* 0x0000006000000824 */ /* 0x000fe200078e02ff */
[----:B------:R-:W4:Y:S01]  /*11410*/  LDSM.16.M88.4 R176, [R218+0x5100] ;  /* 0x00510000dab0783b */ /* 0x000f220000000200 */
[----:B------:R-:W-:Y:S01]  /*11420*/  @P0 IMAD.WIDE.U32 R2, R128, 0x60, R2 ;  /* 0x0000006080020825 */ /* 0x000fe200078e0002 */
[-C--:B-1----:R-:W-:Y:S04]  /*11430*/  HMMA.16816.F32 R4, R188, R200.reuse, R4 ;  /* 0x000000c8bc04723c */ /* 0x082fe80000001804 */
[----:B------:R-:W1:Y:S01]  /*11440*/  LDSM.16.M88.4 R184, [R218+0x5900] ;  /* 0x00590000dab8783b */ /* 0x000e620000000200 */
[C---:B------:R-:W-:Y:S01]  /*11450*/  @P0 LEA R128, P2, R2.reuse, c[0x0][0x1c8], 0x1 ;  /* 0x0000720002800a11 */ /* 0x040fe200078408ff */
[----:B------:R-:W-:Y:S02]  /*11460*/  @P0 IMAD.IADD R0, R3, 0x1, R0 ;  /* 0x0000000103000824 */ /* 0x000fe400078e0200 */
[C---:B---3--:R-:W-:Y:S02]  /*11470*/  HMMA.16816.F32 R8, R204.reuse, R200, R8 ;  /* 0x000000c8cc08723c */ /* 0x048fe40000001808 */
[----:B------:R-:W-:Y:S02]  /*11480*/  LDSM.16.M88.4 R192, [R217] ;  /* 0x00000000d9c0783b */ /* 0x000fe40000000200 */
[----:B------:R-:W-:Y:S01]  /*11490*/  @P0 LEA.HI.X R129, R2, c[0x0][0x1cc], R0, 0x1, P2 ;  /* 0x0000730002810a11 */ /* 0x000fe200010f0c00 */
[----:B------:R-:W-:Y:S01]  /*114a0*/  @P1 IMAD.HI.U32 R0, R135, c[0x0][0x2c8], RZ ;  /* 0x0000b20087001a27 */ /* 0x000fe200078e00ff */
[----:B------:R-:W-:Y:S02]  /*114b0*/  @P0 IADD3 R2, P1, R128, UR6, RZ ;  /* 0x0000000680020c10 */ /* 0x000fe4000ff3e0ff */
[----:B------:R-:W-:Y:S01]  /*114c0*/  LDSM.16.M88.4 R196, [R221+0x8100] ;  /* 0x00810000ddc4783b */ /* 0x000fe20000000200 */
[-C--:B------:R-:W-:Y:S03]  /*114d0*/  HMMA.16816.F32 R12, R204, R202.reuse, R12 ;  /* 0x000000cacc0c723c */ /* 0x080fe6000000180c */
[----:B------:R-:W-:Y:S02]  /*114e0*/  @P0 IADD3.X R3, R129, UR7, RZ, P1, !PT ;  /* 0x0000000781030c10 */ /* 0x000fe40008ffe4ff */
[----:B------:R-:W-:Y:S03]  /*114f0*/  @P3 SHF.R.U32.HI R135, RZ, c[0x0][0x2cc], R0 ;  /* 0x0000b300ff873a19 */ /* 0x000fe60000011600 */
[C---:B------:R-:W-:Y:S01]  /*11500*/  HMMA.16816.F32 R16, R188.reuse, R202, R16 ;  /* 0x000000cabc10723c */ /* 0x040fe20000001810 */
[----:B------:R-:W-:Y:S07]  /*11510*/  LDSM.16.M88.4 R200, [R217+0x800] ;  /* 0x00080000d9c8783b */ /* 0x000fee0000000200 */
[-C--:B--2---:R-:W-:Y:S08]  /*11520*/  HMMA.16816.F32 R20, R188, R208.reuse, R20 ;  /* 0x000000d0bc14723c */ /* 0x084ff00000001814 */
[C---:B------:R-:W-:Y:S08]  /*11530*/  HMMA.16816.F32 R24, R204.reuse, R208, R24 ;  /* 0x000000d0cc18723c */ /* 0x040ff00000001818 */
[-C--:B------:R-:W-:Y:S08]  /*11540*/  HMMA.16816.F32 R28, R204, R210.reuse, R28 ;  /* 0x000000d2cc1c723c */ /* 0x080ff0000000181c */
[C---:B------:R-:W-:Y:S08]  /*11550*/  HMMA.16816.F32 R32, R188.reuse, R210, R32 ;  /* 0x000000d2bc20723c */ /* 0x040ff00000001820 */
[-C--:B----4-:R-:W-:Y:S08]  /*11560*/  HMMA.16816.F32 R36, R188, R172.reuse, R36 ;  /* 0x000000acbc24723c */ /* 0x090ff00000001824 */
        /* <DEDUP_REMOVED lines=14> */
[-C--:B-1----:R-:W-:Y:S08]  /*11650*/  HMMA.16816.F32 R84, R188, R184.reuse, R84 ;  /* 0x000000b8bc54723c */ /* 0x082ff00000001854 */
[C---:B------:R-:W-:Y:S08]  /*11660*/  HMMA.16816.F32 R88, R204.reuse, R184, R88 ;  /* 0x000000b8cc58723c */ /* 0x040ff00000001858 */
[-C--:B------:R-:W-:Y:S08]  /*11670*/  HMMA.16816.F32 R92, R204, R186.reuse, R92 ;  /* 0x000000bacc5c723c */ /* 0x080ff0000000185c */
[----:B------:R-:W-:Y:S01]  /*11680*/  HMMA.16816.F32 R96, R188, R186, R96 ;  /* 0x000000babc60723c */ /* 0x000fe20000001860 */
[----:B------:R-:W1:Y:S07]  /*11690*/  LDSM.16.M88.4 R184, [R217+0x2000] ;  /* 0x00200000d9b8783b */ /* 0x000e6e0000000200 */
[-C--:B--2---:R-:W-:Y:S08]  /*116a0*/  HMMA.16816.F32 R4, R172, R192.reuse, R4 ;  /* 0x000000c0ac04723c */ /* 0x084ff00000001804 */
[C---:B------:R-:W-:Y:S08]  /*116b0*/  HMMA.16816.F32 R8, R196.reuse, R192, R8 ;  /* 0x000000c0c408723c */ /* 0x040ff00000001808 */
[-C--:B------:R-:W-:Y:S08]  /*116c0*/  HMMA.16816.F32 R12, R196, R194.reuse, R12 ;  /* 0x000000c2c40c723c */ /* 0x080ff0000000180c */
[C---:B------:R-:W-:Y:S08]  /*116d0*/  HMMA.16816.F32 R16, R172.reuse, R194, R16 ;  /* 0x000000c2ac10723c */ /* 0x040ff00000001810 */
[-C--:B------:R-:W-:Y:S08]  /*116e0*/  HMMA.16816.F32 R20, R172, R200.reuse, R20 ;  /* 0x000000c8ac14723c */ /* 0x080ff00000001814 */
[C---:B------:R-:W-:Y:S08]  /*116f0*/  HMMA.16816.F32 R24, R196.reuse, R200, R24 ;  /* 0x000000c8c418723c */ /* 0x040ff00000001818 */
[-C--:B------:R-:W-:Y:S08]  /*11700*/  HMMA.16816.F32 R28, R196, R202.reuse, R28 ;  /* 0x000000cac41c723c */ /* 0x080ff0000000181c */
[C---:B------:R-:W-:Y:S08]  /*11710*/  HMMA.16816.F32 R32, R172.reuse, R202, R32 ;  /* 0x000000caac20723c */ /* 0x040ff00000001820 */
[-C--:B---3--:R-:W-:Y:S08]  /*11720*/  HMMA.16816.F32 R36, R172, R180.reuse, R36 ;  /* 0x000000b4ac24723c */ /* 0x088ff00000001824 */
[C---:B------:R-:W-:Y:S07]  /*11730*/  HMMA.16816.F32 R40, R196.reuse, R180, R40 ;  /* 0x000000b4c428723c */ /* 0x040fee0000001828 */
[----:B------:R-:W-:Y:S01]  /*11740*/  @P0 IADD3 R180, P2, R2, UR6, RZ ;  /* 0x0000000602b40c10 */ /* 0x000fe2000ff5e0ff */
[-C--:B------:R-:W-:Y:S04]  /*11750*/  HMMA.16816.F32 R44, R196, R182.reuse, R44 ;  /* 0x000000b6c42c723c */ /* 0x080fe8000000182c */
[----:B------:R-:W-:Y:S04]  /*11760*/  @P0 IADD3.X R181, R3, UR7, RZ, P2, !PT ;  /* 0x0000000703b50c10 */ /* 0x000fe800097fe4ff */
[C---:B------:R-:W-:Y:S08]  /*11770*/  HMMA.16816.F32 R48, R172.reuse, R182, R48 ;  /* 0x000000b6ac30723c */ /* 0x040ff00000001830 */
[-C--:B----4-:R-:W-:Y:S08]  /*11780*/  HMMA.16816.F32 R52, R172, R176.reuse, R52 ;  /* 0x000000b0ac34723c */ /* 0x090ff00000001834 */
[C---:B------:R-:W-:Y:S08]  /*11790*/  HMMA.16816.F32 R56, R196.reuse, R176, R56 ;  /* 0x000000b0c438723c */ /* 0x040ff00000001838 */
[-C--:B------:R-:W-:Y:S08]  /*117a0*/  HMMA.16816.F32 R60, R196, R178.reuse, R60 ;  /* 0x000000b2c43c723c */ /* 0x080ff0000000183c */
[C---:B------:R-:W-:Y:S01]  /*117b0*/  HMMA.16816.F32 R64, R172.reuse, R178, R64 ;  /* 0x000000b2ac40723c */ /* 0x040fe20000001840 */
[----:B------:R-:W2:Y:S01]  /*117c0*/  LDSM.16.M88.4 R176, [R217+0x2800] ;  /* 0x00280000d9b0783b */ /* 0x000ea20000000200 */
[----:B------:R-:W-:Y:S05]  /*117d0*/  DEPBAR.LE SB0, 0x0 ;  /* 0x000080000000791a */ /* 0x000fea0000000000 */
[----:B------:R-:W-:Y:S01]  /*117e0*/  BAR.SYNC.DEFER_BLOCKING 0x0 ;  /* 0x0000000000007b1d */ /* 0x000fe20000010000 */
[-C--:B-1----:R-:W-:Y:S08]  /*117f0*/  HMMA.16816.F32 R68, R172, R184.reuse, R68 ;  /* 0x000000b8ac44723c */ /* 0x082ff00000001844 */
[C---:B------:R-:W-:Y:S08]  /*11800*/  HMMA.16816.F32 R72, R196.reuse, R184, R72 ;  /* 0x000000b8c448723c */ /* 0x040ff00000001848 */
[-C--:B------:R-:W-:Y:S01]  /*11810*/  HMMA.16816.F32 R76, R196, R186.reuse, R76 ;  /* 0x000000bac44c723c */ /* 0x080fe2000000184c */
[----:B------:R-:W-:Y:S01]  /*11820*/  @!PT LDS RZ, [RZ] ;  /* 0x00000000fffff984 */ /* 0x000fe20000000800 */
[----:B------:R-:W-:Y:S01]  /*11830*/  @!PT LDS RZ, [RZ] ;  /* 0x00000000fffff984 */ /* 0x000fe20000000800 */
[----:B------:R-:W-:Y:S01]  /*11840*/  @!PT LDS RZ, [RZ] ;  /* 0x00000000fffff984 */ /* 0x000fe20000000800 */
[----:B------:R1:W-:Y:S07]  /*11850*/  @P0 LDGSTS.E.BYPASS.LTC128B.128 [R231+0x3100], [R128.64], !P6 ;  /* 0x0310000080e70fae */ /* 0x0003ee000f101d4c */
[C---:B------:R-:W-:Y:S01]  /*11860*/  HMMA.16816.F32 R80, R172.reuse, R186, R80 ;  /* 0x000000baac50723c */ /* 0x040fe20000001850 */
[----:B------:R3:W-:Y:S07]  /*11870*/  @P0 LDGSTS.E.BYPASS.LTC128B.128 [R231+0x3900], [R2.64], !P6 ;  /* 0x0390000002e70fae */ /* 0x0007ee000f101d4c */
[-C--:B--2---:R-:W-:Y:S01]  /*11880*/  HMMA.16816.F32 R84, R172, R176.reuse, R84 ;  /* 0x000000b0ac54723c */ /* 0x084fe20000001854 */
[----:B------:R2:W-:Y:S07]  /*11890*/  @P0 LDGSTS.E.BYPASS.LTC128B.128 [R231+0x4100], [R180.64], !P6 ;  /* 0x04100000b4e70fae */ /* 0x0005ee000f101d4c */
[C---:B------:R-:W-:Y:S08]  /*118a0*/  HMMA.16816.F32 R88, R196.reuse, R176, R88 ;  /* 0x000000b0c458723c */ /* 0x040ff00000001858 */
[-C--:B------:R-:W-:Y:S04]  /*118b0*/  HMMA.16816.F32 R92, R196, R178.reuse, R92 ;  /* 0x000000b2c45c723c */ /* 0x080fe8000000185c */
[----:B-1----:R-:W-:Y:S04]  /*118c0*/  @P0 IADD3 R128, P1, R180, UR6, RZ ;  /* 0x00000006b4800c10 */ /* 0x002fe8000ff3e0ff */
[----:B------:R-:W-:Y:S01]  /*118d0*/  @P0 IADD3.X R129, R181, UR7, RZ, P1, !PT ;  /* 0x00000007b5810c10 */ /* 0x000fe20008ffe4ff */
[----:B------:R-:W-:Y:S04]  /*118e0*/  HMMA.16816.F32 R96, R172, R178, R96 ;  /* 0x000000b2ac60723c */ /* 0x000fe80000001860 */
[----:B------:R1:W-:Y:S01]  /*118f0*/  @P0 LDGSTS.E.BYPASS.LTC128B.128 [R231+0x4900], [R128.64], !P6 ;  /* 0x0490000080e70fae */ /* 0x0003e2000f101d4c */
[----:B---3--:R-:W-:Y:S04]  /*11900*/  @P0 IADD3 R2, P2, R128, UR6, RZ ;  /* 0x0000000680020c10 */ /* 0x008fe8000ff5e0ff */
[----:B------:R-:W-:Y:S03]  /*11910*/  @P0 IADD3.X R3, R129, UR7, RZ, P2, !PT ;  /* 0x0000000781030c10 */ /* 0x000fe600097fe4ff */
[----:B------:R-:W-:Y:S02]  /*11920*/  @P0 IADD3 R176, P1, R2, UR6, RZ ;  /* 0x0000000602b00c10 */ /* 0x000fe4000ff3e0ff */
[----:B------:R3:W-:Y:S02]  /*11930*/  @P0 LDGSTS.E.BYPASS.LTC128B.128 [R231+0x5100], [R2.64], !P6 ;  /* 0x0510000002e70fae */ /* 0x0007e4000f101d4c */
[----:B------:R-:W-:Y:S05]  /*11940*/  @P0 IADD3.X R177, R3, UR7, RZ, P1, !PT ;  /* 0x0000000703b10c10 */ /* 0x000fea0008ffe4ff */
[----:B------:R2:W-:Y:S01]  /*11950*/  @P0 LDGSTS.E.BYPASS.LTC128B.128 [R231+0x5900], [R176.64], !P6 ;  /* 0x05900000b0e70fae */ /* 0x0005e2000f101d4c */
[----:B------:R-:W-:Y:S05]  /*11960*/  PLOP3.LUT P0, PT, PT, PT, UP1, 0x40, 0x0 ;  /* 0x000000000000781c */ /* 0x000fea0003f0e818 */
[----:B------:R-:W0:Y:S01]  /*11970*/  LDGDEPBAR ;  /* 0x00000000000079af */ /* 0x000e220000000000 */
[----:B-1----:R-:W-:Y:S05]  /*11980*/  IMAD R129, R229, -0x60, RZ ;  /* 0xffffffa0e5817824 */ /* 0x002fea00078e02ff */
[----:B------:R-:W3:Y:S01]  /*11990*/  SHFL.IDX PT, R128, R135, RZ, 0x1c1f ;  /* 0x001c1fff87807589 */ /* 0x000ee200000e0000 */
[----:B------:R-:W-:Y:S01]  /*119a0*/  IMAD.IADD R174, R129, 0x1, -R130 ;  /* 0x0000000181ae7824 */ /* 0x000fe200078e0a82 */
[----:B------:R-:W-:Y:S04]  /*119b0*/  IADD3 R173, -R130, 0x1, R129 ;  /* 0x0000000182ad7810 */ /* 0x000fe80007ffe181 */
[----:B------:R-:W-:Y:S04]  /*119c0*/  IADD3 R173, R173, c[0x0][0x1d0], RZ ;  /* 0x00007400adad7a10 */ /* 0x000fe80007ffe0ff */
[----:B------:R-:W-:Y:S04]  /*119d0*/  IADD3 R173, R173, -c[0x0][0x168], RZ ;  /* 0x80005a00adad7a10 */ /* 0x000fe80007ffe0ff */
[C---:B------:R-:W-:Y:S02]  /*119e0*/  IADD3 R172, R173.reuse, c[0x0][0x328], RZ ;  /* 0x0000ca00adac7a10 */ /* 0x040fe40007ffe0ff */
[----:B------:R-:W-:Y:S03]  /*119f0*/  IADD3 R173, R173, UR11, RZ ;  /* 0x0000000badad7c10 */ /* 0x000fe6000fffe0ff */
[--C-:B---3--:R-:W-:Y:S02]  /*11a00*/  IMAD.IADD R2, R172, 0x1, R128.reuse ;  /* 0x00000001ac027824 */ /* 0x108fe400078e0280 */
[----:B------:R-:W-:Y:S01]  /*11a10*/  IMAD.IADD R0, R173, 0x1, R128 ;  /* 0x00000001ad007824 */ /* 0x000fe200078e0280 */
[----:B------:R-:W-:-:S05]  /*11a20*/  @P0 BRA `(.L_x_188) ;  /* 0x0000018000000947 */ /* 0x000fca0003800000 */
[----:B--2---:R-:W-:Y:S01]  /*11a30*/  IADD3 R3, R128, c[0x0][0x1d0], RZ ;  /* 0x0000740080037a10 */ /* 0x004fe20007ffe0ff */
        /* <DEDUP_REMOVED lines=13> */
.L_x_190:
[----:B------:R-:W-:Y:S04]  /*11b10*/  MOV R128, c[0x0][0x32c] ;  /* 0x0000cb0000807a02 */ /* 0x000fe80000000f00 */
[----:B------:R-:W-:Y:S11]  /*11b20*/  ISETP.NE.AND P0, PT, R128, 0x1, PT ;  /* 0x000000018000780c */ /* 0x000ff60003f05270 */
[----:B------:R-:W-:Y:S02]  /*11b30*/  @!UPT UIADD3 URZ, URZ, URZ, URZ ;  /* 0x0000003f3f3ff290 */ /* 0x000fe4000fffe03f */
[----:B------:R-:W-:Y:S05]  /*11b40*/  @P0 IMAD.HI.U32 R128, R3, c[0x0][0x330], RZ ;  /* 0x0000cc0003800a27 */ /* 0x000fea00078e00ff */
[----:B------:R-:W-:Y:S02]  /*11b50*/  @P0 SHF.R.U32.HI R3, RZ, c[0x0][0x334], R128 ;  /* 0x0000cd00ff030a19 */ /* 0x000fe40000011680 */
.L_x_191:
[----:B------:R-:W-:Y:S05]  /*11b60*/  BSYNC B0 ;  /* 0x0000000000007941 */ /* 0x000fea0003800000 */
.L_x_189:
[----:B------:R-:W-:Y:S05]  /*11b70*/  IMAD R3, R3, c[0x0][0x32c], R174 ;  /* 0x0000cb0003037a24 */ /* 0x000fea00078e02ae */
[----:B------:R-:W-:Y:S02]  /*11b80*/  IADD3 R128, R3, c[0x0][0x32c], RZ ;  /* 0x0000cb0003807a10 */ /* 0x000fe40007ffe0ff */
[----:B------:R-:W-:Y:S02]  /*11b90*/  IMNMX R0, R0, R3, !PT ;  /* 0x0000000300007217 */ /* 0x000fe40007800200 */
[----:B------:R-:W-:Y:S02]  /*11ba0*/  IMNMX R2, R2, R128, PT ;  /* 0x0000008002027217 */ /* 0x000fe40003800200 */
.L_x_188:
[----:B--2---:R-:W-:Y:S01]  /*11bb0*/  PLOP3.LUT P0, PT, PT, PT, UP1, 0x40, 0x0 ;  /* 0x000000000000781c */ /* 0x004fe20003f0e818 */
        /* <DEDUP_REMOVED lines=18> */
.L_x_194:
[----:B------:R-:W-:Y:S04]  /*11ce0*/  MOV R175, c[0x0][0x32c] ;  /* 0x0000cb0000af7a02 */ /* 0x000fe80000000f00 */
[----:B------:R-:W-:Y:S11]  /*11cf0*/  ISETP.NE.AND P0, PT, R175, 0x1, PT ;  /* 0x00000001af00780c */ /* 0x000ff60003f05270 */
[----:B------:R-:W-:Y:S02]  /*11d00*/  @!UPT UIADD3 URZ, URZ, URZ, URZ ;  /* 0x0000003f3f3ff290 */ /* 0x000fe4000fffe03f */
[----:B------:R-:W-:Y:S05]  /*11d10*/  @P0 IMAD.HI.U32 R175, R130, c[0x0][0x330], RZ ;  /* 0x0000cc0082af0a27 */ /* 0x000fea00078e00ff */
[----:B------:R-:W-:Y:S02]  /*11d20*/  @P0 SHF.R.U32.HI R130, RZ, c[0x0][0x334], R175 ;  /* 0x0000cd00ff820a19 */ /* 0x000fe400000116af */
.L_x_195:
[----:B------:R-:W-:Y:S05]  /*11d30*/  BSYNC B0 ;  /* 0x0000000000007941 */ /* 0x000fea0003800000 */
.L_x_193:
[----:B------:R-:W-:Y:S05]  /*11d40*/  IMAD R130, R130, c[0x0][0x32c], R174 ;  /* 0x0000cb0082827a24 */ /* 0x000fea00078e02ae */
[----:B------:R-:W-:Y:S02]  /*11d50*/  IADD3 R175, R130, c[0x0][0x32c], RZ ;  /* 0x0000cb0082af7a10 */ /* 0x000fe40007ffe0ff */
[----:B------:R-:W-:Y:S02]  /*11d60*/  IMNMX R3, R3, R130, !PT ;  /* 0x0000008203037217 */ /* 0x000fe40007800200 */
[----:B------:R-:W-:Y:S02]  /*11d70*/  IMNMX R128, R128, R175, PT ;  /* 0x000000af80807217 */ /* 0x000fe40003800200 */
.L_x_192:
[C---:B------:R-:W-:Y:S02]  /*11d80*/  ISETP.GE.AND P0, PT, R129.reuse, 0x9, PT ;  /* 0x000000098100780c */ /* 0x040fe40003f06270 */
[C---:B------:R-:W-:Y:S02]  /*11d90*/  ISETP.GE.AND P1, PT, R129.reuse, 0x2, PT ;  /* 0x000000028100780c */ /* 0x040fe40003f26270 */
[----:B------:R-:W-:Y:S02]  /*11da0*/  P2R R181, PR, RZ, 0x1 ;  /* 0x00000001ffb57803 */ /* 0x000fe40000000000 */
[C---:B------:R-:W-:Y:S02]  /*11db0*/  ISETP.GT.AND P0, PT, R0.reuse, 0x8, !P0 ;  /* 0x000000080000780c */ /* 0x040fe40004704270 */
[----:B------:R-:W-:Y:S02]  /*11dc0*/  P2R R182, PR, RZ, 0x2 ;  /* 0x00000002ffb67803 */ /* 0x000fe40000000000 */
[----:B------:R-:W-:Y:S02]  /*11dd0*/  ISETP.GT.AND P1, PT, R0, 0x1, !P1 ;  /* 0x000000010000780c */ /* 0x000fe40004f24270 */
[C---:B------:R-:W-:Y:S02]  /*11de0*/  ISETP.GE.AND P2, PT, R129.reuse, 0x11, PT ;  /* 0x000000118100780c */ /* 0x040fe40003f46270 */
[C---:B------:R-:W-:Y:S02]  /*11df0*/  ISETP.LT.OR P0, PT, R2.reuse, 0x9, P0 ;  /* 0x000000090200780c */ /* 0x040fe40000701670 */
[----:B------:R-:W-:Y:S02]  /*11e00*/  ISETP.LT.OR P1, PT, R2, 0x2, P1 ;  /* 0x000000020200780c */ /* 0x000fe40000f21670 */
[----:B------:R-:W-:Y:S02]  /*11e10*/  ISETP.GE.AND P3, PT, R129, 0xa, PT ;  /* 0x0000000a8100780c */ /* 0x000fe40003f66270 */
[----:B------:R-:W-:Y:S02]  /*11e20*/  FSEL R184, R16, -INF , !P0 ;  /* 0xff80000010b87808 */ /* 0x000fe40004000000 */
[C---:B------:R-:W-:Y:S02]  /*11e30*/  ISETP.GT.AND P0, PT, R0.reuse, 0x10, !P2 ;  /* 0x000000100000780c */ /* 0x040fe40005704270 */
[----:B------:R-:W-:Y:S02]  /*11e40*/  FSEL R183, R5, -INF , !P1 ;  /* 0xff80000005b77808 */ /* 0x000fe40004800000 */
[----:B------:R-:W-:Y:S02]  /*11e50*/  ISETP.GT.AND P1, PT, R0, 0x9, !P3 ;  /* 0x000000090000780c */ /* 0x000fe40005f24270 */
[----:B------:R-:W-:Y:S02]  /*11e60*/  P2R R179, PR, RZ, 0x4 ;  /* 0x00000004ffb37803 */ /* 0x000fe40000000000 */
[C---:B------:R-:W-:Y:S02]  /*11e70*/  ISETP.LT.OR P0, PT, R2.reuse, 0x11, P0 ;  /* 0x000000110200780c */ /* 0x040fe40000701670 */
[----:B------:R-:W-:Y:S02]  /*11e80*/  ISETP.GE.AND P2, PT, R129, 0x12, PT ;  /* 0x000000128100780c */ /* 0x000fe40003f46270 */
[----:B------:R-:W-:Y:S02]  /*11e90*/  ISETP.LT.OR P1, PT, R2, 0xa, P1 ;  /* 0x0000000a0200780c */ /* 0x000fe40000f21670 */
[----:B------:R-:W-:Y:S02]  /*11ea0*/  FSEL R186, R20, -INF , !P0 ;  /* 0xff80000014ba7808 */ /* 0x000fe40004000000 */
[----:B------:R-:W-:Y:S02]  /*11eb0*/  ISETP.GT.AND P0, PT, R0, 0x11, !P2 ;  /* 0x000000110000780c */ /* 0x000fe40005704270 */
[----:B------:R-:W-:Y:S02]  /*11ec0*/  FSEL R185, R17, -INF , !P1 ;  /* 0xff80000011b97808 */ /* 0x000fe40004800000 */
[----:B------:R-:W-:Y:S02]  /*11ed0*/  ISETP.LT.OR P0, PT, R2, 0x12, P0 ;  /* 0x000000120200780c */ /* 0x000fe40000701670 */
[----:B------:R-:W-:Y:S02]  /*11ee0*/  ISETP.GE.AND P1, PT, R129, 0x19, PT ;  /* 0x000000198100780c */ /* 0x000fe40003f26270 */
[----:B------:R-:W-:Y:S02]  /*11ef0*/  FSEL R187, R21, -INF , !P0 ;  /* 0xff80000015bb7808 */ /* 0x000fe40004000000 */
[----:B------:R-:W-:Y:S02]  /*11f00*/  ISETP.GT.AND P0, PT, R0, 0x18, !P1 ;  /* 0x000000180000780c */ /* 0x000fe40004f04270 */
[----:B------:R-:W-:Y:S02]  /*11f10*/  P2R R177, PR, RZ, 0x2 ;  /* 0x00000002ffb17803 */ /* 0x000fe40000000000 */
[----:B------:R-:W-:Y:S02]  /*11f20*/  ISETP.LT.OR P0, PT, R2, 0x19, P0 ;  /* 0x000000190200780c */ /* 0x000fe40000701670 */
[C---:B------:R-:W-:Y:S02]  /*11f30*/  ISETP.GE.AND P1, PT, R129.reuse, 0x1a, PT ;  /* 0x0000001a8100780c */ /* 0x040fe40003f26270 */
[----:B------:R-:W-:Y:S02]  /*11f40*/  FSEL R188, R32, -INF , !P0 ;  /* 0xff80000020bc7808 */ /* 0x000fe40004000000 */
[----:B------:R-:W-:Y:S02]  /*11f50*/  ISETP.GT.AND P0, PT, R0, 0x19, !P1 ;  /* 0x000000190000780c */ /* 0x000fe40004f04270 */
[----:B------:R-:W-:Y:S02]  /*11f60*/  P2R R176, PR, RZ, 0x2 ;  /* 0x00000002ffb07803 */ /* 0x000fe40000000000 */
        /* <DEDUP_REMOVED lines=39> */
[----:B------:R-:W-:Y:S02]  /*121e0*/  ISETP.GE.AND P4, PT, R129, 0x41, PT ;  /* 0x000000418100780c */ /* 0x000fe40003f86270 */
[----:B------:R-:W-:Y:S02]  /*121f0*/  ISETP.LT.OR P0, PT, R2, 0x3a, P0 ;  /* 0x0000003a0200780c */ /* 0x000fe40000701670 */
[----:B------:R-:W-:Y:S02]  /*12200*/  P2R R180, PR, RZ, 0x8 ;  /* 0x00000008ffb47803 */ /* 0x000fe40000000000 */
[----:B------:R-:W-:Y:S02]  /*12210*/  FSEL R204, R65, -INF , !P0 ;  /* 0xff80000041cc7808 */ /* 0x000fe40004000000 */
[----:B------:R-:W-:Y:S02]  /*12220*/  ISETP.GT.AND P0, PT, R0, 0x40, !P4 ;  /* 0x000000400000780c */ /* 0x000fe40006704270 */
[C---:B------:R-:W-:Y:S02]  /*12230*/  ISETP.GE.AND P3, PT, R129.reuse, 0x42, PT ;  /* 0x000000428100780c */ /* 0x040fe40003f66270 */
        /* <DEDUP_REMOVED lines=28> */
[----:B------:R-:W-:Y:S04]  /*12400*/  ISETP.GT.AND P0, PT, R0, 0x58, !P5 ;  /* 0x000000580000780c */ /* 0x000fe80006f04270 */
[----:B------:R-:W-:Y:S04]  /*12410*/  ISETP.LT.OR P0, PT, R2, 0x59, P0 ;  /* 0x000000590200780c */ /* 0x000fe80000701670 */
[----:B------:R-:W-:Y:S02]  /*12420*/  FSEL R246, R96, -INF , !P0 ;  /* 0xff80000060f67808 */ /* 0x000fe40004000000 */
[----:B------:R-:W-:Y:S04]  /*12430*/  ISETP.GT.AND P0, PT, R0, RZ, !P1 ;  /* 0x000000ff0000720c */ /* 0x000fe80004f04270 */
[----:B------:R-:W-:Y:S04]  /*12440*/  ISETP.LT.OR P0, PT, R2, 0x1, P0 ;  /* 0x000000010200780c */ /* 0x000fe80000701670 */
[----:B------:R-:W-:Y:S02]  /*12450*/  FSEL R52, R4, -INF , !P0 ;  /* 0xff80000004347808 */ /* 0x000fe40004000000 */
[----:B------:R-:W-:Y:S01]  /*12460*/  ISETP.GE.AND P0, PT, R129, 0x5a, PT ;  /* 0x0000005a8100780c */ /* 0x000fe20003f06270 */
[----:B------:R-:W1:Y:S03]  /*12470*/  SHFL.IDX PT, R4, R135, 0x2, 0x1c1f ;  /* 0x005c1f0087047f89 */ /* 0x000e6600000e0000 */
[----:B------:R-:W-:Y:S02]  /*12480*/  P2R R37, PR, RZ, 0x1 ;  /* 0x00000001ff257803 */ /* 0x000fe40000000000 */
[----:B------:R-:W-:Y:S04]  /*12490*/  ISETP.GT.AND P0, PT, R0, 0x59, !P0 ;  /* 0x000000590000780c */ /* 0x000fe80004704270 */
        /* <DEDUP_REMOVED lines=20> */
.L_x_198:
[----:B------:R-:W-:Y:S04]  /*125e0*/  MOV R49, c[0x0][0x32c] ;  /* 0x0000cb0000317a02 */ /* 0x000fe80000000f00 */
[----:B------:R-:W-:Y:S11]  /*125f0*/  ISETP.NE.AND P0, PT, R49, 0x1, PT ;  /* 0x000000013100780c */ /* 0x000ff60003f05270 */
[----:B------:R-:W-:Y:S02]  /*12600*/  @!UPT UIADD3 URZ, URZ, URZ, URZ ;  /* 0x0000003f3f3ff290 */ /* 0x000fe4000fffe03f */
[----:B------:R-:W-:Y:S05]  /*12610*/  @P0 IMAD.HI.U32 R49, R4, c[0x0][0x330], RZ ;  /* 0x0000cc0004310a27 */ /* 0x000fea00078e00ff */
[----:B------:R-:W-:Y:S02]  /*12620*/  @P0 SHF.R.U32.HI R4, RZ, c[0x0][0x334], R49 ;  /* 0x0000cd00ff040a19 */ /* 0x000fe40000011631 */
.L_x_199:
[----:B------:R-:W-:Y:S05]  /*12630*/  BSYNC B0 ;  /* 0x0000000000007941 */ /* 0x000fea0003800000 */
.L_x_197:
[----:B------:R-:W-:Y:S05]  /*12640*/  IMAD R4, R4, c[0x0][0x32c], R174 ;  /* 0x0000cb0004047a24 */ /* 0x000fea00078e02ae */
[----:B------:R-:W-:Y:S02]  /*12650*/  IADD3 R49, R4, c[0x0][0x32c], RZ ;  /* 0x0000cb0004317a10 */ /* 0x000fe40007ffe0ff */
[----:B------:R-:W-:Y:S02]  /*12660*/  IMNMX R0, R0, R4, !PT ;  /* 0x0000000400007217 */ /* 0x000fe40007800200 */
[----:B------:R-:W-:Y:S02]  /*12670*/  IMNMX R2, R2, R49, PT ;  /* 0x0000003102027217 */ /* 0x000fe40003800200 */
.L_x_196:
[----:B------:R-:W-:Y:S02]  /*12680*/  ISETP.NE.AND P0, PT, R181, RZ, PT ;  /* 0x000000ffb500720c */ /* 0x000fe40003f05270 */
[----:B------:R-:W-:Y:S02]  /*12690*/  P2R R4, PR, RZ, 0x10 ;  /* 0x00000010ff047803 */ /* 0x000fe40000000000 */
[----:B------:R-:W-:Y:S02]  /*126a0*/  ISETP.GT.AND P0, PT, R3, 0x8, !P0 ;  /* 0x000000080300780c */ /* 0x000fe40004704270 */
[----:B------:R-:W-:Y:S02]  /*126b0*/  P2R R49, PR, RZ, 0x40 ;  /* 0x00000040ff317803 */ /* 0x000fe40000000000 */
[----:B------:R-:W-:Y:S02]  /*126c0*/  ISETP.LT.OR P0, PT, R128, 0x9, P0 ;  /* 0x000000098000780c */ /* 0x000fe40000701670 */
[----:B------:R-:W-:Y:S02]  /*126d0*/  ISETP.NE.AND P6, PT, R37, RZ, PT ;  /* 0x000000ff2500720c */ /* 0x000fe40003fc5270 */
[----:B------:R-:W-:Y:S02]  /*126e0*/  FSEL R53, R18, -INF , !P0 ;  /* 0xff80000012357808 */ /* 0x000fe40004000000 */
[----:B------:R-:W-:Y:S04]  /*126f0*/  ISETP.NE.AND P0, PT, R180, RZ, PT ;  /* 0x000000ffb400720c */ /* 0x000fe80003f05270 */
[----:B------:R-:W-:Y:S04]  /*12700*/  ISETP.GT.AND P0, PT, R3, 0x9, !P0 ;  /* 0x000000090300780c */ /* 0x000fe80004704270 */
[C---:B------:R-:W-:Y:S04]  /*12710*/  ISETP.LT.OR P0, PT, R128.reuse, 0xa, P0 ;  /* 0x0000000a8000780c */ /* 0x040fe80000701670 */
[----:B------:R-:W-:Y:S02]  /*12720*/  FSEL R68, R19, -INF , !P0 ;  /* 0xff80000013447808 */ /* 0x000fe40004000000 */
[----:B------:R-:W-:Y:S04]  /*12730*/  ISETP.NE.AND P0, PT, R179, RZ, PT ;  /* 0x000000ffb300720c */ /* 0x000fe80003f05270 */
[C---:B------:R-:W-:Y:S04]  /*12740*/  ISETP.GT.AND P0, PT, R3.reuse, 0x10, !P0 ;  /* 0x000000100300780c */ /* 0x040fe80004704270 */
[----:B------:R-:W-:Y:S04]  /*12750*/  ISETP.LT.OR P0, PT, R128, 0x11, P0 ;  /* 0x000000118000780c */ /* 0x000fe80000701670 */
        /* <DEDUP_REMOVED lines=45> */
[C---:B------:R-:W-:Y:S02]  /*12a30*/  ISETP.GT.AND P0, PT, R3.reuse, 0x40, !P4 ;  /* 0x000000400300780c */ /* 0x040fe40006704270 */
[----:B------:R-:W-:Y:S02]  /*12a40*/  ISETP.NE.AND P4, PT, R182, RZ, PT ;  /* 0x000000ffb600720c */ /* 0x000fe40003f85270 */
[----:B------:R-:W-:Y:S04]  /*12a50*/  ISETP.LT.OR P0, PT, R128, 0x41, P0 ;  /* 0x000000418000780c */ /* 0x000fe80000701670 */
[----:B------:R-:W-:Y:S02]  /*12a60*/  FSEL R206, R70, -INF , !P0 ;  /* 0xff80000046ce7808 */ /* 0x000fe40004000000 */
[----:B------:R-:W-:Y:S04]  /*12a70*/  ISETP.GT.AND P0, PT, R3, 0x41, !P3 ;  /* 0x000000410300780c */ /* 0x000fe80005f04270 */
[C---:B------:R-:W-:Y:S04]  /*12a80*/  ISETP.LT.OR P0, PT, R128.reuse, 0x42, P0 ;  /* 0x000000428000780c */ /* 0x040fe80000701670 */
[----:B------:R-:W-:Y:S02]  /*12a90*/  FSEL R207, R71, -INF , !P0 ;  /* 0xff80000047cf7808 */ /* 0x000fe40004000000 */
        /* <DEDUP_REMOVED lines=15> */
[----:B------:R-:W-:Y:S04]  /*12b90*/  ISETP.GT.AND P0, PT, R3, 0x1, !P4 ;  /* 0x000000010300780c */ /* 0x000fe80006704270 */
[C---:B------:R-:W-:Y:S04]  /*12ba0*/  ISETP.LT.OR P0, PT, R128.reuse, 0x2, P0 ;  /* 0x000000028000780c */ /* 0x040fe80000701670 */
[----:B------:R-:W-:Y:S02]  /*12bb0*/  FSEL R19, R7, -INF , !P0 ;  /* 0xff80000007137808 */ /* 0x000fe40004000000 */
[C---:B------:R-:W-:Y:S04]  /*12bc0*/  ISETP.GT.AND P0, PT, R3.reuse, RZ, !P1 ;  /* 0x000000ff0300720c */ /* 0x040fe80004f04270 */
[----:B------:R-:W-:Y:S04]  /*12bd0*/  ISETP.LT.OR P0, PT, R128, 0x1, P0 ;  /* 0x000000018000780c */ /* 0x000fe80000701670 */
[----:B------:R-:W-:Y:S02]  /*12be0*/  FSEL R18, R6, -INF , !P0 ;  /* 0xff80000006127808 */ /* 0x000fe40004000000 */
[C---:B------:R-:W-:Y:S04]  /*12bf0*/  ISETP.GT.AND P0, PT, R3.reuse, 0x58, !P5 ;  /* 0x000000580300780c */ /* 0x040fe80006f04270 */
[----:B------:R-:W-:Y:S04]  /*12c00*/  ISETP.LT.OR P0, PT, R128, 0x59, P0 ;  /* 0x000000598000780c */ /* 0x000fe80000701670 */
[----:B------:R-:W-:Y:S02]  /*12c10*/  FSEL R242, R98, -INF , !P0 ;  /* 0xff80000062f27808 */ /* 0x000fe40004000000 */
[----:B------:R-:W-:Y:S02]  /*12c20*/  ISETP.GT.AND P0, PT, R3, 0x59, !P6 ;  /* 0x000000590300780c */ /* 0x000fe40007704270 */
[----:B------:R-:W1:Y:S02]  /*12c30*/  SHFL.IDX PT, R3, R135, 0x3, 0x1c1f ;  /* 0x007c1f0087037f89 */ /* 0x000e6400000e0000 */
[----:B------:R-:W-:Y:S04]  /*12c40*/  ISETP.LT.OR P0, PT, R128, 0x5a, P0 ;  /* 0x0000005a8000780c */ /* 0x000fe80000701670 */
[----:B------:R-:W-:Y:S02]  /*12c50*/  FSEL R245, R99, -INF , !P0 ;  /* 0xff80000063f57808 */ /* 0x000fe40004000000 */
[----:B------:R-:W-:Y:S04]  /*12c60*/  ISETP.GT.AND P0, PT, R0, RZ, !P1 ;  /* 0x000000ff0000720c */ /* 0x000fe80004f04270 */
[----:B------:R-:W-:Y:S04]  /*12c70*/  ISETP.LT.OR P0, PT, R2, 0x1, P0 ;  /* 0x000000010200780c */ /* 0x000fe80000701670 */
[----:B------:R-:W-:Y:S02]  /*12c80*/  FSEL R8, R8, -INF , !P0 ;  /* 0xff80000008087808 */ /* 0x000fe40004000000 */
[----:B------:R-:W-:Y:S02]  /*12c90*/  ISETP.GT.AND P0, PT, R0, 0x1, !P4 ;  /* 0x000000010000780c */ /* 0x000fe40006704270 */
[----:B------:R-:W-:Y:S02]  /*12ca0*/  ISETP.NE.AND P4, PT, R4, RZ, PT ;  /* 0x000000ff0400720c */ /* 0x000fe40003f85270 */
        /* <DEDUP_REMOVED lines=82> */
[----:B------:R-:W-:Y:S01]  /*131d0*/  ISETP.GT.AND P0, PT, R0, 0x59, !P6 ;  /* 0x000000590000780c */ /* 0x000fe20007704270 */
[--C-:B-1----:R-:W-:Y:S01]  /*131e0*/  IMAD.IADD R0, R173, 0x1, R3.reuse ;  /* 0x00000001ad007824 */ /* 0x102fe200078e0203 */
[----:B------:R-:W-:Y:S02]  /*131f0*/  ISETP.NE.AND P6, PT, R49, RZ, PT ;  /* 0x000000ff3100720c */ /* 0x000fe40003fc5270 */
[----:B------:R-:W-:Y:S01]  /*13200*/  ISETP.LT.OR P0, PT, R2, 0x5a, P0 ;  /* 0x0000005a0200780c */ /* 0x000fe20000701670 */
[----:B------:R-:W-:Y:S03]  /*13210*/  IMAD.IADD R2, R172, 0x1, R3 ;  /* 0x00000001ac027824 */ /* 0x000fe600078e0203 */
[----:B------:R-:W-:Y:S02]  /*13220*/  FSEL R244, R93, -INF , !P0 ;  /* 0xff8000005df47808 */ /* 0x000fe40004000000 */
[----:B------:R-:W-:Y:S11]  /*13230*/  PLOP3.LUT P0, PT, PT, PT, UP1, 0x40, 0x0 ;  /* 0x000000000000781c */ /* 0x000ff60003f0e818 */
[----:B------:R-:W-:Y:S02]  /*13240*/  @!UPT UIADD3 URZ, URZ, URZ, URZ ;  /* 0x0000003f3f3ff290 */ /* 0x000fe4000fffe03f */
        /* <DEDUP_REMOVED lines=15> */
.L_x_202:
[----:B------:R-:W-:Y:S04]  /*13340*/  MOV R4, c[0x0][0x32c] ;  /* 0x0000cb0000047a02 */ /* 0x000fe80000000f00 */
[----:B------:R-:W-:Y:S11]  /*13350*/  ISETP.NE.AND P0, PT, R4, 0x1, PT ;  /* 0x000000010400780c */ /* 0x000ff60003f05270 */
[----:B------:R-:W-:Y:S02]  /*13360*/  @!UPT UIADD3 URZ, URZ, URZ, URZ ;  /* 0x0000003f3f3ff290 */ /* 0x000fe4000fffe03f */
[----:B------:R-:W-:Y:S05]  /*13370*/  @P0 IMAD.HI.U32 R4, R3, c[0x0][0x330], RZ ;  /* 0x0000cc0003040a27 */ /* 0x000fea00078e00ff */
[----:B------:R-:W-:Y:S02]  /*13380*/  @P0 SHF.R.U32.HI R3, RZ, c[0x0][0x334], R4 ;  /* 0x0000cd00ff030a19 */ /* 0x000fe40000011604 */
.L_x_203:
[----:B------:R-:W-:Y:S05]  /*13390*/  BSYNC B0 ;  /* 0x0000000000007941 */ /* 0x000fea0003800000 */
.L_x_201:
[----:B------:R-:W-:Y:S05]  /*133a0*/  IMAD R3, R3, c[0x0][0x32c], R174 ;  /* 0x0000cb0003037a24 */ /* 0x000fea00078e02ae */
[----:B------:R-:W-:Y:S02]  /*133b0*/  IADD3 R4, R3, c[0x0][0x32c], RZ ;  /* 0x0000cb0003047a10 */ /* 0x000fe40007ffe0ff */
[----:B------:R-:W-:Y:S02]  /*133c0*/  IMNMX R0, R0, R3, !PT ;  /* 0x0000000300007217 */ /* 0x000fe40007800200 */
[----:B------:R-:W-:Y:S02]  /*133d0*/  IMNMX R2, R2, R4, PT ;  /* 0x0000000402027217 */ /* 0x000fe40003800200 */
.L_x_200:
[----:B------:R-:W-:Y:S02]  /*133e0*/  ISETP.GT.AND P0, PT, R0, RZ, !P1 ;  /* 0x000000ff0000720c */ /* 0x000fe40004f04270 */
[----:B------:R-:W-:Y:S02]  /*133f0*/  ISETP.NE.AND P1, PT, R179, RZ, PT ;  /* 0x000000ffb300720c */ /* 0x000fe40003f25270 */
        /* <DEDUP_REMOVED lines=64> */
[----:B------:R-:W-:Y:S02]  /*13800*/  FMNMX.FTZ R130, R185, R130, !PT ;  /* 0x00000082b9827209 */ /* 0x000fe40007810000 */
        /* <DEDUP_REMOVED lines=16> */
[----:B------:R-:W-:Y:S01]  /*13910*/  FMNMX.FTZ R130, R194, R130, !PT ;  /* 0x00000082c2827209 */ /* 0x000fe20007810000 */
[----:B------:R-:W-:Y:S01]  /*13920*/  LDSM.16.MT88.4 R32, [R216+0x100] ;  /* 0x00010000d820783b */ /* 0x000fe20000004200 */
        /* <DEDUP_REMOVED lines=30> */
[----:B------:R-:W-:Y:S02]  /*13b10*/  ISETP.NE.AND P3, PT, R5, RZ, PT ;  /* 0x000000ff0500720c */ /* 0x000fe40003f65270 */
[----:B------:R-:W1:Y:S01]  /*13b20*/  SHFL.BFLY PT, R5, R130, 0x2, 0x1f ;  /* 0x0c401f0082057f89 */ /* 0x000e6200000e0000 */
        /* <DEDUP_REMOVED lines=17> */
[----:B------:R-:W-:Y:S02]  /*13c40*/  ISETP.LT.OR P0, PT, R2, 0x42, P0 ;  /* 0x000000420200780c */ /* 0x000fe40000701670 */
[----:B------:R-:W-:Y:S02]  /*13c50*/  FMNMX.FTZ R4, R199, R4, !PT ;  /* 0x00000004c7047209 */ /* 0x000fe40007810000 */
[----:B------:R-:W-:Y:S01]  /*13c60*/  FMNMX.FTZ R5, R10, R134, !PT ;  /* 0x000000860a057209 */ /* 0x000fe20007810000 */
[----:B------:R-:W2:Y:S01]  /*13c70*/  SHFL.BFLY PT, R129, R3, 0x2, 0x1f ;  /* 0x0c401f0003817f89 */ /* 0x000ea200000e0000 */
[----:B------:R-:W-:Y:S02]  /*13c80*/  FMNMX.FTZ R4, R200, R4, !PT ;  /* 0x00000004c8047209 */ /* 0x000fe40007810000 */
[----:B------:R-:W-:Y:S02]  /*13c90*/  FSEL R172, R75, -INF , !P0 ;  /* 0xff8000004bac7808 */ /* 0x000fe40004000000 */
[----:B------:R-:W-:Y:S02]  /*13ca0*/  FMNMX.FTZ R4, R208, R4, !PT ;  /* 0x00000004d0047209 */ /* 0x000fe40007810000 */
[----:B------:R-:W-:Y:S02]  /*13cb0*/  ISETP.GT.AND P0, PT, R0, 0x48, !P2 ;  /* 0x000000480000780c */ /* 0x000fe40005704270 */
[----:B------:R-:W-:Y:S02]  /*13cc0*/  FMNMX.FTZ R4, R209, R4, !PT ;  /* 0x00000004d1047209 */ /* 0x000fe40007810000 */
[----:B------:R-:W-:Y:S02]  /*13cd0*/  FMNMX.FTZ R5, R11, R5, !PT ;  /* 0x000000050b057209 */ /* 0x000fe40007810000 */
[----:B------:R-:W-:Y:S02]  /*13ce0*/  FMNMX.FTZ R4, R211, R4, !PT ;  /* 0x00000004d3047209 */ /* 0x000fe40007810000 */
[----:B------:R-:W-:Y:S02]  /*13cf0*/  FMNMX.FTZ R5, R14, R5, !PT ;  /* 0x000000050e057209 */ /* 0x000fe40007810000 */
[----:B-1----:R-:W-:Y:S02]  /*13d00*/  FMNMX.FTZ R130, R130, R6, !PT ;  /* 0x0000000682827209 */ /* 0x002fe40007810000 */
[----:B------:R-:W-:Y:S02]  /*13d10*/  FMNMX.FTZ R4, R230, R4, !PT ;  /* 0x00000004e6047209 */ /* 0x000fe40007810000 */
[C---:B------:R-:W-:Y:S01]  /*13d20*/  FSETP.NEU.FTZ.AND P2, PT, R130.reuse, -INF , PT ;  /* 0xff8000008200780b */ /* 0x040fe20003f5d000 */
[----:B------:R-:W-:Y:S01]  /*13d30*/  FMUL.FTZ R43, R130, c[0x0][0x2d0] ;  /* 0x0000b400822b7a20 */ /* 0x000fe20000410000 */
[----:B------:R-:W-:Y:S02]  /*13d40*/  FMNMX.FTZ R5, R15, R5, !PT ;  /* 0x000000050f057209 */ /* 0x000fe40007810000 */
[----:B--2---:R-:W-:Y:S02]  /*13d50*/  FMNMX.FTZ R129, R3, R129, !PT ;  /* 0x0000008103817209 */ /* 0x004fe40007810000 */
[----:B------:R-:W-:Y:S02]  /*13d60*/  FSEL R43, R43, RZ, P2 ;  /* 0x000000ff2b2b7208 */ /* 0x000fe40001000000 */
[----:B------:R-:W-:Y:S01]  /*13d70*/  FMNMX.FTZ R3, R239, R4, !PT ;  /* 0x00000004ef037209 */ /* 0x000fe20007810000 */
[----:B------:R-:W1:Y:S01]  /*13d80*/  SHFL.BFLY PT, R6, R129, 0x1, 0x1f ;  /* 0x0c201f0081067f89 */ /* 0x000e6200000e0000 */
[----:B------:R-:W-:Y:S01]  /*13d90*/  FMNMX.FTZ R5, R57, R5, !PT ;  /* 0x0000000539057209 */ /* 0x000fe20007810000 */
[--C-:B------:R-:W-:Y:S01]  /*13da0*/  FFMA.FTZ R4, R52, c[0x0][0x2d0], -R43.reuse ;  /* 0x0000b40034047a23 */ /* 0x100fe2000001082b */
[----:B------:R-:W-:Y:S01]  /*13db0*/  ISETP.NE.AND P1, PT, R16, RZ, PT ;  /* 0x000000ff1000720c */ /* 0x000fe20003f25270 */
[--C-:B------:R-:W-:Y:S01]  /*13dc0*/  FFMA.FTZ R16, R188, c[0x0][0x2d0], -R43.reuse ;  /* 0x0000b400bc107a23 */ /* 0x100fe2000001082b */
[----:B------:R-:W-:Y:S01]  /*13dd0*/  FMNMX.FTZ R5, R60, R5, !PT ;  /* 0x000000053c057209 */ /* 0x000fe20007810000 */
[----:B------:R2:W3:Y:S01]  /*13de0*/  MUFU.EX2 R24, R4 ;  /* 0x0000000400187308 */ /* 0x0004e20000000800 */
[----:B------:R-:W-:Y:S02]  /*13df0*/  FMNMX.FTZ R3, R241, R3, !PT ;  /* 0x00000003f1037209 */ /* 0x000fe40007810000 */
[----:B------:R-:W-:Y:S02]  /*13e00*/  FMNMX.FTZ R5, R61, R5, !PT ;  /* 0x000000053d057209 */ /* 0x000fe40007810000 */
[----:B------:R-:W-:Y:S02]  /*13e10*/  FMNMX.FTZ R3, R243, R3, !PT ;  /* 0x00000003f3037209 */ /* 0x000fe40007810000 */
[----:B------:R-:W-:Y:S02]  /*13e20*/  FMNMX.FTZ R5, R71, R5, !PT ;  /* 0x0000000547057209 */ /* 0x000fe40007810000 */
[----:B------:R-:W-:Y:S01]  /*13e30*/  FMNMX.FTZ R3, R244, R3, !PT ;  /* 0x00000003f4037209 */ /* 0x000fe20007810000 */
[----:B------:R-:W-:Y:S01]  /*13e40*/  MUFU.EX2 R63, R16 ;  /* 0x00000010003f7308 */ /* 0x000fe20000000800 */
[----:B------:R-:W-:Y:S02]  /*13e50*/  FMNMX.FTZ R5, R72, R5, !PT ;  /* 0x0000000548057209 */ /* 0x000fe40007810000 */
[----:B------:R-:W-:Y:S01]  /*13e60*/  ISETP.LT.OR P0, PT, R2, 0x49, P0 ;  /* 0x000000490200780c */ /* 0x000fe20000701670 */
[----:B------:R-:W4:Y:S01]  /*13e70*/  SHFL.BFLY PT, R7, R3, 0x2, 0x1f ;  /* 0x0c401f0003077f89 */ /* 0x000f2200000e0000 */
[----:B------:R-:W-:Y:S02]  /*13e80*/  FMNMX.FTZ R5, R73, R5, !PT ;  /* 0x0000000549057209 */ /* 0x000fe40007810000 */
[----:B------:R-:W-:Y:S02]  /*13e90*/  FSEL R78, R78, -INF , !P0 ;  /* 0xff8000004e4e7808 */ /* 0x000fe40004000000 */
[----:B-1----:R-:W-:Y:S02]  /*13ea0*/  FMNMX.FTZ R129, R129, R6, !PT ;  /* 0x0000000681817209 */ /* 0x002fe40007810000 */
[----:B------:R-:W-:Y:S02]  /*13eb0*/  ISETP.GT.AND P0, PT, R0, 0x49, !P1 ;  /* 0x000000490000780c */ /* 0x000fe40004f04270 */
[C---:B------:R-:W-:Y:S01]  /*13ec0*/  FSETP.NEU.FTZ.AND P1, PT, R129.reuse, -INF , PT ;  /* 0xff8000008100780b */ /* 0x040fe20003f3d000 */
[----:B------:R-:W-:Y:S01]  /*13ed0*/  FMUL.FTZ R64, R129, c[0x0][0x2d0] ;  /* 0x0000b40081407a20 */ /* 0x000fe20000410000 */
[----:B--2---:R-:W-:Y:S01]  /*13ee0*/  FMNMX.FTZ R4, R76, R5, !PT ;  /* 0x000000054c047209 */ /* 0x004fe20007810000 */
[--C-:B------:R-:W-:Y:S01]  /*13ef0*/  FFMA.FTZ R5, R183, c[0x0][0x2d0], -R43.reuse ;  /* 0x0000b400b7057a23 */ /* 0x100fe2000001082b */
[----:B------:R-:W-:Y:S02]  /*13f00*/  ISETP.LT.OR P0, PT, R2, 0x4a, P0 ;  /* 0x0000004a0200780c */ /* 0x000fe40000701670 */
[----:B------:R-:W-:Y:S01]  /*13f10*/  FSEL R64, R64, RZ, P1 ;  /* 0x000000ff40407208 */ /* 0x000fe20000800000 */
[----:B------:R1:W2:Y:S01]  /*13f20*/  MUFU.EX2 R56, R5 ;  /* 0x0000000500387308 */ /* 0x0002a20000000800 */
[----:B------:R-:W-:Y:S02]  /*13f30*/  FMNMX.FTZ R4, R77, R4, !PT ;  /* 0x000000044d047209 */ /* 0x000fe40007810000 */
[----:B------:R-:W-:Y:S01]  /*13f40*/  FSEL R79, R79, -INF , !P0 ;  /* 0xff8000004f4f7808 */ /* 0x000fe20004000000 */
[--C-:B------:R-:W-:Y:S01]  /*13f50*/  FFMA.FTZ R28, R84, c[0x0][0x2d0], -R64.reuse ;  /* 0x0000b400541c7a23 */ /* 0x100fe20000010840 */
[----:B------:R-:W-:Y:S02]  /*13f60*/  ISETP.NE.AND P0, PT, R48, RZ, PT ;  /* 0x000000ff3000720c */ /* 0x000fe40003f05270 */
[----:B------:R-:W-:Y:S01]  /*13f70*/  ISETP.NE.AND P4, PT, R37, RZ, PT ;  /* 0x000000ff2500720c */ /* 0x000fe20003f85270 */
[----:B------:R-:W-:Y:S01]  /*13f80*/  LDSM.16.MT88.4 R48, [R214+0x100] ;  /* 0x00010000d630783b */ /* 0x000fe20000004200 */
[----:B----4-:R-:W-:Y:S02]  /*13f90*/  FMNMX.FTZ R3, R3, R7, !PT ;  /* 0x0000000703037209 */ /* 0x010fe40007810000 */
[C---:B------:R-:W-:Y:S02]  /*13fa0*/  ISETP.GT.AND P0, PT, R0.reuse, 0x51, !P0 ;  /* 0x000000510000780c */ /* 0x040fe40004704270 */
[----:B------:R-:W-:Y:S02]  /*13fb0*/  ISETP.GT.AND P4, PT, R0, 0x59, !P4 ;  /* 0x000000590000780c */ /* 0x000fe40006784270 */
[----:B------:R-:W-:Y:S01]  /*13fc0*/  ISETP.LT.OR P0, PT, R2, 0x52, P0 ;  /* 0x000000520200780c */ /* 0x000fe20000701670 */
[----:B------:R-:W4:Y:S01]  /*13fd0*/  SHFL.BFLY PT, R128, R3, 0x1, 0x1f ;  /* 0x0c201f0003807f89 */ /* 0x000f2200000e0000 */
[----:B------:R-:W-:Y:S02]  /*13fe0*/  ISETP.GT.AND P3, PT, R0, 0x50, !P3 ;  /* 0x000000500000780c */ /* 0x000fe40005f64270 */
[----:B------:R-:W-:Y:S02]  /*13ff0*/  FSEL R91, R91, -INF , !P0 ;  /* 0xff8000005b5b7808 */ /* 0x000fe40004000000 */
[----:B------:R-:W-:Y:S02]  /*14000*/  ISETP.LT.OR P0, PT, R2, 0x5a, P4 ;  /* 0x0000005a0200780c */ /* 0x000fe40002701670 */
[----:B------:R-:W-:Y:S02]  /*14010*/  ISETP.GT.AND P5, PT, R0, 0x58, !P5 ;  /* 0x000000580000780c */ /* 0x000fe40006fa4270 */
[----:B-1----:R-:W-:Y:S01]  /*14020*/  FMNMX.FTZ R5, R88, R4, !PT ;  /* 0x0000000458057209 */ /* 0x002fe20007810000 */
[--C-:B------:R-:W-:Y:S01]  /*14030*/  FFMA.FTZ R4, R184, c[0x0][0x2d0], -R43.reuse ;  /* 0x0000b400b8047a23 */ /* 0x100fe2000001082b */
[----:B------:R-:W-:Y:S02]  /*14040*/  FSEL R42, R95, -INF , !P0 ;  /* 0xff8000005f2a7808 */ /* 0x000fe40004000000 */
[----:B---3--:R-:W-:Y:S01]  /*14050*/  MOV R95, R24 ;  /* 0x00000018005f7202 */ /* 0x008fe20000000f00 */
[----:B------:R1:W-:Y:S01]  /*14060*/  MUFU.EX2 R174, R4 ;  /* 0x0000000400ae7308 */ /* 0x0003e20000000800 */
[----:B------:R-:W-:Y:S01]  /*14070*/  FMNMX.FTZ R5, R89, R5, !PT ;  /* 0x0000000559057209 */ /* 0x000fe20007810000 */
[--C-:B------:R-:W-:Y:S01]  /*14080*/  FFMA.FTZ R24, R81, c[0x0][0x2d0], -R64.reuse ;  /* 0x0000b40051187a23 */ /* 0x100fe20000010840 */
[----:B------:R-:W-:Y:S02]  /*14090*/  ISETP.LT.OR P3, PT, R2, 0x51, P3 ;  /* 0x000000510200780c */ /* 0x000fe40001f61670 */
[----:B------:R-:W-:Y:S02]  /*140a0*/  FMNMX.FTZ R5, R92, R5, !PT ;  /* 0x000000055c057209 */ /* 0x000fe40007810000 */
[----:B------:R-:W-:Y:S02]  /*140b0*/  FSEL R90, R90, -INF , !P3 ;  /* 0xff8000005a5a7808 */ /* 0x000fe40005800000 */
[----:B------:R-:W-:Y:S01]  /*140c0*/  FMNMX.FTZ R5, R93, R5, !PT ;  /* 0x000000055d057209 */ /* 0x000fe20007810000 */
[----:B------:R-:W-:Y:S01]  /*140d0*/  MUFU.EX2 R30, R24 ;  /* 0x00000018001e7308 */ /* 0x000fe20000000800 */
[----:B----4-:R-:W-:Y:S01]  /*140e0*/  FMNMX.FTZ R128, R3, R128, !PT ;  /* 0x0000008003807209 */ /* 0x010fe20007810000 */
[--C-:B------:R-:W-:Y:S01]  /*140f0*/  FFMA.FTZ R3, R68, c[0x0][0x2d0], -R64.reuse ;  /* 0x0000b40044037a23 */ /* 0x100fe20000010840 */
[----:B--2---:R-:W-:Y:S02]  /*14100*/  F2FP.PACK_AB R44, R56, R95 ;  /* 0x0000005f382c723e */ /* 0x004fe400000000ff */
[C---:B------:R-:W-:Y:S01]  /*14110*/  FSETP.NEU.FTZ.AND P0, PT, R128.reuse, -INF , PT ;  /* 0xff8000008000780b */ /* 0x040fe20003f1d000 */
[----:B------:R-:W-:Y:S01]  /*14120*/  FMUL.FTZ R65, R128, c[0x0][0x2d0] ;  /* 0x0000b40080417a20 */ /* 0x000fe20000410000 */
[----:B------:R-:W-:Y:S01]  /*14130*/  ISETP.LT.OR P3, PT, R2, 0x59, P5 ;  /* 0x000000590200780c */ /* 0x000fe20002f61670 */
[--C-:B------:R-:W-:Y:S01]  /*14140*/  FFMA.FTZ R2, R53, c[0x0][0x2d0], -R64.reuse ;  /* 0x0000b40035027a23 */ /* 0x100fe20000010840 */
[----:B------:R-:W-:Y:S01]  /*14150*/  FMNMX.FTZ R5, R135, R5, !PT ;  /* 0x0000000587057209 */ /* 0x000fe20007810000 */
[----:B------:R2:W3:Y:S01]  /*14160*/  MUFU.EX2 R6, R3 ;  /* 0x0000000300067308 */ /* 0x0004e20000000800 */
[----:B------:R-:W-:Y:S02]  /*14170*/  FSEL R65, R65, RZ, P0 ;  /* 0x000000ff41417208 */ /* 0x000fe40000000000 */
[----:B------:R-:W-:Y:S01]  /*14180*/  FMNMX.FTZ R5, R172, R5, !PT ;  /* 0x00000005ac057209 */ /* 0x000fe20007810000 */
[----:B-1----:R-:W-:Y:S01]  /*14190*/  FFMA.FTZ R4, R185, c[0x0][0x2d0], -R43 ;  /* 0x0000b400b9047a23 */ /* 0x002fe2000001082b */
[----:B------:R-:W-:Y:S05]  /*141a0*/  FSEL R94, R94, -INF , !P3 ;  /* 0xff8000005e5e7808 */ /* 0x000fea0005800000 */
[----:B------:R1:W4:Y:S10]  /*141b0*/  MUFU.EX2 R23, R4 ;  /* 0x0000000400177308 */ /* 0x0003340000000800 */
[----:B------:R-:W5:Y:S01]  /*141c0*/  MUFU.EX2 R58, R2 ;  /* 0x00000002003a7308 */ /* 0x000f620000000800 */
[----:B--2---:R-:W-:Y:S02]  /*141d0*/  FFMA.FTZ R3, R8, c[0x0][0x2d0], -R65 ;  /* 0x0000b40008037a23 */ /* 0x004fe40000010841 */
[----:B------:R-:W-:Y:S02]  /*141e0*/  FFMA.FTZ R8, R69, c[0x0][0x2d0], -R64 ;  /* 0x0000b40045087a23 */ /* 0x000fe40000010840 */
[----:B---3--:R-:W-:Y:S05]  /*141f0*/  IMAD.MOV.U32 R69, RZ, RZ, R6 ;  /* 0x000000ffff457224 */ /* 0x008fea00078e0006 */
[----:B------:R-:W-:Y:S01]  /*14200*/  MUFU.EX2 R62, R8 ;  /* 0x00000008003e7308 */ /* 0x000fe20000000800 */
[--C-:B-1----:R-:W-:Y:S02]  /*14210*/  FFMA.FTZ R4, R18, c[0x0][0x2d0], -R64.reuse ;  /* 0x0000b40012047a23 */ /* 0x102fe40000010840 */
[----:B----4-:R-:W-:Y:S07]  /*14220*/  IMAD.MOV.U32 R68, RZ, RZ, R23 ;  /* 0x000000ffff447224 */ /* 0x010fee00078e0017 */
[----:B------:R1:W-:Y:S01]  /*14230*/  MUFU.EX2 R22, R4 ;  /* 0x0000000400167308 */ /* 0x0003e20000000800 */
[----:B------:R-:W-:Y:S02]  /*14240*/  F2FP.PACK_AB R46, R68, R174 ;  /* 0x000000ae442e723e */ /* 0x000fe400000000ff */
[----:B-----5:R-:W-:Y:S02]  /*14250*/  F2FP.PACK_AB R47, R69, R58 ;  /* 0x0000003a452f723e */ /* 0x020fe400000000ff */
[----:B-1----:R-:W-:Y:S05]  /*14260*/  FMNMX.FTZ R4, R78, R5, !PT ;  /* 0x000000054e047209 */ /* 0x002fea0007810000 */
[----:B------:R1:W2:Y:S01]  /*14270*/  MUFU.EX2 R5, R3 ;  /* 0x0000000300057308 */ /* 0x0002a20000000800 */
[----:B------:R-:W-:Y:S01]  /*14280*/  FMNMX.FTZ R0, R79, R4, !PT ;  /* 0x000000044f007209 */ /* 0x000fe20007810000 */
[----:B------:R-:W-:Y:S03]  /*14290*/  FFMA.FTZ R4, R19, c[0x0][0x2d0], -R64 ;  /* 0x0000b40013047a23 */ /* 0x000fe60000010840 */
[----:B------:R-:W-:Y:S05]  /*142a0*/  FMNMX.FTZ R0, R90, R0, !PT ;  /* 0x000000005a007209 */ /* 0x000fea0007810000 */
[----:B------:R3:W-:Y:S01]  /*142b0*/  MUFU.EX2 R173, R4 ;  /* 0x0000000400ad7308 */ /* 0x0007e20000000800 */
[----:B------:R-:W-:Y:S04]  /*142c0*/  FMNMX.FTZ R0, R91, R0, !PT ;  /* 0x000000005b007209 */ /* 0x000fe80007810000 */
[----:B------:R-:W-:Y:S04]  /*142d0*/  FMNMX.FTZ R0, R94, R0, !PT ;  /* 0x000000005e007209 */ /* 0x000fe80007810000 */
[----:B------:R-:W-:Y:S01]  /*142e0*/  FMNMX.FTZ R0, R42, R0, !PT ;  /* 0x000000002a007209 */ /* 0x000fe20007810000 */
[--C-:B-1----:R-:W-:Y:S04]  /*142f0*/  FFMA.FTZ R3, R9, c[0x0][0x2d0], -R65.reuse ;  /* 0x0000b40009037a23 */ /* 0x102fe80000010841 */
[----:B------:R-:W1:Y:S01]  /*14300*/  SHFL.BFLY PT, R2, R0, 0x2, 0x1f ;  /* 0x0c401f0000027f89 */ /* 0x000e6200000e0000 */
[----:B------:R4:W5:Y:S01]  /*14310*/  MUFU.EX2 R52, R3 ;  /* 0x0000000300347308 */ /* 0x0009620000000800 */
[--C-:B---3--:R-:W-:Y:S09]  /*14320*/  FFMA.FTZ R4, R13, c[0x0][0x2d0], -R65.reuse ;  /* 0x0000b4000d047a23 */ /* 0x108ff20000010841 */
[----:B------:R-:W-:Y:S01]  /*14330*/  MUFU.EX2 R7, R4 ;  /* 0x0000000400077308 */ /* 0x000fe20000000800 */
[----:B----4-:R-:W-:Y:S09]  /*14340*/  FFMA.FTZ R3, R12, c[0x0][0x2d0], -R65 ;  /* 0x0000b4000c037a23 */ /* 0x010ff20000010841 */
[----:B------:R1:W-:Y:S02]  /*14350*/  MUFU.EX2 R53, R3 ;  /* 0x0000000300357308 */ /* 0x0003e40000000800 */
[----:B-1----:R-:W-:Y:S01]  /*14360*/  FMNMX.FTZ R3, R0, R2, !PT ;  /* 0x0000000200037209 */ /* 0x002fe20007810000 */
[----:B------:R-:W-:Y:S01]  /*14370*/  FFMA.FTZ R2, R186, c[0x0][0x2d0], -R43 ;  /* 0x0000b400ba027a23 */ /* 0x000fe2000001082b */
[----:B------:R-:W-:Y:S06]  /*14380*/  FSEL R0, R130, RZ, P2 ;  /* 0x000000ff82007208 */ /* 0x000fec0001000000 */
[----:B------:R1:W-:Y:S01]  /*14390*/  MUFU.EX2 R59, R2 ;  /* 0x00000002003b7308 */ /* 0x0003e20000000800 */
[----:B------:R-:W3:Y:S01]  /*143a0*/  SHFL.BFLY PT, R4, R3, 0x1, 0x1f ;  /* 0x0c201f0003047f89 */ /* 0x000ee200000e0000 */
[----:B------:R-:W-:Y:S01]  /*143b0*/  FADD.FTZ R0, -R0, R131 ;  /* 0x0000008300007221 */ /* 0x000fe20000010100 */
[----:B--2---:R-:W-:Y:S03]  /*143c0*/  MOV R131, R5 ;  /* 0x0000000500837202 */ /* 0x004fe60000000f00 */
[----:B------:R-:W-:Y:S01]  /*143d0*/  FMUL.FTZ R0, R0, c[0x0][0x2d0] ;  /* 0x0000b40000007a20 */ /* 0x000fe20000410000 */
[----:B-----5:R-:W-:Y:S03]  /*143e0*/  F2FP.PACK_AB R36, R52, R131 ;  /* 0x000000833424723e */ /* 0x020fe600000000ff */
[----:B------:R2:W4:Y:S01]  /*143f0*/  MUFU.EX2 R41, R0 ;  /* 0x0000000000297308 */ /* 0x0005220000000800 */
[----:B-1----:R-:W-:Y:S02]  /*14400*/  FSEL R2, R129, RZ, P1 ;  /* 0x000000ff81027208 */ /* 0x002fe40000800000 */
[----:B---3--:R-:W-:Y:S03]  /*14410*/  FMNMX.FTZ R3, R3, R4, !PT ;  /* 0x0000000403037209 */ /* 0x008fe60007810000 */
[----:B------:R-:W-:Y:S02]  /*14420*/  FADD.FTZ R2, -R2, R132 ;  /* 0x0000008402027221 */ /* 0x000fe40000010100 */
[C---:B------:R-:W-:Y:S02]  /*14430*/  FMUL.FTZ R66, R3.reuse, c[0x0][0x2d0] ;  /* 0x0000b40003427a20 */ /* 0x040fe40000410000 */
[----:B------:R-:W-:Y:S01]  /*14440*/  FMUL.FTZ R2, R2, c[0x0][0x2d0] ;  /* 0x0000b40002027a20 */ /* 0x000fe20000410000 */
[----:B--2---:R-:W-:Y:S01]  /*14450*/  FSEL R0, R128, RZ, P0 ;  /* 0x000000ff80007208 */ /* 0x004fe20000000000 */
[----:B------:R-:W-:Y:S01]  /*14460*/  IMAD.MOV.U32 R132, RZ, RZ, R22 ;  /* 0x000000ffff847224 */ /* 0x000fe200078e0016 */
[----:B------:R-:W-:Y:S01]  /*14470*/  FSETP.NEU.FTZ.AND P0, PT, R3, -INF , PT ;  /* 0xff8000000300780b */ /* 0x000fe20003f1d000 */
[----:B------:R-:W1:Y:S01]  /*14480*/  MUFU.EX2 R40, R2 ;  /* 0x0000000200287308 */ /* 0x000e620000000800 */
[----:B------:R-:W2:Y:S01]  /*14490*/  LDSM.16.MT88.4 R20, [R213+0x100] ;  /* 0x00010000d514783b */ /* 0x000ea20000004200 */
[----:B------:R-:W-:Y:S01]  /*144a0*/  FADD.FTZ R0, -R0, R133 ;  /* 0x0000008500007221 */ /* 0x000fe20000010100 */
[----:B------:R-:W-:Y:S01]  /*144b0*/  FSEL R66, R66, RZ, P0 ;  /* 0x000000ff42427208 */ /* 0x000fe20000000000 */
[----:B----4-:R-:W-:Y:S01]  /*144c0*/  FMUL.FTZ R16, R41, R148 ;  /* 0x0000009429107220 */ /* 0x010fe20000410000 */
[----:B------:R-:W-:Y:S01]  /*144d0*/  F2FP.PACK_AB R45, R173, R132 ;  /* 0x00000084ad2d723e */ /* 0x000fe200000000ff */
[----:B------:R-:W-:Y:S02]  /*144e0*/  FMUL.FTZ R0, R0, c[0x0][0x2d0] ;  /* 0x0000b40000007a20 */ /* 0x000fe40000410000 */
[C---:B------:R-:W-:Y:S02]  /*144f0*/  FMUL.FTZ R17, R41.reuse, R149 ;  /* 0x0000009529117220 */ /* 0x040fe40000410000 */
[----:B------:R3:W4:Y:S01]  /*14500*/  MUFU.EX2 R2, R0 ;  /* 0x0000000000027308 */ /* 0x0007220000000800 */
[--C-:B------:R-:W-:Y:S02]  /*14510*/  FFMA.FTZ R4, R14, c[0x0][0x2d0], -R66.reuse ;  /* 0x0000b4000e047a23 */ /* 0x100fe40000010842 */
[C---:B------:R-:W-:Y:S02]  /*14520*/  FMUL.FTZ R112, R41.reuse, R112 ;  /* 0x0000007029707220 */ /* 0x040fe40000410000 */
[C---:B------:R-:W-:Y:S02]  /*14530*/  FMUL.FTZ R113, R41.reuse, R113 ;  /* 0x0000007129717220 */ /* 0x040fe40000410000 */
[C---:B------:R-:W-:Y:S02]  /*14540*/  FMUL.FTZ R100, R41.reuse, R100 ;  /* 0x0000006429647220 */ /* 0x040fe40000410000 */
[C---:B------:R-:W-:Y:S01]  /*14550*/  FMUL.FTZ R101, R41.reuse, R101 ;  /* 0x0000006529657220 */ /* 0x040fe20000410000 */
[----:B------:R5:W-:Y:S01]  /*14560*/  MUFU.EX2 R5, R4 ;  /* 0x0000000400057308 */ /* 0x000be20000000800 */
[C---:B------:R-:W-:Y:S02]  /*14570*/  FMUL.FTZ R116, R41.reuse, R116 ;  /* 0x0000007429747220 */ /* 0x040fe40000410000 */
[----:B------:R-:W-:Y:S02]  /*14580*/  FMUL.FTZ R117, R41, R117 ;  /* 0x0000007529757220 */ /* 0x000fe40000410000 */
[C---:B-1----:R-:W-:Y:S02]  /*14590*/  FMUL.FTZ R6, R40.reuse, R138 ;  /* 0x0000008a28067220 */ /* 0x042fe40000410000 */
[C---:B------:R-:W-:Y:S02]  /*145a0*/  FMUL.FTZ R18, R40.reuse, R150 ;  /* 0x0000009628127220 */ /* 0x040fe40000410000 */
[C---:B------:R-:W-:Y:S02]  /*145b0*/  FMUL.FTZ R19, R40.reuse, R151 ;  /* 0x0000009728137220 */ /* 0x040fe40000410000 */
[C---:B------:R-:W-:Y:S01]  /*145c0*/  FMUL.FTZ R102, R40.reuse, R102 ;  /* 0x0000006628667220 */ /* 0x040fe20000410000 */
[----:B------:R-:W-:Y:S01]  /*145d0*/  LDSM.16.MT88.4 R148, [R213+0x2900] ;  /* 0x00290000d594783b */ /* 0x000fe20000004200 */
[----:B------:R-:W-:Y:S02]  /*145e0*/  FMUL.FTZ R103, R40, R103 ;  /* 0x0000006728677220 */ /* 0x000fe40000410000 */
[--C-:B---3--:R-:W-:Y:S02]  /*145f0*/  FFMA.FTZ R0, R10, c[0x0][0x2d0], -R66.reuse ;  /* 0x0000b4000a007a23 */ /* 0x108fe40000010842 */
[C---:B----4-:R-:W-:Y:S02]  /*14600*/  FMUL.FTZ R25, R2.reuse, R157 ;  /* 0x0000009d02197220 */ /* 0x050fe40000410000 */
[----:B------:R1:W-:Y:S01]  /*14610*/  MUFU.EX2 R75, R0 ;  /* 0x00000000004b7308 */ /* 0x0003e20000000800 */
[C---:B------:R-:W-:Y:S02]  /*14620*/  FMUL.FTZ R8, R2.reuse, R140 ;  /* 0x0000008c02087220 */ /* 0x040fe40000410000 */
[C---:B------:R-:W-:Y:S01]  /*14630*/  FMUL.FTZ R13, R2.reuse, R145 ;  /* 0x00000091020d7220 */ /* 0x040fe20000410000 */
[----:B------:R-:W-:Y:S01]  /*14640*/  MOV R145, R95 ;  /* 0x0000005f00917202 */ /* 0x000fe20000000f00 */
[----:B-----5:R-:W-:Y:S02]  /*14650*/  FFMA.FTZ R4, R15, c[0x0][0x2d0], -R66 ;  /* 0x0000b4000f047a23 */ /* 0x020fe40000010842 */
[----:B------:R-:W-:Y:S02]  /*14660*/  IMAD.MOV.U32 R157, RZ, RZ, R62 ;  /* 0x000000ffff9d7224 */ /* 0x000fe400078e003e */
[C---:B------:R-:W-:Y:S01]  /*14670*/  FMUL.FTZ R104, R2.reuse, R104 ;  /* 0x0000006802687220 */ /* 0x040fe20000410000 */
[----:B------:R3:W-:Y:S01]  /*14680*/  MUFU.EX2 R12, R4 ;  /* 0x00000004000c7308 */ /* 0x0007e20000000800 */
[C---:B------:R-:W-:Y:S02]  /*14690*/  FMUL.FTZ R24, R2.reuse, R156 ;  /* 0x0000009c02187220 */ /* 0x040fe40000410000 */
[C---:B------:R-:W-:Y:S02]  /*146a0*/  FMUL.FTZ R29, R2.reuse, R161 ;  /* 0x000000a1021d7220 */ /* 0x040fe40000410000 */
[----:B------:R-:W-:Y:S02]  /*146b0*/  IMAD.MOV.U32 R161, RZ, RZ, R30 ;  /* 0x000000ffffa17224 */ /* 0x000fe400078e001e */
[C---:B------:R-:W-:Y:S02]  /*146c0*/  FMUL.FTZ R105, R2.reuse, R105 ;  /* 0x0000006902697220 */ /* 0x040fe40000410000 */
[C---:B------:R-:W-:Y:S02]  /*146d0*/  FMUL.FTZ R108, R2.reuse, R108 ;  /* 0x0000006c026c7220 */ /* 0x040fe40000410000 */
[----:B------:R-:W-:Y:S02]  /*146e0*/  FMUL.FTZ R109, R2, R109 ;  /* 0x0000006d026d7220 */ /* 0x000fe40000410000 */
[C---:B------:R-:W-:Y:S02]  /*146f0*/  FMUL.FTZ R114, R40.reuse, R114 ;  /* 0x0000007228727220 */ /* 0x040fe40000410000 */
[----:B-1----:R-:W-:Y:S02]  /*14700*/  FFMA.FTZ R0, R11, c[0x0][0x2d0], -R66 ;  /* 0x0000b4000b007a23 */ /* 0x002fe40000010842 */
[C---:B------:R-:W-:Y:S02]  /*14710*/  FMUL.FTZ R115, R40.reuse, R115 ;  /* 0x0000007328737220 */ /* 0x040fe40000410000 */
[----:B------:R1:W4:Y:S01]  /*14720*/  MUFU.EX2 R9, R0 ;  /* 0x0000000000097308 */ /* 0x0003220000000800 */
[C---:B------:R-:W-:Y:S02]  /*14730*/  FMUL.FTZ R118, R40.reuse, R118 ;  /* 0x0000007628767220 */ /* 0x040fe40000410000 */
[----:B------:R-:W-:Y:S02]  /*14740*/  FMUL.FTZ R119, R40, R119 ;  /* 0x0000007728777220 */ /* 0x000fe40000410000 */
[--C-:B---3--:R-:W-:Y:S02]  /*14750*/  FFMA.FTZ R4, R187, c[0x0][0x2d0], -R43.reuse ;  /* 0x0000b400bb047a23 */ /* 0x108fe4000001082b */
[C---:B------:R-:W-:Y:S02]  /*14760*/  FMUL.FTZ R120, R2.reuse, R120 ;  /* 0x0000007802787220 */ /* 0x040fe40000410000 */
[C---:B------:R-:W-:Y:S01]  /*14770*/  FMUL.FTZ R121, R2.reuse, R121 ;  /* 0x0000007902797220 */ /* 0x040fe20000410000 */
[----:B------:R3:W5:Y:S01]  /*14780*/  MUFU.EX2 R31, R4 ;  /* 0x00000004001f7308 */ /* 0x0007620000000800 */
[C---:B------:R-:W-:Y:S02]  /*14790*/  FMUL.FTZ R124, R2.reuse, R124 ;  /* 0x0000007c027c7220 */ /* 0x040fe40000410000 */
[C---:B------:R-:W-:Y:S01]  /*147a0*/  FMUL.FTZ R125, R2.reuse, R125 ;  /* 0x0000007d027d7220 */ /* 0x040fe20000410000 */
[----:B-1----:R-:W-:Y:S02]  /*147b0*/  FSEL R0, R3, RZ, P0 ;  /* 0x000000ff03007208 */ /* 0x002fe40000000000 */
[----:B----4-:R-:W-:Y:S01]  /*147c0*/  MOV R140, R9 ;  /* 0x00000009008c7202 */ /* 0x010fe20000000f00 */
[----:B------:R-:W-:Y:S01]  /*147d0*/  FMUL.FTZ R9, R2, R141 ;  /* 0x0000008d02097220 */ /* 0x000fe20000410000 */
[----:B------:R-:W-:Y:S01]  /*147e0*/  ISETP.GT.AND P0, PT, R229, UR8, PT ;  /* 0x00000008e5007c0c */ /* 0x000fe2000bf04270 */
[----:B------:R-:W-:Y:S01]  /*147f0*/  FADD.FTZ R0, -R0, R134 ;  /* 0x0000008600007221 */ /* 0x000fe20000010100 */
[----:B------:R-:W-:Y:S01]  /*14800*/  MOV R134, R7 ;  /* 0x0000000700867202 */ /* 0x000fe20000000f00 */
[----:B------:R-:W-:Y:S01]  /*14810*/  FMUL.FTZ R7, R40, R139 ;  /* 0x0000008b28077220 */ /* 0x000fe20000410000 */
[----:B------:R-:W-:Y:S01]  /*14820*/  F2FP.PACK_AB R37, R140, R75 ;  /* 0x0000004b8c25723e */ /* 0x000fe200000000ff */
[----:B------:R-:W-:Y:S01]  /*14830*/  FMUL.FTZ R0, R0, c[0x0][0x2d0] ;  /* 0x0000b40000007a20 */ /* 0x000fe20000410000 */
[----:B------:R-:W-:Y:S01]  /*14840*/  F2FP.PACK_AB R38, R134, R53 ;  /* 0x000000358626723e */ /* 0x000fe200000000ff */
[----:B------:R-:W-:Y:S02]  /*14850*/  IMAD.MOV.U32 R139, RZ, RZ, R12 ;  /* 0x000000ffff8b7224 */ /* 0x000fe400078e000c */
[----:B------:R-:W-:Y:S02]  /*14860*/  FFMA.FTZ R12, R80, c[0x0][0x2d0], -R64 ;  /* 0x0000b400500c7a23 */ /* 0x000fe40000010840 */
[----:B------:R-:W1:Y:S01]  /*14870*/  MUFU.EX2 R0, R0 ;  /* 0x0000000000007308 */ /* 0x000e620000000800 */
[C---:B---3--:R-:W-:Y:S01]  /*14880*/  FMUL.FTZ R4, R41.reuse, R136 ;  /* 0x0000008829047220 */ /* 0x048fe20000410000 */
[----:B------:R-:W-:Y:S01]  /*14890*/  MOV R136, R5 ;  /* 0x0000000500887202 */ /* 0x000fe20000000f00 */
[----:B------:R-:W-:Y:S01]  /*148a0*/  FMUL.FTZ R5, R41, R137 ;  /* 0x0000008929057220 */ /* 0x000fe20000410000 */
[----:B-----5:R-:W-:Y:S02]  /*148b0*/  MOV R137, R31 ;  /* 0x0000001f00897202 */ /* 0x020fe40000000f00 */
[----:B------:R-:W-:Y:S04]  /*148c0*/  F2FP.PACK_AB R39, R139, R136 ;  /* 0x000000888b27723e */ /* 0x000fe800000000ff */
[-C--:B--2---:R-:W-:Y:S01]  /*148d0*/  HMMA.16816.F32 R4, R44, R20.reuse, R4 ;  /* 0x000000142c04723c */ /* 0x084fe20000001804 */
[----:B------:R2:W-:Y:S04]  /*148e0*/  MUFU.EX2 R138, R12 ;  /* 0x0000000c008a7308 */ /* 0x0005e80000000800 */
[C---:B-1----:R-:W-:Y:S02]  /*148f0*/  FMUL.FTZ R10, R0.reuse, R142 ;  /* 0x0000008e000a7220 */ /* 0x042fe40000410000 */
[C---:B------:R-:W-:Y:S04]  /*14900*/  FMUL.FTZ R11, R0.reuse, R143 ;  /* 0x0000008f000b7220 */ /* 0x040fe80000410000 */
[----:B------:R1:W-:Y:S01]  /*14910*/  MUFU.EX2 R142, R28 ;  /* 0x0000001c008e7308 */ /* 0x0003e20000000800 */
[C---:B------:R-:W-:Y:S01]  /*14920*/  FMUL.FTZ R26, R0.reuse, R158 ;  /* 0x0000009e001a7220 */ /* 0x040fe20000410000 */
[----:B------:R-:W-:Y:S01]  /*14930*/  MOV R158, R59 ;  /* 0x0000003b009e7202 */ /* 0x000fe20000000f00 */
[C---:B------:R-:W-:Y:S01]  /*14940*/  FMUL.FTZ R30, R0.reuse, R162 ;  /* 0x000000a2001e7220 */ /* 0x040fe20000410000 */
[----:B------:R-:W-:Y:S01]  /*14950*/  MOV R162, R63 ;  /* 0x0000003f00a27202 */ /* 0x000fe20000000f00 */
[----:B------:R-:W-:Y:S01]  /*14960*/  FMUL.FTZ R106, R0, R106 ;  /* 0x0000006a006a7220 */ /* 0x000fe20000410000 */
[C---:B------:R-:W-:Y:S04]  /*14970*/  HMMA.16816.F32 R8, R36.reuse, R20, R8 ;  /* 0x000000142408723c */ /* 0x040fe80000001808 */
[----:B--2---:R-:W-:Y:S02]  /*14980*/  FMUL.FTZ R12, R2, R144 ;  /* 0x00000090020c7220 */ /* 0x004fe40000410000 */
[C---:B------:R-:W-:Y:S02]  /*14990*/  FMUL.FTZ R14, R0.reuse, R146 ;  /* 0x00000092000e7220 */ /* 0x040fe40000410000 */
[----:B------:R-:W-:Y:S04]  /*149a0*/  FFMA.FTZ R20, R189, c[0x0][0x2d0], -R43 ;  /* 0x0000b400bd147a23 */ /* 0x000fe8000001082b */
[----:B------:R2:W-:Y:S01]  /*149b0*/  MUFU.EX2 R141, R20 ;  /* 0x00000014008d7308 */ /* 0x0005e20000000800 */
[C---:B------:R-:W-:Y:S02]  /*149c0*/  FMUL.FTZ R15, R0.reuse, R147 ;  /* 0x00000093000f7220 */ /* 0x040fe40000410000 */
[C---:B------:R-:W-:Y:S01]  /*149d0*/  FMUL.FTZ R21, R41.reuse, R153 ;  /* 0x0000009929157220 */ /* 0x040fe20000410000 */
[----:B------:R-:W-:Y:S01]  /*149e0*/  MOV R153, R58 ;  /* 0x0000003a00997202 */ /* 0x000fe20000000f00 */
[C---:B------:R-:W-:Y:S02]  /*149f0*/  FMUL.FTZ R107, R0.reuse, R107 ;  /* 0x0000006b006b7220 */ /* 0x040fe40000410000 */
[C---:B------:R-:W-:Y:S01]  /*14a00*/  FMUL.FTZ R110, R0.reuse, R110 ;  /* 0x0000006e006e7220 */ /* 0x040fe20000410000 */
[-C--:B------:R-:W-:Y:S03]  /*14a10*/  HMMA.16816.F32 R12, R36, R22.reuse, R12 ;  /* 0x00000016240c723c */ /* 0x080fe6000000180c */
[C---:B------:R-:W-:Y:S02]  /*14a20*/  FMUL.FTZ R111, R0.reuse, R111 ;  /* 0x0000006f006f7220 */ /* 0x040fe40000410000 */
[----:B------:R-:W-:Y:S01]  /*14a30*/  FMUL.FTZ R27, R0, R159 ;  /* 0x0000009f001b7220 */ /* 0x000fe20000410000 */
[----:B------:R-:W-:Y:S01]  /*14a40*/  MOV R159, R140 ;  /* 0x0000008c009f7202 */ /* 0x000fe20000000f00 */
[----:B-1----:R-:W-:Y:S01]  /*14a50*/  FMUL.FTZ R28, R2, R160 ;  /* 0x000000a0021c7220 */ /* 0x002fe20000410000 */
[C---:B------:R-:W-:Y:S04]  /*14a60*/  HMMA.16816.F32 R16, R44.reuse, R22, R16 ;  /* 0x000000162c10723c */ /* 0x040fe80000001810 */
[C---:B------:R-:W-:Y:S02]  /*14a70*/  FMUL.FTZ R31, R0.reuse, R163 ;  /* 0x000000a3001f7220 */ /* 0x040fe40000410000 */
[----:B------:R-:W-:Y:S02]  /*14a80*/  FMUL.FTZ R122, R0, R122 ;  /* 0x0000007a007a7220 */ /* 0x000fe40000410000 */
[----:B--2---:R-:W-:Y:S04]  /*14a90*/  FMUL.FTZ R20, R41, R152 ;  /* 0x0000009829147220 */ /* 0x004fe80000410000 */
[C---:B------:R-:W-:Y:S01]  /*14aa0*/  FMUL.FTZ R23, R40.reuse, R155 ;  /* 0x0000009b28177220 */ /* 0x040fe20000410000 */
[----:B------:R-:W-:Y:S01]  /*14ab0*/  MOV R155, R52 ;  /* 0x00000034009b7202 */ /* 0x000fe20000000f00 */
[----:B------:R-:W-:Y:S02]  /*14ac0*/  FMUL.FTZ R22, R40, R154 ;  /* 0x0000009a28167220 */ /* 0x000fe40000410000 */
[----:B------:R-:W-:Y:S02]  /*14ad0*/  IMAD.MOV.U32 R152, RZ, RZ, R53 ;  /* 0x000000ffff987224 */ /* 0x000fe400078e0035 */
[----:B------:R-:W-:Y:S02]  /*14ae0*/  IMAD.MOV.U32 R163, RZ, RZ, R139 ;  /* 0x000000ffffa37224 */ /* 0x000fe400078e008b */
[C---:B------:R-:W-:Y:S01]  /*14af0*/  FMUL.FTZ R123, R0.reuse, R123 ;  /* 0x0000007b007b7220 */ /* 0x040fe20000410000 */
[-C--:B------:R-:W-:Y:S03]  /*14b00*/  HMMA.16816.F32 R20, R44, R32.reuse, R20 ;  /* 0x000000202c14723c */ /* 0x080fe60000001814 */
[----:B------:R-:W-:Y:S02]  /*14b10*/  IMAD.MOV.U32 R143, RZ, RZ, R56 ;  /* 0x000000ffff8f7224 */ /* 0x000fe400078e0038 */
[--C-:B------:R-:W-:Y:S02]  /*14b20*/  FFMA.FTZ R56, R67, c[0x0][0x2d0], -R65.reuse ;  /* 0x0000b40043387a23 */ /* 0x100fe40000010841 */
[C---:B------:R-:W-:Y:S01]  /*14b30*/  FMUL.FTZ R126, R0.reuse, R126 ;  /* 0x0000007e007e7220 */ /* 0x040fe20000410000 */
[C---:B------:R-:W-:Y:S01]  /*14b40*/  HMMA.16816.F32 R24, R36.reuse, R32, R24 ;  /* 0x000000202418723c */ /* 0x040fe20000001818 */
[----:B------:R1:W-:Y:S03]  /*14b50*/  MUFU.EX2 R80, R56 ;  /* 0x0000003800507308 */ /* 0x0003e60000000800 */
[----:B------:R-:W-:Y:S02]  /*14b60*/  FMUL.FTZ R127, R0, R127 ;  /* 0x0000007f007f7220 */ /* 0x000fe40000410000 */
[----:B------:R-:W-:Y:S02]  /*14b70*/  IMAD.MOV.U32 R154, RZ, RZ, R174 ;  /* 0x000000ffff9a7224 */ /* 0x000fe400078e00ae */
[-C--:B------:R-:W-:Y:S04]  /*14b80*/  HMMA.16816.F32 R28, R36, R34.reuse, R28 ;  /* 0x00000022241c723c */ /* 0x080fe8000000181c */
[--C-:B------:R-:W-:Y:S02]  /*14b90*/  FFMA.FTZ R32, R54, c[0x0][0x2d0], -R65.reuse ;  /* 0x0000b40036207a23 */ /* 0x100fe40000010841 */
[----:B------:R-:W-:Y:S02]  /*14ba0*/  FMUL.FTZ R33, R41, R165 ;  /* 0x000000a529217220 */ /* 0x000fe40000410000 */
[C---:B------:R-:W-:Y:S01]  /*14bb0*/  HMMA.16816.F32 R100, R44.reuse, R34, R100 ;  /* 0x000000222c64723c */ /* 0x040fe20000001864 */
[----:B------:R2:W-:Y:S06]  /*14bc0*/  MUFU.EX2 R156, R32 ;  /* 0x00000020009c7308 */ /* 0x0005ec0000000800 */
[C---:B------:R-:W-:Y:S02]  /*14bd0*/  FMUL.FTZ R34, R40.reuse, R166 ;  /* 0x000000a628227220 */ /* 0x040fe40000410000 */
[----:B------:R-:W-:Y:S03]  /*14be0*/  FMUL.FTZ R35, R40, R167 ;  /* 0x000000a728237220 */ /* 0x000fe60000410000 */
[--C-:B-1----:R-:W-:Y:S04]  /*14bf0*/  FFMA.FTZ R56, R70, c[0x0][0x2d0], -R65.reuse ;  /* 0x0000b40046387a23 */ /* 0x102fe80000010841 */
[----:B------:R1:W3:Y:S01]  /*14c00*/  MUFU.EX2 R81, R56 ;  /* 0x0000003800517308 */ /* 0x0002e20000000800 */
[----:B--2---:R-:W-:Y:S02]  /*14c10*/  FFMA.FTZ R32, R55, c[0x0][0x2d0], -R65 ;  /* 0x0000b40037207a23 */ /* 0x004fe40000010841 */
[----:B------:R-:W2:Y:S07]  /*14c20*/  LDSM.16.MT88.4 R52, [R215+0x100] ;  /* 0x00010000d734783b */ /* 0x000eae0000004200 */
[----:B------:R4:W-:Y:S01]  /*14c30*/  MUFU.EX2 R160, R32 ;  /* 0x0000002000a07308 */ /* 0x0009e20000000800 */
[--C-:B-1----:R-:W-:Y:S09]  /*14c40*/  FFMA.FTZ R56, R61, c[0x0][0x2d0], -R66.reuse ;  /* 0x0000b4003d387a23 */ /* 0x102ff20000010842 */
[----:B------:R-:W-:Y:S01]  /*14c50*/  MUFU.EX2 R250, R56 ;  /* 0x0000003800fa7308 */ /* 0x000fe20000000800 */
[----:B----4-:R-:W-:Y:S07]  /*14c60*/  FMUL.FTZ R32, R41, R164 ;  /* 0x000000a429207220 */ /* 0x010fee0000410000 */
[-C--:B------:R-:W-:Y:S08]  /*14c70*/  HMMA.16816.F32 R32, R44, R48.reuse, R32 ;  /* 0x000000302c20723c */ /* 0x080ff00000001820 */
[C---:B------:R-:W-:Y:S07]  /*14c80*/  HMMA.16816.F32 R104, R36.reuse, R48, R104 ;  /* 0x000000302468723c */ /* 0x040fee0000001868 */
[--C-:B------:R-:W-:Y:S01]  /*14c90*/  FFMA.FTZ R48, R190, c[0x0][0x2d0], -R43.reuse ;  /* 0x0000b400be307a23 */ /* 0x100fe2000001082b */
[-C--:B------:R-:W-:Y:S03]  /*14ca0*/  HMMA.16816.F32 R108, R36, R50.reuse, R108 ;  /* 0x00000032246c723c */ /* 0x080fe6000000186c */
[----:B------:R1:W-:Y:S05]  /*14cb0*/  MUFU.EX2 R252, R48 ;  /* 0x0000003000fc7308 */ /* 0x0003ea0000000800 */
[C---:B------:R-:W-:Y:S08]  /*14cc0*/  HMMA.16816.F32 R112, R44.reuse, R50, R112 ;  /* 0x000000322c70723c */ /* 0x040ff00000001870 */
[-C--:B--2---:R-:W-:Y:S08]  /*14cd0*/  HMMA.16816.F32 R116, R44, R52.reuse, R116 ;  /* 0x000000342c74723c */ /* 0x084ff00000001874 */
[C---:B------:R-:W-:Y:S04]  /*14ce0*/  HMMA.16816.F32 R120, R36.reuse, R52, R120 ;  /* 0x000000342478723c */ /* 0x040fe80000001878 */
[--C-:B-1----:R-:W-:Y:S02]  /*14cf0*/  FFMA.FTZ R48, R57, c[0x0][0x2d0], -R66.reuse ;  /* 0x0000b40039307a23 */ /* 0x102fe40000010842 */
[----:B------:R-:W-:Y:S01]  /*14d00*/  LDSM.16.MT88.4 R56, [R216+0x900] ;  /* 0x00090000d838783b */ /* 0x000fe20000004200 */
[--C-:B------:R-:W-:Y:S01]  /*14d10*/  FFMA.FTZ R52, R71, c[0x0][0x2d0], -R66.reuse ;  /* 0x0000b40047347a23 */ /* 0x100fe20000010842 */
[----:B------:R1:W-:Y:S01]  /*14d20*/  MUFU.EX2 R74, R48 ;  /* 0x00000030004a7308 */ /* 0x0003e20000000800 */
[-C--:B------:R-:W-:Y:S07]  /*14d30*/  HMMA.16816.F32 R124, R36, R54.reuse, R124 ;  /* 0x00000036247c723c */ /* 0x080fee000000187c */
[C---:B------:R-:W-:Y:S02]  /*14d40*/  FMUL.FTZ R36, R41.reuse, R168 ;  /* 0x000000a829247220 */ /* 0x040fe40000410000 */
[----:B------:R2:W4:Y:S03]  /*14d50*/  MUFU.EX2 R249, R52 ;  /* 0x0000003400f97308 */ /* 0x0005260000000800 */
[----:B------:R-:W-:Y:S02]  /*14d60*/  FMUL.FTZ R37, R41, R169 ;  /* 0x000000a929257220 */ /* 0x000fe40000410000 */
[C---:B------:R-:W-:Y:S02]  /*14d70*/  FMUL.FTZ R38, R40.reuse, R170 ;  /* 0x000000aa28267220 */ /* 0x040fe40000410000 */
[----:B------:R-:W-:Y:S07]  /*14d80*/  FMUL.FTZ R39, R40, R171 ;  /* 0x000000ab28277220 */ /* 0x000fee0000410000 */
[----:B------:R-:W-:Y:S04]  /*14d90*/  HMMA.16816.F32 R36, R44, R54, R36 ;  /* 0x000000362c24723c */ /* 0x000fe80000001824 */
[----:B-1----:R-:W-:Y:S02]  /*14da0*/  FFMA.FTZ R48, R60, c[0x0][0x2d0], -R66 ;  /* 0x0000b4003c307a23 */ /* 0x002fe40000010842 */
[--C-:B------:R-:W-:Y:S01]  /*14db0*/  FFMA.FTZ R60, R96, c[0x0][0x2d0], -R64.reuse ;  /* 0x0000b400603c7a23 */ /* 0x100fe20000010840 */
[----:B---3--:R-:W-:Y:S01]  /*14dc0*/  F2FP.PACK_AB R54, R81, R80 ;  /* 0x000000505136723e */ /* 0x008fe200000000ff */
[----:B------:R1:W3:Y:S01]  /*14dd0*/  MUFU.EX2 R251, R48 ;  /* 0x0000003000fb7308 */ /* 0x0002e20000000800 */
[----:B------:R-:W-:Y:S03]  /*14de0*/  F2FP.PACK_AB R44, R137, R158 ;  /* 0x0000009e892c723e */ /* 0x000fe600000000ff */
[--C-:B--2---:R-:W-:Y:S01]  /*14df0*/  FFMA.FTZ R52, R191, c[0x0][0x2d0], -R43.reuse ;  /* 0x0000b400bf347a23 */ /* 0x104fe2000001082b */
[----:B------:R-:W-:Y:S02]  /*14e00*/  F2FP.PACK_AB R45, R138, R157 ;  /* 0x0000009d8a2d723e */ /* 0x000fe400000000ff */
[----:B------:R-:W-:Y:S02]  /*14e10*/  F2FP.PACK_AB R46, R141, R162 ;  /* 0x000000a28d2e723e */ /* 0x000fe400000000ff */
[----:B------:R-:W-:Y:S01]  /*14e20*/  F2FP.PACK_AB R47, R142, R161 ;  /* 0x000000a18e2f723e */ /* 0x000fe200000000ff */
[----:B------:R2:W-:Y:S01]  /*14e30*/  MUFU.EX2 R248, R52 ;  /* 0x0000003400f87308 */ /* 0x0005e20000000800 */
[----:B----4-:R-:W-:Y:S09]  /*14e40*/  F2FP.PACK_AB R55, R249, R250 ;  /* 0x000000faf937723e */ /* 0x010ff200000000ff */
[----:B------:R4:W-:Y:S01]  /*14e50*/  MUFU.EX2 R166, R60 ;  /* 0x0000003c00a67308 */ /* 0x0009e20000000800 */
[----:B-1----:R-:W1:Y:S01]  /*14e60*/  LDSM.16.MT88.4 R48, [R213+0x900] ;  /* 0x00090000d530783b */ /* 0x002e620000004200 */
[----:B---3--:R-:W-:Y:S01]  /*14e70*/  F2FP.PACK_AB R53, R251, R74 ;  /* 0x0000004afb35723e */ /* 0x008fe200000000ff */
[--C-:B--2---:R-:W-:Y:S07]  /*14e80*/  FFMA.FTZ R52, R85, c[0x0][0x2d0], -R64.reuse ;  /* 0x0000b40055347a23 */ /* 0x104fee0000010840 */
[----:B------:R2:W-:Y:S01]  /*14e90*/  MUFU.EX2 R167, R52 ;  /* 0x0000003400a77308 */ /* 0x0005e20000000800 */
[----:B----4-:R-:W3:Y:S01]  /*14ea0*/  LDSM.16.MT88.4 R60, [R214+0x900] ;  /* 0x00090000d63c783b */ /* 0x010ee20000004200 */
[----:B--2---:R-:W-:Y:S01]  /*14eb0*/  F2FP.PACK_AB R52, R160, R156 ;  /* 0x0000009ca034723e */ /* 0x004fe200000000ff */
[-C--:B-1----:R-:W-:Y:S08]  /*14ec0*/  HMMA.16816.F32 R4, R44, R48.reuse, R4 ;  /* 0x000000302c04723c */ /* 0x082ff00000001804 */
[C---:B------:R-:W-:Y:S07]  /*14ed0*/  HMMA.16816.F32 R8, R52.reuse, R48, R8 ;  /* 0x000000303408723c */ /* 0x040fee0000001808 */
[----:B------:R-:W-:Y:S01]  /*14ee0*/  FFMA.FTZ R48, R193, c[0x0][0x2d0], -R43 ;  /* 0x0000b400c1307a23 */ /* 0x000fe2000001082b */
[-C--:B------:R-:W-:Y:S03]  /*14ef0*/  HMMA.16816.F32 R12, R52, R50.reuse, R12 ;  /* 0x00000032340c723c */ /* 0x080fe6000000180c */
[----:B------:R1:W-:Y:S01]  /*14f00*/  MUFU.EX2 R191, R48 ;  /* 0x0000003000bf7308 */ /* 0x0003e20000000800 */
[----:B------:R-:W-:Y:S04]  /*14f10*/  IMAD.MOV.U32 R193, RZ, RZ, R81 ;  /* 0x000000ffffc17224 */ /* 0x000fe800078e0051 */
[C---:B------:R-:W-:Y:S08]  /*14f20*/  HMMA.16816.F32 R16, R44.reuse, R50, R16 ;  /* 0x000000322c10723c */ /* 0x040ff00000001810 */
[-C--:B------:R-:W-:Y:S08]  /*14f30*/  HMMA.16816.F32 R20, R44, R56.reuse, R20 ;  /* 0x000000382c14723c */ /* 0x080ff00000001814 */
[C---:B------:R-:W-:Y:S04]  /*14f40*/  HMMA.16816.F32 R24, R52.reuse, R56, R24 ;  /* 0x000000383418723c */ /* 0x040fe80000001818 */
[----:B-1----:R-:W-:Y:S01]  /*14f50*/  FFMA.FTZ R48, R194, c[0x0][0x2d0], -R43 ;  /* 0x0000b400c2307a23 */ /* 0x002fe2000001082b */
[----:B------:R-:W-:Y:S02]  /*14f60*/  MOV R194, R142 ;  /* 0x0000008e00c27202 */ /* 0x000fe40000000f00 */
[--C-:B------:R-:W-:Y:S01]  /*14f70*/  FFMA.FTZ R56, R83, c[0x0][0x2d0], -R65.reuse ;  /* 0x0000b40053387a23 */ /* 0x100fe20000010841 */
[-C--:B------:R-:W-:Y:S01]  /*14f80*/  HMMA.16816.F32 R28, R52, R58.reuse, R28 ;  /* 0x0000003a341c723c */ /* 0x080fe2000000181c */
[----:B------:R1:W-:Y:S03]  /*14f90*/  MUFU.EX2 R190, R48 ;  /* 0x0000003000be7308 */ /* 0x0003e60000000800 */
[----:B------:R-:W-:Y:S04]  /*14fa0*/  MOV R142, R132 ;  /* 0x00000084008e7202 */ /* 0x000fe80000000f00 */
[C---:B------:R-:W-:Y:S03]  /*14fb0*/  HMMA.16816.F32 R100, R44.reuse, R58, R100 ;  /* 0x0000003a2c64723c */ /* 0x040fe60000001864 */
[----:B------:R2:W-:Y:S05]  /*14fc0*/  MUFU.EX2 R164, R56 ;  /* 0x0000003800a47308 */ /* 0x0005ea0000000800 */
[-C--:B---3--:R-:W-:Y:S08]  /*14fd0*/  HMMA.16816.F32 R32, R44, R60.reuse, R32 ;  /* 0x0000003c2c20723c */ /* 0x088ff00000001820 */
[C---:B------:R-:W-:Y:S04]  /*14fe0*/  HMMA.16816.F32 R104, R52.reuse, R60, R104 ;  /* 0x0000003c3468723c */ /* 0x040fe80000001868 */
[----:B-1----:R-:W-:Y:S03]  /*14ff0*/  FFMA.FTZ R48, R97, c[0x0][0x2d0], -R64 ;  /* 0x0000b40061307a23 */ /* 0x002fe60000010840 */
[----:B------:R-:W-:Y:S01]  /*15000*/  FFMA.FTZ R60, R73, c[0x0][0x2d0], -R66 ;  /* 0x0000b400493c7a23 */ /* 0x000fe20000010842 */
[----:B------:R1:W-:Y:S01]  /*15010*/  MUFU.EX2 R189, R48 ;  /* 0x0000003000bd7308 */ /* 0x0003e20000000800 */
[-C--:B------:R-:W-:Y:S03]  /*15020*/  HMMA.16816.F32 R108, R52, R62.reuse, R108 ;  /* 0x0000003e346c723c */ /* 0x080fe6000000186c */
[--C-:B--2---:R-:W-:Y:S05]  /*15030*/  FFMA.FTZ R56, R86, c[0x0][0x2d0], -R65.reuse ;  /* 0x0000b40056387a23 */ /* 0x104fea0000010841 */
[C---:B------:R-:W-:Y:S01]  /*15040*/  HMMA.16816.F32 R112, R44.reuse, R62, R112 ;  /* 0x0000003e2c70723c */ /* 0x040fe20000001870 */
[----:B------:R2:W-:Y:S10]  /*15050*/  MUFU.EX2 R187, R56 ;  /* 0x0000003800bb7308 */ /* 0x0005f40000000800 */
[----:B------:R3:W-:Y:S01]  /*15060*/  MUFU.EX2 R183, R60 ;  /* 0x0000003c00b77308 */ /* 0x0007e20000000800 */
[----:B-1----:R-:W-:Y:S01]  /*15070*/  FFMA.FTZ R48, R192, c[0x0][0x2d0], -R64 ;  /* 0x0000b400c0307a23 */ /* 0x002fe20000010840 */
[----:B------:R-:W-:Y:S01]  /*15080*/  MOV R192, R141 ;  /* 0x0000008d00c07202 */ /* 0x000fe20000000f00 */
[----:B------:R-:W-:Y:S07]  /*15090*/  IMAD.MOV.U32 R141, RZ, RZ, R134 ;  /* 0x000000ffff8d7224 */ /* 0x000fee00078e0086 */
[----:B------:R1:W-:Y:S01]  /*150a0*/  MUFU.EX2 R188, R48 ;  /* 0x0000003000bc7308 */ /* 0x0003e20000000800 */
[--C-:B--2---:R-:W-:Y:S09]  /*150b0*/  FFMA.FTZ R56, R87, c[0x0][0x2d0], -R65.reuse ;  /* 0x0000b40057387a23 */ /* 0x104ff20000010841 */
[----:B------:R2:W-:Y:S01]  /*150c0*/  MUFU.EX2 R186, R56 ;  /* 0x0000003800ba7308 */ /* 0x0005e20000000800 */
[----:B---3--:R-:W-:Y:S09]  /*150d0*/  FFMA.FTZ R60, R76, c[0x0][0x2d0], -R66 ;  /* 0x0000b4004c3c7a23 */ /* 0x008ff20000010842 */
[----:B------:R3:W-:Y:S01]  /*150e0*/  MUFU.EX2 R182, R60 ;  /* 0x0000003c00b67308 */ /* 0x0007e20000000800 */
[----:B-1----:R-:W-:Y:S09]  /*150f0*/  FFMA.FTZ R48, R82, c[0x0][0x2d0], -R65 ;  /* 0x0000b40052307a23 */ /* 0x002ff20000010841 */
[----:B------:R1:W-:Y:S01]  /*15100*/  MUFU.EX2 R165, R48 ;  /* 0x0000003000a57308 */ /* 0x0003e20000000800 */
[--C-:B--2---:R-:W-:Y:S02]  /*15110*/  FFMA.FTZ R56, R195, c[0x0][0x2d0], -R43.reuse ;  /* 0x0000b400c3387a23 */ /* 0x104fe4000001082b */
[----:B------:R-:W-:Y:S07]  /*15120*/  IMAD.MOV.U32 R195, RZ, RZ, R80 ;  /* 0x000000ffffc37224 */ /* 0x000fee00078e0050 */
[----:B------:R2:W-:Y:S01]  /*15130*/  MUFU.EX2 R185, R56 ;  /* 0x0000003800b97308 */ /* 0x0005e20000000800 */
[----:B---3--:R-:W-:Y:S02]  /*15140*/  FFMA.FTZ R60, R197, c[0x0][0x2d0], -R64 ;  /* 0x0000b400c53c7a23 */ /* 0x008fe40000010840 */
[----:B------:R-:W-:Y:S07]  /*15150*/  IMAD.MOV.U32 R197, RZ, RZ, R136 ;  /* 0x000000ffffc57224 */ /* 0x000fee00078e0088 */
[----:B------:R3:W-:Y:S01]  /*15160*/  MUFU.EX2 R178, R60 ;  /* 0x0000003c00b27308 */ /* 0x0007e20000000800 */
[----:B-1----:R-:W1:Y:S01]  /*15170*/  LDSM.16.MT88.4 R48, [R215+0x900] ;  /* 0x00090000d730783b */ /* 0x002e620000004200 */
[--C-:B--2---:R-:W-:Y:S08]  /*15180*/  FFMA.FTZ R56, R72, c[0x0][0x2d0], -R66.reuse ;  /* 0x0000b40048387a23 */ /* 0x104ff00000010842 */
[----:B------:R2:W4:Y:S01]  /*15190*/  MUFU.EX2 R184, R56 ;  /* 0x0000003800b87308 */ /* 0x0005220000000800 */
[----:B---3--:R-:W-:Y:S08]  /*151a0*/  LDSM.16.MT88.4 R60, [R214+0x1100] ;  /* 0x00110000d63c783b */ /* 0x008ff00000004200 */
[----:B--2---:R-:W2:Y:S01]  /*151b0*/  LDSM.16.MT88.4 R56, [R213+0x1100] ;  /* 0x00110000d538783b */ /* 0x004ea20000004200 */
[-C--:B-1----:R-:W-:Y:S08]  /*151c0*/  HMMA.16816.F32 R116, R44, R48.reuse, R116 ;  /* 0x000000302c74723c */ /* 0x082ff00000001874 */
[C---:B------:R-:W-:Y:S07]  /*151d0*/  HMMA.16816.F32 R120, R52.reuse, R48, R120 ;  /* 0x000000303478723c */ /* 0x040fee0000001878 */
[----:B------:R-:W-:Y:S01]  /*151e0*/  FFMA.FTZ R48, R77, c[0x0][0x2d0], -R66 ;  /* 0x0000b4004d307a23 */ /* 0x000fe20000010842 */
[-C--:B------:R-:W-:Y:S01]  /*151f0*/  HMMA.16816.F32 R124, R52, R50.reuse, R124 ;  /* 0x00000032347c723c */ /* 0x080fe2000000187c */
[----:B------:R-:W1:Y:S02]  /*15200*/  LDSM.16.MT88.4 R52, [R216+0x1100] ;  /* 0x00110000d834783b */ /* 0x000e640000004200 */
[----:B------:R3:W5:Y:S01]  /*15210*/  MUFU.EX2 R181, R48 ;  /* 0x0000003000b57308 */ /* 0x0007620000000800 */
[----:B----4-:R-:W-:Y:S04]  /*15220*/  F2FP.PACK_AB R49, R183, R184 ;  /* 0x000000b8b731723e */ /* 0x010fe800000000ff */
[----:B------:R-:W-:Y:S07]  /*15230*/  HMMA.16816.F32 R36, R44, R50, R36 ;  /* 0x000000322c24723c */ /* 0x000fee0000001824 */
[----:B------:R-:W-:Y:S02]  /*15240*/  F2FP.PACK_AB R44, R248, R252 ;  /* 0x000000fcf82c723e */ /* 0x000fe400000000ff */
[----:B------:R-:W-:Y:S03]  /*15250*/  F2FP.PACK_AB R45, R166, R167 ;  /* 0x000000a7a62d723e */ /* 0x000fe600000000ff */
[----:B------:R-:W-:Y:S02]  /*15260*/  F2FP.PACK_AB R46, R190, R191 ;  /* 0x000000bfbe2e723e */ /* 0x000fe400000000ff */
[----:B------:R-:W-:Y:S02]  /*15270*/  F2FP.PACK_AB R47, R188, R189 ;  /* 0x000000bdbc2f723e */ /* 0x000fe400000000ff */
[----:B------:R-:W-:Y:S01]  /*15280*/  F2FP.PACK_AB R50, R186, R187 ;  /* 0x000000bbba32723e */ /* 0x000fe200000000ff */
[--C-:B---3--:R-:W-:Y:S01]  /*15290*/  FFMA.FTZ R48, R198, c[0x0][0x2d0], -R43.reuse ;  /* 0x0000b400c6307a23 */ /* 0x108fe2000001082b */
[----:B-----5:R-:W-:Y:S03]  /*152a0*/  F2FP.PACK_AB R51, R181, R182 ;  /* 0x000000b6b533723e */ /* 0x020fe600000000ff */
[-C--:B--2---:R-:W-:Y:S01]  /*152b0*/  HMMA.16816.F32 R4, R44, R56.reuse, R4 ;  /* 0x000000382c04723c */ /* 0x084fe20000001804 */
[----:B------:R2:W-:Y:S02]  /*152c0*/  MUFU.EX2 R180, R48 ;  /* 0x0000003000b47308 */ /* 0x0005e40000000800 */
[----:B------:R-:W-:Y:S01]  /*152d0*/  MOV R198, R138 ;  /* 0x0000008a00c67202 */ /* 0x000fe20000000f00 */
[--C-:B--2---:R-:W-:Y:S01]  /*152e0*/  FFMA.FTZ R48, R196, c[0x0][0x2d0], -R64.reuse ;  /* 0x0000b400c4307a23 */ /* 0x104fe20000010840 */
[----:B------:R-:W-:Y:S06]  /*152f0*/  MOV R196, R137 ;  /* 0x0000008900c47202 */ /* 0x000fec0000000f00 */
[----:B------:R2:W-:Y:S02]  /*15300*/  MUFU.EX2 R179, R48 ;  /* 0x0000003000b37308 */ /* 0x0005e40000000800 */
[----:B--2---:R-:W-:Y:S07]  /*15310*/  F2FP.PACK_AB R48, R164, R165 ;  /* 0x000000a5a430723e */ /* 0x004fee00000000ff */
[C---:B------:R-:W-:Y:S07]  /*15320*/  HMMA.16816.F32 R8, R48.reuse, R56, R8 ;  /* 0x000000383008723c */ /* 0x040fee0000001808 */
[--C-:B------:R-:W-:Y:S01]  /*15330*/  FFMA.FTZ R56, R203, c[0x0][0x2d0], -R43.reuse ;  /* 0x0000b400cb387a23 */ /* 0x100fe2000001082b */
[-C--:B------:R-:W-:Y:S03]  /*15340*/  HMMA.16816.F32 R12, R48, R58.reuse, R12 ;  /* 0x0000003a300c723c */ /* 0x080fe6000000180c */
[----:B------:R2:W-:Y:S01]  /*15350*/  MUFU.EX2 R177, R56 ;  /* 0x0000003800b17308 */ /* 0x0005e20000000800 */
[----:B------:R-:W-:Y:S04]  /*15360*/  MOV R203, R141 ;  /* 0x0000008d00cb7202 */ /* 0x000fe80000000f00 */
[C---:B------:R-:W-:Y:S08]  /*15370*/  HMMA.16816.F32 R16, R44.reuse, R58, R16 ;  /* 0x0000003a2c10723c */ /* 0x040ff00000001810 */
[-C--:B-1----:R-:W-:Y:S08]  /*15380*/  HMMA.16816.F32 R20, R44, R52.reuse, R20 ;  /* 0x000000342c14723c */ /* 0x082ff00000001814 */
[C---:B------:R-:W-:Y:S04]  /*15390*/  HMMA.16816.F32 R24, R48.reuse, R52, R24 ;  /* 0x000000343018723c */ /* 0x040fe80000001818 */
[----:B--2---:R-:W-:Y:S03]  /*153a0*/  FFMA.FTZ R56, R204, c[0x0][0x2d0], -R43 ;  /* 0x0000b400cc387a23 */ /* 0x004fe6000001082b */
[--C-:B------:R-:W-:Y:S01]  /*153b0*/  FFMA.FTZ R52, R98, c[0x0][0x2d0], -R65.reuse ;  /* 0x0000b40062347a23 */ /* 0x100fe20000010841 */
[-C--:B------:R-:W-:Y:S01]  /*153c0*/  HMMA.16816.F32 R28, R48, R54.reuse, R28 ;  /* 0x00000036301c723c */ /* 0x080fe2000000181c */
[----:B------:R1:W-:Y:S07]  /*153d0*/  MUFU.EX2 R176, R56 ;  /* 0x0000003800b07308 */ /* 0x0003ee0000000800 */
[C---:B------:R-:W-:Y:S03]  /*153e0*/  HMMA.16816.F32 R100, R44.reuse, R54, R100 ;  /* 0x000000362c64723c */ /* 0x040fe60000001864 */
[----:B------:R2:W-:Y:S05]  /*153f0*/  MUFU.EX2 R133, R52 ;  /* 0x0000003400857308 */ /* 0x0005ea0000000800 */
[-C--:B------:R-:W-:Y:S08]  /*15400*/  HMMA.16816.F32 R32, R44, R60.reuse, R32 ;  /* 0x0000003c2c20723c */ /* 0x080ff00000001820 */
[C---:B------:R-:W-:Y:S04]  /*15410*/  HMMA.16816.F32 R104, R48.reuse, R60, R104 ;  /* 0x0000003c3068723c */ /* 0x040fe80000001868 */
[----:B-1----:R-:W-:Y:S03]  /*15420*/  FFMA.FTZ R56, R201, c[0x0][0x2d0], -R64 ;  /* 0x0000b400c9387a23 */ /* 0x002fe60000010840 */
[----:B------:R-:W-:Y:S01]  /*15430*/  FFMA.FTZ R60, R89, c[0x0][0x2d0], -R66 ;  /* 0x0000b400593c7a23 */ /* 0x000fe20000010842 */
[-C--:B------:R-:W-:Y:S01]  /*15440*/  HMMA.16816.F32 R108, R48, R62.reuse, R108 ;  /* 0x0000003e306c723c */ /* 0x080fe2000000186c */
[----:B------:R1:W-:Y:S03]  /*15450*/  MUFU.EX2 R174, R56 ;  /* 0x0000003800ae7308 */ /* 0x0003e60000000800 */
[--C-:B--2---:R-:W-:Y:S04]  /*15460*/  FFMA.FTZ R52, R99, c[0x0][0x2d0], -R65.reuse ;  /* 0x0000b40063347a23 */ /* 0x104fe80000010841 */
[C---:B------:R-:W-:Y:S03]  /*15470*/  HMMA.16816.F32 R112, R44.reuse, R62, R112 ;  /* 0x0000003e2c70723c */ /* 0x040fe60000001870 */
[----:B------:R2:W-:Y:S01]  /*15480*/  MUFU.EX2 R98, R60 ;  /* 0x0000003c00627308 */ /* 0x0005e20000000800 */
[----:B-1----:R-:W-:Y:S01]  /*15490*/  FFMA.FTZ R56, R202, c[0x0][0x2d0], -R64 ;  /* 0x0000b400ca387a23 */ /* 0x002fe20000010840 */
[----:B------:R-:W-:Y:S08]  /*154a0*/  MOV R202, R173 ;  /* 0x000000ad00ca7202 */ /* 0x000ff00000000f00 */
[----:B------:R1:W-:Y:S01]  /*154b0*/  MUFU.EX2 R173, R52 ;  /* 0x0000003400ad7308 */ /* 0x0003e20000000800 */
[----:B--2---:R-:W-:Y:S09]  /*154c0*/  FFMA.FTZ R60, R92, c[0x0][0x2d0], -R66 ;  /* 0x0000b4005c3c7a23 */ /* 0x004ff20000010842 */
[----:B------:R2:W-:Y:S10]  /*154d0*/  MUFU.EX2 R175, R56 ;  /* 0x0000003800af7308 */ /* 0x0005f40000000800 */
[----:B------:R3:W-:Y:S01]  /*154e0*/  MUFU.EX2 R97, R60 ;  /* 0x0000003c00617308 */ /* 0x0007e20000000800 */
[--C-:B-1----:R-:W-:Y:S01]  /*154f0*/  FFMA.FTZ R52, R199, c[0x0][0x2d0], -R65.reuse ;  /* 0x0000b400c7347a23 */ /* 0x102fe20000010841 */
[----:B------:R-:W-:Y:S01]  /*15500*/  MOV R199, R143 ;  /* 0x0000008f00c77202 */ /* 0x000fe20000000f00 */
[----:B------:R-:W-:Y:S07]  /*15510*/  IMAD.MOV.U32 R143, RZ, RZ, R68 ;  /* 0x000000ffff8f7224 */ /* 0x000fee00078e0044 */
[----:B------:R1:W-:Y:S01]  /*15520*/  MUFU.EX2 R132, R52 ;  /* 0x0000003400847308 */ /* 0x0003e20000000800 */
[----:B------:R-:W-:Y:S01]  /*15530*/  MOV R201, R143 ;  /* 0x0000008f00c97202 */ /* 0x000fe20000000f00 */
[----:B--2---:R-:W2:Y:S01]  /*15540*/  LDSM.16.MT88.4 R56, [R215+0x1100] ;  /* 0x00110000d738783b */ /* 0x004ea20000004200 */
[----:B---3--:R-:W-:Y:S07]  /*15550*/  FFMA.FTZ R60, R207, c[0x0][0x2d0], -R64 ;  /* 0x0000b400cf3c7a23 */ /* 0x008fee0000010840 */
[----:B------:R3:W-:Y:S01]  /*15560*/  MUFU.EX2 R95, R60 ;  /* 0x0000003c005f7308 */ /* 0x0007e20000000800 */
[----:B-1----:R-:W-:Y:S02]  /*15570*/  FFMA.FTZ R52, R200, c[0x0][0x2d0], -R65 ;  /* 0x0000b400c8347a23 */ /* 0x002fe40000010841 */
[----:B------:R-:W4:Y:S07]  /*15580*/  LDL.LU R200, [R1+0x10] ;  /* 0x0000100001c87983 */ /* 0x000f2e0000300800 */
[----:B------:R1:W5:Y:S01]  /*15590*/  MUFU.EX2 R134, R52 ;  /* 0x0000003400867308 */ /* 0x0003620000000800 */
[----:B---3--:R-:W-:Y:S01]  /*155a0*/  LDSM.16.MT88.4 R60, [R214+0x1900] ;  /* 0x00190000d63c783b */ /* 0x008fe20000004200 */
[-C--:B--2---:R-:W-:Y:S08]  /*155b0*/  HMMA.16816.F32 R116, R44, R56.reuse, R116 ;  /* 0x000000382c74723c */ /* 0x084ff00000001874 */
[C---:B------:R-:W-:Y:S04]  /*155c0*/  HMMA.16816.F32 R120, R48.reuse, R56, R120 ;  /* 0x000000383078723c */ /* 0x040fe80000001878 */
[--C-:B-1----:R-:W-:Y:S01]  /*155d0*/  FFMA.FTZ R52, R205, c[0x0][0x2d0], -R43.reuse ;  /* 0x0000b400cd347a23 */ /* 0x102fe2000001082b */
[----:B------:R-:W-:Y:S02]  /*155e0*/  MOV R205, R131 ;  /* 0x0000008300cd7202 */ /* 0x000fe40000000f00 */
[--C-:B------:R-:W-:Y:S01]  /*155f0*/  FFMA.FTZ R56, R93, c[0x0][0x2d0], -R66.reuse ;  /* 0x0000b4005d387a23 */ /* 0x100fe20000010842 */
[-C--:B------:R-:W-:Y:S01]  /*15600*/  HMMA.16816.F32 R124, R48, R58.reuse, R124 ;  /* 0x0000003a307c723c */ /* 0x080fe2000000187c */
[----:B------:R1:W-:Y:S06]  /*15610*/  MUFU.EX2 R131, R52 ;  /* 0x0000003400837308 */ /* 0x0003ec0000000800 */
[--C-:B------:R-:W-:Y:S01]  /*15620*/  FFMA.FTZ R48, R210, c[0x0][0x2d0], -R43.reuse ;  /* 0x0000b400d2307a23 */ /* 0x100fe2000001082b */
[----:B------:R-:W-:Y:S01]  /*15630*/  HMMA.16816.F32 R36, R44, R58, R36 ;  /* 0x0000003a2c24723c */ /* 0x000fe20000001824 */
[----:B------:R-:W2:Y:S02]  /*15640*/  LDL.LU R210, [R1+0xc] ;  /* 0x00000c0001d27983 */ /* 0x000ea40000300800 */
[----:B------:R3:W-:Y:S01]  /*15650*/  MUFU.EX2 R96, R48 ;  /* 0x0000003000607308 */ /* 0x0007e20000000800 */
[----:B-----5:R-:W-:Y:S01]  /*15660*/  F2FP.PACK_AB R50, R134, R132 ;  /* 0x000000848632723e */ /* 0x020fe200000000ff */
[----:B------:R-:W5:Y:S02]  /*15670*/  LDL.LU R144, [R1+0x8] ;  /* 0x0000080001907983 */ /* 0x000f640000300800 */
[----:B------:R-:W-:Y:S02]  /*15680*/  F2FP.PACK_AB R44, R180, R185 ;  /* 0x000000b9b42c723e */ /* 0x000fe400000000ff */
[----:B------:R-:W-:Y:S03]  /*15690*/  F2FP.PACK_AB R45, R178, R179 ;  /* 0x000000b3b22d723e */ /* 0x000fe600000000ff */
[----:B------:R-:W-:Y:S01]  /*156a0*/  F2FP.PACK_AB R46, R176, R177 ;  /* 0x000000b1b02e723e */ /* 0x000fe200000000ff */
[----:B------:R-:W3:Y:S01]  /*156b0*/  MUFU.EX2 R71, R56 ;  /* 0x0000003800477308 */ /* 0x000ee20000000800 */
[----:B------:R-:W-:Y:S01]  /*156c0*/  F2FP.PACK_AB R47, R175, R174 ;  /* 0x000000aeaf2f723e */ /* 0x000fe200000000ff */
[----:B-1----:R-:W-:Y:S08]  /*156d0*/  FFMA.FTZ R52, R88, c[0x0][0x2d0], -R66 ;  /* 0x0000b40058347a23 */ /* 0x002ff00000010842 */
[----:B------:R1:W1:Y:S01]  /*156e0*/  MUFU.EX2 R99, R52 ;  /* 0x0000003400637308 */ /* 0x0002620000000800 */
[----:B---3--:R-:W-:Y:S01]  /*156f0*/  FFMA.FTZ R48, R206, c[0x0][0x2d0], -R64 ;  /* 0x0000b400ce307a23 */ /* 0x008fe20000010840 */
[----:B------:R-:W-:Y:S02]  /*15700*/  MOV R206, R142 ;  /* 0x0000008e00ce7202 */ /* 0x000fe40000000f00 */
[----:B------:R-:W-:Y:S06]  /*15710*/  MOV R142, R69 ;  /* 0x00000045008e7202 */ /* 0x000fec0000000f00 */
[----:B------:R3:W-:Y:S01]  /*15720*/  MUFU.EX2 R92, R48 ;  /* 0x00000030005c7308 */ /* 0x0007e20000000800 */
[----:B------:R-:W-:Y:S01]  /*15730*/  IMAD.MOV.U32 R204, RZ, RZ, R142 ;  /* 0x000000ffffcc7224 */ /* 0x000fe200078e008e */
[----:B------:R-:W-:Y:S01]  /*15740*/  F2FP.PACK_AB R51, R71, R97 ;  /* 0x000000614733723e */ /* 0x000fe200000000ff */
[----:B------:R-:W-:Y:S08]  /*15750*/  LDSM.16.MT88.4 R56, [R216+0x1900] ;  /* 0x00190000d838783b */ /* 0x000ff00000004200 */
[----:B-1----:R-:W1:Y:S01]  /*15760*/  LDSM.16.MT88.4 R52, [R213+0x1900] ;  /* 0x00190000d534783b */ /* 0x002e620000004200 */
[----:B------:R-:W-:Y:S02]  /*15770*/  F2FP.PACK_AB R49, R98, R99 ;  /* 0x000000636231723e */ /* 0x000fe400000000ff */
[----:B---3--:R-:W-:Y:S01]  /*15780*/  F2FP.PACK_AB R48, R173, R133 ;  /* 0x00000085ad30723e */ /* 0x008fe200000000ff */
[-C--:B-1----:R-:W-:Y:S08]  /*15790*/  HMMA.16816.F32 R4, R44, R52.reuse, R4 ;  /* 0x000000342c04723c */ /* 0x082ff00000001804 */
[C---:B------:R-:W-:Y:S07]  /*157a0*/  HMMA.16816.F32 R8, R48.reuse, R52, R8 ;  /* 0x000000343008723c */ /* 0x040fee0000001808 */
[--C-:B------:R-:W-:Y:S01]  /*157b0*/  FFMA.FTZ R52, R234, c[0x0][0x2d0], -R43.reuse ;  /* 0x0000b400ea347a23 */ /* 0x100fe2000001082b */
[-C--:B------:R-:W-:Y:S03]  /*157c0*/  HMMA.16816.F32 R12, R48, R54.reuse, R12 ;  /* 0x00000036300c723c */ /* 0x080fe6000000180c */
[----:B------:R1:W-:Y:S05]  /*157d0*/  MUFU.EX2 R89, R52 ;  /* 0x0000003400597308 */ /* 0x0003ea0000000800 */
[C---:B------:R-:W-:Y:S08]  /*157e0*/  HMMA.16816.F32 R16, R44.reuse, R54, R16 ;  /* 0x000000362c10723c */ /* 0x040ff00000001810 */
[-C--:B------:R-:W-:Y:S08]  /*157f0*/  HMMA.16816.F32 R20, R44, R56.reuse, R20 ;  /* 0x000000382c14723c */ /* 0x080ff00000001814 */
[C---:B------:R-:W-:Y:S04]  /*15800*/  HMMA.16816.F32 R24, R48.reuse, R56, R24 ;  /* 0x000000383018723c */ /* 0x040fe80000001818 */
[----:B-1----:R-:W-:Y:S03]  /*15810*/  FFMA.FTZ R52, R235, c[0x0][0x2d0], -R43 ;  /* 0x0000b400eb347a23 */ /* 0x002fe6000001082b */
        /* <DEDUP_REMOVED lines=11> */
[--C-:B---3--:R-:W-:Y:S04]  /*158d0*/  FFMA.FTZ R56, R211, c[0x0][0x2d0], -R65.reuse ;  /* 0x0000b400d3387a23 */ /* 0x108fe80000010841 */
[C---:B------:R-:W-:Y:S03]  /*158e0*/  HMMA.16816.F32 R112, R44.reuse, R62, R112 ;  /* 0x0000003e2c70723c */ /* 0x040fe60000001870 */
[----:B------:R3:W-:Y:S10]  /*158f0*/  MUFU.EX2 R85, R56 ;  /* 0x0000003800557308 */ /* 0x0007f40000000800 */
[----:B------:R3:W-:Y:S01]  /*15900*/  MUFU.EX2 R69, R60 ;  /* 0x0000003c00457308 */ /* 0x0007e20000000800 */
[----:B-1----:R-:W-:Y:S09]  /*15910*/  FFMA.FTZ R52, R233, c[0x0][0x2d0], -R64 ;  /* 0x0000b400e9347a23 */ /* 0x002ff20000010840 */
[----:B------:R1:W-:Y:S01]  /*15920*/  MUFU.EX2 R88, R52 ;  /* 0x0000003400587308 */ /* 0x0003e20000000800 */
[--C-:B---3--:R-:W-:Y:S09]  /*15930*/  FFMA.FTZ R56, R230, c[0x0][0x2d0], -R65.reuse ;  /* 0x0000b400e6387a23 */ /* 0x108ff20000010841 */
[----:B------:R3:W2:Y:S01]  /*15940*/  MUFU.EX2 R83, R56 ;  /* 0x0000003800537308 */ /* 0x0006a20000000800 */
[----:B------:R-:W-:Y:S09]  /*15950*/  FFMA.FTZ R60, R78, c[0x0][0x2d0], -R66 ;  /* 0x0000b4004e3c7a23 */ /* 0x000ff20000010842 */
[----:B------:R3:W-:Y:S01]  /*15960*/  MUFU.EX2 R68, R60 ;  /* 0x0000003c00447308 */ /* 0x0007e20000000800 */
[----:B-1----:R-:W-:Y:S09]  /*15970*/  FFMA.FTZ R52, R208, c[0x0][0x2d0], -R65 ;  /* 0x0000b400d0347a23 */ /* 0x002ff20000010841 */
[----:B------:R1:W-:Y:S01]  /*15980*/  MUFU.EX2 R84, R52 ;  /* 0x0000003400547308 */ /* 0x0003e20000000800 */
[----:B---3--:R-:W-:Y:S09]  /*15990*/  FFMA.FTZ R56, R236, c[0x0][0x2d0], -R43 ;  /* 0x0000b400ec387a23 */ /* 0x008ff2000001082b */
[----:B------:R3:W-:Y:S01]  /*159a0*/  MUFU.EX2 R82, R56 ;  /* 0x0000003800527308 */ /* 0x0007e20000000800 */
[----:B------:R-:W-:Y:S09]  /*159b0*/  FFMA.FTZ R60, R238, c[0x0][0x2d0], -R64 ;  /* 0x0000b400ee3c7a23 */ /* 0x000ff20000010840 */
[----:B------:R3:W-:Y:S01]  /*159c0*/  MUFU.EX2 R78, R60 ;  /* 0x0000003c004e7308 */ /* 0x0007e20000000800 */
[----:B-1----:R-:W1:Y:S01]  /*159d0*/  LDSM.16.MT88.4 R52, [R215+0x1900] ;  /* 0x00190000d734783b */ /* 0x002e620000004200 */
[----:B----4-:R-:W-:Y:S02]  /*159e0*/  FFMA.FTZ R2, R2, R200, R205 ;  /* 0x000000c802027223 */ /* 0x010fe400000100cd */
[----:B---3--:R-:W-:Y:S02]  /*159f0*/  FFMA.FTZ R56, R135, c[0x0][0x2d0], -R66 ;  /* 0x0000b40087387a23 */ /* 0x008fe40000010842 */
[----:B------:R-:W-:Y:S04]  /*15a00*/  FADD.FTZ R2, R155, R2 ;  /* 0x000000029b027221 */ /* 0x000fe80000010000 */
[----:B------:R3:W4:Y:S01]  /*15a10*/  MUFU.EX2 R70, R56 ;  /* 0x0000003800467308 */ /* 0x0007220000000800 */
[----:B------:R-:W-:Y:S08]  /*15a20*/  LDSM.16.MT88.4 R60, [R214+0x2100] ;  /* 0x00210000d63c783b */ /* 0x000ff00000004200 */
[----:B---3--:R-:W3:Y:S01]  /*15a30*/  LDSM.16.MT88.4 R56, [R213+0x2100] ;  /* 0x00210000d538783b */ /* 0x008ee20000004200 */
[-C--:B-1----:R-:W-:Y:S08]  /*15a40*/  HMMA.16816.F32 R116, R44, R52.reuse, R116 ;  /* 0x000000342c74723c */ /* 0x082ff00000001874 */
[C---:B------:R-:W-:Y:S04]  /*15a50*/  HMMA.16816.F32 R120, R48.reuse, R52, R120 ;  /* 0x000000343078723c */ /* 0x040fe80000001878 */
[----:B--2---:R-:W-:Y:S02]  /*15a60*/  FFMA.FTZ R40, R40, R210, R206 ;  /* 0x000000d228287223 */ /* 0x004fe400000100ce */
[----:B-----5:R-:W-:Y:S02]  /*15a70*/  FFMA.FTZ R41, R41, R144, R145 ;  /* 0x0000009029297223 */ /* 0x020fe40000010091 */
[-C--:B------:R-:W-:Y:S04]  /*15a80*/  HMMA.16816.F32 R124, R48, R54.reuse, R124 ;  /* 0x00000036307c723c */ /* 0x080fe8000000187c */
[----:B------:R-:W-:Y:S03]  /*15a90*/  FFMA.FTZ R52, R79, c[0x0][0x2d0], -R66 ;  /* 0x0000b4004f347a23 */ /* 0x000fe60000010842 */
[--C-:B------:R-:W-:Y:S01]  /*15aa0*/  FFMA.FTZ R48, R240, c[0x0][0x2d0], -R43.reuse ;  /* 0x0000b400f0307a23 */ /* 0x100fe2000001082b */
[----:B------:R-:W-:Y:S01]  /*15ab0*/  HMMA.16816.F32 R36, R44, R54, R36 ;  /* 0x000000362c24723c */ /* 0x000fe20000001824 */
[----:B------:R1:W2:Y:S03]  /*15ac0*/  MUFU.EX2 R67, R52 ;  /* 0x0000003400437308 */ /* 0x0002a60000000800 */
[----:B------:R-:W-:Y:S02]  /*15ad0*/  F2FP.PACK_AB R50, R83, R85 ;  /* 0x000000555332723e */ /* 0x000fe400000000ff */
[----:B----4-:R-:W-:Y:S02]  /*15ae0*/  F2FP.PACK_AB R49, R69, R70 ;  /* 0x000000464531723e */ /* 0x010fe400000000ff */
[----:B------:R-:W-:Y:S03]  /*15af0*/  F2FP.PACK_AB R44, R96, R131 ;  /* 0x00000083602c723e */ /* 0x000fe600000000ff */
[----:B------:R4:W5:Y:S01]  /*15b00*/  MUFU.EX2 R81, R48 ;  /* 0x0000003000517308 */ /* 0x0009620000000800 */
[----:B------:R-:W-:Y:S02]  /*15b10*/  F2FP.PACK_AB R45, R95, R92 ;  /* 0x0000005c5f2d723e */ /* 0x000fe400000000ff */
[----:B------:R-:W-:Y:S02]  /*15b20*/  F2FP.PACK_AB R46, R93, R89 ;  /* 0x000000595d2e723e */ /* 0x000fe400000000ff */
[----:B------:R-:W-:Y:S07]  /*15b30*/  F2FP.PACK_AB R47, R88, R87 ;  /* 0x00000057582f723e */ /* 0x000fee00000000ff */
[-C--:B---3--:R-:W-:Y:S01]  /*15b40*/  HMMA.16816.F32 R4, R44, R56.reuse, R4 ;  /* 0x000000382c04723c */ /* 0x088fe20000001804 */
[----:B-1----:R-:W1:Y:S02]  /*15b50*/  LDSM.16.MT88.4 R52, [R216+0x2100] ;  /* 0x00210000d834783b */ /* 0x002e640000004200 */
[----:B--2---:R-:W-:Y:S01]  /*15b60*/  F2FP.PACK_AB R51, R67, R68 ;  /* 0x000000444333723e */ /* 0x004fe200000000ff */
[--C-:B----4-:R-:W-:Y:S01]  /*15b70*/  FFMA.FTZ R48, R237, c[0x0][0x2d0], -R64.reuse ;  /* 0x0000b400ed307a23 */ /* 0x110fe20000010840 */
[----:B-----5:R-:W-:Y:S03]  /*15b80*/  F2FP.PACK_AB R168, R81, R82 ;  /* 0x0000005251a8723e */ /* 0x020fe600000000ff */
[----:B------:R2:W3:Y:S04]  /*15b90*/  MUFU.EX2 R80, R48 ;  /* 0x0000003000507308 */ /* 0x0004e80000000800 */
[----:B--2---:R-:W-:Y:S02]  /*15ba0*/  F2FP.PACK_AB R48, R86, R84 ;  /* 0x000000545630723e */ /* 0x004fe400000000ff */
[----:B---3--:R-:W-:Y:S05]  /*15bb0*/  F2FP.PACK_AB R169, R78, R80 ;  /* 0x000000504ea9723e */ /* 0x008fea00000000ff */
[C---:B------:R-:W-:Y:S07]  /*15bc0*/  HMMA.16816.F32 R8, R48.reuse, R56, R8 ;  /* 0x000000383008723c */ /* 0x040fee0000001808 */
[--C-:B------:R-:W-:Y:S01]  /*15bd0*/  FFMA.FTZ R56, R246, c[0x0][0x2d0], -R43.reuse ;  /* 0x0000b400f6387a23 */ /* 0x100fe2000001082b */
[-C--:B------:R-:W-:Y:S03]  /*15be0*/  HMMA.16816.F32 R12, R48, R58.reuse, R12 ;  /* 0x0000003a300c723c */ /* 0x080fe6000000180c */
[----:B------:R2:W-:Y:S01]  /*15bf0*/  MUFU.EX2 R79, R56 ;  /* 0x00000038004f7308 */ /* 0x0005e20000000800 */
[----:B------:R-:W-:Y:S04]  /*15c00*/  FFMA.FTZ R43, R247, c[0x0][0x2d0], -R43 ;  /* 0x0000b400f72b7a23 */ /* 0x000fe8000001082b */
[C---:B------:R-:W-:Y:S05]  /*15c10*/  HMMA.16816.F32 R16, R44.reuse, R58, R16 ;  /* 0x0000003a2c10723c */ /* 0x040fea0000001810 */
[----:B------:R3:W4:Y:S03]  /*15c20*/  MUFU.EX2 R77, R43 ;  /* 0x0000002b004d7308 */ /* 0x0007260000000800 */
[-C--:B-1----:R-:W-:Y:S08]  /*15c30*/  HMMA.16816.F32 R20, R44, R52.reuse, R20 ;  /* 0x000000342c14723c */ /* 0x082ff00000001814 */
[C---:B------:R-:W-:Y:S01]  /*15c40*/  HMMA.16816.F32 R24, R48.reuse, R52, R24 ;  /* 0x000000343018723c */ /* 0x040fe20000001818 */
[----:B--2---:R-:W1:Y:S07]  /*15c50*/  LDSM.16.MT88.4 R56, [R215+0x2100] ;  /* 0x00210000d738783b */ /* 0x004e6e0000004200 */
[-C--:B------:R-:W-:Y:S04]  /*15c60*/  HMMA.16816.F32 R28, R48, R54.reuse, R28 ;  /* 0x00000036301c723c */ /* 0x080fe8000000181c */
[--C-:B---3--:R-:W-:Y:S01]  /*15c70*/  FFMA.FTZ R43, R242, c[0x0][0x2d0], -R64.reuse ;  /* 0x0000b400f22b7a23 */ /* 0x108fe20000010840 */
[----:B----4-:R-:W-:Y:S01]  /*15c80*/  F2FP.PACK_AB R170, R77, R79 ;  /* 0x0000004f4daa723e */ /* 0x010fe200000000ff */
[----:B------:R-:W-:Y:S02]  /*15c90*/  FFMA.FTZ R64, R245, c[0x0][0x2d0], -R64 ;  /* 0x0000b400f5407a23 */ /* 0x000fe40000010840 */
[C---:B------:R-:W-:Y:S01]  /*15ca0*/  HMMA.16816.F32 R100, R44.reuse, R54, R100 ;  /* 0x000000362c64723c */ /* 0x040fe20000001864 */
[----:B------:R2:W-:Y:S07]  /*15cb0*/  MUFU.EX2 R76, R43 ;  /* 0x0000002b004c7308 */ /* 0x0005ee0000000800 */
[-C--:B------:R-:W-:Y:S03]  /*15cc0*/  HMMA.16816.F32 R32, R44, R60.reuse, R32 ;  /* 0x0000003c2c20723c */ /* 0x080fe60000001820 */
[----:B------:R-:W3:Y:S05]  /*15cd0*/  MUFU.EX2 R73, R64 ;  /* 0x0000004000497308 */ /* 0x000eea0000000800 */
[C---:B------:R-:W-:Y:S08]  /*15ce0*/  HMMA.16816.F32 R104, R48.reuse, R60, R104 ;  /* 0x0000003c3068723c */ /* 0x040ff00000001868 */
[-C--:B------:R-:W-:Y:S04]  /*15cf0*/  HMMA.16816.F32 R108, R48, R62.reuse, R108 ;  /* 0x0000003e306c723c */ /* 0x080fe8000000186c */
[--C-:B--2---:R-:W-:Y:S04]  /*15d00*/  FFMA.FTZ R43, R239, c[0x0][0x2d0], -R65.reuse ;  /* 0x0000b400ef2b7a23 */ /* 0x104fe80000010841 */
[----:B------:R2:W-:Y:S01]  /*15d10*/  MUFU.EX2 R72, R43 ;  /* 0x0000002b00487308 */ /* 0x0005e20000000800 */
[C---:B------:R-:W-:Y:S04]  /*15d20*/  HMMA.16816.F32 R112, R44.reuse, R62, R112 ;  /* 0x0000003e2c70723c */ /* 0x040fe80000001870 */
[----:B---3--:R-:W-:Y:S04]  /*15d30*/  F2FP.PACK_AB R171, R73, R76 ;  /* 0x0000004c49ab723e */ /* 0x008fe800000000ff */
[-C--:B-1----:R-:W-:Y:S08]  /*15d40*/  HMMA.16816.F32 R116, R44, R56.reuse, R116 ;  /* 0x000000382c74723c */ /* 0x082ff00000001874 */
[C---:B------:R-:W-:Y:S04]  /*15d50*/  HMMA.16816.F32 R120, R48.reuse, R56, R120 ;  /* 0x000000383078723c */ /* 0x040fe80000001878 */
[--C-:B--2---:R-:W-:Y:S04]  /*15d60*/  FFMA.FTZ R43, R241, c[0x0][0x2d0], -R65.reuse ;  /* 0x0000b400f12b7a23 */ /* 0x104fe80000010841 */
[-C--:B------:R-:W-:Y:S01]  /*15d70*/  HMMA.16816.F32 R124, R48, R58.reuse, R124 ;  /* 0x0000003a307c723c */ /* 0x080fe2000000187c */
[----:B------:R-:W1:Y:S01]  /*15d80*/  LDSM.16.MT88.4 R48, [R216+0x2900] ;  /* 0x00290000d830783b */ /* 0x000e620000004200 */
[----:B------:R2:W3:Y:S06]  /*15d90*/  MUFU.EX2 R64, R43 ;  /* 0x0000002b00407308 */ /* 0x0004ec0000000800 */
[----:B------:R-:W-:Y:S08]  /*15da0*/  HMMA.16816.F32 R36, R44, R58, R36 ;  /* 0x0000003a2c24723c */ /* 0x000ff00000001824 */
[-C--:B------:R-:W-:Y:S01]  /*15db0*/  HMMA.16816.F32 R136, R168, R148.reuse, R4 ;  /* 0x00000094a888723c */ /* 0x080fe20000001804 */
[----:B------:R-:W4:Y:S04]  /*15dc0*/  LDSM.16.MT88.4 R4, [R214+0x2900] ;  /* 0x00290000d604783b */ /* 0x000f280000004200 */
[--C-:B--2---:R-:W-:Y:S01]  /*15dd0*/  FFMA.FTZ R43, R243, c[0x0][0x2d0], -R65.reuse ;  /* 0x0000b400f32b7a23 */ /* 0x104fe20000010841 */
[----:B---3--:R-:W-:Y:S01]  /*15de0*/  F2FP.PACK_AB R44, R64, R72 ;  /* 0x00000048402c723e */ /* 0x008fe200000000ff */
[----:B------:R-:W-:Y:S02]  /*15df0*/  FFMA.FTZ R65, R244, c[0x0][0x2d0], -R65 ;  /* 0x0000b400f4417a23 */ /* 0x000fe40000010841 */
[----:B------:R2:W-:Y:S10]  /*15e00*/  MUFU.EX2 R54, R43 ;  /* 0x0000002b00367308 */ /* 0x0005f40000000800 */
[----:B------:R-:W3:Y:S01]  /*15e10*/  MUFU.EX2 R65, R65 ;  /* 0x0000004100417308 */ /* 0x000ee20000000800 */
[--C-:B--2---:R-:W-:Y:S09]  /*15e20*/  FFMA.FTZ R43, R90, c[0x0][0x2d0], -R66.reuse ;  /* 0x0000b4005a2b7a23 */ /* 0x104ff20000010842 */
[----:B------:R2:W-:Y:S01]  /*15e30*/  MUFU.EX2 R52, R43 ;  /* 0x0000002b00347308 */ /* 0x0005e20000000800 */
[----:B---3--:R-:W-:Y:S01]  /*15e40*/  F2FP.PACK_AB R46, R65, R54 ;  /* 0x00000036412e723e */ /* 0x008fe200000000ff */
[--C-:B--2---:R-:W-:Y:S08]  /*15e50*/  FFMA.FTZ R43, R91, c[0x0][0x2d0], -R66.reuse ;  /* 0x0000b4005b2b7a23 */ /* 0x104ff00000010842 */
[----:B------:R2:W3:Y:S02]  /*15e60*/  MUFU.EX2 R53, R43 ;  /* 0x0000002b00357308 */ /* 0x0004e40000000800 */
[--C-:B--2---:R-:W-:Y:S01]  /*15e70*/  FFMA.FTZ R43, R94, c[0x0][0x2d0], -R66.reuse ;  /* 0x0000b4005e2b7a23 */ /* 0x104fe20000010842 */
[----:B---3--:R-:W-:Y:S01]  /*15e80*/  F2FP.PACK_AB R45, R53, R52 ;  /* 0x00000034352d723e */ /* 0x008fe200000000ff */
[----:B------:R-:W-:Y:S02]  /*15e90*/  FFMA.FTZ R66, R42, c[0x0][0x2d0], -R66 ;  /* 0x0000b4002a427a23 */ /* 0x000fe40000010842 */
[----:B------:R-:W2:Y:S04]  /*15ea0*/  LDL.LU R42, [R1+0x14] ;  /* 0x00001400012a7983 */ /* 0x000ea80000300800 */
[----:B------:R-:W-:Y:S10]  /*15eb0*/  MUFU.EX2 R43, R43 ;  /* 0x0000002b002b7308 */ /* 0x000ff40000000800 */
[----:B------:R-:W3:Y:S02]  /*15ec0*/  MUFU.EX2 R66, R66 ;  /* 0x0000004200427308 */ /* 0x000ee40000000800 */
[----:B---3--:R-:W-:Y:S07]  /*15ed0*/  F2FP.PACK_AB R47, R66, R43 ;  /* 0x0000002b422f723e */ /* 0x008fee00000000ff */
        /* <DEDUP_REMOVED lines=12> */
[----:B--2---:R-:W-:Y:S02]  /*15fa0*/  FFMA.FTZ R12, R0, R42, R75 ;  /* 0x0000002a000c7223 */ /* 0x004fe4000001004b */
        /* <DEDUP_REMOVED lines=19> */
[----:B------:R-:W-:Y:S01]  /*160e0*/  FADD.FTZ R12, R193, R2 ;  /* 0x00000002c10c7221 */ /* 0x000fe20000010000 */
[----:B------:R-:W1:Y:S01]  /*160f0*/  LDSM.16.MT88.4 R8, [R215+0x2900] ;  /* 0x00290000d708783b */ /* 0x000e620000004200 */
[----:B------:R-:W-:Y:S04]  /*16100*/  FADD.FTZ R13, R252, R0 ;  /* 0x00000000fc0d7221 */ /* 0x000fe80000010000 */
[----:B------:R-:W-:Y:S02]  /*16110*/  FADD.FTZ R2, R167, R14 ;  /* 0x0000000ea7027221 */ /* 0x000fe40000010000 */
[----:B------:R-:W-:Y:S02]  /*16120*/  FADD.FTZ R0, R165, R12 ;  /* 0x0000000ca5007221 */ /* 0x000fe40000010000 */
        /* <DEDUP_REMOVED lines=21> */
[----:B------:R-:W-:Y:S01]  /*16280*/  FADD.FTZ R13, R133, R13 ;  /* 0x0000000d850d7221 */ /* 0x000fe20000010000 */
[----:B------:R-:W-:Y:S01]  /*16290*/  MOV R133, R128 ;  /* 0x0000008000857202 */ /* 0x000fe20000000f00 */
        /* <DEDUP_REMOVED lines=10> */
[----:B------:R-:W-:Y:S01]  /*16340*/  FADD.FTZ R13, R132, R2 ;  /* 0x00000002840d7221 */ /* 0x000fe20000010000 */
[----:B------:R-:W-:Y:S01]  /*16350*/  MOV R132, R129 ;  /* 0x0000008100847202 */ /* 0x000fe20000000f00 */
[----:B------:R-:W-:Y:S02]  /*16360*/  FADD.FTZ R5, R176, R0 ;  /* 0x00000000b0057221 */ /* 0x000fe40000010000 */
[----:B------:R-:W-:Y:S04]  /*16370*/  FADD.FTZ R4, R98, R4 ;  /* 0x0000000462047221 */ /* 0x000fe80000010000 */
[----:B------:R-:W-:Y:S02]  /*16380*/  FADD.FTZ R2, R175, R12 ;  /* 0x0000000caf027221 */ /* 0x000fe40000010000 */
[----:B------:R-:W-:Y:S01]  /*16390*/  FADD.FTZ R0, R134, R13 ;  /* 0x0000000d86007221 */ /* 0x000fe20000010000 */
[----:B------:R-:W-:Y:S01]  /*163a0*/  MOV R134, R3 ;  /* 0x0000000300867202 */ /* 0x000fe20000000f00 */
        /* <DEDUP_REMOVED lines=30> */
[----:B------:R1:W-:Y:S01]  /*16590*/  STL [R1+0x8], R0 ;  /* 0x0000080001007387 */ /* 0x0003e20000100800 */
[----:B------:R-:W-:Y:S02]  /*165a0*/  FADD.FTZ R2, R53, R2 ;  /* 0x0000000235027221 */ /* 0x000fe40000010000 */
[----:B------:R-:W-:Y:S01]  /*165b0*/  FADD.FTZ R4, R65, R4 ;  /* 0x0000000441047221 */ /* 0x000fe20000010000 */
[----:B------:R2:W-:Y:S01]  /*165c0*/  STL [R1+0xc], R5 ;  /* 0x00000c0501007387 */ /* 0x0005e20000100800 */
[----:B------:R-:W-:Y:S02]  /*165d0*/  FADD.FTZ R2, R43, R2 ;  /* 0x000000022b027221 */ /* 0x000fe40000010000 */
[----:B------:R-:W-:Y:S01]  /*165e0*/  IMAD.MOV.U32 R131, RZ, RZ, R130 ;  /* 0x000000ffff837224 */ /* 0x000fe200078e0082 */
[----:B------:R2:W-:Y:S01]  /*165f0*/  STL [R1+0x10], R4 ;  /* 0x0000100401007387 */ /* 0x0005e20000100800 */
[----:B------:R-:W-:Y:S05]  /*16600*/  FADD.FTZ R2, R66, R2 ;  /* 0x0000000242027221 */ /* 0x000fea0000010000 */
[----:B------:R2:W-:Y:S01]  /*16610*/  STL [R1+0x14], R2 ;  /* 0x0000140201007387 */ /* 0x0005e20000100800 */
[----:B-1----:R-:W-:Y:S04]  /*16620*/  IADD3 R0, R229, -0x1, RZ ;  /* 0xffffffffe5007810 */ /* 0x002fe80007ffe0ff */
[----:B------:R-:W-:Y:S01]  /*16630*/  MOV R229, R0 ;  /* 0x0000000000e57202 */ /* 0x000fe20000000f00 */
[----:B------:R-:W-:-:S05]  /*16640*/  @P0 BRA `(.L_x_204) ;  /* 0xffffa68000000947 */ /* 0x000fca000383ffff */
.L_x_187:
[----:B-1----:R-:W3:Y:S04]  /*16650*/  LDL.LU R0, [R1+0x8] ;  /* 0x0000080001007983 */ /* 0x002ee80000300800 */
[----:B------:R-:W4:Y:S04]  /*16660*/  LDL.LU R9, [R1+0xc] ;  /* 0x00000c0001097983 */ /* 0x000f280000300800 */
[----:B--2---:R-:W2:Y:S04]  /*16670*/  LDL.LU R8, [R1+0x10] ;  /* 0x0000100001087983 */ /* 0x004ea80000300800 */
[----:B------:R-:W2:Y:S01]  /*16680*/  LDL.LU R4, [R1+0x14] ;  /* 0x0000140001047983 */ /* 0x000ea20000300800 */
[----:B------:R-:W-:-:S02]  /*16690*/  MOV R24, 0xff800000 ;  /* 0xff80000000187802 */ /* 0x000fc40000000f00 */
[----:B------:R-:W-:Y:S02]  /*166a0*/  MOV R25, 0xff800000 ;  /* 0xff80000000197802 */ /* 0x000fe40000000f00 */
[----:B------:R-:W-:Y:S02]  /*166b0*/  MOV R26, 0xff800000 ;  /* 0xff800000001a7802 */ /* 0x000fe40000000f00 */
[----:B------:R-:W-:Y:S02]  /*166c0*/  MOV R27, 0xff800000 ;  /* 0xff800000001b7802 */ /* 0x000fe40000000f00 */
[----:B------:R-:W-:Y:S01]  /*166d0*/  PLOP3.LUT P4, PT, PT, PT, PT, 0x8, 0x0 ;  /* 0x000000000000781c */ /* 0x000fe20003f8e170 */
[----:B---3--:R-:W1:Y:S04]  /*166e0*/  SHFL.BFLY PT, R5, R0, 0x2, 0x1f ;  /* 0x0c401f0000057f89 */ /* 0x008e6800000e0000 */
[----:B----4-:R-:W3:Y:S04]  /*166f0*/  SHFL.BFLY PT, R6, R9, 0x2, 0x1f ;  /* 0x0c401f0009067f89 */ /* 0x010ee800000e0000 */
[----:B--2---:R-:W2:Y:S04]  /*16700*/  SHFL.BFLY PT, R7, R8, 0x2, 0x1f ;  /* 0x0c401f0008077f89 */ /* 0x004ea800000e0000 */
[----:B------:R-:W4:Y:S01]  /*16710*/  SHFL.BFLY PT, R2, R4, 0x2, 0x1f ;  /* 0x0c401f0004027f89 */ /* 0x000f2200000e0000 */
[----:B-1----:R-:W-:-:S02]  /*16720*/  FADD.FTZ R5, R5, R0 ;  /* 0x0000000005057221 */ /* 0x002fc40000010000 */
[----:B---3--:R-:W-:-:S03]  /*16730*/  FADD.FTZ R6, R6, R9 ;  /* 0x0000000906067221 */ /* 0x008fc60000010000 */
[----:B------:R-:W1:Y:S01]  /*16740*/  SHFL.BFLY PT, R0, R5, 0x1, 0x1f ;  /* 0x0c201f0005007f89 */ /* 0x000e6200000e0000 */
[----:B--2---:R-:W-:-:S03]  /*16750*/  FADD.FTZ R7, R7, R8 ;  /* 0x0000000807077221 */ /* 0x004fc60000010000 */
[----:B------:R-:W2:Y:S01]  /*16760*/  SHFL.BFLY PT, R9, R6, 0x1, 0x1f ;  /* 0x0c201f0006097f89 */ /* 0x000ea200000e0000 */
[----:B----4-:R-:W-:-:S03]  /*16770*/  FADD.FTZ R2, R2, R4 ;  /* 0x0000000402027221 */ /* 0x010fc60000010000 */
[----:B------:R-:W3:Y:S04]  /*16780*/  SHFL.BFLY PT, R4, R7, 0x1, 0x1f ;  /* 0x0c201f0007047f89 */ /* 0x000ee800000e0000 */
[----:B------:R-:W4:Y:S01]  /*16790*/  SHFL.BFLY PT, R8, R2, 0x1, 0x1f ;  /* 0x0c201f0002087f89 */ /* 0x000f2200000e0000 */
[----:B-1----:R-:W-:Y:S01]  /*167a0*/  FADD.FTZ R5, R5, R0 ;  /* 0x0000000005057221 */ /* 0x002fe20000010000 */
[----:B------:R-:W-:Y:S01]  /*167b0*/  MOV R0, RZ ;  /* 0x000000ff00007202 */ /* 0x000fe20000000f00 */
[----:B--2---:R-:W-:-:S03]  /*167c0*/  FADD.FTZ R6, R6, R9 ;  /* 0x0000000906067221 */ /* 0x004fc60000010000 */
[----:B------:R-:W-:Y:S01]  /*167d0*/  FSETP.NE.FTZ.AND P3, PT, R5, RZ, PT ;  /* 0x000000ff0500720b */ /* 0x000fe20003f75000 */
[----:B---3--:R-:W-:Y:S01]  /*167e0*/  FADD.FTZ R7, R7, R4 ;  /* 0x0000000407077221 */ /* 0x008fe20000010000 */
[----:B------:R-:W-:Y:S02]  /*167f0*/  FSETP.NE.FTZ.AND P2, PT, R6, RZ, PT ;  /* 0x000000ff0600720b */ /* 0x000fe40003f55000 */
[----:B------:R-:W-:Y:S01]  /*16800*/  MOV R4, RZ ;  /* 0x000000ff00047202 */ /* 0x000fe20000000f00 */
[----:B----4-:R-:W-:Y:S01]  /*16810*/  FADD.FTZ R8, R2, R8 ;  /* 0x0000000802087221 */ /* 0x010fe20000010000 */
[----:B------:R-:W-:Y:S02]  /*16820*/  FSETP.NE.FTZ.AND P1, PT, R7, RZ, PT ;  /* 0x000000ff0700720b */ /* 0x000fe40003f35000 */
[----:B------:R-:W-:-:S05]  /*16830*/  MOV R2, RZ ;  /* 0x000000ff00027202 */ /* 0x000fca0000000f00 */
[----:B------:R-:W1:Y:S01]  /*16840*/  @P3 MUFU.RCP R0, R5 ;  /* 0x0000000500003308 */ /* 0x000e620000001000 */
[----:B------:R-:W-:-:S07]  /*16850*/  FSETP.NE.FTZ.AND P0, PT, R8, RZ, PT ;  /* 0x000000ff0800720b */ /* 0x000fce0003f15000 */
[----:B------:R-:W-:Y:S01]  /*16860*/  @P2 MUFU.RCP R4, R6 ;  /* 0x0000000600042308 */ /* 0x000fe20000001000 */
[----:B-1----:R-:W-:-:S07]  /*16870*/  FMUL.FTZ R136, R0, R136 ;  /* 0x0000008800887220 */ /* 0x002fce0000410000 */
[----:B------:R-:W1:Y:S01]  /*16880*/  @P1 MUFU.RCP R2, R7 ;  /* 0x0000000700021308 */ /* 0x000e620000001000 */
[C---:B------:R-:W-:Y:S02]  /*16890*/  FMUL.FTZ R137, R0.reuse, R137 ;  /* 0x0000008900897220 */ /* 0x040fe40000410000 */
[C---:B------:R-:W-:Y:S02]  /*168a0*/  FMUL.FTZ R148, R0.reuse, R148 ;  /* 0x0000009400947220 */ /* 0x040fe40000410000 */
[C---:B------:R-:W-:Y:S02]  /*168b0*/  FMUL.FTZ R23, R0.reuse, R149 ;  /* 0x0000009500177220 */ /* 0x040fe40000410000 */
[C---:B------:R-:W-:Y:S01]  /*168c0*/  FMUL.FTZ R152, R0.reuse, R152 ;  /* 0x0000009800987220 */ /* 0x040fe20000410000 */
[----:B------:R-:W-:Y:S01]  /*168d0*/  @P2 MUFU.LG2 R9, R6 ;  /* 0x0000000600092308 */ /* 0x000fe20000000c00 */
        /* <DEDUP_REMOVED lines=80> */
.L_x_143:
[----:B------:R-:W-:Y:S05]  /*16de0*/  @P4 BRA `(.L_x_205) ;  /* 0x000011f000004947 */ /* 0x000fea0003800000 */
[----:B------:R-:W1:Y:S01]  /*16df0*/  S2R R13, SR_TID.X ;  /* 0x00000000000d7919 */ /* 0x000e620000002100 */
[----:B------:R-:W-:Y:S01]  /*16e00*/  IMAD.MOV.U32 R54, RZ, RZ, c[0x0][0x4e8] ;  /* 0x00013a00ff367624 */ /* 0x000fe200078e00ff */
[----:B------:R-:W-:Y:S02]  /*16e10*/  F2FP.PACK_AB R136, R137, R136 ;  /* 0x000000888988723e */ /* 0x000fe400000000ff */
[----:B------:R-:W2:Y:S01]  /*16e20*/  S2R R16, SR_CTAID.Y ;  /* 0x0000000000107919 */ /* 0x000ea20000002600 */
[----:B------:R-:W-:Y:S02]  /*16e30*/  F2FP.PACK_AB R138, R139, R138 ;  /* 0x0000008a8b8a723e */ /* 0x000fe400000000ff */
[C---:B------:R-:W-:Y:S01]  /*16e40*/  ISETP.NE.AND P3, PT, R54.reuse, 0x1, PT ;  /* 0x000000013600780c */ /* 0x040fe20003f65270 */
[----:B------:R-:W3:Y:S01]  /*16e50*/  S2R R28, SR_CTAID.Z ;  /* 0x00000000001c7919 */ /* 0x000ee20000002700 */
[----:B------:R-:W-:Y:S01]  /*16e60*/  IMAD R54, R54, c[0x0][0x388], RZ ;  /* 0x0000e20036367a24 */ /* 0x000fe200078e02ff */
[----:B------:R-:W-:-:S02]  /*16e70*/  F2FP.PACK_AB R23, R23, R148 ;  /* 0x000000941717723e */ /* 0x000fc400000000ff */
[----:B------:R-:W4:Y:S01]  /*16e80*/  S2R R29, SR_CTAID.X ;  /* 0x00000000001d7919 */ /* 0x000f220000002500 */
[----:B------:R-:W-:Y:S02]  /*16e90*/  F2FP.PACK_AB R150, R151, R150 ;  /* 0x000000969796723e */ /* 0x000fe400000000ff */
[----:B------:R-:W-:Y:S01]  /*16ea0*/  F2FP.PACK_AB R140, R141, R140 ;  /* 0x0000008c8d8c723e */ /* 0x000fe200000000ff */
[----:B------:R-:W-:Y:S01]  /*16eb0*/  BAR.SYNC.DEFER_BLOCKING 0x1, 0x80 ;  /* 0x0042000000007b1d */ /* 0x000fe20000010000 */
[----:B------:R-:W-:Y:S02]  /*16ec0*/  F2FP.PACK_AB R142, R143, R142 ;  /* 0x0000008e8f8e723e */ /* 0x000fe400000000ff */
[----:B------:R-:W-:Y:S02]  /*16ed0*/  F2FP.PACK_AB R144, R145, R144 ;  /* 0x000000909190723e */ /* 0x000fe400000000ff */
[----:B------:R-:W-:Y:S02]  /*16ee0*/  F2FP.PACK_AB R146, R147, R146 ;  /* 0x000000929392723e */ /* 0x000fe400000000ff */
[----:B------:R-:W-:-:S02]  /*16ef0*/  F2FP.PACK_AB R152, R153, R152 ;  /* 0x000000989998723e */ /* 0x000fc400000000ff */
[----:B-1----:R-:W-:Y:S02]  /*16f00*/  SHF.R.S32.HI R20, RZ, 0x1f, R13 ;  /* 0x0000001fff147819 */ /* 0x002fe4000001140d */
[----:B------:R-:W-:Y:S01]  /*16f10*/  F2FP.PACK_AB R154, R155, R154 ;  /* 0x0000009a9b9a723e */ /* 0x000fe200000000ff */
[----:B--2---:R-:W-:Y:S01]  /*16f20*/  IMAD.WIDE.U32 R14, R16, c[0x0][0x490], RZ ;  /* 0x00012400100e7a25 */ /* 0x004fe200078e00ff */
[----:B------:R-:W-:Y:S02]  /*16f30*/  SHF.R.S32.HI R0, RZ, 0x1f, R16 ;  /* 0x0000001fff007819 */ /* 0x000fe40000011410 */
[CC--:B------:R-:W-:Y:S02]  /*16f40*/  LEA.HI R2, R20.reuse, R13.reuse, RZ, 0x2 ;  /* 0x0000000d14027211 */ /* 0x0c0fe400078f10ff */
[-C--:B------:R-:W-:Y:S01]  /*16f50*/  LEA.HI R7, R20, R13.reuse, RZ, 0x5 ;  /* 0x0000000d14077211 */ /* 0x080fe200078f28ff */
[----:B------:R-:W-:Y:S01]  /*16f60*/  IMAD R4, R0, c[0x0][0x490], RZ ;  /* 0x0001240000047a24 */ /* 0x000fe200078e02ff */
[----:B------:R-:W-:Y:S01]  /*16f70*/  LEA.HI R12, R20, R13, RZ, 0x3 ;  /* 0x0000000d140c7211 */ /* 0x000fe200078f18ff */
[----:B------:R-:W-:Y:S01]  /*16f80*/  IMAD R3, R0, c[0x0][0x3e8], RZ ;  /* 0x0000fa0000037a24 */ /* 0x000fe200078e02ff */
[----:B------:R-:W-:Y:S01]  /*16f90*/  SHF.R.S32.HI R8, RZ, 0x2, R2 ;  /* 0x00000002ff087819 */ /* 0x000fe20000011402 */
[C---:B------:R-:W-:Y:S01]  /*16fa0*/  IMAD R4, R16.reuse, c[0x0][0x494], R4 ;  /* 0x0001250010047a24 */ /* 0x040fe200078e0204 */
[----:B------:R-:W-:Y:S01]  /*16fb0*/  SHF.R.S32.HI R0, RZ, 0x1f, R2 ;  /* 0x0000001fff007819 */ /* 0x000fe20000011402 */
[----:B------:R-:W-:Y:S01]  /*16fc0*/  IMAD R3, R16, c[0x0][0x3ec], R3 ;  /* 0x0000fb0010037a24 */ /* 0x000fe200078e0203 */
[----:B------:R-:W-:Y:S01]  /*16fd0*/  LOP3.LUT R10, R7, 0xffffffe0, RZ, 0xc0, !PT ;  /* 0xffffffe0070a7812 */ /* 0x000fe200078ec0ff */
[----:B------:R-:W-:Y:S01]  /*16fe0*/  IMAD.IADD R5, R15, 0x1, R4 ;  /* 0x000000010f057824 */ /* 0x000fe200078e0204 */
[----:B------:R-:W-:Y:S01]  /*16ff0*/  LOP3.LUT R2, R2, 0xfffffffc, RZ, 0xc0, !PT ;  /* 0xfffffffc02027812 */ /* 0x000fe200078ec0ff */
[----:B------:R-:W-:Y:S01]  /*17000*/  IMAD.WIDE.U32 R16, R16, c[0x0][0x3e8], RZ ;  /* 0x0000fa0010107a25 */ /* 0x000fe200078e00ff */
[----:B------:R-:W-:-:S02]  /*17010*/  LOP3.LUT R11, R12, 0xfffffff8, RZ, 0xc0, !PT ;  /* 0xfffffff80c0b7812 */ /* 0x000fc400078ec0ff */
[----:B------:R-:W-:Y:S01]  /*17020*/  LEA.HI R6, R0, R8, RZ, 0x3 ;  /* 0x0000000800067211 */ /* 0x000fe200078f18ff */
[C---:B------:R-:W-:Y:S01]  /*17030*/  IMAD.IADD R0, R13.reuse, 0x1, -R10 ;  /* 0x000000010d007824 */ /* 0x040fe200078e0a0a */
[----:B------:R-:W-:Y:S01]  /*17040*/  LEA.HI R20, R20, R13, RZ, 0x6 ;  /* 0x0000000d14147211 */ /* 0x000fe200078f30ff */
[C---:B------:R-:W-:Y:S01]  /*17050*/  IMAD.IADD R9, R13.reuse, 0x1, -R2 ;  /* 0x000000010d097824 */ /* 0x040fe200078e0a02 */
[----:B------:R-:W-:Y:S01]  /*17060*/  LOP3.LUT R6, R6, 0xfffffff8, RZ, 0xc0, !PT ;  /* 0xfffffff806067812 */ /* 0x000fe200078ec0ff */
[----:B------:R-:W-:Y:S01]  /*17070*/  IMAD.IADD R11, R13, 0x1, -R11 ;  /* 0x000000010d0b7824 */ /* 0x000fe200078e0a0b */
[----:B------:R-:W-:Y:S01]  /*17080*/  SHF.R.S32.HI R13, RZ, 0x1f, R0 ;  /* 0x0000001fff0d7819 */ /* 0x000fe20000011400 */
[----:B------:R-:W-:Y:S01]  /*17090*/  IMAD.MOV.U32 R4, RZ, RZ, R14 ;  /* 0x000000ffff047224 */ /* 0x000fe200078e000e */
[----:B------:R-:W-:Y:S01]  /*170a0*/  LOP3.LUT P0, RZ, R0, 0x3, RZ, 0xc0, !PT ;  /* 0x0000000300ff7812 */ /* 0x000fe2000780c0ff */
[----:B------:R-:W-:Y:S01]  /*170b0*/  IMAD.IADD R10, R8, 0x1, -R6 ;  /* 0x00000001080a7824 */ /* 0x000fe200078e0a06 */
[----:B------:R-:W-:Y:S01]  /*170c0*/  LEA.HI R15, R13, R0, RZ, 0x2 ;  /* 0x000000000d0f7211 */ /* 0x000fe200078f10ff */
[----:B------:R-:W-:Y:S01]  /*170d0*/  IMAD.IADD R3, R17, 0x1, R3 ;  /* 0x0000000111037824 */ /* 0x000fe200078e0203 */
[--C-:B------:R-:W-:Y:S01]  /*170e0*/  SHF.R.S32.HI R6, RZ, 0x5, R7.reuse ;  /* 0x00000005ff067819 */ /* 0x100fe20000011407 */
[----:B------:R-:W-:Y:S01]  /*170f0*/  IMAD.MOV.U32 R2, RZ, RZ, R16 ;  /* 0x000000ffff027224 */ /* 0x000fe200078e0010 */
[----:B------:R-:W-:Y:S01]  /*17100*/  SHF.R.S32.HI R0, RZ, 0x1f, R7 ;  /* 0x0000001fff007819 */ /* 0x000fe20000011407 */
[----:B---3--:R-:W-:Y:S01]  /*17110*/  IMAD.WIDE.U32 R18, R28, c[0x0][0x498], R4 ;  /* 0x000126001c127a25 */ /* 0x008fe200078e0004 */
[----:B------:R-:W-:-:S02]  /*17120*/  SHF.R.S32.HI R22, RZ, 0x3, R12 ;  /* 0x00000003ff167819 */ /* 0x000fc4000001140c */
[----:B------:R-:W-:Y:S01]  /*17130*/  LEA.HI R0, R0, R6, RZ, 0x2 ;  /* 0x0000000600007211 */ /* 0x000fe200078f10ff */
[----:B------:R-:W-:Y:S01]  /*17140*/  IMAD.WIDE.U32 R12, R28, c[0x0][0x3f0], R2 ;  /* 0x0000fc001c0c7a25 */ /* 0x000fe200078e0002 */
[----:B------:R-:W-:Y:S02]  /*17150*/  LEA.HI R2, R9, R9, RZ, 0x1 ;  /* 0x0000000909027211 */ /* 0x000fe400078f08ff */
[----:B------:R-:W-:Y:S01]  /*17160*/  LOP3.LUT R3, R0, 0xffffffc, RZ, 0xc0, !PT ;  /* 0x0ffffffc00037812 */ /* 0x000fe200078ec0ff */
[----:B------:R-:W-:Y:S01]  /*17170*/  IMAD.SHL.U32 R4, R22, 0x40, RZ ;  /* 0x0000004016047824 */ /* 0x000fe200078e00ff */
[----:B------:R-:W-:Y:S01]  /*17180*/  LOP3.LUT R5, R2, 0x1ffffffe, RZ, 0xc0, !PT ;  /* 0x1ffffffe02057812 */ /* 0x000fe200078ec0ff */
[----:B------:R-:W-:Y:S01]  /*17190*/  IMAD.SHL.U32 R8, R11, 0x8, RZ ;  /* 0x000000080b087824 */ /* 0x000fe200078e00ff */
[----:B------:R-:W-:Y:S01]  /*171a0*/  SHF.R.S32.HI R14, RZ, 0x1f, R28 ;  /* 0x0000001fff0e7819 */ /* 0x000fe2000001141c */
[----:B------:R-:W-:Y:S01]  /*171b0*/  IMAD.IADD R7, R6, 0x1, -R3 ;  /* 0x0000000106077824 */ /* 0x000fe200078e0a03 */
[----:B------:R-:W-:Y:S01]  /*171c0*/  LOP3.LUT R0, R4, 0x1c0, RZ, 0xc0, !PT ;  /* 0x000001c004007812 */ /* 0x000fe200078ec0ff */
[----:B------:R-:W-:Y:S01]  /*171d0*/  IMAD.IADD R5, R9, 0x1, -R5 ;  /* 0x0000000109057824 */ /* 0x000fe200078e0a05 */
[----:B------:R-:W-:Y:S01]  /*171e0*/  F2FP.PACK_AB R100, R101, R100 ;  /* 0x000000646564723e */ /* 0x000fe200000000ff */
[----:B------:R-:W-:Y:S01]  /*171f0*/  IMAD R21, R14, c[0x0][0x498], RZ ;  /* 0x000126000e157a24 */ /* 0x000fe200078e02ff */
[----:B------:R-:W-:Y:S01]  /*17200*/  LOP3.LUT R4, R0, 0x38, R8, 0xf8, !PT ;  /* 0x0000003800047812 */ /* 0x000fe200078ef808 */
[----:B------:R-:W-:Y:S01]  /*17210*/  IMAD R17, R14, c[0x0][0x3f0], RZ ;  /* 0x0000fc000e117a24 */ /* 0x000fe200078e02ff */
[----:B------:R-:W-:Y:S01]  /*17220*/  SHF.R.U32.HI R3, RZ, 0x3, R0 ;  /* 0x00000003ff037819 */ /* 0x000fe20000011600 */
[----:B------:R-:W-:Y:S01]  /*17230*/  IMAD.SHL.U32 R0, R2, 0x20, RZ ;  /* 0x0000002002007824 */ /* 0x000fe200078e00ff */
[----:B------:R-:W-:Y:S01]  /*17240*/  F2FP.PACK_AB R102, R103, R102 ;  /* 0x000000666766723e */ /* 0x000fe200000000ff */
[----:B------:R-:W-:Y:S01]  /*17250*/  IMAD R16, R6, 0x200, R9 ;  /* 0x0000020006107824 */ /* 0x000fe200078e0209 */
[----:B------:R-:W-:Y:S01]  /*17260*/  LOP3.LUT R14, R4, R3, RZ, 0x3c, !PT ;  /* 0x00000003040e7212 */ /* 0x000fe200078e3cff */
[----:B------:R-:W-:Y:S01]  /*17270*/  IMAD R17, R28, c[0x0][0x3f4], R17 ;  /* 0x0000fd001c117a24 */ /* 0x000fe200078e0211 */
[----:B------:R-:W-:Y:S01]  /*17280*/  LOP3.LUT R2, R0, 0xffffffc0, RZ, 0xc0, !PT ;  /* 0xffffffc000027812 */ /* 0x000fe200078ec0ff */
[----:B------:R-:W-:Y:S01]  /*17290*/  IMAD R0, R11, 0x10, R22 ;  /* 0x000000100b007824 */ /* 0x000fe200078e0216 */
[----:B------:R-:W-:Y:S01]  /*172a0*/  LOP3.LUT R4, R10, 0x1, RZ, 0xc0, !PT ;  /* 0x000000010a047812 */ /* 0x000fe200078ec0ff */
[----:B------:R-:W-:Y:S01]  /*172b0*/  IMAD.SHL.U32 R6, R20, 0x8, RZ ;  /* 0x0000000814067824 */ /* 0x000fe200078e00ff */
[----:B------:R-:W-:Y:S01]  /*172c0*/  SHF.R.S32.HI R3, RZ, 0x2, R15 ;  /* 0x00000002ff037819 */ /* 0x000fe2000001140f */
[----:B------:R-:W-:Y:S01]  /*172d0*/  IMAD R11, R5, 0x8, R2 ;  /* 0x00000008050b7824 */ /* 0x000fe200078e0202 */
[----:B------:R-:W-:Y:S01]  /*172e0*/  ISETP.NE.U32.AND P4, PT, R4, 0x1, PT ;  /* 0x000000010400780c */ /* 0x000fe20003f85070 */
[----:B----4-:R-:W-:Y:S01]  /*172f0*/  IMAD R5, R29, 0x80, R0 ;  /* 0x000000801d057824 */ /* 0x010fe200078e0200 */
[----:B------:R-:W-:Y:S01]  /*17300*/  F2FP.PACK_AB R156, R157, R156 ;  /* 0x0000009c9d9c723e */ /* 0x000fe200000000ff */
[C---:B------:R-:W-:Y:S01]  /*17310*/  IMAD.SHL.U32 R2, R10.reuse, 0x40, RZ ;  /* 0x000000400a027824 */ /* 0x040fe200078e00ff */
[----:B------:R-:W-:Y:S01]  /*17320*/  R2P PR, R10, 0x6 ;  /* 0x000000060a007804 */ /* 0x000fe20000000000 */
[----:B------:R-:W-:Y:S01]  /*17330*/  @P3 IMAD.HI.U32 R9, R5, c[0x0][0x4ec], RZ ;  /* 0x00013b0005093a27 */ /* 0x000fe200078e00ff */
[----:B------:R-:W-:-:S02]  /*17340*/  F2FP.PACK_AB R158, R159, R158 ;  /* 0x0000009e9f9e723e */ /* 0x000fc400000000ff */
[----:B------:R-:W-:Y:S01]  /*17350*/  F2FP.PACK_AB R160, R161, R160 ;  /* 0x000000a0a1a0723e */ /* 0x000fe200000000ff */
[----:B------:R-:W-:Y:S01]  /*17360*/  IMAD.MOV.U32 R4, RZ, RZ, R5 ;  /* 0x000000ffff047224 */ /* 0x000fe200078e0005 */
[----:B------:R-:W-:Y:S01]  /*17370*/  @P3 SHF.R.U32.HI R4, RZ, c[0x0][0x4f0], R9 ;  /* 0x00013c00ff043a19 */ /* 0x000fe20000011609 */
[----:B------:R-:W-:Y:S01]  /*17380*/  IMAD R0, R7, 0x10, R3 ;  /* 0x0000001007007824 */ /* 0x000fe200078e0203 */
[----:B------:R-:W-:Y:S01]  /*17390*/  LOP3.LUT R7, R2, 0x1c0, RZ, 0xc0, !PT ;  /* 0x000001c002077812 */ /* 0x000fe200078ec0ff */
[----:B------:R-:W-:Y:S01]  /*173a0*/  IMAD.IADD R3, R13, 0x1, R17 ;  /* 0x000000010d037824 */ /* 0x000fe200078e0211 */
[----:B------:R-:W-:Y:S01]  /*173b0*/  LOP3.LUT R17, R14, 0x7ffffe00, R6, 0xf8, !PT ;  /* 0x7ffffe000e117812 */ /* 0x000fe200078ef806 */
[----:B------:R-:W-:Y:S01]  /*173c0*/  IMAD.IADD R9, R0, 0x1, R11 ;  /* 0x0000000100097824 */ /* 0x000fe200078e020b */
[----:B------:R-:W-:Y:S01]  /*173d0*/  LEA.HI R7, R7, R7, RZ, 0x1d ;  /* 0x0000000707077211 */ /* 0x000fe200078fe8ff */
[----:B------:R-:W-:Y:S01]  /*173e0*/  IMAD.MOV R6, RZ, RZ, -R4 ;  /* 0x000000ffff067224 */ /* 0x000fe200078e0a04 */
[----:B------:R-:W-:Y:S01]  /*173f0*/  F2FP.PACK_AB R162, R163, R162 ;  /* 0x000000a2a3a2723e */ /* 0x000fe200000000ff */
[----:B------:R-:W-:Y:S01]  /*17400*/  IMAD R0, R29, 0x80, R0 ;  /* 0x000000801d007824 */ /* 0x000fe200078e0200 */
[----:B------:R-:W-:Y:S01]  /*17410*/  F2FP.PACK_AB R164, R165, R164 ;  /* 0x000000a4a5a4723e */ /* 0x000fe200000000ff */
[----:B------:R-:W-:Y:S01]  /*17420*/  IMAD R10, R6, c[0x0][0x4e8], R5 ;  /* 0x00013a00060a7a24 */ /* 0x000fe200078e0205 */
[----:B------:R-:W-:Y:S01]  /*17430*/  SHF.R.S32.HI R5, RZ, 0x1f, R4 ;  /* 0x0000001fff057819 */ /* 0x000fe20000011404 */
[----:B------:R-:W-:Y:S01]  /*17440*/  IMAD.U32 R11, R16, 0x2, R7 ;  /* 0x00000002100b7824 */ /* 0x000fe200078e0007 */
[C---:B------:R-:W-:Y:S01]  /*17450*/  IADD3 R7, R0.reuse, 0x8, RZ ;  /* 0x0000000800077810 */ /* 0x040fe20007ffe0ff */
[----:B------:R-:W-:Y:S01]  /*17460*/  IMAD R14, R29, 0x80, R9 ;  /* 0x000000801d0e7824 */ /* 0x000fe200078e0209 */
[CC--:B------:R-:W-:Y:S01]  /*17470*/  ISETP.GE.OR P5, PT, R0.reuse, R54.reuse, P0 ;  /* 0x000000360000720c */ /* 0x0c0fe200007a6670 */
[----:B------:R-:W-:Y:S01]  /*17480*/  IMAD.MOV.U32 R2, RZ, RZ, R12 ;  /* 0x000000ffff027224 */ /* 0x000fe200078e000c */
[----:B------:R-:W-:Y:S01]  /*17490*/  IADD3 R6, R0, 0x40, RZ ;  /* 0x0000004000067810 */ /* 0x000fe20007ffe0ff */
[----:B------:R-:W-:Y:S01]  /*174a0*/  IMAD R5, R5, c[0x0][0x3e0], RZ ;  /* 0x0000f80005057a24 */ /* 0x000fe200078e02ff */
[----:B------:R-:W-:Y:S01]  /*174b0*/  ISETP.GE.OR P6, PT, R7, R54, P0 ;  /* 0x000000360700720c */ /* 0x000fe200007c6670 */
[----:B------:R-:W-:Y:S01]  /*174c0*/  @P3 IMAD.HI.U32 R7, R14, c[0x0][0x4ec], RZ ;  /* 0x00013b000e073a27 */ /* 0x000fe200078e00ff */
[----:B------:R-:W-:-:S02]  /*174d0*/  P2R R9, PR, RZ, 0x20 ;  /* 0x00000020ff097803 */ /* 0x000fc40000000000 */
[----:B------:R-:W-:Y:S01]  /*174e0*/  ISETP.GE.OR P5, PT, R6, R54, P0 ;  /* 0x000000360600720c */ /* 0x000fe200007a6670 */
[----:B------:R-:W-:Y:S01]  /*174f0*/  IMAD.MOV.U32 R15, RZ, RZ, -0x10 ;  /* 0xfffffff0ff0f7424 */ /* 0x000fe200078e00ff */
[----:B------:R-:W-:Y:S01]  /*17500*/  IADD3 R0, R0, 0x48, RZ ;  /* 0x0000004800007810 */ /* 0x000fe20007ffe0ff */
[C---:B------:R-:W-:Y:S01]  /*17510*/  IMAD.WIDE.U32 R2, R4.reuse, c[0x0][0x3e0], R2 ;  /* 0x0000f80004027a25 */ /* 0x040fe200078e0002 */
[----:B------:R-:W-:Y:S02]  /*17520*/  F2FP.PACK_AB R166, R167, R166 ;  /* 0x000000a6a7a6723e */ /* 0x000fe400000000ff */
[----:B------:R-:W-:Y:S01]  /*17530*/  SEL R15, R15, 0x10, !P4 ;  /* 0x000000100f0f7807 */ /* 0x000fe20006000000 */
[----:B------:R-:W-:Y:S01]  /*17540*/  IMAD R6, R4, c[0x0][0x3e4], R5 ;  /* 0x0000f90004067a24 */ /* 0x000fe200078e0205 */
[----:B------:R-:W-:Y:S01]  /*17550*/  ISETP.GE.OR P4, PT, R0, R54, P0 ;  /* 0x000000360000720c */ /* 0x000fe20000786670 */
[----:B------:R-:W-:Y:S01]  /*17560*/  IMAD.MOV.U32 R4, RZ, RZ, R14 ;  /* 0x000000ffff047224 */ /* 0x000fe200078e000e */
[----:B------:R-:W-:Y:S01]  /*17570*/  @P3 SHF.R.U32.HI R4, RZ, c[0x0][0x4f0], R7 ;  /* 0x00013c00ff043a19 */ /* 0x000fe20000011607 */
[----:B------:R-:W-:Y:S01]  /*17580*/  IMAD R21, R28, c[0x0][0x49c], R21 ;  /* 0x000127001c157a24 */ /* 0x000fe200078e0215 */
[----:B------:R-:W-:Y:S01]  /*17590*/  ISETP.NE.AND P3, PT, R9, RZ, PT ;  /* 0x000000ff0900720c */ /* 0x000fe20003f65270 */
[----:B------:R-:W-:Y:S01]  /*175a0*/  IMAD.SHL.U32 R0, R11, 0x2, RZ ;  /* 0x000000020b007824 */ /* 0x000fe200078e00ff */
[----:B------:R-:W-:Y:S01]  /*175b0*/  SHF.R.S32.HI R11, RZ, 0x1f, R10 ;  /* 0x0000001fff0b7819 */ /* 0x000fe2000001140a */
[----:B------:R-:W-:Y:S01]  /*175c0*/  IMAD.IADD R3, R3, 0x1, R6 ;  /* 0x0000000103037824 */ /* 0x000fe200078e0206 */
[--C-:B------:R-:W-:Y:S01]  /*175d0*/  SHF.R.S32.HI R6, RZ, 0x1f, R4.reuse ;  /* 0x0000001fff067819 */ /* 0x100fe20000011404 */
[----:B------:R-:W-:Y:S01]  /*175e0*/  IMAD.MOV.U32 R16, RZ, RZ, 0x20 ;  /* 0x00000020ff107424 */ /* 0x000fe200078e00ff */
[----:B------:R-:W-:Y:S01]  /*175f0*/  IADD3 R12, P0, R4, R18, RZ ;  /* 0x00000012040c7210 */ /* 0x000fe20007f1e0ff */
[----:B------:R-:W-:Y:S01]  /*17600*/  IMAD.MOV R4, RZ, RZ, -R4 ;  /* 0x000000ffff047224 */ /* 0x000fe200078e0a04 */
[----:B------:R-:W-:Y:S01]  /*17610*/  STS [R0+0x80], R136 ;  /* 0x0000808800007388 */ /* 0x000fe20000000800 */
[----:B------:R-:W-:Y:S01]  /*17620*/  IMAD.WIDE.U32 R2, R10, c[0x0][0x3d8], R2 ;  /* 0x0000f6000a027a25 */ /* 0x000fe200078e0002 */
[----:B------:R-:W-:-:S02]  /*17630*/  IADD3.X R13, R6, R19, R21, P0, !PT ;  /* 0x00000013060d7210 */ /* 0x000fc400007fe415 */
[----:B------:R-:W-:Y:S01]  /*17640*/  SEL R16, R16, 0xffffffe0, !P1 ;  /* 0xffffffe010107807 */ /* 0x000fe20004800000 */
[----:B------:R-:W-:Y:S01]  /*17650*/  IMAD R6, R11, c[0x0][0x3d8], RZ ;  /* 0x0000f6000b067a24 */ /* 0x000fe200078e02ff */
[----:B------:R-:W-:Y:S01]  /*17660*/  STS [R0+0x480], R138 ;  /* 0x0004808a00007388 */ /* 0x000fe20000000800 */
[----:B------:R-:W-:Y:S01]  /*17670*/  IMAD R4, R4, c[0x0][0x4e8], R14 ;  /* 0x00013a0004047a24 */ /* 0x000fe200078e020e */
[----:B------:R-:W-:Y:S01]  /*17680*/  IADD3 R7, R0, 0x80, RZ ;  /* 0x0000008000077810 */ /* 0x000fe20007ffe0ff */
[----:B------:R-:W-:Y:S01]  /*17690*/  IMAD R6, R10, c[0x0][0x3dc], R6 ;  /* 0x0000f7000a067a24 */ /* 0x000fe200078e0206 */
[C---:B------:R-:W-:Y:S01]  /*176a0*/  IADD3 R9, R0.reuse, 0xc0, RZ ;  /* 0x000000c000097810 */ /* 0x040fe20007ffe0ff */
[----:B------:R-:W-:Y:S01]  /*176b0*/  IMAD.IADD R5, R0, 0x1, R15 ;  /* 0x0000000100057824 */ /* 0x000fe200078e020f */
[----:B------:R-:W-:Y:S01]  /*176c0*/  LEA R21, P0, R2, c[0x0][0x380], 0x1 ;  /* 0x0000e00002157a11 */ /* 0x000fe200078008ff */
[----:B------:R-:W-:Y:S01]  /*176d0*/  IMAD.IADD R3, R3, 0x1, R6 ;  /* 0x0000000103037824 */ /* 0x000fe200078e0206 */
[----:B------:R-:W-:Y:S01]  /*176e0*/  SHF.R.S32.HI R6, RZ, 0x1f, R4 ;  /* 0x0000001fff067819 */ /* 0x000fe20000011404 */
[----:B------:R-:W-:Y:S01]  /*176f0*/  IMAD R22, R29, 0x80, R22 ;  /* 0x000000801d167824 */ /* 0x000fe200078e0216 */
[----:B------:R-:W-:Y:S01]  /*17700*/  STS [R5+0x80], R23 ;  /* 0x0000801705007388 */ /* 0x000fe20000000800 */
[----:B------:R-:W-:-:S02]  /*17710*/  @P2 IADD3 R9, R7, -0x40, RZ ;  /* 0xffffffc007092810 */ /* 0x000fc40007ffe0ff */
[----:B------:R-:W-:Y:S01]  /*17720*/  IMAD R6, R6, c[0x0][0x488], RZ ;  /* 0x0001220006067a24 */ /* 0x000fe200078e02ff */
[----:B------:R-:W-:Y:S01]  /*17730*/  STS [R5+0x480], R150 ;  /* 0x0004809605007388 */ /* 0x000fe20000000800 */
[----:B------:R-:W-:Y:S01]  /*17740*/  LEA.HI.X R20, R2, c[0x0][0x384], R3, 0x1, P0 ;  /* 0x0000e10002147a11 */ /* 0x000fe200000f0c03 */
[C---:B------:R-:W-:Y:S01]  /*17750*/  IMAD.WIDE.U32 R2, R4.reuse, c[0x0][0x488], R12 ;  /* 0x0001220004027a25 */ /* 0x040fe200078e000c */
[----:B------:R-:W-:Y:S01]  /*17760*/  F2FP.PACK_AB R112, R113, R112 ;  /* 0x000000707170723e */ /* 0x000fe200000000ff */
[----:B------:R-:W-:Y:S01]  /*17770*/  STS [R0+0x2080], R140 ;  /* 0x0020808c00007388 */ /* 0x000fe20000000800 */
[----:B------:R-:W-:Y:S01]  /*17780*/  F2FP.PACK_AB R114, R115, R114 ;  /* 0x000000727372723e */ /* 0x000fe200000000ff */
[----:B------:R-:W-:Y:S01]  /*17790*/  IMAD R6, R4, c[0x0][0x48c], R6 ;  /* 0x0001230004067a24 */ /* 0x000fe200078e0206 */
[----:B------:R-:W-:Y:S01]  /*177a0*/  LEA R4, P0, R2, c[0x0][0x450], 0x2 ;  /* 0x0001140002047a11 */ /* 0x000fe200078010ff */
[----:B------:R1:W-:Y:S01]  /*177b0*/  STS [R0+0x2480], R142 ;  /* 0x0024808e00007388 */ /* 0x0003e20000000800 */
[----:B------:R-:W-:-:S02]  /*177c0*/  F2FP.PACK_AB R104, R105, R104 ;  /* 0x000000686968723e */ /* 0x000fc400000000ff */
[----:B------:R-:W-:Y:S01]  /*177d0*/  F2FP.PACK_AB R106, R107, R106 ;  /* 0x0000006a6b6a723e */ /* 0x000fe200000000ff */
[----:B------:R-:W-:Y:S01]  /*177e0*/  STS [R5+0x2080], R144 ;  /* 0x0020809005007388 */ /* 0x000fe20000000800 */
[----:B------:R-:W-:Y:S02]  /*177f0*/  F2FP.PACK_AB R108, R109, R108 ;  /* 0x0000006c6d6c723e */ /* 0x000fe400000000ff */
[----:B------:R-:W-:Y:S01]  /*17800*/  F2FP.PACK_AB R110, R111, R110 ;  /* 0x0000006e6f6e723e */ /* 0x000fe200000000ff */
[----:B------:R2:W-:Y:S01]  /*17810*/  STS [R5+0x2480], R146 ;  /* 0x0024809205007388 */ /* 0x0005e20000000800 */
[----:B------:R-:W-:Y:S02]  /*17820*/  F2FP.PACK_AB R116, R117, R116 ;  /* 0x000000747574723e */ /* 0x000fe400000000ff */
[----:B------:R-:W-:Y:S01]  /*17830*/  F2FP.PACK_AB R118, R119, R118 ;  /* 0x000000767776723e */ /* 0x000fe200000000ff */
[----:B------:R-:W-:Y:S01]  /*17840*/  SHFL.IDX PT, R12, R4, RZ, 0x1c1f ;  /* 0x001c1fff040c7589 */ /* 0x000fe200000e0000 */
[----:B------:R-:W-:-:S02]  /*17850*/  F2FP.PACK_AB R168, R169, R168 ;  /* 0x000000a8a9a8723e */ /* 0x000fc400000000ff */
[----:B------:R-:W-:Y:S01]  /*17860*/  F2FP.PACK_AB R170, R171, R170 ;  /* 0x000000aaabaa723e */ /* 0x000fe200000000ff */
[----:B------:R-:W-:Y:S01]  /*17870*/  SHFL.IDX PT, R10, R4, 0x1, 0x1c1f ;  /* 0x003c1f00040a7f89 */ /* 0x000fe200000e0000 */
[----:B------:R-:W-:Y:S02]  /*17880*/  F2FP.PACK_AB R120, R121, R120 ;  /* 0x000000787978723e */ /* 0x000fe400000000ff */
[----:B------:R-:W-:Y:S01]  /*17890*/  F2FP.PACK_AB R122, R123, R122 ;  /* 0x0000007a7b7a723e */ /* 0x000fe200000000ff */
[----:B------:R-:W-:Y:S01]  /*178a0*/  SHFL.IDX PT, R44, R20, 0x3, 0x181f ;  /* 0x00781f00142c7f89 */ /* 0x000fe200000e0000 */
[----:B------:R-:W-:Y:S02]  /*178b0*/  F2FP.PACK_AB R124, R125, R124 ;  /* 0x0000007c7d7c723e */ /* 0x000fe400000000ff */
[----:B------:R-:W-:Y:S01]  /*178c0*/  F2FP.PACK_AB R126, R127, R126 ;  /* 0x0000007e7f7e723e */ /* 0x000fe200000000ff */
[----:B------:R-:W-:Y:S01]  /*178d0*/  SHFL.IDX PT, R48, R21, 0x6, 0x181f ;  /* 0x00d81f0015307f89 */ /* 0x000fe200000e0000 */
[----:B-1----:R-:W-:Y:S01]  /*178e0*/  IMAD.IADD R0, R0, 0x1, R16 ;  /* 0x0000000100007824 */ /* 0x002fe200078e0210 */
[----:B------:R-:W-:-:S02]  /*178f0*/  SHF.R.S32.HI R52, RZ, 0x1f, R8 ;  /* 0x0000001fff347819 */ /* 0x000fc40000011408 */
[C---:B------:R-:W-:Y:S01]  /*17900*/  IADD3 R23, R22.reuse, 0x40, RZ ;  /* 0x0000004016177810 */ /* 0x040fe20007ffe0ff */
[----:B------:R-:W-:Y:S01]  /*17910*/  SHFL.IDX PT, R51, R20, 0x4, 0x181f ;  /* 0x00981f0014337f89 */ /* 0x000fe200000e0000 */
[C---:B------:R-:W-:Y:S02]  /*17920*/  IADD3 R45, R22.reuse, 0x50, RZ ;  /* 0x00000050162d7810 */ /* 0x040fe40007ffe0ff */
[----:B------:R-:W-:Y:S01]  /*17930*/  IADD3 R53, R22, 0x60, RZ ;  /* 0x0000006016357810 */ /* 0x000fe20007ffe0ff */
[C---:B--2---:R-:W-:Y:S01]  /*17940*/  IMAD.IADD R5, R16.reuse, 0x1, R5 ;  /* 0x0000000110057824 */ /* 0x044fe200078e0205 */
[----:B------:R-:W-:Y:S04]  /*17950*/  STS [R0+0x80], R152 ;  /* 0x0000809800007388 */ /* 0x000fe80000000800 */
[----:B------:R-:W-:Y:S04]  /*17960*/  STS [R0+0x480], R154 ;  /* 0x0004809a00007388 */ /* 0x000fe80000000800 */
[----:B------:R-:W-:Y:S04]  /*17970*/  STS [R5+0x80], R100 ;  /* 0x0000806405007388 */ /* 0x000fe80000000800 */
[----:B------:R-:W-:Y:S04]  /*17980*/  STS [R5+0x480], R102 ;  /* 0x0004806605007388 */ /* 0x000fe80000000800 */
[----:B------:R-:W-:Y:S04]  /*17990*/  STS [R0+0x2080], R156 ;  /* 0x0020809c00007388 */ /* 0x000fe80000000800 */
[----:B------:R1:W-:Y:S04]  /*179a0*/  STS [R0+0x2480], R158 ;  /* 0x0024809e00007388 */ /* 0x0003e80000000800 */
[----:B------:R-:W-:Y:S04]  /*179b0*/  STS [R5+0x2080], R160 ;  /* 0x002080a005007388 */ /* 0x000fe80000000800 */
[----:B------:R-:W-:Y:S04]  /*179c0*/  STS [R5+0x2480], R162 ;  /* 0x002480a205007388 */ /* 0x000fe80000000800 */
[----:B------:R-:W-:Y:S04]  /*179d0*/  STS [R9], R164 ;  /* 0x000000a409007388 */ /* 0x000fe80000000800 */
[----:B------:R-:W-:Y:S04]  /*179e0*/  STS [R9+0x400], R166 ;  /* 0x000400a609007388 */ /* 0x000fe80000000800 */
[----:B------:R-:W-:Y:S04]  /*179f0*/  SHFL.IDX PT, R50, R20, 0x5, 0x181f ;  /* 0x00b81f0014327f89 */ /* 0x000fe800000e0000 */
[----:B------:R-:W-:Y:S01]  /*17a00*/  SHFL.IDX PT, R49, R20, 0x6, 0x181f ;  /* 0x00d81f0014317f89 */ /* 0x000fe200000e0000 */
[----:B-1----:R-:W-:Y:S01]  /*17a10*/  IMAD.IADD R0, R3, 0x1, R6 ;  /* 0x0000000103007824 */ /* 0x002fe200078e0206 */
[----:B------:R-:W-:-:S02]  /*17a20*/  IADD3 R3, R16, 0x400, R9 ;  /* 0x0000040010037810 */ /* 0x000fc40007ffe009 */
[----:B------:R-:W-:Y:S02]  /*17a30*/  SHFL.IDX PT, R6, R4, 0x2, 0x1c1f ;  /* 0x005c1f0004067f89 */ /* 0x000fe400000e0000 */
[----:B------:R-:W-:Y:S01]  /*17a40*/  LEA.HI.X R2, R2, c[0x0][0x454], R0, 0x2, P0 ;  /* 0x0001150002027a11 */ /* 0x000fe200000f1400 */
[C---:B------:R-:W-:Y:S01]  /*17a50*/  IMAD.IADD R0, R15.reuse, 0x1, R9 ;  /* 0x000000010f007824 */ /* 0x040fe200078e0209 */
[----:B------:R-:W-:Y:S01]  /*17a60*/  SHFL.IDX PT, R4, R4, 0x3, 0x1c1f ;  /* 0x007c1f0004047f89 */ /* 0x000fe200000e0000 */
[----:B------:R-:W-:Y:S01]  /*17a70*/  IMAD.IADD R14, R15, 0x1, R3 ;  /* 0x000000010f0e7824 */ /* 0x000fe200078e0203 */
[----:B------:R-:W-:Y:S01]  /*17a80*/  ISETP.GE.AND P0, PT, R8, c[0x0][0x3c8], PT ;  /* 0x0000f20008007a0c */ /* 0x000fe20003f06270 */
[----:B------:R-:W-:Y:S01]  /*17a90*/  IMAD.IADD R3, R16, 0x1, R9 ;  /* 0x0000000110037824 */ /* 0x000fe200078e0209 */
[----:B------:R-:W1:Y:S02]  /*17aa0*/  SHFL.IDX PT, R13, R2, RZ, 0x1c1f ;  /* 0x001c1fff020d7589 */ /* 0x000e6400000e0000 */
[----:B------:R-:W-:-:S02]  /*17ab0*/  ISETP.GE.OR P1, PT, R22, R54, P0 ;  /* 0x000000361600720c */ /* 0x000fc40000726670 */
[----:B------:R-:W2:Y:S04]  /*17ac0*/  SHFL.IDX PT, R11, R2, 0x1, 0x1c1f ;  /* 0x003c1f00020b7f89 */ /* 0x000ea800000e0000 */
[----:B------:R-:W3:Y:S04]  /*17ad0*/  SHFL.IDX PT, R7, R2, 0x2, 0x1c1f ;  /* 0x005c1f0002077f89 */ /* 0x000ee800000e0000 */
[----:B------:R4:W1:Y:S04]  /*17ae0*/  SHFL.IDX PT, R5, R2, 0x3, 0x1c1f ;  /* 0x007c1f0002057f89 */ /* 0x00086800000e0000 */
[----:B------:R-:W-:Y:S04]  /*17af0*/  STS [R0], R112 ;  /* 0x0000007000007388 */ /* 0x000fe80000000800 */
[----:B------:R-:W-:Y:S04]  /*17b00*/  STS [R0+0x400], R114 ;  /* 0x0004007200007388 */ /* 0x000fe80000000800 */
[----:B------:R-:W-:Y:S04]  /*17b10*/  STS [R9+0x2000], R104 ;  /* 0x0020006809007388 */ /* 0x000fe80000000800 */
[----:B------:R-:W-:Y:S04]  /*17b20*/  STS [R9+0x2400], R106 ;  /* 0x0024006a09007388 */ /* 0x000fe80000000800 */
[----:B------:R-:W-:Y:S01]  /*17b30*/  STS [R0+0x2000], R108 ;  /* 0x0020006c00007388 */ /* 0x000fe20000000800 */
[----:B----4-:R-:W-:-:S03]  /*17b40*/  IMAD.IADD R2, R16, 0x1, R0 ;  /* 0x0000000110027824 */ /* 0x010fc600078e0200 */
[----:B------:R4:W-:Y:S04]  /*17b50*/  STS [R0+0x2400], R110 ;  /* 0x0024006e00007388 */ /* 0x0009e80000000800 */
[----:B------:R-:W-:Y:S04]  /*17b60*/  STS [R3], R116 ;  /* 0x0000007403007388 */ /* 0x000fe80000000800 */
[----:B------:R-:W-:Y:S04]  /*17b70*/  STS [R3+0x400], R118 ;  /* 0x0004007603007388 */ /* 0x000fe80000000800 */
[----:B------:R-:W-:Y:S04]  /*17b80*/  STS [R2], R168 ;  /* 0x000000a802007388 */ /* 0x000fe80000000800 */
[----:B------:R-:W-:Y:S04]  /*17b90*/  STS [R14], R170 ;  /* 0x000000aa0e007388 */ /* 0x000fe80000000800 */
[----:B------:R-:W-:Y:S04]  /*17ba0*/  STS [R3+0x2000], R120 ;  /* 0x0020007803007388 */ /* 0x000fe80000000800 */
[----:B------:R-:W-:Y:S01]  /*17bb0*/  STS [R3+0x2400], R122 ;  /* 0x0024007a03007388 */ /* 0x000fe20000000800 */
[----:B----4-:R-:W-:-:S03]  /*17bc0*/  IMAD.SHL.U32 R0, R17, 0x2, RZ ;  /* 0x0000000211007824 */ /* 0x010fc600078e00ff */
[----:B------:R4:W-:Y:S04]  /*17bd0*/  STS [R2+0x2000], R124 ;  /* 0x0020007c02007388 */ /* 0x0009e80000000800 */
[----:B------:R-:W-:Y:S04]  /*17be0*/  STS [R14+0x2000], R126 ;  /* 0x0020007e0e007388 */ /* 0x000fe80000000800 */
[----:B------:R-:W-:Y:S06]  /*17bf0*/  BAR.SYNC.DEFER_BLOCKING 0x1, 0x80 ;  /* 0x0042000000007b1d */ /* 0x000fec0000010000 */
[----:B------:R-:W3:Y:S04]  /*17c00*/  SHFL.IDX PT, R3, R21, 0x1, 0x181f ;  /* 0x00381f0015037f89 */ /* 0x000ee800000e0000 */
[----:B------:R-:W-:Y:S01]  /*17c10*/  SHFL.IDX PT, R9, R21, 0x2, 0x181f ;  /* 0x00581f0015097f89 */ /* 0x000fe200000e0000 */
[----:B----4-:R-:W-:-:S03]  /*17c20*/  IADD3 R2, R22, 0x10, RZ ;  /* 0x0000001016027810 */ /* 0x010fc60007ffe0ff */
[----:B-1----:R-:W-:Y:S04]  /*17c30*/  @!P3 ST.E [R12.64], R24 ;  /* 0x000000180c00b985 */ /* 0x002fe8000c10190c */
[----:B--2---:R-:W-:Y:S04]  /*17c40*/  @!P6 ST.E [R10.64], R25 ;  /* 0x000000190a00e985 */ /* 0x004fe8000c10190c */
[----:B---3--:R-:W-:Y:S04]  /*17c50*/  @!P5 ST.E [R6.64], R26 ;  /* 0x0000001a0600d985 */ /* 0x008fe8000c10190c */
[----:B------:R1:W-:Y:S01]  /*17c60*/  @!P4 ST.E [R4.64], R27 ;  /* 0x0000001b0400c985 */ /* 0x0003e2000c10190c */
[----:B------:R-:W-:-:S02]  /*17c70*/  ISETP.GE.OR P4, PT, R2, R54, P0 ;  /* 0x000000360200720c */ /* 0x000fc40000786670 */
[----:B------:R-:W-:Y:S01]  /*17c80*/  IADD3 R2, R22, 0x20, RZ ;  /* 0x0000002016027810 */ /* 0x000fe20007ffe0ff */
[----:B------:R-:W2:Y:S03]  /*17c90*/  SHFL.IDX PT, R6, R21, RZ, 0x181f ;  /* 0x00181fff15067589 */ /* 0x000ea600000e0000 */
[----:B------:R-:W-:Y:S01]  /*17ca0*/  ISETP.GE.OR P3, PT, R2, R54, P0 ;  /* 0x000000360200720c */ /* 0x000fe20000766670 */
[----:B------:R-:W3:Y:S01]  /*17cb0*/  SHFL.IDX PT, R7, R20, RZ, 0x181f ;  /* 0x00181fff14077589 */ /* 0x000ee200000e0000 */
[----:B------:R-:W-:-:S03]  /*17cc0*/  IADD3 R2, R22, 0x30, RZ ;  /* 0x0000003016027810 */ /* 0x000fc60007ffe0ff */
[----:B------:R-:W-:Y:S01]  /*17cd0*/  LDS.128 R24, [R0+0x80] ;  /* 0x0000800000187984 */ /* 0x000fe20000000c00 */
[----:B------:R-:W-:-:S03]  /*17ce0*/  ISETP.GE.OR P2, PT, R2, R54, P0 ;  /* 0x000000360200720c */ /* 0x000fc60000746670 */
[----:B------:R-:W4:Y:S04]  /*17cf0*/  SHFL.IDX PT, R5, R20, 0x1, 0x181f ;  /* 0x00381f0014057f89 */ /* 0x000f2800000e0000 */
[----:B------:R-:W4:Y:S04]  /*17d00*/  SHFL.IDX PT, R11, R20, 0x2, 0x181f ;  /* 0x00581f00140b7f89 */ /* 0x000f2800000e0000 */
[----:B------:R-:W4:Y:S01]  /*17d10*/  SHFL.IDX PT, R10, R21, 0x3, 0x181f ;  /* 0x00781f00150a7f89 */ /* 0x000f2200000e0000 */
[----:B-1----:R-:W-:-:S03]  /*17d20*/  @!P4 LEA R4, P6, R8, R3, 0x1 ;  /* 0x000000030804c211 */ /* 0x002fc600078c08ff */
[----:B------:R-:W1:Y:S01]  /*17d30*/  LDS.128 R16, [R0+0x880] ;  /* 0x0008800000107984 */ /* 0x000e620000000c00 */
[----:B--2---:R-:W-:-:S03]  /*17d40*/  @!P1 LEA R6, P5, R8, R6, 0x1 ;  /* 0x0000000608069211 */ /* 0x004fc600078a08ff */
[----:B------:R-:W2:Y:S01]  /*17d50*/  LDS.128 R12, [R0+0x1080] ;  /* 0x00108000000c7984 */ /* 0x000ea20000000c00 */
[----:B---3--:R-:W-:-:S03]  /*17d60*/  @!P1 LEA.HI.X R7, R8, R7, R52, 0x1, P5 ;  /* 0x0000000708079211 */ /* 0x008fc600028f0c34 */
[----:B------:R-:W3:Y:S02]  /*17d70*/  LDS.128 R28, [R0+0x1880] ;  /* 0x00188000001c7984 */ /* 0x000ee40000000c00 */
[----:B------:R-:W-:Y:S02]  /*17d80*/  P2R R2, PR, RZ, 0x40 ;  /* 0x00000040ff027803 */ /* 0x000fe40000000000 */
[----:B------:R-:W-:Y:S01]  /*17d90*/  LDS.128 R32, [R0+0x2080] ;  /* 0x0020800000207984 */ /* 0x000fe20000000c00 */
[----:B------:R-:W-:Y:S02]  /*17da0*/  ISETP.GE.OR P6, PT, R23, R54, P0 ;  /* 0x000000361700720c */ /* 0x000fe400007c6670 */
[----:B------:R-:W-:Y:S01]  /*17db0*/  ISETP.NE.AND P5, PT, R2, RZ, PT ;  /* 0x000000ff0200720c */ /* 0x000fe20003fa5270 */
[----:B------:R-:W-:Y:S03]  /*17dc0*/  LDS.128 R36, [R0+0x2880] ;  /* 0x0028800000247984 */ /* 0x000fe60000000c00 */
[C---:B----4-:R-:W-:Y:S01]  /*17dd0*/  @!P4 LEA.HI.X R5, R8.reuse, R5, R52, 0x1, P5 ;  /* 0x000000050805c211 */ /* 0x050fe200028f0c34 */
[----:B------:R-:W-:Y:S01]  /*17de0*/  LDS.128 R40, [R0+0x3080] ;  /* 0x0030800000287984 */ /* 0x000fe20000000c00 */
[----:B------:R-:W-:-:S03]  /*17df0*/  @!P3 LEA R2, P5, R8, R9, 0x1 ;  /* 0x000000090802b211 */ /* 0x000fc600078a08ff */
[----:B------:R-:W4:Y:S01]  /*17e00*/  SHFL.IDX PT, R23, R21, 0x4, 0x181f ;  /* 0x00981f0015177f89 */ /* 0x000f2200000e0000 */
[C-C-:B------:R-:W-:Y:S02]  /*17e10*/  @!P3 LEA.HI.X R3, R8.reuse, R11, R52.reuse, 0x1, P5 ;  /* 0x0000000b0803b211 */ /* 0x140fe400028f0c34 */
[C---:B------:R-:W-:Y:S01]  /*17e20*/  @!P2 LEA R10, P5, R8.reuse, R10, 0x1 ;  /* 0x0000000a080aa211 */ /* 0x040fe200078a08ff */
[----:B------:R-:W4:Y:S03]  /*17e30*/  SHFL.IDX PT, R9, R21, 0x5, 0x181f ;  /* 0x00b81f0015097f89 */ /* 0x000f2600000e0000 */
[----:B------:R-:W-:Y:S02]  /*17e40*/  @!P2 LEA.HI.X R11, R8, R44, R52, 0x1, P5 ;  /* 0x0000002c080ba211 */ /* 0x000fe400028f0c34 */
[-C--:B------:R-:W-:Y:S02]  /*17e50*/  ISETP.GE.OR P5, PT, R45, R54.reuse, P0 ;  /* 0x000000362d00720c */ /* 0x080fe400007a6670 */
[----:B------:R4:W4:Y:S04]  /*17e60*/  LDS.128 R44, [R0+0x3880] ;  /* 0x00388000002c7984 */ /* 0x0009280000000c00 */
[----:B------:R4:W-:Y:S01]  /*17e70*/  @!P1 ST.E.128 [R6.64], R24 ;  /* 0x0000001806009985 */ /* 0x0009e2000c101d0c */
[----:B------:R-:W-:-:S03]  /*17e80*/  ISETP.GE.OR P1, PT, R53, R54, P0 ;  /* 0x000000363500720c */ /* 0x000fc60000726670 */
[----:B-1----:R1:W-:Y:S04]  /*17e90*/  @!P4 ST.E.128 [R4.64], R16 ;  /* 0x000000100400c985 */ /* 0x0023e8000c101d0c */
[----:B--2---:R2:W-:Y:S04]  /*17ea0*/  @!P3 ST.E.128 [R2.64], R12 ;  /* 0x0000000c0200b985 */ /* 0x0045e8000c101d0c */
[----:B---3--:R3:W-:Y:S01]  /*17eb0*/  @!P2 ST.E.128 [R10.64], R28 ;  /* 0x0000001c0a00a985 */ /* 0x0087e2000c101d0c */
[----:B----4-:R-:W-:-:S04]  /*17ec0*/  IADD3 R0, R22, 0x70, RZ ;  /* 0x0000007016007810 */ /* 0x010fc80007ffe0ff */
[----:B------:R-:W-:Y:S02]  /*17ed0*/  ISETP.GE.OR P0, PT, R0, R54, P0 ;  /* 0x000000360000720c */ /* 0x000fe40000706670 */
[C---:B------:R-:W-:Y:S02]  /*17ee0*/  @!P6 LEA R6, P4, R8.reuse, R23, 0x1 ;  /* 0x000000170806e211 */ /* 0x040fe400078808ff */
[C---:B-1----:R-:W-:Y:S02]  /*17ef0*/  @!P5 LEA R4, P3, R8.reuse, R9, 0x1 ;  /* 0x000000090804d211 */ /* 0x042fe400078608ff */
[C-C-:B------:R-:W-:Y:S02]  /*17f00*/  @!P6 LEA.HI.X R7, R8.reuse, R51, R52.reuse, 0x1, P4 ;  /* 0x000000330807e211 */ /* 0x140fe400020f0c34 */
[C---:B--2---:R-:W-:Y:S02]  /*17f10*/  @!P1 LEA R2, P2, R8.reuse, R48, 0x1 ;  /* 0x0000003008029211 */ /* 0x044fe400078408ff */
[C-C-:B------:R-:W-:Y:S01]  /*17f20*/  @!P5 LEA.HI.X R5, R8.reuse, R50, R52.reuse, 0x1, P3 ;  /* 0x000000320805d211 */ /* 0x140fe200018f0c34 */
[----:B------:R3:W-:Y:S01]  /*17f30*/  @!P6 ST.E.128 [R6.64], R32 ;  /* 0x000000200600e985 */ /* 0x0007e2000c101d0c */
[----:B------:R-:W-:-:S03]  /*17f40*/  @!P1 LEA.HI.X R3, R8, R49, R52, 0x1, P2 ;  /* 0x0000003108039211 */ /* 0x000fc600010f0c34 */
[----:B------:R3:W-:Y:S04]  /*17f50*/  @!P5 ST.E.128 [R4.64], R36 ;  /* 0x000000240400d985 */ /* 0x0007e8000c101d0c */
[----:B------:R3:W1:Y:S04]  /*17f60*/  SHFL.IDX PT, R6, R21, 0x7, 0x181f ;  /* 0x00f81f0015067f89 */ /* 0x00066800000e0000 */
[----:B------:R3:W2:Y:S04]  /*17f70*/  SHFL.IDX PT, R4, R20, 0x7, 0x181f ;  /* 0x00f81f0014047f89 */ /* 0x0006a800000e0000 */
[----:B------:R3:W-:Y:S01]  /*17f80*/  @!P1 ST.E.128 [R2.64], R40 ;  /* 0x0000002802009985 */ /* 0x0007e2000c101d0c */
[----:B------:R-:W-:Y:S05]  /*17f90*/  @P0 EXIT ;  /* 0x000000000000094d */ /* 0x000fea0003800000 */
[----:B-1-3--:R-:W-:-:S04]  /*17fa0*/  LEA R2, P0, R8, R6, 0x1 ;  /* 0x0000000608027211 */ /* 0x00afc800078008ff */
[----:B--2---:R-:W-:-:S05]  /*17fb0*/  LEA.HI.X R3, R8, R4, R52, 0x1, P0 ;  /* 0x0000000408037211 */ /* 0x004fca00000f0c34 */
[----:B------:R-:W-:Y:S01]  /*17fc0*/  ST.E.128 [R2.64], R44 ;  /* 0x0000002c02007985 */ /* 0x000fe2000c101d0c */
[----:B------:R-:W-:Y:S05]  /*17fd0*/  EXIT ;  /* 0x000000000000794d */ /* 0x000fea0003800000 */
.L_x_205:
[----:B------:R-:W1:Y:S01]  /*17fe0*/  S2R R8, SR_TID.X ;  /* 0x0000000000087919 */ /* 0x000e620000002100 */
[----:B------:R-:W-:Y:S03]  /*17ff0*/  BSSY B0, `(.L_x_206) ;  /* 0x0000027000007945 */ /* 0x000fe60003800000 */
[----:B------:R-:W2:Y:S01]  /*18000*/  S2R R10, SR_CTAID.Z ;  /* 0x00000000000a7919 */ /* 0x000ea20000002700 */
[----:B-1----:R-:W-:Y:S02]  /*18010*/  ISETP.GT.AND P0, PT, R8, 0x7f, PT ;  /* 0x0000007f0800780c */ /* 0x002fe40003f04270 */
[----:B--2---:R-:W-:-:S11]  /*18020*/  SHF.R.S32.HI R11, RZ, 0x1f, R10 ;  /* 0x0000001fff0b7819 */ /* 0x004fd6000001140a */
[----:B------:R-:W-:Y:S05]  /*18030*/  @P0 BRA `(.L_x_207) ;  /* 0x0000022000000947 */ /* 0x000fea0003800000 */
[----:B------:R-:W1:Y:S01]  /*18040*/  S2R R5, SR_CTAID.X ;  /* 0x0000000000057919 */ /* 0x000e620000002500 */
[----:B------:R-:W-:-:S05]  /*18050*/  MOV R2, c[0x0][0x4e8] ;  /* 0x00013a0000027a02 */ /* 0x000fca0000000f00 */
[----:B------:R-:W-:Y:S01]  /*18060*/  IMAD R0, R2, c[0x0][0x388], RZ ;  /* 0x0000e20002007a24 */ /* 0x000fe200078e02ff */
[----:B-1----:R-:W-:-:S04]  /*18070*/  LEA R5, R5, R8, 0x7 ;  /* 0x0000000805057211 */ /* 0x002fc800078e38ff */
[----:B------:R-:W-:-:S13]  /*18080*/  ISETP.GE.AND P0, PT, R5, R0, PT ;  /* 0x000000000500720c */ /* 0x000fda0003f06270 */
[----:B------:R-:W-:Y:S05]  /*18090*/  @P0 BRA `(.L_x_207) ;  /* 0x000001c000000947 */ /* 0x000fea0003800000 */
[----:B------:R-:W1:Y:S01]  /*180a0*/  S2R R4, SR_CTAID.Y ;  /* 0x0000000000047919 */ /* 0x000e620000002600 */
[----:B------:R-:W-:Y:S02]  /*180b0*/  ISETP.NE.AND P0, PT, R2, 0x1, PT ;  /* 0x000000010200780c */ /* 0x000fe40003f05270 */
[----:B------:R-:W-:-:S11]  /*180c0*/  MOV R0, R5 ;  /* 0x0000000500007202 */ /* 0x000fd60000000f00 */
[----:B------:R-:W-:-:S05]  /*180d0*/  @P0 IMAD.HI.U32 R2, R5, c[0x0][0x4ec], RZ ;  /* 0x00013b0005020a27 */ /* 0x000fca00078e00ff */
[----:B------:R-:W-:Y:S02]  /*180e0*/  @P0 SHF.R.U32.HI R0, RZ, c[0x0][0x4f0], R2 ;  /* 0x00013c00ff000a19 */ /* 0x000fe40000011602 */
[----:B-1----:R-:W-:Y:S01]  /*180f0*/  SHF.R.S32.HI R3, RZ, 0x1f, R4 ;  /* 0x0000001fff037819 */ /* 0x002fe20000011404 */
[----:B------:R-:W-:-:S04]  /*18100*/  IMAD.WIDE.U32 R6, R4, c[0x0][0x490], RZ ;  /* 0x0001240004067a25 */ /* 0x000fc800078e00ff */
[----:B------:R-:W-:-:S04]  /*18110*/  IMAD R3, R3, c[0x0][0x490], RZ ;  /* 0x0001240003037a24 */ /* 0x000fc800078e02ff */
[----:B------:R-:W-:Y:S01]  /*18120*/  IMAD R2, R4, c[0x0][0x494], R3 ;  /* 0x0001250004027a24 */ /* 0x000fe200078e0203 */
[----:B------:R-:W-:-:S04]  /*18130*/  IADD3 R4, -R0, RZ, RZ ;  /* 0x000000ff00047210 */ /* 0x000fc80007ffe1ff */
[----:B------:R-:W-:Y:S01]  /*18140*/  IADD3 R3, R7, R2, RZ ;  /* 0x0000000207037210 */ /* 0x000fe20007ffe0ff */
[----:B------:R-:W-:Y:S02]  /*18150*/  IMAD.MOV.U32 R2, RZ, RZ, R6 ;  /* 0x000000ffff027224 */ /* 0x000fe400078e0006 */
[----:B------:R-:W-:Y:S02]  /*18160*/  IMAD R7, R11, c[0x0][0x498], RZ ;  /* 0x000126000b077a24 */ /* 0x000fe400078e02ff */
[----:B------:R-:W-:Y:S02]  /*18170*/  IMAD R4, R4, c[0x0][0x4e8], R5 ;  /* 0x00013a0004047a24 */ /* 0x000fe400078e0205 */
[----:B------:R-:W-:-:S03]  /*18180*/  IMAD.WIDE.U32 R2, R10, c[0x0][0x498], R2 ;  /* 0x000126000a027a25 */ /* 0x000fc600078e0002 */
[----:B------:R-:W-:Y:S01]  /*18190*/  SHF.R.S32.HI R5, RZ, 0x1f, R4 ;  /* 0x0000001fff057819 */ /* 0x000fe20000011404 */
[----:B------:R-:W-:Y:S01]  /*181a0*/  IMAD R6, R10, c[0x0][0x49c], R7 ;  /* 0x000127000a067a24 */ /* 0x000fe200078e0207 */
[----:B------:R-:W-:Y:S02]  /*181b0*/  SHF.R.S32.HI R7, RZ, 0x1f, R0 ;  /* 0x0000001fff077819 */ /* 0x000fe40000011400 */
[----:B------:R-:W-:Y:S01]  /*181c0*/  IADD3 R2, P0, R0, R2, RZ ;  /* 0x0000000200027210 */ /* 0x000fe20007f1e0ff */
[----:B------:R-:W-:-:S03]  /*181d0*/  IMAD R0, R5, c[0x0][0x488], RZ ;  /* 0x0001220005007a24 */ /* 0x000fc600078e02ff */
[----:B------:R-:W-:Y:S01]  /*181e0*/  IADD3.X R3, R7, R3, R6, P0, !PT ;  /* 0x0000000307037210 */ /* 0x000fe200007fe406 */
[----:B------:R-:W-:-:S04]  /*181f0*/  IMAD R0, R4, c[0x0][0x48c], R0 ;  /* 0x0001230004007a24 */ /* 0x000fc800078e0200 */
[----:B------:R-:W-:-:S05]  /*18200*/  IMAD.WIDE.U32 R2, R4, c[0x0][0x488], R2 ;  /* 0x0001220004027a25 */ /* 0x000fca00078e0002 */
[----:B------:R-:W-:Y:S02]  /*18210*/  IADD3 R0, R3, R0, RZ ;  /* 0x0000000003007210 */ /* 0x000fe40007ffe0ff */
[----:B------:R-:W-:-:S04]  /*18220*/  LEA R4, P0, R2, c[0x0][0x450], 0x2 ;  /* 0x0001140002047a11 */ /* 0x000fc800078010ff */
[----:B------:R-:W-:Y:S01]  /*18230*/  LEA.HI.X R5, R2, c[0x0][0x454], R0, 0x2, P0 ;  /* 0x0001150002057a11 */ /* 0x000fe200000f1400 */
[----:B------:R-:W-:-:S05]  /*18240*/  IMAD.MOV.U32 R0, RZ, RZ, -0x800000 ;  /* 0xff800000ff007424 */ /* 0x000fca00078e00ff */
[----:B------:R1:W-:Y:S03]  /*18250*/  STG.E [R4.64], R0 ;  /* 0x0000000004007986 */ /* 0x0003e6000c10190c */
.L_x_207:
[----:B------:R-:W-:Y:S05]  /*18260*/  BSYNC B0 ;  /* 0x0000000000007941 */ /* 0x000fea0003800000 */
.L_x_206:
[----:B------:R-:W2:Y:S01]  /*18270*/  S2R R6, SR_CTAID.Y ;  /* 0x0000000000067919 */ /* 0x000ea20000002600 */
[----:B-1----:R-:W-:Y:S01]  /*18280*/  SHF.R.S32.HI R0, RZ, 0x1f, R8 ;  /* 0x0000001fff007819 */ /* 0x002fe20000011408 */
[----:B------:R-:W-:Y:S02]  /*18290*/  IMAD.MOV.U32 R20, RZ, RZ, c[0x0][0x4e8] ;  /* 0x00013a00ff147624 */ /* 0x000fe400078e00ff */
[----:B------:R-:W1:Y:S01]  /*182a0*/  S2R R12, SR_CTAID.X ;  /* 0x00000000000c7919 */ /* 0x000e620000002500 */
[----:B------:R-:W-:Y:S02]  /*182b0*/  LEA.HI R0, R0, R8, RZ, 0x3 ;  /* 0x0000000800007211 */ /* 0x000fe400078f18ff */
[C---:B------:R-:W-:Y:S01]  /*182c0*/  ISETP.NE.AND P0, PT, R20.reuse, 0x1, PT ;  /* 0x000000011400780c */ /* 0x040fe20003f05270 */
[----:B------:R-:W-:Y:S01]  /*182d0*/  IMAD R20, R20, c[0x0][0x388], RZ ;  /* 0x0000e20014147a24 */ /* 0x000fe200078e02ff */
[----:B------:R-:W-:Y:S02]  /*182e0*/  LOP3.LUT R2, R0, 0xfffffff8, RZ, 0xc0, !PT ;  /* 0xfffffff800027812 */ /* 0x000fe400078ec0ff */
[----:B------:R-:W-:-:S03]  /*182f0*/  SHF.R.S32.HI R9, RZ, 0x3, R0 ;  /* 0x00000003ff097819 */ /* 0x000fc60000011400 */
[----:B------:R-:W-:-:S04]  /*18300*/  IMAD.IADD R8, R8, 0x1, -R2 ;  /* 0x0000000108087824 */ /* 0x000fc800078e0a02 */
[----:B------:R-:W-:Y:S01]  /*18310*/  IMAD R0, R8, 0x10, R9 ;  /* 0x0000001008007824 */ /* 0x000fe200078e0209 */
[----:B--2---:R-:W-:-:S03]  /*18320*/  SHF.R.S32.HI R3, RZ, 0x1f, R6 ;  /* 0x0000001fff037819 */ /* 0x004fc60000011406 */
[----:B-1----:R-:W-:Y:S02]  /*18330*/  IMAD R5, R12, 0x80, R0 ;  /* 0x000000800c057824 */ /* 0x002fe400078e0200 */
[----:B------:R-:W-:Y:S02]  /*18340*/  IMAD R2, R3, c[0x0][0x3e8], RZ ;  /* 0x0000fa0003027a24 */ /* 0x000fe400078e02ff */
[----:B------:R-:W-:-:S04]  /*18350*/  @P0 IMAD.HI.U32 R4, R5, c[0x0][0x4ec], RZ ;  /* 0x00013b0005040a27 */ /* 0x000fc800078e00ff */
[C---:B------:R-:W-:Y:S02]  /*18360*/  IMAD R2, R6.reuse, c[0x0][0x3ec], R2 ;  /* 0x0000fb0006027a24 */ /* 0x040fe400078e0202 */
[----:B------:R-:W-:-:S04]  /*18370*/  IMAD.WIDE.U32 R6, R6, c[0x0][0x3e8], RZ ;  /* 0x0000fa0006067a25 */ /* 0x000fc800078e00ff */
[----:B------:R-:W-:Y:S01]  /*18380*/  IMAD.MOV.U32 R0, RZ, RZ, R5 ;  /* 0x000000ffff007224 */ /* 0x000fe200078e0005 */
[----:B------:R-:W-:Y:S01]  /*18390*/  @P0 SHF.R.U32.HI R0, RZ, c[0x0][0x4f0], R4 ;  /* 0x00013c00ff000a19 */ /* 0x000fe20000011604 */
[----:B------:R-:W-:Y:S02]  /*183a0*/  IMAD.IADD R3, R7, 0x1, R2 ;  /* 0x0000000107037824 */ /* 0x000fe400078e0202 */
[----:B------:R-:W-:Y:S02]  /*183b0*/  IMAD R7, R11, c[0x0][0x3f0], RZ ;  /* 0x0000fc000b077a24 */ /* 0x000fe400078e02ff */
[----:B------:R-:W-:Y:S01]  /*183c0*/  IMAD.MOV.U32 R2, RZ, RZ, R6 ;  /* 0x000000ffff027224 */ /* 0x000fe200078e0006 */
[----:B------:R-:W-:Y:S01]  /*183d0*/  SHF.R.S32.HI R6, RZ, 0x1f, R0 ;  /* 0x0000001fff067819 */ /* 0x000fe20000011400 */
[C---:B------:R-:W-:Y:S02]  /*183e0*/  IMAD R7, R10.reuse, c[0x0][0x3f4], R7 ;  /* 0x0000fd000a077a24 */ /* 0x040fe400078e0207 */
[----:B------:R-:W-:-:S04]  /*183f0*/  IMAD.WIDE.U32 R2, R10, c[0x0][0x3f0], R2 ;  /* 0x0000fc000a027a25 */ /* 0x000fc800078e0002 */
        /* <DEDUP_REMOVED lines=31> */
[----:B------:R-:W-:Y:S01]  /*185f0*/  ISETP.GE.OR P3, PT, R10, R20, P0 ;  /* 0x000000140a00720c */ /* 0x000fe20000766670 */
        /* <DEDUP_REMOVED lines=45> */
.L_x_208:
        /* <DEDUP_REMOVED lines=11> */
.L_x_738:


//--------------------- .text._ZN7cutlass13device_kernelIN5flash19enable_sm80_to_sm89INS1_16FlashAttnFwdSm80INS1_25CollectiveMainloopFwdSm80ILi4ELi1ELb0EN4cute5tupleIJNS5_1CILi128EEENS7_ILi96EEENS7_ILi64EEEEEELi64ENS_6half_tEfNS_4arch4Sm80ELb0ELb1ELb0ELb1ELb0ELb0ELb1ELb0EEENS1_21CollectiveEpilogueFwdINS6_IJS8_SA_S9_EEENS6_IJNS7_ILi1EEESI_SI_EEESC_SE_Li128ELb1ELb1ELb0ELb0EEENS1_19SingleTileSchedulerILb1ELb0ELb1ELi128EEEEEEEEEvNT_6ParamsE --------------------------
	.section	.text._ZN7cutlass13device_kernelIN5flash19enable_sm80_to_sm89INS1_16FlashAttnFwdSm80INS1_25CollectiveMainloopFwdSm80ILi4ELi1ELb0EN4cute5tupleIJNS5_1CILi128EEENS7_ILi96EEENS7_ILi64EEEEEELi64ENS_6half_tEfNS_4arch4Sm80ELb0ELb1ELb0ELb1ELb0ELb0ELb1ELb0EEENS1_21CollectiveEpilogueFwdINS6_IJS8_SA_S9_EEENS6_IJNS7_ILi1EEESI_SI_EEESC_SE_Li128ELb1ELb1ELb0ELb0EEENS1_19SingleTileSchedulerILb1ELb0ELb1ELi128EEEEEEEEEvNT_6ParamsE,"ax",@progbits
	.sectioninfo	@"SHI_REGISTERS=255"
	.align	128
.text._ZN7cutlass13device_kernelIN5flash19enable_sm80_to_sm89INS1_16FlashAttnFwdSm80INS1_25CollectiveMainloopFwdSm80ILi4ELi1ELb0EN4cute5tupleIJNS5_1CILi128EEENS7_ILi96EEENS7_ILi64EEEEEELi64ENS_6half_tEfNS_4arch4Sm80ELb0ELb1ELb0ELb1ELb0ELb0ELb1ELb0EEENS1_21CollectiveEpilogueFwdINS6_IJS8_SA_S9_EEENS6_IJNS7_ILi1EEESI_SI_EEESC_SE_Li128ELb1ELb1ELb0ELb0EEENS1_19SingleTileSchedulerILb1ELb0ELb1ELi128EEEEEEEEEvNT_6ParamsE:
        .type           _ZN7cutlass13device_kernelIN5flash19enable_sm80_to_sm89INS1_16FlashAttnFwdSm80INS1_25CollectiveMainloopFwdSm80ILi4ELi1ELb0EN4cute5tupleIJNS5_1CILi128EEENS7_ILi96EEENS7_ILi64EEEEEELi64ENS_6half_tEfNS_4arch4Sm80ELb0ELb1ELb0ELb1ELb0ELb0ELb1ELb0EEENS1_21CollectiveEpilogueFwdINS6_IJS8_SA_S9_EEENS6_IJNS7_ILi1EEESI_SI_EEESC_SE_Li128ELb1ELb1ELb0ELb0EEENS1_19SingleTileSchedulerILb1ELb0ELb1ELi128EEEEEEEEEvNT_6ParamsE,@function
        .size           _ZN7cutlass13device_kernelIN5flash19enable_sm80_to_sm89INS1_16FlashAttnFwdSm80INS1_25CollectiveMainloopFwdSm80ILi4ELi1ELb0EN4cute5tupleIJNS5_1CILi128EEENS7_ILi96EEENS7_ILi64EEEEEELi64ENS_6half_tEfNS_4arch4Sm80ELb0ELb1ELb0ELb1ELb0ELb0ELb1ELb0EEENS1_21CollectiveEpilogueFwdINS6_IJS8_SA_S9_EEENS6_IJNS7_ILi1EEESI_SI_EEESC_SE_Li128ELb1ELb1ELb0ELb0EEENS1_19SingleTileSchedulerILb1ELb0ELb1ELi128EEEEEEEEEvNT_6ParamsE,(.L_x_739 - _ZN7cutlass13device_kernelIN5flash19enable_sm80_to_sm89INS1_16FlashAttnFwdSm80INS1_25CollectiveMainloopFwdSm80ILi4ELi1ELb0EN4cute5tupleIJNS5_1CILi128EEENS7_ILi96EEENS7_ILi64EEEEEELi64ENS_6half_tEfNS_4arch4Sm80ELb0ELb1ELb0ELb1ELb0ELb0ELb1ELb0EEENS1_21CollectiveEpilogueFwdINS6_IJS8_SA_S9_EEENS6_IJNS7_ILi1EEESI_SI_EEESC_SE_Li128ELb1ELb1ELb0ELb0EEENS1_19SingleTileSchedulerILb1ELb0ELb1ELi128EEEEEEEEEvNT_6ParamsE)
        .other          _ZN7cutlass13device_kernelIN5flash19enable_sm80_to_sm89INS1_16FlashAttnFwdSm80INS1_25CollectiveMainloopFwdSm80ILi4ELi1ELb0EN4cute5tupleIJNS5_1CILi128EEENS7_ILi96EEENS7_ILi64EEEEEELi64ENS_6half_tEfNS_4arch4Sm80ELb0ELb1ELb0ELb1ELb0ELb0ELb1ELb0EEENS1_21CollectiveEpilogueFwdINS6_IJS8_SA_S9_EEENS6_IJNS7_ILi1EEESI_SI_EEESC_SE_Li128ELb1ELb1ELb0ELb0EEENS1_19SingleTileSchedulerILb1ELb0ELb1ELi128EEEEEEEEEvNT_6ParamsE,@"STO_CUDA_ENTRY STV_DEFAULT"
_ZN7cutlass13device_kernelIN5flash19enable_sm80_to_sm89INS1_16FlashAttnFwdSm80INS1_25CollectiveMainloopFwdSm80ILi4ELi1ELb0EN4cute5tupleIJNS5_1CILi128EEENS7_ILi96EEENS7_ILi64EEEEEELi64ENS_6half_tEfNS_4arch4Sm80ELb0ELb1ELb0ELb1ELb0ELb0ELb1ELb0EEENS1_21CollectiveEpilogueFwdINS6_IJS8_SA_S9_EEENS6_IJNS7_ILi1EEESI_SI_EEESC_SE_Li128ELb1ELb1ELb0ELb0EEENS1_19SingleTileSchedulerILb1ELb0ELb1ELi128EEEEEEEEEvNT_6ParamsE:
[----:B------:R-:W-:Y:S02]  /*0000*/  MOV R1, c[0x0][0x28] ;  /* 0x00000a0000017a02 */ /* 0x000fe40000000f00 */
[----:B------:R-:W1:Y:S01]  /*0010*/  S2R R209, SR_TID.X ;  /* 0x0000000000d17919 */ /* 0x000e620000002100 */
[----:B------:R-:W-:Y:S01]  /*0020*/  IMAD.MOV.U32 R10, RZ, RZ, 0x4 ;  /* 0x00000004ff0a7424 */ /* 0x000fe200078e00ff */
[----:B------:R-:W2:Y:S01]  /*0030*/  S2UR UR4, SR_CTAID.X ;  /* 0x00000000000479c3 */ /* 0x000ea20000002500 */
[----:B------:R-:W-:Y:S01]  /*0040*/  ULDC.64 UR44, c[0x0][0x118] ;  /* 0x00004600002c7ab9 */ /* 0x000fe20000000a00 */
[----:B------:R-:W3:Y:S01]  /*0050*/  S2R R5, SR_CTAID.Z ;  /* 0x0000000000057919 */ /* 0x000ee20000002700 */
[----:B------:R-:W-:Y:S02]  /*0060*/  IADD3 R1, R1, -0x48, RZ ;  /* 0xffffffb801017810 */ /* 0x000fe40007ffe0ff */
[----:B-1----:R-:W-:Y:S01]  /*0070*/  SHF.R.U32.HI R0, RZ, 0x5, R209 ;  /* 0x00000005ff007819 */ /* 0x002fe200000116d1 */
[----:B---3--:R-:W-:-:S05]  /*0080*/  IMAD.WIDE R2, R5, R10, c[0x0][0x568] ;  /* 0x00015a0005027625 */ /* 0x008fca00078e020a */
[----:B------:R-:W1:Y:S02]  /*0090*/  SHFL.IDX PT, R0, R0, RZ, 0x1f ;  /* 0x00001fff00007589 */ /* 0x000e6400000e0000 */
[----:B-1----:R-:W-:-:S13]  /*00a0*/  ISETP.NE.AND P0, PT, R0, RZ, PT ;  /* 0x000000ff0000720c */ /* 0x002fda0003f05270 */
[----:B--2---:R-:W-:Y:S05]  /*00b0*/  @!P0 BRA `(.L_x_209) ;  /* 0x0000015000008947 */ /* 0x004fea0003800000 */
[----:B------:R-:W-:-:S04]  /*00c0*/  ISETP.NE.U32.AND P0, PT, RZ, c[0x0][0x568], PT ;  /* 0x00015a00ff007a0c */ /* 0x000fc80003f05070 */
[----:B------:R-:W-:-:S13]  /*00d0*/  ISETP.NE.AND.EX P0, PT, RZ, c[0x0][0x56c], PT, P0 ;  /* 0x00015b00ff007a0c */ /* 0x000fda0003f05300 */
[----:B------:R-:W-:Y:S05]  /*00e0*/  @!P0 BRA `(.L_x_210) ;  /* 0x0000002000008947 */ /* 0x000fea0003800000 */
[----:B------:R1:W5:Y:S01]  /*00f0*/  LDG.E R0, [R2.64] ;  /* 0x0000002c02007981 */ /* 0x000362000c1e1900 */
[----:B------:R-:W-:Y:S05]  /*0100*/  BRA `(.L_x_211) ;  /* 0x0000009000007947 */ /* 0x000fea0003800000 */
.L_x_210:
        /* <DEDUP_REMOVED lines=8> */
.L_x_212:
[----:B------:R-:W-:-:S04]  /*0190*/  MOV R0, c[0x0][0x54c] ;  /* 0x0001530000007a02 */ /* 0x000fc80000000f00 */
.L_x_211:
[----:B------:R-:W-:Y:S01]  /*01a0*/  USHF.L.U32 UR4, UR4, 0x7, URZ ;  /* 0x0000000704047899 */ /* 0x000fe2000800063f */
[----:B-----5:R-:W-:-:S05]  /*01b0*/  IMAD R0, R0, c[0x0][0x548], RZ ;  /* 0x0001520000007a24 */ /* 0x020fca00078e02ff */
[----:B------:R-:W-:-:S04]  /*01c0*/  MOV R6, UR4 ;  /* 0x0000000400067c02 */ /* 0x000fc80008000f00 */
[----:B------:R-:W-:-:S04]  /*01d0*/  ISETP.GE.AND P0, PT, R6, R0, PT ;  /* 0x000000000600720c */ /* 0x000fc80003f06270 */
[----:B------:R-:W-:-:S05]  /*01e0*/  SEL R0, R5, 0xffffffff, !P0 ;  /* 0xffffffff05007807 */ /* 0x000fca0004000000 */
[----:B------:R2:W-:Y:S01]  /*01f0*/  STL [R1+0x2c], R0 ;  /* 0x00002c0001007387 */ /* 0x0005e20000100800 */
[----:B------:R-:W-:Y:S05]  /*0200*/  BRA `(.L_x_213) ;  /* 0x0000014000007947 */ /* 0x000fea0003800000 */
.L_x_209:
[----:B------:R-:W-:-:S04]  /*0210*/  ISETP.NE.U32.AND P0, PT, RZ, c[0x0][0x568], PT ;  /* 0x00015a00ff007a0c */ /* 0x000fc80003f05070 */
[----:B------:R-:W-:-:S13]  /*0220*/  ISETP.NE.AND.EX P0, PT, RZ, c[0x0][0x56c], PT, P0 ;  /* 0x00015b00ff007a0c */ /* 0x000fda0003f05300 */
[----:B------:R-:W-:Y:S05]  /*0230*/  @!P0 BRA `(.L_x_214) ;  /* 0x0000002000008947 */ /* 0x000fea0003800000 */
[----:B------:R1:W5:Y:S01]  /*0240*/  LDG.E R0, [R2.64] ;  /* 0x0000002c02007981 */ /* 0x000362000c1e1900 */
[----:B------:R-:W-:Y:S05]  /*0250*/  BRA `(.L_x_215) ;  /* 0x0000009000007947 */ /* 0x000fea0003800000 */
.L_x_214:
        /* <DEDUP_REMOVED lines=8> */
.L_x_216:
[----:B------:R-:W-:-:S04]  /*02e0*/  MOV R0, c[0x0][0x54c] ;  /* 0x0001530000007a02 */ /* 0x000fc80000000f00 */
.L_x_215:
[----:B------:R-:W-:Y:S01]  /*02f0*/  USHF.L.U32 UR4, UR4, 0x7, URZ ;  /* 0x0000000704047899 */ /* 0x000fe2000800063f */
[----:B-----5:R-:W-:-:S05]  /*0300*/  IMAD R0, R0, c[0x0][0x548], RZ ;  /* 0x0001520000007a24 */ /* 0x020fca00078e02ff */
[----:B------:R-:W-:-:S04]  /*0310*/  MOV R6, UR4 ;  /* 0x0000000400067c02 */ /* 0x000fc80008000f00 */
[----:B------:R-:W-:-:S04]  /*0320*/  ISETP.GE.AND P0, PT, R6, R0, PT ;  /* 0x000000000600720c */ /* 0x000fc80003f06270 */
[----:B------:R-:W-:-:S05]  /*0330*/  SEL R0, R5, 0xffffffff, !P0 ;  /* 0xffffffff05007807 */ /* 0x000fca0004000000 */
[----:B------:R2:W-:Y:S04]  /*0340*/  STL [R1+0x2c], R0 ;  /* 0x00002c0001007387 */ /* 0x0005e80000100800 */
.L_x_213:
[----:B------:R-:W3:Y:S02]  /*0350*/  LDL R35, [R1+0x2c] ;  /* 0x00002c0001237983 */ /* 0x000ee40000100800 */
[----:B---3--:R-:W-:-:S13]  /*0360*/  ISETP.GE.AND P0, PT, R35, RZ, PT ;  /* 0x000000ff2300720c */ /* 0x008fda0003f06270 */
[----:B------:R-:W-:Y:S05]  /*0370*/  @!P0 EXIT ;  /* 0x000000000000894d */ /* 0x000fea0003800000 */
[----:B------:R-:W-:Y:S02]  /*0380*/  ISETP.NE.U32.AND P3, PT, RZ, c[0x0][0x370], PT ;  /* 0x0000dc00ff007a0c */ /* 0x000fe40003f65070 */
[----:B------:R-:W-:Y:S02]  /*0390*/  ISETP.NE.U32.AND P2, PT, RZ, c[0x0][0x360], PT ;  /* 0x0000d800ff007a0c */ /* 0x000fe40003f45070 */
[----:B------:R-:W-:Y:S02]  /*03a0*/  ISETP.NE.AND.EX P3, PT, RZ, c[0x0][0x374], PT, P3 ;  /* 0x0000dd00ff007a0c */ /* 0x000fe40003f65330 */
[----:B------:R-:W-:Y:S02]  /*03b0*/  ISETP.NE.AND.EX P2, PT, RZ, c[0x0][0x364], PT, P2 ;  /* 0x0000d900ff007a0c */ /* 0x000fe40003f45320 */
[----:B------:R-:W-:Y:S02]  /*03c0*/  ISETP.NE.U32.AND P1, PT, RZ, c[0x0][0x348], PT ;  /* 0x0000d200ff007a0c */ /* 0x000fe40003f25070 */
[----:B------:R-:W-:-:S02]  /*03d0*/  ISETP.NE.U32.AND P0, PT, RZ, c[0x0][0x350], PT ;  /* 0x0000d400ff007a0c */ /* 0x000fc40003f05070 */
[----:B------:R-:W-:Y:S02]  /*03e0*/  ISETP.NE.AND.EX P1, PT, RZ, c[0x0][0x34c], PT, P1 ;  /* 0x0000d300ff007a0c */ /* 0x000fe40003f25310 */
[----:B------:R-:W-:-:S03]  /*03f0*/  ISETP.NE.AND.EX P0, PT, RZ, c[0x0][0x354], PT, P0 ;  /* 0x0000d500ff007a0c */ /* 0x000fc60003f05300 */
[----:B------:R-:W-:-:S04]  /*0400*/  @P3 IMAD.WIDE R4, R35, R10, c[0x0][0x370] ;  /* 0x0000dc0023043625 */ /* 0x000fc800078e020a */
[CC--:B-1----:R-:W-:Y:S01]  /*0410*/  @P2 IMAD.WIDE R2, R35.reuse, R10.reuse, c[0x0][0x360] ;  /* 0x0000d80023022625 */ /* 0x0c2fe200078e020a */
[----:B------:R1:W3:Y:S03]  /*0420*/  @P3 LDG.E R8, [R4.64] ;  /* 0x0000002c04083981 */ /* 0x0002e6000c1e1900 */
[----:B------:R-:W-:Y:S01]  /*0430*/  IMAD.MOV.U32 R7, RZ, RZ, RZ ;  /* 0x000000ffff077224 */ /* 0x000fe200078e00ff */
[----:B--2---:R2:W4:Y:S01]  /*0440*/  @P2 LDG.E R0, [R2.64] ;  /* 0x0000002c02002981 */ /* 0x004522000c1e1900 */
[----:B------:R-:W-:Y:S02]  /*0450*/  IMAD.MOV.U32 R9, RZ, RZ, RZ ;  /* 0x000000ffff097224 */ /* 0x000fe400078e00ff */
[----:B-1----:R-:W-:-:S04]  /*0460*/  IMAD.WIDE R4, R35, R10, c[0x0][0x348] ;  /* 0x0000d20023047625 */ /* 0x002fc800078e020a */
[----:B--2---:R-:W-:Y:S01]  /*0470*/  IMAD.WIDE R2, R35, R10, c[0x0][0x350] ;  /* 0x0000d40023027625 */ /* 0x004fe200078e020a */
[----:B------:R1:W5:Y:S04]  /*0480*/  @P1 LDG.E R7, [R4.64] ;  /* 0x0000002c04071981 */ /* 0x000368000c1e1900 */
[----:B------:R1:W5:Y:S01]  /*0490*/  @P0 LDG.E R9, [R2.64] ;  /* 0x0000002c02090981 */ /* 0x000362000c1e1900 */
[----:B------:R-:W-:Y:S02]  /*04a0*/  UMOV UR6, URZ ;  /* 0x0000003f00067c82 */ /* 0x000fe40008000000 */
[----:B------:R-:W-:Y:S02]  /*04b0*/  ULDC UR12, c[0x0][0x168] ;  /* 0x00005a00000c7ab9 */ /* 0x000fe40000000800 */
[----:B------:R-:W-:Y:S01]  /*04c0*/  ULDC UR7, c[0x0][0x1d0] ;  /* 0x0000740000077ab9 */ /* 0x000fe20000000800 */
[----:B---3--:R1:W2:Y:S08]  /*04d0*/  @P3 R2UR UR6, R8 ;  /* 0x00000000080633c2 */ /* 0x0082b000000e0000 */
[----:B----4-:R1:W3:Y:S02]  /*04e0*/  @P2 R2UR UR12, R0 ;  /* 0x00000000000c23c2 */ /* 0x0102e400000e0000 */
[----:B-12---:R-:W-:Y:S05]  /*04f0*/  @P2 BRA `(.L_x_217) ;  /* 0x0000006000002947 */ /* 0x006fea0003800000 */
[----:B------:R-:W-:Y:S05]  /*0500*/  @!P1 BRA `(.L_x_217) ;  /* 0x0000005000009947 */ /* 0x000fea0003800000 */
[----:B------:R1:W2:Y:S04]  /*0510*/  LDG.E R0, [R4.64] ;  /* 0x0000002c04007981 */ /* 0x0002a8000c1e1900 */
[----:B-1----:R-:W4:Y:S01]  /*0520*/  LDG.E R4, [R4.64+0x4] ;  /* 0x0000042c04047981 */ /* 0x002f22000c1e1900 */
[----:B--23--:R-:W1:Y:S08]  /*0530*/  R2UR UR12, R0 ;  /* 0x00000000000c73c2 */ /* 0x00ce7000000e0000 */
[----:B----4-:R-:W1:Y:S02]  /*0540*/  R2UR UR4, R4 ;  /* 0x00000000040473c2 */ /* 0x010e6400000e0000 */
[----:B-1----:R-:W-:-:S06]  /*0550*/  UIADD3 UR12, -UR12, UR4, URZ ;  /* 0x000000040c0c7290 */ /* 0x002fcc000fffe13f */
.L_x_217:
[----:B------:R-:W-:-:S04]  /*0560*/  ISETP.NE.U32.AND P2, PT, RZ, c[0x0][0x368], PT ;  /* 0x0000da00ff007a0c */ /* 0x000fc80003f45070 */
[----:B------:R-:W-:-:S13]  /*0570*/  ISETP.NE.AND.EX P2, PT, RZ, c[0x0][0x36c], PT, P2 ;  /* 0x0000db00ff007a0c */ /* 0x000fda0003f45320 */
[----:B------:R-:W-:Y:S05]  /*0580*/  @!P2 BRA `(.L_x_218) ;  /* 0x000000400000a947 */ /* 0x000fea0003800000 */
[----:B------:R-:W-:-:S05]  /*0590*/  IMAD.WIDE R2, R35, R10, c[0x0][0x368] ;  /* 0x0000da0023027625 */ /* 0x000fca00078e020a */
[----:B------:R-:W2:Y:S02]  /*05a0*/  LDG.E R0, [R2.64] ;  /* 0x0000002c02007981 */ /* 0x000ea4000c1e1900 */
[----:B--2---:R1:W2:Y:S02]  /*05b0*/  R2UR UR7, R0 ;  /* 0x00000000000773c2 */ /* 0x0042a400000e0000 */
[----:B-12---:R-:W-:Y:S05]  /*05c0*/  BRA `(.L_x_219) ;  /* 0x0000006000007947 */ /* 0x006fea0003800000 */
.L_x_218:
[----:B------:R-:W-:Y:S05]  /*05d0*/  @!P0 BRA `(.L_x_219) ;  /* 0x0000005000008947 */ /* 0x000fea0003800000 */
[----:B------:R1:W2:Y:S04]  /*05e0*/  LDG.E R0, [R2.64] ;  /* 0x0000002c02007981 */ /* 0x0002a8000c1e1900 */
[----:B-1----:R-:W4:Y:S01]  /*05f0*/  LDG.E R2, [R2.64+0x4] ;  /* 0x0000042c02027981 */ /* 0x002f22000c1e1900 */
[----:B--2---:R-:W1:Y:S08]  /*0600*/  R2UR UR7, R0 ;  /* 0x00000000000773c2 */ /* 0x004e7000000e0000 */
[----:B----4-:R-:W1:Y:S02]  /*0610*/  R2UR UR4, R2 ;  /* 0x00000000020473c2 */ /* 0x010e6400000e0000 */
[----:B-1----:R-:W-:-:S06]  /*0620*/  UIADD3 UR7, -UR7, UR4, URZ ;  /* 0x0000000407077290 */ /* 0x002fcc000fffe13f */
.L_x_219:
[----:B------:R-:W1:Y:S01]  /*0630*/  R2UR UR11, R6 ;  /* 0x00000000060b73c2 */ /* 0x000e6200000e0000 */
[----:B------:R-:W-:Y:S01]  /*0640*/  ULDC UR4, c[0x0][0x2c4] ;  /* 0x0000b10000047ab9 */ /* 0x000fe20000000800 */
[----:B------:R-:W-:Y:S01]  /*0650*/  IADD3 R0, R6, 0x7f, RZ ;  /* 0x0000007f06007810 */ /* 0x000fe20007ffe0ff */
[----:B------:R-:W-:Y:S01]  /*0660*/  UISETP.NE.AND UP1, UPT, UR4, 0x1, UPT ;  /* 0x000000010400788c */ /* 0x000fe2000bf25270 */
[----:B-----5:R-:W-:Y:S01]  /*0670*/  IADD3 R9, R9, UR6, RZ ;  /* 0x0000000609097c10 */ /* 0x020fe2000fffe0ff */
[----:B------:R-:W-:-:S02]  /*0680*/  ULDC.64 UR8, c[0x0][0x328] ;  /* 0x0000ca0000087ab9 */ /* 0x000fc40000000a00 */
[----:B------:R-:W-:Y:S01]  /*0690*/  ULDC.64 UR4, c[0x0][0x2c8] ;  /* 0x0000b20000047ab9 */ /* 0x000fe20000000a00 */
[----:B------:R2:W4:Y:S01]  /*06a0*/  R2UR UR10, R0 ;  /* 0x00000000000a73c2 */ /* 0x00052200000e0000 */
[----:B------:R-:W-:Y:S02]  /*06b0*/  UISETP.GE.AND UP0, UPT, UR9, 0x1, UPT ;  /* 0x000000010900788c */ /* 0x000fe4000bf06270 */
[----:B------:R-:W-:-:S04]  /*06c0*/  UIADD3 UR7, -UR6, UR7, URZ ;  /* 0x0000000706077290 */ /* 0x000fc8000fffe13f */
[----:B------:R-:W-:Y:S01]  /*06d0*/  PLOP3.LUT P2, PT, PT, PT, UP0, 0x40, 0x0 ;  /* 0x000000000000781c */ /* 0x000fe20003f4e808 */
[----:B-1----:R-:W-:-:S04]  /*06e0*/  @UP1 UIADD3 UR14, UR11, 0x7f, URZ ;  /* 0x0000007f0b0e1890 */ /* 0x002fc8000fffe03f */
[----:B------:R-:W-:Y:S02]  /*06f0*/  UIMAD.WIDE.U32 UR14, UR14, UR4, URZ ;  /* 0x000000040e0e72a5 */ /* 0x000fe4000f8e003f */
[----:B---3--:R-:W-:-:S05]  /*0700*/  UIADD3 UR4, UR7, 0x1, -UR12 ;  /* 0x0000000107047890 */ /* 0x008fca000fffe80c */
[----:B------:R-:W-:Y:S02]  /*0710*/  @UP1 UMOV UR13, UR15 ;  /* 0x0000000f000d1c82 */ /* 0x000fe40008000000 */
[----:B----4-:R-:W-:-:S04]  /*0720*/  @UP1 USHF.R.U32.HI UR10, URZ, UR5, UR13 ;  /* 0x000000053f0a1299 */ /* 0x010fc8000801160d */
[----:B------:R-:W-:-:S04]  /*0730*/  UIADD3 UR4, UR4, UR10, URZ ;  /* 0x0000000a04047290 */ /* 0x000fc8000fffe03f */
[----:B------:R-:W-:Y:S01]  /*0740*/  UIADD3 UR8, UR4, UR8, URZ ;  /* 0x0000000804087290 */ /* 0x000fe2000fffe03f */
[----:B--2---:R-:W-:Y:S05]  /*0750*/  @P2 BRA `(.L_x_220) ;  /* 0x0000014000002947 */ /* 0x004fea0003800000 */
[----:B------:R-:W-:Y:S01]  /*0760*/  ISETP.LT.AND P2, PT, RZ, UR4, PT ;  /* 0x00000004ff007c0c */ /* 0x000fe2000bf41270 */
[----:B------:R-:W-:-:S12]  /*0770*/  UIADD3 UR6, UR4, -0x1, URZ ;  /* 0xffffffff04067890 */ /* 0x000fd8000fffe03f */
        /* <DEDUP_REMOVED lines=9> */
.L_x_221:
[----:B------:R-:W-:Y:S02]  /*0810*/  UISETP.NE.AND UP2, UPT, UR9, 0x1, UPT ;  /* 0x000000010900788c */ /* 0x000fe4000bf45270 */
[----:B------:R-:W-:Y:S02]  /*0820*/  ULDC.64 UR4, c[0x0][0x330] ;  /* 0x0000cc0000047ab9 */ /* 0x000fe40000000a00 */
[----:B------:R-:W-:-:S07]  /*0830*/  UIMAD.WIDE.U32 UR14, UR6, UR4, URZ ;  /* 0x00000004060e72a5 */ /* 0x000fce000f8e003f */
[----:B------:R-:W-:Y:S02]  /*0840*/  @UP2 UMOV UR13, UR15 ;  /* 0x0000000f000d2c82 */ /* 0x000fe40008000000 */
[----:B------:R-:W-:Y:S02]  /*0850*/  @UP2 USHF.R.U32.HI UR6, URZ, UR5, UR13 ;  /* 0x000000053f062299 */ /* 0x000fe4000801160d */
.L_x_222:
[----:B------:R-:W-:Y:S02]  /*0860*/  ULDC UR4, c[0x0][0x32c] ;  /* 0x0000cb0000047ab9 */ /* 0x000fe40000000800 */
[----:B------:R-:W-:-:S04]  /*0870*/  UIMAD UR4, UR6, UR9, UR4 ;  /* 0x00000009060472a4 */ /* 0x000fc8000f8e0204 */
[----:B------:R-:W-:-:S04]  /*0880*/  UISETP.LT.AND UP2, UPT, UR8, UR4, UPT ;  /* 0x000000040800728c */ /* 0x000fc8000bf41270 */
[----:B------:R-:W-:-:S03]  /*0890*/  USEL UR8, UR8, UR4, UP2 ;  /* 0x0000000408087287 */ /* 0x000fc60009000000 */
.L_x_220:
[----:B------:R-:W-:Y:S01]  /*08a0*/  ULDC.64 UR4, c[0x0][0x2c8] ;  /* 0x0000b20000047ab9 */ /* 0x000fe20000000a00 */
[----:B------:R-:W-:Y:S01]  /*08b0*/  PLOP3.LUT P2, PT, PT, PT, UP0, 0x40, 0x0 ;  /* 0x000000000000781c */ /* 0x000fe20003f4e808 */
[----:B------:R-:W-:Y:S02]  /*08c0*/  UIADD3 UR16, UR8, 0x5f, URZ ;  /* 0x0000005f08107890 */ /* 0x000fe4000fffe03f */
[----:B------:R-:W-:Y:S02]  /*08d0*/  UIMAD.WIDE.U32 UR18, UR11, UR4, URZ ;  /* 0x000000040b1272a5 */ /* 0x000fe4000f8e003f */
[----:B------:R-:W-:Y:S02]  /*08e0*/  UIMAD.WIDE UR16, UR16, 0x2aaaaaab, URZ ;  /* 0x2aaaaaab101078a5 */ /* 0x000fe4000f8e023f */
[----:B------:R-:W-:Y:S02]  /*08f0*/  UIADD3 UR14, UR7, 0x5f, URZ ;  /* 0x0000005f070e7890 */ /* 0x000fe4000fffe03f */
[----:B------:R-:W-:-:S02]  /*0900*/  UMOV UR8, UR11 ;  /* 0x0000000b00087c82 */ /* 0x000fc40008000000 */
[----:B------:R-:W-:Y:S02]  /*0910*/  @UP1 UMOV UR13, UR19 ;  /* 0x00000013000d1c82 */ /* 0x000fe40008000000 */
[----:B------:R-:W-:Y:S02]  /*0920*/  UIMAD.WIDE UR14, UR14, 0x2aaaaaab, URZ ;  /* 0x2aaaaaab0e0e78a5 */ /* 0x000fe4000f8e023f */
[----:B------:R-:W-:Y:S02]  /*0930*/  @UP1 USHF.R.U32.HI UR8, URZ, UR5, UR13 ;  /* 0x000000053f081299 */ /* 0x000fe4000801160d */
[----:B------:R-:W-:Y:S02]  /*0940*/  USHF.R.U32.HI UR10, URZ, 0x1f, UR15 ;  /* 0x0000001f3f0a7899 */ /* 0x000fe4000801160f */
[----:B------:R-:W-:Y:S02]  /*0950*/  UMOV UR13, UR17 ;  /* 0x00000011000d7c82 */ /* 0x000fe40008000000 */
[----:B------:R-:W-:-:S02]  /*0960*/  USHF.R.U32.HI UR6, URZ, 0x1f, UR13 ;  /* 0x0000001f3f067899 */ /* 0x000fc4000801160d */
[----:B------:R-:W-:Y:S02]  /*0970*/  UIADD3 UR5, UR7, -UR12, URZ ;  /* 0x8000000c07057290 */ /* 0x000fe4000fffe03f */
[----:B------:R-:W-:Y:S02]  /*0980*/  ULEA.HI.SX32 UR10, UR15, UR10, 0x1c ;  /* 0x0000000a0f0a7291 */ /* 0x000fe4000f8fe23f */
[----:B------:R-:W-:Y:S02]  /*0990*/  ULEA.HI.SX32 UR6, UR13, UR6, 0x1c ;  /* 0x000000060d067291 */ /* 0x000fe4000f8fe23f */
[----:B------:R-:W-:Y:S02]  /*09a0*/  UIADD3 UR8, UR5, UR8, URZ ;  /* 0x0000000805087290 */ /* 0x000fe4000fffe03f */
[----:B------:R-:W-:Y:S02]  /*09b0*/  UISETP.LT.AND UP2, UPT, UR10, UR6, UPT ;  /* 0x000000060a00728c */ /* 0x000fe4000bf41270 */
[----:B------:R-:W-:-:S02]  /*09c0*/  ULDC UR4, c[0x0][0x324] ;  /* 0x0000c90000047ab9 */ /* 0x000fc40000000800 */
[----:B------:R-:W-:Y:S02]  /*09d0*/  UIADD3 UR4, UR8, -UR4, URZ ;  /* 0x8000000408047290 */ /* 0x000fe4000fffe03f */
[----:B------:R-:W-:Y:S01]  /*09e0*/  USEL UR6, UR10, UR6, UP2 ;  /* 0x000000060a067287 */ /* 0x000fe20009000000 */
[----:B------:R-:W-:Y:S05]  /*09f0*/  @P2 BRA `(.L_x_223) ;  /* 0x0000015000002947 */ /* 0x000fea0003800000 */
[----:B------:R-:W-:Y:S02]  /*0a00*/  UMOV UR10, UR8 ;  /* 0x00000008000a7c82 */ /* 0x000fe40008000000 */
[----:B------:R-:W-:-:S06]  /*0a10*/  UISETP.GT.AND UP2, UPT, UR10, -0x1, UPT ;  /* 0xffffffff0a00788c */ /* 0x000fcc000bf44270 */
[----:B------:R-:W-:-:S13]  /*0a20*/  PLOP3.LUT P2, PT, PT, PT, UP2, 0x80, 0x0 ;  /* 0x000000000000781c */ /* 0x000fda0003f4f028 */
[----:B------:R-:W-:Y:S05]  /*0a30*/  @P2 BRA `(.L_x_224) ;  /* 0x0000008000002947 */ /* 0x000fea0003800000 */
[----:B------:R-:W-:Y:S02]  /*0a40*/  UISETP.NE.AND UP2, UPT, UR9, 0x1, UPT ;  /* 0x000000010900788c */ /* 0x000fe4000bf45270 */
[----:B------:R-:W-:Y:S02]  /*0a50*/  ULOP3.LUT UR10, URZ, UR10, URZ, 0x33, !UPT ;  /* 0x0000000a3f0a7292 */ /* 0x000fe4000f8e333f */
[----:B------:R-:W-:Y:S02]  /*0a60*/  ULDC.64 UR8, c[0x0][0x330] ;  /* 0x0000cc0000087ab9 */ /* 0x000fe40000000a00 */
[----:B------:R-:W-:-:S07]  /*0a70*/  UIMAD.WIDE.U32 UR14, UR10, UR8, URZ ;  /* 0x000000080a0e72a5 */ /* 0x000fce000f8e003f */
[----:B------:R-:W-:Y:S02]  /*0a80*/  @UP2 UMOV UR13, UR15 ;  /* 0x0000000f000d2c82 */ /* 0x000fe40008000000 */
[----:B------:R-:W-:-:S04]  /*0a90*/  @UP2 USHF.R.U32.HI UR10, URZ, UR9, UR13 ;  /* 0x000000093f0a2299 */ /* 0x000fc8000801160d */
[----:B------:R-:W-:Y:S01]  /*0aa0*/  ULOP3.LUT UR10, URZ, UR10, URZ, 0x33, !UPT ;  /* 0x0000000a3f0a7292 */ /* 0x000fe2000f8e333f */
[----:B------:R-:W-:Y:S05]  /*0ab0*/  BRA `(.L_x_225) ;  /* 0x0000005000007947 */ /* 0x000fea0003800000 */
.L_x_224:
[----:B------:R-:W-:-:S03]  /*0ac0*/  UISETP.NE.AND UP2, UPT, UR9, 0x1, UPT ;  /* 0x000000010900788c */ /* 0x000fc6000bf45270 */
[----:B------:R-:W-:Y:S02]  /*0ad0*/  ULDC.64 UR8, c[0x0][0x330] ;  /* 0x0000cc0000087ab9 */ /* 0x000fe40000000a00 */
[----:B------:R-:W-:-:S07]  /*0ae0*/  UIMAD.WIDE.U32 UR14, UR10, UR8, URZ ;  /* 0x000000080a0e72a5 */ /* 0x000fce000f8e003f */
[----:B------:R-:W-:Y:S02]  /*0af0*/  @UP2 UMOV UR13, UR15 ;  /* 0x0000000f000d2c82 */ /* 0x000fe40008000000 */
[----:B------:R-:W-:Y:S02]  /*0b00*/  @UP2 USHF.R.U32.HI UR10, URZ, UR9, UR13 ;  /* 0x000000093f0a2299 */ /* 0x000fe4000801160d */
.L_x_225:
[----:B------:R-:W-:Y:S02]  /*0b10*/  ULDC UR8, c[0x0][0x32c] ;  /* 0x0000cb0000087ab9 */ /* 0x000fe40000000800 */
[----:B------:R-:W-:-:S04]  /*0b20*/  UIMAD UR8, UR10, UR8, URZ ;  /* 0x000000080a0872a4 */ /* 0x000fc8000f8e023f */
[----:B------:R-:W-:-:S04]  /*0b30*/  UISETP.LT.AND UP2, UPT, UR4, UR8, UPT ;  /* 0x000000080400728c */ /* 0x000fc8000bf41270 */
[----:B------:R-:W-:-:S04]  /*0b40*/  USEL UR4, UR4, UR8, !UP2 ;  /* 0x0000000804047287 */ /* 0x000fc8000d000000 */
.L_x_223:
[----:B------:R-:W-:Y:S01]  /*0b50*/  UIMAD.WIDE UR8, UR4, 0x2aaaaaab, URZ ;  /* 0x2aaaaaab040878a5 */ /* 0x000fe2000f8e023f */
[----:B------:R-:W-:Y:S01]  /*0b60*/  PLOP3.LUT P4, PT, PT, PT, PT, 0x80, 0x0 ;  /* 0x000000000000781c */ /* 0x000fe20003f8f070 */
[----:B------:R-:W-:Y:S01]  /*0b70*/  CS2R R126, SRZ ;  /* 0x00000000007e7805 */ /* 0x000fe2000001ff00 */
[----:B------:R-:W-:Y:S01]  /*0b80*/  CS2R R124, SRZ ;  /* 0x00000000007c7805 */ /* 0x000fe2000001ff00 */
[----:B------:R-:W-:Y:S01]  /*0b90*/  USHF.R.U32.HI UR4, URZ, 0x1f, UR9 ;  /* 0x0000001f3f047899 */ /* 0x000fe20008011609 */
[----:B------:R-:W-:Y:S01]  /*0ba0*/  CS2R R170, SRZ ;  /* 0x0000000000aa7805 */ /* 0x000fe2000001ff00 */
[----:B------:R-:W-:Y:S01]  /*0bb0*/  CS2R R12, SRZ ;  /* 0x00000000000c7805 */ /* 0x000fe2000001ff00 */
[----:B------:R-:W-:Y:S01]  /*0bc0*/  IMAD.MOV.U32 R168, RZ, RZ, RZ ;  /* 0x000000ffffa87224 */ /* 0x000fe200078e00ff */
[----:B------:R-:W-:Y:S01]  /*0bd0*/  ULEA.HI.SX32 UR4, UR9, UR4, 0x1c ;  /* 0x0000000409047291 */ /* 0x000fe2000f8fe23f */
[----:B------:R-:W-:Y:S01]  /*0be0*/  CS2R R14, SRZ ;  /* 0x00000000000e7805 */ /* 0x000fe2000001ff00 */
[----:B------:R-:W-:Y:S01]  /*0bf0*/  IMAD.MOV.U32 R122, RZ, RZ, RZ ;  /* 0x000000ffff7a7224 */ /* 0x000fe200078e00ff */
[----:B------:R-:W-:Y:S01]  /*0c00*/  MOV R120, RZ ;  /* 0x000000ff00787202 */ /* 0x000fe20000000f00 */
[----:B------:R-:W-:Y:S01]  /*0c10*/  UISETP.LT.AND UP2, UPT, URZ, UR4, UPT ;  /* 0x000000043f00728c */ /* 0x000fe2000bf41270 */
[----:B------:R-:W-:Y:S01]  /*0c20*/  CS2R R16, SRZ ;  /* 0x0000000000107805 */ /* 0x000fe2000001ff00 */
[----:B------:R-:W-:Y:S01]  /*0c30*/  IMAD.MOV.U32 R118, RZ, RZ, RZ ;  /* 0x000000ffff767224 */ /* 0x000fe200078e00ff */
[----:B------:R-:W-:Y:S01]  /*0c40*/  MOV R19, RZ ;  /* 0x000000ff00137202 */ /* 0x000fe20000000f00 */
[----:B------:R-:W-:Y:S01]  /*0c50*/  USEL UR4, URZ, UR4, !UP2 ;  /* 0x000000043f047287 */ /* 0x000fe2000d000000 */
[----:B------:R-:W-:Y:S01]  /*0c60*/  IMAD.MOV.U32 R116, RZ, RZ, RZ ;  /* 0x000000ffff747224 */ /* 0x000fe200078e00ff */
[----:B------:R-:W-:Y:S01]  /*0c70*/  CS2R R26, SRZ ;  /* 0x00000000001a7805 */ /* 0x000fe2000001ff00 */
[----:B------:R-:W-:Y:S01]  /*0c80*/  MOV R110, RZ ;  /* 0x000000ff006e7202 */ /* 0x000fe20000000f00 */
[----:B------:R-:W-:Y:S01]  /*0c90*/  UISETP.GT.AND UP2, UPT, UR6, UR4, UPT ;  /* 0x000000040600728c */ /* 0x000fe2000bf44270 */
[----:B------:R-:W-:Y:S01]  /*0ca0*/  CS2R R20, SRZ ;  /* 0x0000000000147805 */ /* 0x000fe2000001ff00 */
[----:B------:R-:W-:Y:S01]  /*0cb0*/  IMAD.MOV.U32 R108, RZ, RZ, RZ ;  /* 0x000000ffff6c7224 */ /* 0x000fe200078e00ff */
[----:B------:R-:W-:Y:S01]  /*0cc0*/  MOV R114, RZ ;  /* 0x000000ff00727202 */ /* 0x000fe20000000f00 */
[----:B------:R-:W-:Y:S01]  /*0cd0*/  IMAD.MOV.U32 R112, RZ, RZ, RZ ;  /* 0x000000ffff707224 */ /* 0x000fe200078e00ff */
[----:B------:R-:W-:Y:S01]  /*0ce0*/  CS2R R22, SRZ ;  /* 0x0000000000167805 */ /* 0x000fe2000001ff00 */
[----:B------:R-:W-:Y:S01]  /*0cf0*/  PLOP3.LUT P2, PT, PT, PT, UP2, 0x80, 0x0 ;  /* 0x000000000000781c */ /* 0x000fe20003f4f028 */
[----:B------:R-:W-:Y:S01]  /*0d00*/  IMAD.MOV.U32 R104, RZ, RZ, RZ ;  /* 0x000000ffff687224 */ /* 0x000fe200078e00ff */
[----:B------:R-:W-:Y:S01]  /*0d10*/  MOV R106, RZ ;  /* 0x000000ff006a7202 */ /* 0x000fe20000000f00 */
[----:B------:R-:W-:Y:S01]  /*0d20*/  CS2R R24, SRZ ;  /* 0x0000000000187805 */ /* 0x000fe2000001ff00 */
[----:B------:R-:W-:Y:S01]  /*0d30*/  MOV R166, RZ ;  /* 0x000000ff00a67202 */ /* 0x000fe20000000f00 */
[----:B------:R-:W-:Y:S01]  /*0d40*/  IMAD.MOV.U32 R164, RZ, RZ, RZ ;  /* 0x000000ffffa47224 */ /* 0x000fe200078e00ff */
[----:B------:R-:W-:Y:S01]  /*0d50*/  CS2R R162, SRZ ;  /* 0x0000000000a27805 */ /* 0x000fe2000001ff00 */
[----:B------:R-:W-:Y:S01]  /*0d60*/  CS2R R30, SRZ ;  /* 0x00000000001e7805 */ /* 0x000fe2000001ff00 */
[----:B------:R-:W-:Y:S01]  /*0d70*/  MOV R160, RZ ;  /* 0x000000ff00a07202 */ /* 0x000fe20000000f00 */
[----:B------:R-:W-:Y:S01]  /*0d80*/  IMAD.MOV.U32 R102, RZ, RZ, RZ ;  /* 0x000000ffff667224 */ /* 0x000fe200078e00ff */
[----:B------:R-:W-:Y:S01]  /*0d90*/  MOV R100, RZ ;  /* 0x000000ff00647202 */ /* 0x000fe20000000f00 */
[----:B------:R-:W-:Y:S01]  /*0da0*/  CS2R R158, SRZ ;  /* 0x00000000009e7805 */ /* 0x000fe2000001ff00 */
[----:B------:R-:W-:Y:S01]  /*0db0*/  CS2R R32, SRZ ;  /* 0x0000000000207805 */ /* 0x000fe2000001ff00 */
[----:B------:R-:W-:Y:S01]  /*0dc0*/  IMAD.MOV.U32 R156, RZ, RZ, RZ ;  /* 0x000000ffff9c7224 */ /* 0x000fe200078e00ff */
[----:B------:R-:W-:Y:S01]  /*0dd0*/  CS2R R28, SRZ ;  /* 0x00000000001c7805 */ /* 0x000fe2000001ff00 */
[----:B------:R-:W-:Y:S01]  /*0de0*/  MOV R154, RZ ;  /* 0x000000ff009a7202 */ /* 0x000fe20000000f00 */
[----:B------:R-:W-:Y:S01]  /*0df0*/  IMAD.MOV.U32 R152, RZ, RZ, RZ ;  /* 0x000000ffff987224 */ /* 0x000fe200078e00ff */
        /* <DEDUP_REMOVED lines=12> */
[----:B------:R-:W-:Y:S05]  /*0ec0*/  @!P2 BRA `(.L_x_226) ;  /* 0x000171000000a947 */ /* 0x000fea0003800000 */
[----:B------:R-:W-:-:S04]  /*0ed0*/  ISETP.NE.U32.AND P4, PT, RZ, c[0x0][0x340], PT ;  /* 0x0000d000ff007a0c */ /* 0x000fc80003f85070 */
[----:B------:R-:W-:-:S13]  /*0ee0*/  ISETP.NE.AND.EX P4, PT, RZ, c[0x0][0x344], PT, P4 ;  /* 0x0000d100ff007a0c */ /* 0x000fda0003f85340 */
[----:B------:R-:W-:-:S05]  /*0ef0*/  @P4 IMAD.WIDE R2, R35, R10, c[0x0][0x340] ;  /* 0x0000d00023024625 */ /* 0x000fca00078e020a */
[----:B------:R1:W2:Y:S01]  /*0f00*/  @P4 LDG.E R17, [R2.64] ;  /* 0x0000002c02114981 */ /* 0x0002a2000c1e1900 */
[----:B------:R-:W-:Y:S01]  /*0f10*/  SHF.R.S32.HI R208, RZ, 0x1f, R209 ;  /* 0x0000001fffd07819 */ /* 0x000fe200000114d1 */
[----:B------:R-:W-:Y:S01]  /*0f20*/  ULDC UR8, c[0x0][0x2c4] ;  /* 0x0000b10000087ab9 */ /* 0x000fe20000000800 */
[----:B------:R-:W-:Y:S01]  /*0f30*/  SHF.R.S32.HI R0, RZ, 0x1f, R7 ;  /* 0x0000001fff007819 */ /* 0x000fe20000011407 */
[----:B------:R-:W3:Y:S01]  /*0f40*/  S2R R18, SR_CTAID.Y ;  /* 0x0000000000127919 */ /* 0x000ee20000002600 */
[-C--:B------:R-:W-:Y:S01]  /*0f50*/  LEA.HI R4, R208, R209.reuse, RZ, 0x3 ;  /* 0x000000d1d0047211 */ /* 0x080fe200078f18ff */
[----:B------:R-:W-:Y:S01]  /*0f60*/  UIMAD UR8, UR12, UR8, URZ ;  /* 0x000000080c0872a4 */ /* 0x000fe2000f8e023f */
[----:B------:R-:W-:Y:S01]  /*0f70*/  PLOP3.LUT P3, PT, PT, PT, UP1, 0x80, 0x0 ;  /* 0x000000000000781c */ /* 0x000fe20003f6f018 */
[----:B------:R-:W-:Y:S01]  /*0f80*/  IMAD R0, R0, c[0x0][0x178], RZ ;  /* 0x00005e0000007a24 */ /* 0x000fe200078e02ff */
[----:B------:R-:W-:Y:S01]  /*0f90*/  SHF.R.S32.HI R16, RZ, 0x3, R4 ;  /* 0x00000003ff107819 */ /* 0x000fe20000011404 */
[----:B------:R-:W-:Y:S01]  /*0fa0*/  BSSY B0, `(.L_x_227) ;  /* 0x000006c000007945 */ /* 0x000fe20003800000 */
[----:B------:R-:W-:Y:S01]  /*0fb0*/  LOP3.LUT R4, R4, 0xfffffff8, RZ, 0xc0, !PT ;  /* 0xfffffff804047812 */ /* 0x000fe200078ec0ff */
[----:B------:R-:W-:Y:S01]  /*0fc0*/  IMAD R0, R7, c[0x0][0x17c], R0 ;  /* 0x00005f0007007a24 */ /* 0x000fe200078e0200 */
[----:B------:R-:W-:Y:S01]  /*0fd0*/  SHF.R.S32.HI R15, RZ, 0x1f, R35 ;  /* 0x0000001fff0f7819 */ /* 0x000fe20000011423 */
[----:B------:R-:W-:Y:S01]  /*0fe0*/  IMAD.SHL.U32 R5, R16, 0x40, RZ ;  /* 0x0000004010057824 */ /* 0x000fe200078e00ff */
[----:B------:R-:W-:Y:S01]  /*0ff0*/  LEA.HI R25, R208, R209, RZ, 0x4 ;  /* 0x000000d1d0197211 */ /* 0x000fe200078f20ff */
[----:B------:R-:W-:Y:S01]  /*1000*/  IMAD.IADD R23, R209, 0x1, -R4 ;  /* 0x00000001d1177824 */ /* 0x000fe200078e0a04 */
[----:B------:R-:W-:-:S02]  /*1010*/  SHF.R.S32.HI R4, RZ, 0x1f, R9 ;  /* 0x0000001fff047819 */ /* 0x000fc40000011409 */
[----:B------:R-:W-:Y:S01]  /*1020*/  SEL R10, R15, RZ, !P1 ;  /* 0x000000ff0f0a7207 */ /* 0x000fe20004800000 */
[----:B------:R-:W-:-:S04]  /*1030*/  IMAD.SHL.U32 R20, R23, 0x8, RZ ;  /* 0x0000000817147824 */ /* 0x000fc800078e00ff */
[----:B------:R-:W-:Y:S01]  /*1040*/  IMAD R10, R10, c[0x0][0x1c0], RZ ;  /* 0x000070000a0a7a24 */ /* 0x000fe200078e02ff */
[----:B------:R-:W-:Y:S01]  /*1050*/  SHF.R.S32.HI R21, RZ, 0x1f, R20 ;  /* 0x0000001fff157819 */ /* 0x000fe20000011414 */
[----:B-1----:R-:W-:Y:S01]  /*1060*/  IMAD.WIDE.U32 R2, R7, c[0x0][0x178], RZ ;  /* 0x00005e0007027a25 */ /* 0x002fe200078e00ff */
[----:B---3--:R-:W-:-:S04]  /*1070*/  SHF.R.S32.HI R14, RZ, 0x1f, R18 ;  /* 0x0000001fff0e7819 */ /* 0x008fc80000011412 */
[----:B------:R-:W-:Y:S02]  /*1080*/  IADD3 R3, R3, R0, RZ ;  /* 0x0000000003037210 */ /* 0x000fe40007ffe0ff */
[----:B------:R-:W-:Y:S01]  /*1090*/  LOP3.LUT R0, R5, 0x1c0, RZ, 0xc0, !PT ;  /* 0x000001c005007812 */ /* 0x000fe200078ec0ff */
[----:B------:R-:W-:Y:S02]  /*10a0*/  IMAD R8, R14, c[0x0][0x1b8], RZ ;  /* 0x00006e000e087a24 */ /* 0x000fe400078e02ff */
[----:B------:R-:W-:Y:S01]  /*10b0*/  IMAD.WIDE.U32 R2, R18, c[0x0][0x1b8], R2 ;  /* 0x00006e0012027a25 */ /* 0x000fe200078e0002 */
[----:B------:R-:W-:Y:S02]  /*10c0*/  LOP3.LUT R6, R0, 0x38, R20, 0xf8, !PT ;  /* 0x0000003800067812 */ /* 0x000fe400078ef814 */
[----:B------:R-:W-:Y:S01]  /*10d0*/  SHF.R.U32.HI R5, RZ, 0x3, R0 ;  /* 0x00000003ff057819 */ /* 0x000fe20000011600 */
[----:B------:R-:W-:Y:S01]  /*10e0*/  IMAD R8, R18, c[0x0][0x1bc], R8 ;  /* 0x00006f0012087a24 */ /* 0x000fe200078e0208 */
[----:B------:R-:W-:-:S02]  /*10f0*/  IADD3 R0, P2, R9, R16, RZ ;  /* 0x0000001009007210 */ /* 0x000fc40007f5e0ff */
[----:B------:R-:W-:Y:S01]  /*1100*/  LOP3.LUT R19, R6, R5, RZ, 0x3c, !PT ;  /* 0x0000000506137212 */ /* 0x000fe200078e3cff */
[----:B------:R-:W-:Y:S01]  /*1110*/  IMAD R5, R23, 0x10, R16 ;  /* 0x0000001017057824 */ /* 0x000fe200078e0210 */
[----:B------:R-:W-:Y:S02]  /*1120*/  LEA.HI.X.SX32 R4, R16, R4, 0x1, P2 ;  /* 0x0000000410047211 */ /* 0x000fe400010f0eff */
[----:B------:R-:W-:Y:S02]  /*1130*/  PLOP3.LUT P2, PT, PT, PT, UP1, 0x80, 0x0 ;  /* 0x000000000000781c */ /* 0x000fe40003f4f018 */
[----:B------:R-:W-:Y:S01]  /*1140*/  IADD3 R9, R5, UR11, RZ ;  /* 0x0000000b05097c10 */ /* 0x000fe2000fffe0ff */
[C---:B------:R-:W-:Y:S01]  /*1150*/  IMAD R6, R4.reuse, c[0x0][0x1e0], RZ ;  /* 0x0000780004067a24 */ /* 0x040fe200078e02ff */
[----:B------:R-:W-:Y:S01]  /*1160*/  IADD3 R3, R3, R8, RZ ;  /* 0x0000000803037210 */ /* 0x000fe20007ffe0ff */
[----:B------:R-:W-:Y:S01]  /*1170*/  IMAD R4, R4, c[0x0][0x208], RZ ;  /* 0x0000820004047a24 */ /* 0x000fe200078e02ff */
[----:B------:R-:W-:Y:S01]  /*1180*/  SEL R8, R35, RZ, !P1 ;  /* 0x000000ff23087207 */ /* 0x000fe20004800000 */
[----:B------:R-:W-:-:S04]  /*1190*/  @P3 IMAD.HI.U32 R11, R9, c[0x0][0x2c8], RZ ;  /* 0x0000b200090b3a27 */ /* 0x000fc800078e00ff */
[C---:B------:R-:W-:Y:S02]  /*11a0*/  IMAD R12, R0.reuse, c[0x0][0x1e4], R6 ;  /* 0x00007900000c7a24 */ /* 0x040fe400078e0206 */
[C---:B------:R-:W-:Y:S02]  /*11b0*/  IMAD R13, R0.reuse, c[0x0][0x20c], R4 ;  /* 0x00008300000d7a24 */ /* 0x040fe400078e0204 */
[----:B------:R-:W-:-:S04]  /*11c0*/  IMAD.WIDE.U32 R6, R0, c[0x0][0x1e0], R20 ;  /* 0x0000780000067a25 */ /* 0x000fc800078e0014 */
[----:B------:R-:W-:-:S04]  /*11d0*/  IMAD.WIDE.U32 R4, R0, c[0x0][0x208], R20 ;  /* 0x0000820000047a25 */ /* 0x000fc800078e0014 */
[----:B------:R-:W-:Y:S01]  /*11e0*/  IMAD.MOV.U32 R0, RZ, RZ, R9 ;  /* 0x000000ffff007224 */ /* 0x000fe200078e0009 */
[----:B------:R-:W-:Y:S01]  /*11f0*/  @P2 SHF.R.U32.HI R0, RZ, c[0x0][0x2cc], R11 ;  /* 0x0000b300ff002a19 */ /* 0x000fe2000001160b */
[C---:B------:R-:W-:Y:S01]  /*1200*/  IMAD R11, R8.reuse, c[0x0][0x1c4], R10 ;  /* 0x00007100080b7a24 */ /* 0x040fe200078e020a */
[----:B------:R-:W-:Y:S01]  /*1210*/  IADD3 R5, R5, R13, RZ ;  /* 0x0000000d05057210 */ /* 0x000fe20007ffe0ff */
[----:B------:R-:W-:Y:S01]  /*1220*/  IMAD.WIDE.U32 R2, R8, c[0x0][0x1c0], R2 ;  /* 0x0000700008027a25 */ /* 0x000fe200078e0002 */
[----:B------:R-:W-:-:S03]  /*1230*/  SHF.R.S32.HI R8, RZ, 0x1f, R0 ;  /* 0x0000001fff087819 */ /* 0x000fc60000011400 */
[----:B------:R-:W-:Y:S02]  /*1240*/  IMAD.MOV R10, RZ, RZ, -R0 ;  /* 0x000000ffff0a7224 */ /* 0x000fe400078e0a00 */
[----:B------:R-:W-:Y:S02]  /*1250*/  IMAD.IADD R3, R3, 0x1, R11 ;  /* 0x0000000103037824 */ /* 0x000fe400078e020b */
[----:B------:R-:W-:Y:S01]  /*1260*/  IMAD R10, R10, c[0x0][0x2c4], R9 ;  /* 0x0000b1000a0a7a24 */ /* 0x000fe200078e0209 */
[----:B------:R-:W-:Y:S01]  /*1270*/  LOP3.LUT R9, R25, 0xfffffff0, RZ, 0xc0, !PT ;  /* 0xfffffff019097812 */ /* 0x000fe200078ec0ff */
[----:B------:R-:W-:Y:S02]  /*1280*/  IMAD R8, R8, c[0x0][0x1b0], RZ ;  /* 0x00006c0008087a24 */ /* 0x000fe400078e02ff */
[----:B------:R-:W-:Y:S01]  /*1290*/  IMAD.WIDE.U32 R2, R0, c[0x0][0x1b0], R2 ;  /* 0x00006c0000027a25 */ /* 0x000fe200078e0002 */
[----:B------:R-:W-:-:S03]  /*12a0*/  SHF.R.S32.HI R11, RZ, 0x1f, R10 ;  /* 0x0000001fff0b7819 */ /* 0x000fc6000001140a */
[----:B------:R-:W-:Y:S01]  /*12b0*/  IMAD R8, R0, c[0x0][0x1b4], R8 ;  /* 0x00006d0000087a24 */ /* 0x000fe200078e0208 */
[----:B------:R-:W-:Y:S01]  /*12c0*/  IADD3 R0, -R9, R209, RZ ;  /* 0x000000d109007210 */ /* 0x000fe20007ffe1ff */
[----:B------:R-:W-:Y:S02]  /*12d0*/  IMAD.IADD R7, R7, 0x1, R12 ;  /* 0x0000000107077824 */ /* 0x000fe400078e020c */
[C---:B------:R-:W-:Y:S02]  /*12e0*/  IMAD R12, R14.reuse, c[0x0][0x1e8], RZ ;  /* 0x00007a000e0c7a24 */ /* 0x040fe400078e02ff */
[----:B------:R-:W-:Y:S01]  /*12f0*/  IMAD R13, R14, c[0x0][0x210], RZ ;  /* 0x000084000e0d7a24 */ /* 0x000fe200078e02ff */
[----:B------:R-:W-:Y:S01]  /*1300*/  SHF.R.S32.HI R14, RZ, 0x1f, R0 ;  /* 0x0000001fff0e7819 */ /* 0x000fe20000011400 */
[----:B------:R-:W-:Y:S02]  /*1310*/  IMAD.IADD R3, R3, 0x1, R8 ;  /* 0x0000000103037824 */ /* 0x000fe400078e0208 */
[----:B------:R-:W-:Y:S01]  /*1320*/  IMAD.WIDE.U32 R8, R18, c[0x0][0x1e8], R6 ;  /* 0x00007a0012087a25 */ /* 0x000fe200078e0006 */
[----:B------:R-:W-:-:S03]  /*1330*/  LEA.HI R24, R14, R0, RZ, 0x3 ;  /* 0x000000000e187211 */ /* 0x000fc600078f18ff */
[----:B------:R-:W-:-:S04]  /*1340*/  IMAD.WIDE.U32 R6, R18, c[0x0][0x210], R4 ;  /* 0x0000840012067a25 */ /* 0x000fc800078e0004 */
[----:B------:R-:W-:Y:S01]  /*1350*/  IMAD.WIDE.U32 R4, R10, c[0x0][0x1a8], R2 ;  /* 0x00006a000a047a25 */ /* 0x000fe200078e0002 */
[----:B------:R-:W-:-:S03]  /*1360*/  LOP3.LUT R2, R24, 0xfffffff8, RZ, 0xc0, !PT ;  /* 0xfffffff818027812 */ /* 0x000fc600078ec0ff */
[C---:B------:R-:W-:Y:S02]  /*1370*/  IMAD R12, R18.reuse, c[0x0][0x1ec], R12 ;  /* 0x00007b00120c7a24 */ /* 0x040fe400078e020c */
[----:B------:R-:W-:Y:S01]  /*1380*/  IMAD R13, R18, c[0x0][0x214], R13 ;  /* 0x00008500120d7a24 */ /* 0x000fe200078e020d */
[----:B------:R-:W-:Y:S01]  /*1390*/  IADD3 R18, R0, -R2, RZ ;  /* 0x8000000200127210 */ /* 0x000fe20007ffe0ff */
[----:B------:R-:W-:Y:S01]  /*13a0*/  IMAD.IADD R9, R9, 0x1, R12 ;  /* 0x0000000109097824 */ /* 0x000fe200078e020c */
[----:B------:R-:W-:Y:S01]  /*13b0*/  LEA R12, P1, R4, c[0x0][0x160], 0x1 ;  /* 0x00005800040c7a11 */ /* 0x000fe200078208ff */
[----:B------:R-:W-:Y:S01]  /*13c0*/  IMAD R11, R11, c[0x0][0x1a8], RZ ;  /* 0x00006a000b0b7a24 */ /* 0x000fe200078e02ff */
[----:B------:R-:W-:-:S03]  /*13d0*/  IADD3 R7, R7, R13, RZ ;  /* 0x0000000d07077210 */ /* 0x000fc60007ffe0ff */
[----:B------:R-:W-:Y:S01]  /*13e0*/  IMAD R11, R10, c[0x0][0x1ac], R11 ;  /* 0x00006b000a0b7a24 */ /* 0x000fe200078e020b */
[----:B------:R-:W-:Y:S01]  /*13f0*/  IADD3 R10, R16, UR11, RZ ;  /* 0x0000000b100a7c10 */ /* 0x000fe2000fffe0ff */
[----:B------:R1:W3:Y:S02]  /*1400*/  SHFL.IDX PT, R14, R12, RZ, 0x181f ;  /* 0x00181fff0c0e7589 */ /* 0x0002e400000e0000 */
[----:B------:R-:W-:Y:S01]  /*1410*/  IMAD.IADD R11, R5, 0x1, R11 ;  /* 0x00000001050b7824 */ /* 0x000fe200078e020b */
[----:B------:R-:W-:Y:S02]  /*1420*/  ISETP.GE.AND P3, PT, R10, UR8, PT ;  /* 0x000000080a007c0c */ /* 0x000fe4000bf66270 */
[----:B------:R-:W-:Y:S02]  /*1430*/  LEA.HI R5, R208, R209, RZ, 0x6 ;  /* 0x000000d1d0057211 */ /* 0x000fe400078f30ff */
[----:B------:R-:W-:Y:S02]  /*1440*/  LEA.HI.X R11, R4, c[0x0][0x164], R11, 0x1, P1 ;  /* 0x00005900040b7a11 */ /* 0x000fe400008f0c0b */
[----:B------:R-:W-:-:S02]  /*1450*/  MOV R4, 0x10 ;  /* 0x0000001000047802 */ /* 0x000fc40000000f00 */
[----:B------:R-:W-:-:S04]  /*1460*/  SHF.L.U32 R5, R5, 0x3, RZ ;  /* 0x0000000305057819 */ /* 0x000fc800000006ff */
[----:B------:R-:W-:Y:S02]  /*1470*/  LOP3.LUT R5, R19, 0xfffffe00, R5, 0xf8, !PT ;  /* 0xfffffe0013057812 */ /* 0x000fe400078ef805 */
[--C-:B--2---:R-:W-:Y:S01]  /*1480*/  @P4 SHF.R.S32.HI R3, RZ, 0x1f, R17.reuse ;  /* 0x0000001fff034819 */ /* 0x104fe20000011411 */
[----:B------:R-:W-:Y:S01]  /*1490*/  @P4 IMAD.MOV.U32 R2, RZ, RZ, R17 ;  /* 0x000000ffff024224 */ /* 0x000fe200078e0011 */
[----:B------:R-:W-:Y:S01]  /*14a0*/  @!P4 MOV R2, R35 ;  /* 0x000000230002c202 */ /* 0x000fe20000000f00 */
[----:B------:R-:W-:Y:S02]  /*14b0*/  @!P4 IMAD.MOV.U32 R3, RZ, RZ, R15 ;  /* 0x000000ffff03c224 */ /* 0x000fe400078e000f */
[----:B------:R-:W-:Y:S01]  /*14c0*/  IMAD.MOV.U32 R17, RZ, RZ, 0x20 ;  /* 0x00000020ff117424 */ /* 0x000fe200078e00ff */
[----:B------:R-:W-:Y:S01]  /*14d0*/  SEL R0, R2, RZ, !P0 ;  /* 0x000000ff02007207 */ /* 0x000fe20004000000 */
[----:B------:R1:W2:Y:S01]  /*14e0*/  SHFL.IDX PT, R15, R11, RZ, 0x181f ;  /* 0x00181fff0b0f7589 */ /* 0x0002a200000e0000 */
[----:B------:R-:W-:-:S02]  /*14f0*/  SEL R2, R3, RZ, !P0 ;  /* 0x000000ff03027207 */ /* 0x000fc40004000000 */
[----:B------:R-:W-:Y:S01]  /*1500*/  ISETP.GE.AND P0, PT, R20, c[0x0][0x198], PT ;  /* 0x0000660014007a0c */ /* 0x000fe20003f06270 */
[----:B------:R-:W-:-:S03]  /*1510*/  IMAD.WIDE.U32 R62, R0, c[0x0][0x218], R6 ;  /* 0x00008600003e7a25 */ /* 0x000fc600078e0006 */
[----:B------:R-:W-:Y:S01]  /*1520*/  R2P PR, R18, 0x6 ;  /* 0x0000000612007804 */ /* 0x000fe20000000000 */
[C---:B------:R-:W-:Y:S02]  /*1530*/  IMAD R3, R2.reuse, c[0x0][0x1f0], RZ ;  /* 0x00007c0002037a24 */ /* 0x040fe400078e02ff */
[----:B------:R-:W-:Y:S02]  /*1540*/  IMAD R2, R2, c[0x0][0x218], RZ ;  /* 0x0000860002027a24 */ /* 0x000fe400078e02ff */
[C---:B------:R-:W-:Y:S02]  /*1550*/  IMAD R13, R0.reuse, c[0x0][0x1f4], R3 ;  /* 0x00007d00000d7a24 */ /* 0x040fe400078e0203 */
[----:B------:R-:W-:Y:S01]  /*1560*/  IMAD R3, R0, c[0x0][0x21c], R2 ;  /* 0x0000870000037a24 */ /* 0x000fe200078e0202 */
[----:B------:R-:W-:Y:S01]  /*1570*/  SEL R2, R4, 0xfffffff0, !P1 ;  /* 0xfffffff004027807 */ /* 0x000fe20004800000 */
[----:B------:R-:W-:Y:S01]  /*1580*/  IMAD.WIDE.U32 R28, R0, c[0x0][0x1f0], R8 ;  /* 0x00007c00001c7a25 */ /* 0x000fe200078e0008 */
[----:B------:R-:W-:-:S02]  /*1590*/  SEL R4, R17, 0xffffffe0, !P2 ;  /* 0xffffffe011047807 */ /* 0x000fc40005000000 */
[----:B------:R-:W-:Y:S01]  /*15a0*/  IADD3 R27, R63, R3, RZ ;  /* 0x000000033f1b7210 */ /* 0x000fe20007ffe0ff */
[----:B------:R-:W-:Y:S01]  /*15b0*/  IMAD.IADD R31, R29, 0x1, R13 ;  /* 0x000000011d1f7824 */ /* 0x000fe200078e020d */
[----:B------:R1:W-:Y:S04]  /*15c0*/  STL.64 [R1+0x30], R28 ;  /* 0x0000301c01007387 */ /* 0x0003e80000100a00 */
[----:B------:R1:W-:Y:S04]  /*15d0*/  STL.64 [R1+0x40], R62 ;  /* 0x0000403e01007387 */ /* 0x0003e80000100a00 */
[----:B------:R1:W-:Y:S04]  /*15e0*/  STL [R1+0x3c], R27 ;  /* 0x00003c1b01007387 */ /* 0x0003e80000100800 */
[----:B------:R1:W-:Y:S01]  /*15f0*/  STL [R1+0x24], R31 ;  /* 0x0000241f01007387 */ /* 0x0003e20000100800 */
[----:B------:R-:W-:Y:S05]  /*1600*/  @P3 BRA `(.L_x_228) ;  /* 0x0000005000003947 */ /* 0x000fea0003800000 */
[----:B--23--:R-:W-:Y:S01]  /*1610*/  LEA R6, P1, R20, R14, 0x1 ;  /* 0x0000000e14067211 */ /* 0x00cfe200078208ff */
[----:B------:R-:W-:-:S03]  /*1620*/  IMAD.SHL.U32 R0, R5, 0x2, RZ ;  /* 0x0000000205007824 */ /* 0x000fc600078e00ff */
[----:B------:R-:W-:-:S05]  /*1630*/  LEA.HI.X R7, R20, R15, R21, 0x1, P1 ;  /* 0x0000000f14077211 */ /* 0x000fca00008f0c15 */
[----:B------:R-:W-:Y:S01]  /*1640*/  @!PT LDS RZ, [RZ] ;  /* 0x00000000fffff984 */ /* 0x000fe20000000800 */
[----:B------:R2:W-:Y:S04]  /*1650*/  LDGSTS.E.BYPASS.LTC128B.128 [R0+0x6100], [R6.64], !P0 ;  /* 0x0610000006007fae */ /* 0x0005e8000c101d6c */
.L_x_228:
[----:B--23--:R-:W-:Y:S05]  /*1660*/  BSYNC B0 ;  /* 0x0000000000007941 */ /* 0x00cfea0003800000 */
.L_x_227:
[----:B------:R-:W-:Y:S01]  /*1670*/  IADD3 R0, R10, 0x10, RZ ;  /* 0x000000100a007810 */ /* 0x000fe20007ffe0ff */
[----:B------:R2:W3:Y:S01]  /*1680*/  SHFL.IDX PT, R3, R11, 0x1, 0x181f ;  /* 0x00381f000b037f89 */ /* 0x0004e200000e0000 */
[----:B------:R-:W-:Y:S02]  /*1690*/  BSSY B0, `(.L_x_229) ;  /* 0x0000009000007945 */ /* 0x000fe40003800000 */
[----:B------:R-:W-:Y:S01]  /*16a0*/  ISETP.GE.AND P1, PT, R0, UR8, PT ;  /* 0x0000000800007c0c */ /* 0x000fe2000bf26270 */
[----:B------:R2:W4:-:S12]  /*16b0*/  SHFL.IDX PT, R6, R12, 0x1, 0x181f ;  /* 0x00381f000c067f89 */ /* 0x00051800000e0000 */
[----:B------:R-:W-:Y:S05]  /*16c0*/  @P1 BRA `(.L_x_230) ;  /* 0x0000005000001947 */ /* 0x000fea0003800000 */
[----:B----4-:R-:W-:Y:S01]  /*16d0*/  LEA R6, P1, R20, R6, 0x1 ;  /* 0x0000000614067211 */ /* 0x010fe200078208ff */
[----:B------:R-:W-:-:S03]  /*16e0*/  IMAD.SHL.U32 R0, R5, 0x2, RZ ;  /* 0x0000000205007824 */ /* 0x000fc600078e00ff */
[----:B---3--:R-:W-:-:S05]  /*16f0*/  LEA.HI.X R7, R20, R3, R21, 0x1, P1 ;  /* 0x0000000314077211 */ /* 0x008fca00008f0c15 */
[----:B------:R-:W-:Y:S01]  /*1700*/  @!PT LDS RZ, [RZ] ;  /* 0x00000000fffff984 */ /* 0x000fe20000000800 */
[----:B------:R3:W-:Y:S04]  /*1710*/  LDGSTS.E.BYPASS.LTC128B.128 [R0+0x6900], [R6.64], !P0 ;  /* 0x0690000006007fae */ /* 0x0007e8000c101d6c */
.L_x_230:
[----:B------:R-:W-:Y:S05]  /*1720*/  BSYNC B0 ;  /* 0x0000000000007941 */ /* 0x000fea0003800000 */
.L_x_229:
[----:B---3--:R-:W-:Y:S01]  /*1730*/  IADD3 R0, R10, 0x20, RZ ;  /* 0x000000200a007810 */ /* 0x008fe20007ffe0ff */
[----:B------:R3:W1:Y:S01]  /*1740*/  SHFL.IDX PT, R3, R11, 0x2, 0x181f ;  /* 0x00581f000b037f89 */ /* 0x00066200000e0000 */
[----:B------:R-:W-:Y:S02]  /*1750*/  BSSY B0, `(.L_x_231) ;  /* 0x0000009000007945 */ /* 0x000fe40003800000 */
[----:B------:R-:W-:Y:S01]  /*1760*/  ISETP.GE.AND P1, PT, R0, UR8, PT ;  /* 0x0000000800007c0c */ /* 0x000fe2000bf26270 */
[----:B----4-:R3:W4:-:S12]  /*1770*/  SHFL.IDX PT, R6, R12, 0x2, 0x181f ;  /* 0x00581f000c067f89 */ /* 0x01071800000e0000 */
[----:B------:R-:W-:Y:S05]  /*1780*/  @P1 BRA `(.L_x_232) ;  /* 0x0000005000001947 */ /* 0x000fea0003800000 */
[----:B----4-:R-:W-:Y:S01]  /*1790*/  LEA R6, P1, R20, R6, 0x1 ;  /* 0x0000000614067211 */ /* 0x010fe200078208ff */
[----:B------:R-:W-:-:S03]  /*17a0*/  IMAD.SHL.U32 R0, R5, 0x2, RZ ;  /* 0x0000000205007824 */ /* 0x000fc600078e00ff */
[----:B-1----:R-:W-:-:S05]  /*17b0*/  LEA.HI.X R7, R20, R3, R21, 0x1, P1 ;  /* 0x0000000314077211 */ /* 0x002fca00008f0c15 */
[----:B------:R-:W-:Y:S01]  /*17c0*/  @!PT LDS RZ, [RZ] ;  /* 0x00000000fffff984 */ /* 0x000fe20000000800 */
[----:B------:R1:W-:Y:S04]  /*17d0*/  LDGSTS.E.BYPASS.LTC128B.128 [R0+0x7100], [R6.64], !P0 ;  /* 0x0710000006007fae */ /* 0x0003e8000c101d6c */
.L_x_232:
[----:B------:R-:W-:Y:S05]  /*17e0*/  BSYNC B0 ;  /* 0x0000000000007941 */ /* 0x000fea0003800000 */
.L_x_231:
[----:B-1----:R-:W-:Y:S01]  /*17f0*/  IADD3 R0, R10, 0x30, RZ ;  /* 0x000000300a007810 */ /* 0x002fe20007ffe0ff */
[----:B------:R1:W2:Y:S01]  /*1800*/  SHFL.IDX PT, R3, R11, 0x3, 0x181f ;  /* 0x00781f000b037f89 */ /* 0x0002a200000e0000 */
[----:B------:R-:W-:Y:S02]  /*1810*/  BSSY B0, `(.L_x_233) ;  /* 0x0000009000007945 */ /* 0x000fe40003800000 */
[----:B------:R-:W-:Y:S01]  /*1820*/  ISETP.GE.AND P1, PT, R0, UR8, PT ;  /* 0x0000000800007c0c */ /* 0x000fe2000bf26270 */
[----:B----4-:R1:W4:-:S12]  /*1830*/  SHFL.IDX PT, R6, R12, 0x3, 0x181f ;  /* 0x00781f000c067f89 */ /* 0x01031800000e0000 */
[----:B------:R-:W-:Y:S05]  /*1840*/  @P1 BRA `(.L_x_234) ;  /* 0x0000005000001947 */ /* 0x000fea0003800000 */
[----:B----4-:R-:W-:Y:S01]  /*1850*/  LEA R6, P1, R20, R6, 0x1 ;  /* 0x0000000614067211 */ /* 0x010fe200078208ff */
[----:B------:R-:W-:-:S03]  /*1860*/  IMAD.SHL.U32 R0, R5, 0x2, RZ ;  /* 0x0000000205007824 */ /* 0x000fc600078e00ff */
[----:B--2---:R-:W-:-:S05]  /*1870*/  LEA.HI.X R7, R20, R3, R21, 0x1, P1 ;  /* 0x0000000314077211 */ /* 0x004fca00008f0c15 */
[----:B------:R-:W-:Y:S01]  /*1880*/  @!PT LDS RZ, [RZ] ;  /* 0x00000000fffff984 */ /* 0x000fe20000000800 */
[----:B------:R2:W-:Y:S04]  /*1890*/  LDGSTS.E.BYPASS.LTC128B.128 [R0+0x7900], [R6.64], !P0 ;  /* 0x0790000006007fae */ /* 0x0005e8000c101d6c */
.L_x_234:
[----:B------:R-:W-:Y:S05]  /*18a0*/  BSYNC B0 ;  /* 0x0000000000007941 */ /* 0x000fea0003800000 */
.L_x_233:
[----:B--2---:R-:W-:Y:S01]  /*18b0*/  IADD3 R0, R10, 0x40, RZ ;  /* 0x000000400a007810 */ /* 0x004fe20007ffe0ff */
        /* <DEDUP_REMOVED lines=10> */
.L_x_236:
[----:B------:R-:W-:Y:S05]  /*1960*/  BSYNC B0 ;  /* 0x0000000000007941 */ /* 0x000fea0003800000 */
.L_x_235:
        /* <DEDUP_REMOVED lines=11> */
.L_x_238:
[----:B------:R-:W-:Y:S05]  /*1a20*/  BSYNC B0 ;  /* 0x0000000000007941 */ /* 0x000fea0003800000 */
.L_x_237:
        /* <DEDUP_REMOVED lines=11> */
.L_x_240:
[----:B------:R-:W-:Y:S05]  /*1ae0*/  BSYNC B0 ;  /* 0x0000000000007941 */ /* 0x000fea0003800000 */
.L_x_239:
[----:B------:R5:W2:Y:S01]  /*1af0*/  SHFL.IDX PT, R8, R12, 0x7, 0x181f ;  /* 0x00f81f000c087f89 */ /* 0x000aa200000e0000 */
[----:B-1----:R-:W-:Y:S01]  /*1b00*/  IADD3 R0, R10, 0x70, RZ ;  /* 0x000000700a007810 */ /* 0x002fe20007ffe0ff */
[----:B------:R-:W-:Y:S01]  /*1b10*/  UMOV UR10, 0x60 ;  /* 0x00000060000a7882 */ /* 0x000fe20000000000 */
[----:B------:R-:W-:Y:S01]  /*1b20*/  IMAD.SHL.U32 R231, R5, 0x2, RZ ;  /* 0x0000000205e77824 */ /* 0x000fe200078e00ff */
[----:B------:R-:W1:Y:S01]  /*1b30*/  SHFL.IDX PT, R3, R11, 0x7, 0x181f ;  /* 0x00f81f000b037f89 */ /* 0x000e6200000e0000 */
[----:B------:R-:W-:Y:S01]  /*1b40*/  ISETP.GE.AND P3, PT, R0, UR8, PT ;  /* 0x0000000800007c0c */ /* 0x000fe2000bf66270 */
[----:B------:R-:W-:Y:S01]  /*1b50*/  UIMAD UR32, UR6, -0x60, UR10 ;  /* 0xffffffa0062078a4 */ /* 0x000fe2000f8e020a */
[----:B------:R-:W-:Y:S01]  /*1b60*/  IMAD.MOV.U32 R214, RZ, RZ, R30 ;  /* 0x000000ffffd67224 */ /* 0x000fe200078e001e */
[----:B------:R-:W-:Y:S01]  /*1b70*/  ULDC.64 UR8, c[0x0][0x1e0] ;  /* 0x0000780000087ab9 */ /* 0x000fe20000000a00 */
[----:B------:R-:W-:Y:S01]  /*1b80*/  IMAD.MOV.U32 R215, RZ, RZ, R31 ;  /* 0x000000ffffd77224 */ /* 0x000fe200078e001f */
[----:B------:R-:W-:Y:S01]  /*1b90*/  UIMAD.WIDE.U32 UR18, UR10, UR8, URZ ;  /* 0x000000080a1272a5 */ /* 0x000fe2000f8e003f */
[----:B------:R-:W-:Y:S01]  /*1ba0*/  IMAD.MOV.U32 R210, RZ, RZ, c[0x0][0x1e0] ;  /* 0x00007800ffd27624 */ /* 0x000fe200078e00ff */
[----:B------:R-:W-:Y:S01]  /*1bb0*/  UIMAD UR9, UR10, UR9, URZ ;  /* 0x000000090a0972a4 */ /* 0x000fe2000f8e023f */
[----:B------:R-:W-:Y:S01]  /*1bc0*/  IMAD.U32 R0, RZ, RZ, UR32 ;  /* 0x00000020ff007e24 */ /* 0x000fe2000f8e00ff */
[----:B------:R-:W-:Y:S01]  /*1bd0*/  UIADD3 UR10, UR6, -0x1, URZ ;  /* 0xffffffff060a7890 */ /* 0x000fe2000fffe03f */
[----:B------:R-:W-:Y:S01]  /*1be0*/  IMAD.MOV.U32 R214, RZ, RZ, R28 ;  /* 0x000000ffffd67224 */ /* 0x000fe200078e001c */
[----:B------:R-:W-:Y:S01]  /*1bf0*/  UIADD3 UR16, UR19, UR9, URZ ;  /* 0x0000000913107290 */ /* 0x000fe2000fffe03f */
[----:B------:R-:W-:Y:S01]  /*1c00*/  IMAD.MOV.U32 R211, RZ, RZ, c[0x0][0x1e4] ;  /* 0x00007900ffd37624 */ /* 0x000fe200078e00ff */
[----:B------:R-:W-:Y:S01]  /*1c10*/  IADD3 R22, R0, UR7, -R16 ;  /* 0x0000000700167c10 */ /* 0x000fe2000fffe810 */
[----:B------:R-:W-:Y:S01]  /*1c20*/  USHF.R.S32.HI UR8, URZ, 0x1f, UR10 ;  /* 0x0000001f3f087899 */ /* 0x000fe2000801140a */
[----:B----4-:R-:W-:Y:S01]  /*1c30*/  IMAD.U32 R6, RZ, RZ, UR10 ;  /* 0x0000000aff067e24 */ /* 0x010fe2000f8e00ff */
[----:B------:R-:W-:Y:S01]  /*1c40*/  UIMAD UR9, UR16, UR10, URZ ;  /* 0x0000000a100972a4 */ /* 0x000fe2000f8e023f */
[----:B------:R-:W-:Y:S01]  /*1c50*/  ISETP.GE.AND P6, PT, R22, 0x21, PT ;  /* 0x000000211600780c */ /* 0x000fe20003fc6270 */
[----:B--23-5:R-:W-:Y:S01]  /*1c60*/  IMAD.WIDE.U32 R12, R210, 0x20, RZ ;  /* 0x00000020d20c7825 */ /* 0x02cfe200078e00ff */
[----:B------:R-:W-:Y:S01]  /*1c70*/  @!P3 LEA R8, P1, R20, R8, 0x1 ;  /* 0x000000081408b211 */ /* 0x000fe200078208ff */
[----:B------:R-:W-:Y:S01]  /*1c80*/  UIMAD UR9, UR8, UR18, UR9 ;  /* 0x00000012080972a4 */ /* 0x000fe2000f8e0209 */
[----:B------:R-:W-:Y:S01]  /*1c90*/  ISETP.GE.AND P2, PT, R22, 0x1, PT ;  /* 0x000000011600780c */ /* 0x000fe20003f46270 */
[----:B------:R-:W-:Y:S01]  /*1ca0*/  IMAD.WIDE.U32 R6, R6, UR18, R214 ;  /* 0x0000001206067c25 */ /* 0x000fe2000f8e00d6 */
[----:B-1----:R-:W-:Y:S01]  /*1cb0*/  @!P3 LEA.HI.X R9, R20, R3, R21, 0x1, P1 ;  /* 0x000000031409b211 */ /* 0x002fe200008f0c15 */
[----:B------:R-:W-:Y:S01]  /*1cc0*/  ULDC.64 UR14, c[0x0][0x208] ;  /* 0x00008200000e7ab9 */ /* 0x000fe20000000a00 */
[----:B------:R-:W-:Y:S01]  /*1cd0*/  ISETP.GE.AND P1, PT, R22, 0x11, PT ;  /* 0x000000111600780c */ /* 0x000fe20003f26270 */
[----:B------:R-:W-:Y:S01]  /*1ce0*/  IMAD.MOV.U32 R60, RZ, RZ, R26 ;  /* 0x000000ffff3c7224 */ /* 0x000fe200078e001a */
[----:B------:R-:W-:Y:S01]  /*1cf0*/  IADD3 R7, R7, UR9, RZ ;  /* 0x0000000907077c10 */ /* 0x000fe2000fffe0ff */
[----:B------:R-:W-:Y:S01]  /*1d00*/  @!PT LDS RZ, [RZ] ;  /* 0x00000000fffff984 */ /* 0x000fe20000000800 */
[----:B------:R1:W-:Y:S01]  /*1d10*/  @!P3 LDGSTS.E.BYPASS.LTC128B.128 [R231+0x9900], [R8.64], !P0 ;  /* 0x0990000008e7bfae */ /* 0x0003e2000c101d6c */
[----:B------:R-:W-:Y:S01]  /*1d20*/  ISETP.GE.AND P3, PT, R20, c[0x0][0x1d4], PT ;  /* 0x0000750014007a0c */ /* 0x000fe20003f66270 */
[----:B------:R-:W-:Y:S01]  /*1d30*/  IMAD.MOV.U32 R61, RZ, RZ, R27 ;  /* 0x000000ffff3d7224 */ /* 0x000fe200078e001b */
[----:B------:R-:W-:Y:S01]  /*1d40*/  @P6 IADD3 R3, P4, R6, R12, RZ ;  /* 0x0000000c06036210 */ /* 0x000fe20007f9e0ff */
[----:B------:R-:W0:Y:S01]  /*1d50*/  LDGDEPBAR ;  /* 0x00000000000079af */ /* 0x000e220000000000 */
[----:B------:R-:W-:Y:S01]  /*1d60*/  SHF.R.S32.HI R17, RZ, 0x4, R25 ;  /* 0x00000004ff117819 */ /* 0x000fe20000011419 */
[----:B------:R-:W-:Y:S01]  /*1d70*/  UIMAD UR13, UR8, UR14, URZ ;  /* 0x0000000e080d72a4 */ /* 0x000fe2000f8e023f */
[----:B------:R-:W-:Y:S01]  /*1d80*/  LEA.HI R207, R208, R209, RZ, 0x5 ;  /* 0x000000d1d0cf7211 */ /* 0x000fe200078f28ff */
[----:B------:R-:W-:Y:S01]  /*1d90*/  UIMAD.WIDE.U32 UR8, UR10, UR14, URZ ;  /* 0x0000000e0a0872a5 */ /* 0x000fe2000f8e003f */
[----:B------:R-:W-:Y:S01]  /*1da0*/  IMAD.MOV.U32 R60, RZ, RZ, R62 ;  /* 0x000000ffff3c7224 */ /* 0x000fe200078e003e */
[----:B------:R-:W-:Y:S01]  /*1db0*/  BAR.SYNC.DEFER_BLOCKING 0x0 ;  /* 0x0000000000007b1d */ /* 0x000fe20000010000 */
[C---:B------:R-:W-:Y:S01]  /*1dc0*/  @P1 LEA R0, P0, R210.reuse, R6, 0x4 ;  /* 0x00000006d2001211 */ /* 0x040fe200078020ff */
[----:B------:R-:W-:Y:S01]  /*1dd0*/  UIMAD UR13, UR10, UR15, UR13 ;  /* 0x0000000f0a0d72a4 */ /* 0x000fe2000f8e020d */
[----:B------:R-:W-:Y:S01]  /*1de0*/  SHF.R.S32.HI R206, RZ, 0x5, R207 ;  /* 0x00000005ffce7819 */ /* 0x000fe200000114cf */
[----:B------:R-:W-:Y:S01]  /*1df0*/  UISETP.GT.AND UP2, UPT, UR10, UR4, UPT ;  /* 0x000000040a00728c */ /* 0x000fe2000bf44270 */
[----:B------:R-:W-:Y:S01]  /*1e00*/  @P1 LEA.HI.X R5, R210, R7, R211, 0x4, P0 ;  /* 0x00000007d2051211 */ /* 0x000fe200000f24d3 */
[----:B------:R-:W-:Y:S01]  /*1e10*/  UIADD3 UR13, UR9, UR13, URZ ;  /* 0x0000000d090d7290 */ /* 0x000fe2000fffe03f */
[C---:B------:R-:W-:Y:S01]  /*1e20*/  @P1 LEA R10, P0, R0.reuse, c[0x0][0x1c8], 0x1 ;  /* 0x00007200000a1a11 */ /* 0x040fe200078008ff */
[----:B------:R-:W-:Y:S02]  /*1e30*/  STL.64 [R1+0x20], R214 ;  /* 0x000020d601007387 */ /* 0x000fe40000100a00 */
[----:B------:R-:W-:Y:S01]  /*1e40*/  UIMAD UR13, UR13, 0x60, URZ ;  /* 0x000000600d0d78a4 */ /* 0x000fe2000f8e023f */
[----:B------:R-:W-:Y:S01]  /*1e50*/  @P1 LEA.HI.X R11, R0, c[0x0][0x1cc], R5, 0x1, P0 ;  /* 0x00007300000b1a11 */ /* 0x000fe200000f0c05 */
[----:B------:R-:W-:Y:S01]  /*1e60*/  STL.64 [R1+0x38], R60 ;  /* 0x0000383c01007387 */ /* 0x000fe20000100a00 */
[----:B------:R-:W-:-:S02]  /*1e70*/  @P6 LEA R14, P0, R3, c[0x0][0x1c8], 0x1 ;  /* 0x00007200030e6a11 */ /* 0x000fc400078008ff */
[----:B------:R-:W-:Y:S01]  /*1e80*/  LEA.HI R5, R25, R17, RZ, 0x1 ;  /* 0x0000001119057211 */ /* 0x000fe200078f08ff */
[----:B-1----:R-:W-:Y:S01]  /*1e90*/  IMAD.SHL.U32 R9, R211, 0x20, RZ ;  /* 0x00000020d3097824 */ /* 0x002fe200078e00ff */
[C---:B------:R-:W-:Y:S02]  /*1ea0*/  @P2 LEA R8, P5, R6.reuse, c[0x0][0x1c8], 0x1 ;  /* 0x0000720006082a11 */ /* 0x040fe400078a08ff */
[----:B------:R-:W-:Y:S02]  /*1eb0*/  LOP3.LUT R5, R5, 0xfffffffe, RZ, 0xc0, !PT ;  /* 0xfffffffe05057812 */ /* 0x000fe400078ec0ff */
[----:B------:R-:W-:Y:S02]  /*1ec0*/  @P6 IADD3.X R12, R7, R13, R9, P4, !PT ;  /* 0x0000000d070c6210 */ /* 0x000fe400027fe409 */
[----:B------:R-:W-:Y:S02]  /*1ed0*/  @P2 LEA.HI.X R9, R6, c[0x0][0x1cc], R7, 0x1, P5 ;  /* 0x0000730006092a11 */ /* 0x000fe400028f0c07 */
[----:B------:R-:W-:-:S02]  /*1ee0*/  ISETP.GE.AND P5, PT, R22, 0x31, PT ;  /* 0x000000311600780c */ /* 0x000fc40003fa6270 */
[C---:B------:R-:W-:Y:S01]  /*1ef0*/  ISETP.GE.AND P4, PT, R22.reuse, 0x41, PT ;  /* 0x000000411600780c */ /* 0x040fe20003f86270 */
[----:B------:R-:W-:Y:S01]  /*1f00*/  @!PT LDS RZ, [RZ] ;  /* 0x00000000fffff984 */ /* 0x000fe20000000800 */
[----:B------:R-:W-:Y:S01]  /*1f10*/  @!PT LDS RZ, [RZ] ;  /* 0x00000000fffff984 */ /* 0x000fe20000000800 */
[----:B------:R-:W-:Y:S01]  /*1f20*/  @!PT LDS RZ, [RZ] ;  /* 0x00000000fffff984 */ /* 0x000fe20000000800 */
[----:B------:R1:W-:Y:S01]  /*1f30*/  @P2 LDGSTS.E.BYPASS.LTC128B.128 [R231+0x3100], [R8.64], !P3 ;  /* 0x0310000008e72fae */ /* 0x0003e2000d901d6c */
[----:B------:R-:W-:Y:S02]  /*1f40*/  ISETP.GE.AND P2, PT, R22, 0x51, PT ;  /* 0x000000511600780c */ /* 0x000fe40003f46270 */
[----:B------:R-:W-:Y:S01]  /*1f50*/  @P6 LEA.HI.X R15, R3, c[0x0][0x1cc], R12, 0x1, P0 ;  /* 0x00007300030f6a11 */ /* 0x000fe200000f0c0c */
[----:B------:R2:W-:Y:S04]  /*1f60*/  @P1 LDGSTS.E.BYPASS.LTC128B.128 [R231+0x3900], [R10.64], !P3 ;  /* 0x039000000ae71fae */ /* 0x0005e8000d901d6c */
[----:B------:R3:W-:Y:S02]  /*1f70*/  @P6 LDGSTS.E.BYPASS.LTC128B.128 [R231+0x4100], [R14.64], !P3 ;  /* 0x041000000ee76fae */ /* 0x0007e4000d901d6c */
[----:B------:R-:W-:-:S02]  /*1f80*/  @P5 IMAD R0, R211, 0x30, RZ ;  /* 0x00000030d3005824 */ /* 0x000fc400078e02ff */
[C---:B------:R-:W-:Y:S01]  /*1f90*/  @P4 LEA R3, P0, R210.reuse, R6, 0x6 ;  /* 0x00000006d2034211 */ /* 0x040fe200078030ff */
[----:B-1----:R-:W-:-:S04]  /*1fa0*/  @P5 IMAD.WIDE.U32 R8, R210, 0x30, R6 ;  /* 0x00000030d2085825 */ /* 0x002fc800078e0006 */
[----:B--2---:R-:W-:Y:S01]  /*1fb0*/  @P2 IMAD.MOV.U32 R10, RZ, RZ, R6 ;  /* 0x000000ffff0a2224 */ /* 0x004fe200078e0006 */
[----:B------:R-:W-:Y:S01]  /*1fc0*/  @P5 LEA R12, P1, R8, c[0x0][0x1c8], 0x1 ;  /* 0x00007200080c5a11 */ /* 0x000fe200078208ff */
[----:B------:R-:W-:Y:S01]  /*1fd0*/  @P2 IMAD.MOV.U32 R11, RZ, RZ, R7 ;  /* 0x000000ffff0b2224 */ /* 0x000fe200078e0007 */
[C---:B------:R-:W-:Y:S01]  /*1fe0*/  @P4 LEA.HI.X R7, R210.reuse, R7, R211, 0x6, P0 ;  /* 0x00000007d2074211 */ /* 0x040fe200000f34d3 */
[----:B------:R-:W-:Y:S02]  /*1ff0*/  @P5 IMAD.IADD R0, R9, 0x1, R0 ;  /* 0x0000000109005824 */ /* 0x000fe400078e0200 */
[----:B------:R-:W-:Y:S02]  /*2000*/  @P2 IMAD R9, R211, 0x50, RZ ;  /* 0x00000050d3092824 */ /* 0x000fe400078e02ff */
[----:B------:R-:W-:Y:S01]  /*2010*/  @P2 IMAD.WIDE.U32 R10, R210, 0x50, R10 ;  /* 0x00000050d20a2825 */ /* 0x000fe200078e000a */
[----:B------:R-:W-:Y:S02]  /*2020*/  @P5 LEA.HI.X R13, R8, c[0x0][0x1cc], R0, 0x1, P1 ;  /* 0x00007300080d5a11 */ /* 0x000fe400008f0c00 */
[----:B------:R-:W-:Y:S01]  /*2030*/  @P4 LEA R8, P1, R3, c[0x0][0x1c8], 0x1 ;  /* 0x0000720003084a11 */ /* 0x000fe200078208ff */
[----:B------:R-:W-:Y:S01]  /*2040*/  @P2 IMAD.IADD R0, R11, 0x1, R9 ;  /* 0x000000010b002824 */ /* 0x000fe200078e0209 */
[C---:B------:R-:W-:Y:S01]  /*2050*/  @P2 LEA R6, P0, R10.reuse, c[0x0][0x1c8], 0x1 ;  /* 0x000072000a062a11 */ /* 0x040fe200078008ff */
[----:B------:R3:W-:Y:S01]  /*2060*/  @P5 LDGSTS.E.BYPASS.LTC128B.128 [R231+0x4900], [R12.64], !P3 ;  /* 0x049000000ce75fae */ /* 0x0007e2000d901d6c */
[----:B------:R-:W-:Y:S01]  /*2070*/  @P4 LEA.HI.X R9, R3, c[0x0][0x1cc], R7, 0x1, P1 ;  /* 0x0000730003094a11 */ /* 0x000fe200008f0c07 */
[----:B------:R-:W-:Y:S01]  /*2080*/  IMAD.IADD R11, R17, 0x1, -R5 ;  /* 0x00000001110b7824 */ /* 0x000fe200078e0a05 */
[----:B------:R-:W-:Y:S01]  /*2090*/  @P2 LEA.HI.X R7, R10, c[0x0][0x1cc], R0, 0x1, P0 ;  /* 0x000073000a072a11 */ /* 0x000fe200000f0c00 */
[----:B------:R-:W-:Y:S01]  /*20a0*/  IMAD.SHL.U32 R3, R18, 0x40, RZ ;  /* 0x0000004012037824 */ /* 0x000fe200078e00ff */
[C---:B------:R-:W-:Y:S01]  /*20b0*/  LOP3.LUT P0, RZ, R23.reuse, 0x2, RZ, 0xc0, !PT ;  /* 0x0000000217ff7812 */ /* 0x040fe2000780c0ff */
[----:B------:R1:W-:Y:S01]  /*20c0*/  @P4 LDGSTS.E.BYPASS.LTC128B.128 [R231+0x5100], [R8.64], !P3 ;  /* 0x0510000008e74fae */ /* 0x0003e2000d901d6c */
[C---:B------:R-:W-:Y:S01]  /*20d0*/  IMAD.SHL.U32 R0, R23.reuse, 0x40, RZ ;  /* 0x0000004017007824 */ /* 0x040fe200078e00ff */
[----:B------:R-:W-:Y:S01]  /*20e0*/  LOP3.LUT P1, RZ, R23, 0x4, RZ, 0xc0, !PT ;  /* 0x0000000417ff7812 */ /* 0x000fe2000782c0ff */
[----:B------:R-:W-:Y:S01]  /*20f0*/  IMAD.SHL.U32 R5, R24, 0x40, RZ ;  /* 0x0000004018057824 */ /* 0x000fe200078e00ff */
[----:B------:R2:W-:Y:S01]  /*2100*/  @P2 LDGSTS.E.BYPASS.LTC128B.128 [R231+0x5900], [R6.64], !P3 ;  /* 0x0590000006e72fae */ /* 0x0005e2000d901d6c */
[----:B------:R-:W-:-:S02]  /*2110*/  LOP3.LUT R3, R3, 0x1c0, RZ, 0xc0, !PT ;  /* 0x000001c003037812 */ /* 0x000fc400078ec0ff */
[----:B------:R-:W-:Y:S01]  /*2120*/  LOP3.LUT R0, R0, 0x1c0, RZ, 0xc0, !PT ;  /* 0x000001c000007812 */ /* 0x000fe200078ec0ff */
[----:B------:R-:W0:Y:S01]  /*2130*/  LDGDEPBAR ;  /* 0x00000000000079af */ /* 0x000e220000000000 */
[----:B------:R-:W-:Y:S02]  /*2140*/  LOP3.LUT R205, R5, 0xfffffe00, RZ, 0xc0, !PT ;  /* 0xfffffe0005cd7812 */ /* 0x000fe400078ec0ff */
[----:B------:R-:W-:-:S04]  /*2150*/  ISETP.GE.AND P2, PT, R20, c[0x0][0x1d4], PT ;  /* 0x0000750014007a0c */ /* 0x000fc80003f46270 */
[----:B------:R-:W-:Y:S01]  /*2160*/  ISETP.LT.OR P5, PT, R22, 0x1, P2 ;  /* 0x000000011600780c */ /* 0x000fe200017a1670 */
[----:B--2---:R-:W-:Y:S01]  /*2170*/  IMAD.SHL.U32 R7, R16, 0x8, RZ ;  /* 0x0000000810077824 */ /* 0x004fe200078e00ff */
[----:B------:R-:W-:-:S04]  /*2180*/  DEPBAR.LE SB0, 0x1 ;  /* 0x000080400000791a */ /* 0x000fc80000000000 */
[----:B------:R-:W-:-:S04]  /*2190*/  DEPBAR.LE SB0, 0x0 ;  /* 0x000080000000791a */ /* 0x000fc80000000000 */
[----:B------:R-:W-:Y:S01]  /*21a0*/  IMAD.SHL.U32 R6, R11, 0x8, RZ ;  /* 0x000000080b067824 */ /* 0x000fe200078e00ff */
[----:B------:R-:W-:Y:S02]  /*21b0*/  LOP3.LUT R7, R0, 0x8, R7, 0xf8, !PT ;  /* 0x0000000800077812 */ /* 0x000fe400078ef807 */
[----:B------:R-:W-:Y:S02]  /*21c0*/  SHF.R.U32.HI R0, RZ, 0x3, R0 ;  /* 0x00000003ff007819 */ /* 0x000fe40000011600 */
[----:B------:R-:W-:Y:S01]  /*21d0*/  LOP3.LUT R5, R3, 0x8, R6, 0xf8, !PT ;  /* 0x0000000803057812 */ /* 0x000fe200078ef806 */
[----:B------:R-:W-:Y:S01]  /*21e0*/  IMAD.U32 R6, RZ, RZ, UR8 ;  /* 0x00000008ff067e24 */ /* 0x000fe2000f8e00ff */
[----:B------:R-:W-:Y:S01]  /*21f0*/  SHF.R.U32.HI R3, RZ, 0x3, R3 ;  /* 0x00000003ff037819 */ /* 0x000fe20000011603 */
[----:B------:R-:W-:Y:S01]  /*2200*/  UMOV UR8, 0x5 ;  /* 0x0000000500087882 */ /* 0x000fe20000000000 */
[----:B------:R-:W-:Y:S01]  /*2210*/  LOP3.LUT R0, R7, R0, RZ, 0x3c, !PT ;  /* 0x0000000007007212 */ /* 0x000fe200078e3cff */
[----:B------:R-:W-:Y:S01]  /*2220*/  IMAD.U32 R7, RZ, RZ, UR9 ;  /* 0x00000009ff077e24 */ /* 0x000fe2000f8e00ff */
[----:B------:R-:W-:Y:S01]  /*2230*/  LOP3.LUT R204, R5, R3, RZ, 0x3c, !PT ;  /* 0x0000000305cc7212 */ /* 0x000fe200078e3cff */
[----:B------:R-:W-:Y:S01]  /*2240*/  IMAD R3, R206, 0x400, R205 ;  /* 0x00000400ce037824 */ /* 0x000fe200078e02cd */
[----:B------:R-:W-:Y:S01]  /*2250*/  USHF.L.U32 UR9, UR14, 0x5, URZ ;  /* 0x000000050e097899 */ /* 0x000fe2000800063f */
[----:B------:R-:W-:Y:S01]  /*2260*/  IMAD R0, R11, 0x200, R0 ;  /* 0x000002000b007824 */ /* 0x000fe200078e0200 */
[----:B------:R-:W-:Y:S01]  /*2270*/  USHF.L.U64.HI UR8, UR14, UR8, UR15 ;  /* 0x000000080e087299 */ /* 0x000fe2000801020f */
[----:B------:R-:W-:-:S02]  /*2280*/  IMAD.IADD R3, R204, 0x1, R3 ;  /* 0x00000001cc037824 */ /* 0x000fc400078e0203 */
[----:B------:R-:W-:Y:S01]  /*2290*/  IMAD.SHL.U32 R212, R0, 0x2, RZ ;  /* 0x0000000200d47824 */ /* 0x000fe200078e00ff */
[----:B------:R-:W-:Y:S01]  /*22a0*/  BAR.SYNC.DEFER_BLOCKING 0x0 ;  /* 0x0000000000007b1d */ /* 0x000fe20000010000 */
[----:B------:R-:W-:-:S03]  /*22b0*/  IMAD.SHL.U32 R219, R3, 0x2, RZ ;  /* 0x0000000203db7824 */ /* 0x000fc600078e00ff */
[----:B------:R-:W-:Y:S01]  /*22c0*/  IADD3 R0, R212, 0x3100, RZ ;  /* 0x00003100d4007810 */ /* 0x000fe20007ffe0ff */
[--C-:B------:R-:W-:Y:S01]  /*22d0*/  IMAD R222, R2, 0x2, R219.reuse ;  /* 0x0000000202de7824 */ /* 0x100fe200078e02db */
[----:B------:R-:W-:Y:S01]  /*22e0*/  IADD3 R223, R212, 0x3120, RZ ;  /* 0x00003120d4df7810 */ /* 0x000fe20007ffe0ff */
[----:B------:R-:W-:Y:S01]  /*22f0*/  IMAD R220, R4, 0x2, R219 ;  /* 0x0000000204dc7824 */ /* 0x000fe200078e02db */
[----:B------:R-:W-:-:S03]  /*2300*/  @P0 IADD3 R223, R0, -0x20, RZ ;  /* 0xffffffe000df0810 */ /* 0x000fc60007ffe0ff */
[----:B------:R-:W-:Y:S01]  /*2310*/  IMAD R221, R2, 0x2, R220 ;  /* 0x0000000202dd7824 */ /* 0x000fe200078e02dc */
[C---:B------:R-:W-:Y:S02]  /*2320*/  IADD3 R228, R223.reuse, 0x800, RZ ;  /* 0x00000800dfe47810 */ /* 0x040fe40007ffe0ff */
[C---:B------:R-:W-:Y:S02]  /*2330*/  IADD3 R227, R223.reuse, 0x1000, RZ ;  /* 0x00001000dfe37810 */ /* 0x040fe40007ffe0ff */
[C---:B------:R-:W-:Y:S02]  /*2340*/  IADD3 R226, R223.reuse, 0x1800, RZ ;  /* 0x00001800dfe27810 */ /* 0x040fe40007ffe0ff */
[C---:B------:R-:W-:Y:S02]  /*2350*/  IADD3 R225, R223.reuse, 0x2000, RZ ;  /* 0x00002000dfe17810 */ /* 0x040fe40007ffe0ff */
[----:B------:R-:W-:Y:S01]  /*2360*/  IADD3 R224, R223, 0x2800, RZ ;  /* 0x00002800dfe07810 */ /* 0x000fe20007ffe0ff */
[----:B------:R-:W-:Y:S04]  /*2370*/  LDSM.16.M88.4 R24, [R212+0x3100] ;  /* 0x00310000d418783b */ /* 0x000fe80000000200 */
[----:B---3--:R-:W2:Y:S04]  /*2380*/  LDSM.16.M88.4 R12, [R219+0x6100] ;  /* 0x00610000db0c783b */ /* 0x008ea80000000200 */
[----:B-1----:R-:W1:Y:S04]  /*2390*/  LDSM.16.M88.4 R8, [R219+0x8100] ;  /* 0x00810000db08783b */ /* 0x002e680000000200 */
[----:B------:R-:W3:Y:S04]  /*23a0*/  LDSM.16.M88.4 R16, [R212+0x3900] ;  /* 0x00390000d410783b */ /* 0x000ee80000000200 */
[----:B------:R-:W4:Y:S04]  /*23b0*/  LDSM.16.M88.4 R32, [R212+0x4100] ;  /* 0x00410000d420783b */ /* 0x000f280000000200 */
[----:B------:R-:W5:Y:S04]  /*23c0*/  LDSM.16.M88.4 R28, [R212+0x4900] ;  /* 0x00490000d41c783b */ /* 0x000f680000000200 */
[----:B------:R-:W3:Y:S04]  /*23d0*/  LDSM.16.M88.4 R36, [R212+0x5100] ;  /* 0x00510000d424783b */ /* 0x000ee80000000200 */
[----:B------:R-:W-:Y:S04]  /*23e0*/  LDSM.16.M88.4 R40, [R223+0x800] ;  /* 0x00080000df28783b */ /* 0x000fe80000000200 */
[----:B------:R-:W-:Y:S01]  /*23f0*/  LDSM.16.M88.4 R44, [R223] ;  /* 0x00000000df2c783b */ /* 0x000fe20000000200 */
[-C--:B--2---:R-:W-:Y:S08]  /*2400*/  HMMA.16816.F32 R160, R12, R24.reuse, RZ ;  /* 0x000000180ca0723c */ /* 0x084ff000000018ff */
[C---:B-1----:R-:W-:Y:S08]  /*2410*/  HMMA.16816.F32 R48, R8.reuse, R24, RZ ;  /* 0x000000180830723c */ /* 0x042ff000000018ff */
[-C--:B------:R-:W-:Y:S08]  /*2420*/  HMMA.16816.F32 R88, R8, R26.reuse, RZ ;  /* 0x0000001a0858723c */ /* 0x080ff000000018ff */
[----:B------:R-:W-:Y:S01]  /*2430*/  HMMA.16816.F32 R156, R12, R26, RZ ;  /* 0x0000001a0c9c723c */ /* 0x000fe200000018ff */
[----:B------:R-:W1:Y:S07]  /*2440*/  LDSM.16.M88.4 R24, [R212+0x5900] ;  /* 0x00590000d418783b */ /* 0x000e6e0000000200 */
[C---:B---3--:R-:W-:Y:S08]  /*2450*/  HMMA.16816.F32 R52, R8.reuse, R16, RZ ;  /* 0x000000100834723c */ /* 0x048ff000000018ff */
[C---:B------:R-:W-:Y:S08]  /*2460*/  HMMA.16816.F32 R96, R8.reuse, R18, RZ ;  /* 0x000000120860723c */ /* 0x040ff000000018ff */
[C---:B----4-:R-:W-:Y:S08]  /*2470*/  HMMA.16816.F32 R68, R8.reuse, R32, RZ ;  /* 0x000000200844723c */ /* 0x050ff000000018ff */
[C---:B------:R-:W-:Y:S08]  /*2480*/  HMMA.16816.F32 R92, R8.reuse, R34, RZ ;  /* 0x00000022085c723c */ /* 0x040ff000000018ff */
[C---:B-----5:R-:W-:Y:S08]  /*2490*/  HMMA.16816.F32 R64, R8.reuse, R28, RZ ;  /* 0x0000001c0840723c */ /* 0x060ff000000018ff */
[C---:B------:R-:W-:Y:S08]  /*24a0*/  HMMA.16816.F32 R124, R8.reuse, R30, RZ ;  /* 0x0000001e087c723c */ /* 0x040ff000000018ff */
[C---:B------:R-:W-:Y:S08]  /*24b0*/  HMMA.16816.F32 R56, R8.reuse, R36, RZ ;  /* 0x000000240838723c */ /* 0x040ff000000018ff */
[C---:B------:R-:W-:Y:S08]  /*24c0*/  HMMA.16816.F32 R116, R8.reuse, R38, RZ ;  /* 0x000000260874723c */ /* 0x040ff000000018ff */
[C---:B-1----:R-:W-:Y:S08]  /*24d0*/  HMMA.16816.F32 R72, R8.reuse, R24, RZ ;  /* 0x000000180848723c */ /* 0x042ff000000018ff */
[----:B------:R-:W-:Y:S07]  /*24e0*/  HMMA.16816.F32 R108, R8, R26, RZ ;  /* 0x0000001a086c723c */ /* 0x000fee00000018ff */
[----:B------:R-:W-:Y:S01]  /*24f0*/  IMAD.WIDE.U32 R8, R6, 0x60, R60 ;  /* 0x0000006006087825 */ /* 0x000fe200078e003c */
[----:B------:R-:W-:Y:S04]  /*2500*/  HMMA.16816.F32 R148, R12, R16, RZ ;  /* 0x000000100c94723c */ /* 0x000fe800000018ff */
[----:B------:R-:W-:-:S04]  /*2510*/  IADD3 R0, R9, UR13, RZ ;  /* 0x0000000d09007c10 */ /* 0x000fc8000fffe0ff */
[C---:B------:R-:W-:Y:S01]  /*2520*/  HMMA.16816.F32 R144, R12.reuse, R18, RZ ;  /* 0x000000120c90723c */ /* 0x040fe200000018ff */
[----:B------:R-:W1:Y:S07]  /*2530*/  LDSM.16.M88.4 R16, [R222+0x8100] ;  /* 0x00810000de10783b */ /* 0x000e6e0000000200 */
[C---:B------:R-:W-:Y:S08]  /*2540*/  HMMA.16816.F32 R132, R12.reuse, R32, RZ ;  /* 0x000000200c84723c */ /* 0x040ff000000018ff */
[C---:B------:R-:W-:Y:S01]  /*2550*/  HMMA.16816.F32 R140, R12.reuse, R34, RZ ;  /* 0x000000220c8c723c */ /* 0x040fe200000018ff */
[----:B------:R-:W2:Y:S07]  /*2560*/  LDSM.16.M88.4 R32, [R223+0x1800] ;  /* 0x00180000df20783b */ /* 0x000eae0000000200 */
[C---:B------:R-:W-:Y:S08]  /*2570*/  HMMA.16816.F32 R128, R12.reuse, R28, RZ ;  /* 0x0000001c0c80723c */ /* 0x040ff000000018ff */
[C---:B------:R-:W-:Y:S01]  /*2580*/  HMMA.16816.F32 R152, R12.reuse, R30, RZ ;  /* 0x0000001e0c98723c */ /* 0x040fe200000018ff */
[----:B------:R-:W-:Y:S07]  /*2590*/  LDSM.16.M88.4 R28, [R223+0x2000] ;  /* 0x00200000df1c783b */ /* 0x000fee0000000200 */
[C---:B------:R-:W-:Y:S08]  /*25a0*/  HMMA.16816.F32 R120, R12.reuse, R36, RZ ;  /* 0x000000240c78723c */ /* 0x040ff000000018ff */
[C---:B------:R-:W-:Y:S01]  /*25b0*/  HMMA.16816.F32 R136, R12.reuse, R38, RZ ;  /* 0x000000260c88723c */ /* 0x040fe200000018ff */
[----:B------:R-:W3:Y:S07]  /*25c0*/  LDSM.16.M88.4 R36, [R223+0x1000] ;  /* 0x00100000df24783b */ /* 0x000eee0000000200 */
[C---:B------:R-:W-:Y:S08]  /*25d0*/  HMMA.16816.F32 R112, R12.reuse, R24, RZ ;  /* 0x000000180c70723c */ /* 0x040ff000000018ff */
[----:B------:R-:W-:Y:S01]  /*25e0*/  HMMA.16816.F32 R104, R12, R26, RZ ;  /* 0x0000001a0c68723c */ /* 0x000fe200000018ff */
[----:B------:R-:W4:Y:S06]  /*25f0*/  LDSM.16.M88.4 R24, [R223+0x2800] ;  /* 0x00280000df18783b */ /* 0x000f2c0000000200 */
[C---:B------:R-:W-:Y:S01]  /*2600*/  LEA R12, P0, R8.reuse, c[0x0][0x1f8], 0x1 ;  /* 0x00007e00080c7a11 */ /* 0x040fe200078008ff */
[C---:B-1----:R-:W-:Y:S03]  /*2610*/  HMMA.16816.F32 R80, R16.reuse, R40, R52 ;  /* 0x000000281050723c */ /* 0x042fe60000001834 */
[----:B------:R-:W-:Y:S01]  /*2620*/  LEA.HI.X R13, R8, c[0x0][0x1fc], R0, 0x1, P0 ;  /* 0x00007f00080d7a11 */ /* 0x000fe200000f0c00 */
[----:B------:R-:W-:Y:S01]  /*2630*/  IMAD.MOV.U32 R0, RZ, RZ, 0x40 ;  /* 0x00000040ff007424 */ /* 0x000fe200078e00ff */
[----:B------:R-:W-:Y:S01]  /*2640*/  IADD3 R6, P6, R12, UR9, RZ ;  /* 0x000000090c067c10 */ /* 0x000fe2000ffde0ff */
[----:B------:R-:W1:Y:S01]  /*2650*/  LDSM.16.M88.4 R8, [R222+0x6100] ;  /* 0x00610000de08783b */ /* 0x000e620000000200 */
[----:B------:R-:W-:Y:S01]  /*2660*/  ISETP.LT.OR P0, PT, R22, 0x11, P2 ;  /* 0x000000111600780c */ /* 0x000fe20001701670 */
[----:B------:R-:W-:Y:S01]  /*2670*/  HMMA.16816.F32 R100, R16, R44, R48 ;  /* 0x0000002c1064723c */ /* 0x000fe20000001830 */
[----:B------:R-:W-:Y:S01]  /*2680*/  IADD3 R20, P4, R6, UR9, RZ ;  /* 0x0000000906147c10 */ /* 0x000fe2000ff9e0ff */
[----:B------:R-:W-:Y:S01]  /*2690*/  @!PT LDS RZ, [RZ] ;  /* 0x00000000fffff984 */ /* 0x000fe20000000800 */
[----:B------:R-:W-:Y:S01]  /*26a0*/  @!PT LDS RZ, [RZ] ;  /* 0x00000000fffff984 */ /* 0x000fe20000000800 */
[----:B------:R-:W-:Y:S01]  /*26b0*/  @!PT LDS RZ, [RZ] ;  /* 0x00000000fffff984 */ /* 0x000fe20000000800 */
[----:B------:R5:W-:Y:S01]  /*26c0*/  LDGSTS.E.BYPASS.LTC128B.128 [R231+0x100], [R12.64], !P5 ;  /* 0x001000000ce77fae */ /* 0x000be2000e901d6c */
[----:B------:R-:W-:-:S02]  /*26d0*/  IADD3.X R7, R13, UR8, RZ, P6, !PT ;  /* 0x000000080d077c10 */ /* 0x000fc4000b7fe4ff */
[----:B------:R-:W-:Y:S02]  /*26e0*/  ISETP.LT.OR P6, PT, R22, 0x21, P2 ;  /* 0x000000211600780c */ /* 0x000fe400017c1670 */
[----:B------:R-:W-:Y:S01]  /*26f0*/  IADD3.X R21, R7, UR8, RZ, P4, !PT ;  /* 0x0000000807157c10 */ /* 0x000fe2000a7fe4ff */
[C---:B--2---:R-:W-:Y:S01]  /*2700*/  HMMA.16816.F32 R64, R16.reuse, R32, R64 ;  /* 0x000000201040723c */ /* 0x044fe20000001840 */
[----:B------:R-:W-:Y:S02]  /*2710*/  IADD3 R14, P4, R20, UR9, RZ ;  /* 0x00000009140e7c10 */ /* 0x000fe4000ff9e0ff */
[C---:B------:R-:W-:Y:S01]  /*2720*/  ISETP.LT.OR P5, PT, R22.reuse, 0x31, P2 ;  /* 0x000000311600780c */ /* 0x040fe200017a1670 */
[----:B------:R2:W-:Y:S01]  /*2730*/  LDGSTS.E.BYPASS.LTC128B.128 [R231+0x900], [R6.64], !P0 ;  /* 0x0090000006e77fae */ /* 0x0005e2000c101d6c */
[----:B------:R-:W-:Y:S02]  /*2740*/  IADD3.X R15, R21, UR8, RZ, P4, !PT ;  /* 0x00000008150f7c10 */ /* 0x000fe4000a7fe4ff */
[C---:B------:R-:W-:Y:S01]  /*2750*/  ISETP.LT.OR P4, PT, R22.reuse, 0x41, P2 ;  /* 0x000000411600780c */ /* 0x040fe20001781670 */
[----:B---3--:R-:W-:Y:S01]  /*2760*/  HMMA.16816.F32 R68, R16, R36, R68 ;  /* 0x000000241044723c */ /* 0x008fe20000001844 */
[----:B------:R-:W-:Y:S01]  /*2770*/  ISETP.LT.OR P2, PT, R22, 0x51, P2 ;  /* 0x000000511600780c */ /* 0x000fe20001741670 */
[----:B------:R3:W-:Y:S01]  /*2780*/  LDGSTS.E.BYPASS.LTC128B.128 [R231+0x1100], [R20.64], !P6 ;  /* 0x0110000014e77fae */ /* 0x0007e2000f101d6c */
[----:B------:R-:W-:-:S05]  /*2790*/  SEL R0, R0, 0xffffffc0, !P1 ;  /* 0xffffffc000007807 */ /* 0x000fca0004800000 */
[----:B------:R-:W-:Y:S01]  /*27a0*/  IMAD.IADD R218, R212, 0x1, R0 ;  /* 0x00000001d4da7824 */ /* 0x000fe200078e0200 */
[----:B------:R1:W-:Y:S01]  /*27b0*/  LDGSTS.E.BYPASS.LTC128B.128 [R231+0x1900], [R14.64], !P5 ;  /* 0x019000000ee77fae */ /* 0x0003e2000e901d6c */
[----:B----4-:R-:W-:Y:S01]  /*27c0*/  HMMA.16816.F32 R72, R16, R24, R72 ;  /* 0x000000181048723c */ /* 0x010fe20000001848 */
[----:B------:R-:W-:-:S07]  /*27d0*/  IMAD.IADD R217, R0, 0x1, R223 ;  /* 0x0000000100d97824 */ /* 0x000fce00078e02df */
[----:B------:R-:W-:Y:S01]  /*27e0*/  HMMA.16816.F32 R88, R16, R46, R88 ;  /* 0x0000002e1058723c */ /* 0x000fe20000001858 */
[----:B--2---:R-:W-:-:S07]  /*27f0*/  IADD3 R6, P0, R14, UR9, RZ ;  /* 0x000000090e067c10 */ /* 0x004fce000ff1e0ff */
[----:B------:R-:W-:Y:S01]  /*2800*/  HMMA.16816.F32 R96, R16, R42, R96 ;  /* 0x0000002a1060723c */ /* 0x000fe20000001860 */
[----:B------:R-:W-:Y:S02]  /*2810*/  IADD3.X R7, R15, UR8, RZ, P0, !PT ;  /* 0x000000080f077c10 */ /* 0x000fe400087fe4ff */
[----:B-----5:R-:W-:-:S03]  /*2820*/  IADD3 R12, P0, R6, UR9, RZ ;  /* 0x00000009060c7c10 */ /* 0x020fc6000ff1e0ff */
[----:B------:R2:W-:Y:S01]  /*2830*/  LDGSTS.E.BYPASS.LTC128B.128 [R231+0x2100], [R6.64], !P4 ;  /* 0x0210000006e77fae */ /* 0x0005e2000e101d6c */
[----:B------:R-:W-:Y:S01]  /*2840*/  IADD3.X R13, R7, UR8, RZ, P0, !PT ;  /* 0x00000008070d7c10 */ /* 0x000fe200087fe4ff */
[----:B------:R-:W-:Y:S01]  /*2850*/  HMMA.16816.F32 R92, R16, R38, R92 ;  /* 0x00000026105c723c */ /* 0x000fe2000000185c */
[----:B------:R-:W-:-:S03]  /*2860*/  PLOP3.LUT P0, PT, PT, PT, UP2, 0x80, 0x0 ;  /* 0x000000000000781c */ /* 0x000fc60003f0f028 */
[----:B------:R1:W-:Y:S04]  /*2870*/  LDGSTS.E.BYPASS.LTC128B.128 [R231+0x2900], [R12.64], !P2 ;  /* 0x029000000ce77fae */ /* 0x0003e8000d101d6c */
[----:B---3--:R-:W-:Y:S01]  /*2880*/  LDSM.16.M88.4 R20, [R220+0x8100] ;  /* 0x00810000dc14783b */ /* 0x008fe20000000200 */
[C---:B------:R-:W-:Y:S03]  /*2890*/  HMMA.16816.F32 R176, R16.reuse, R34, R124 ;  /* 0x0000002210b0723c */ /* 0x040fe6000000187c */
[----:B------:R-:W3:Y:S04]  /*28a0*/  LDSM.16.M88.4 R76, [R218+0x5100] ;  /* 0x00510000da4c783b */ /* 0x000ee80000000200 */
[----:B------:R-:W-:Y:S01]  /*28b0*/  LDSM.16.M88.4 R60, [R218+0x3100] ;  /* 0x00310000da3c783b */ /* 0x000fe20000000200 */
[C---:B------:R-:W-:Y:S03]  /*28c0*/  HMMA.16816.F32 R188, R16.reuse, R30, R116 ;  /* 0x0000001e10bc723c */ /* 0x040fe60000001874 */
[----:B------:R-:W-:Y:S04]  /*28d0*/  LDSM.16.M88.4 R52, [R218+0x4100] ;  /* 0x00410000da34783b */ /* 0x000fe80000000200 */
[----:B------:R-:W-:Y:S01]  /*28e0*/  LDSM.16.M88.4 R84, [R218+0x5900] ;  /* 0x00590000da54783b */ /* 0x000fe20000000200 */
[C---:B------:R-:W-:Y:S03]  /*28f0*/  HMMA.16816.F32 R172, R16.reuse, R26, R108 ;  /* 0x0000001a10ac723c */ /* 0x040fe6000000186c */
[----:B------:R-:W-:Y:S04]  /*2900*/  LDSM.16.M88.4 R48, [R218+0x4900] ;  /* 0x00490000da30783b */ /* 0x000fe80000000200 */
[----:B------:R-:W0:Y:S01]  /*2910*/  LDGDEPBAR ;  /* 0x00000000000079af */ /* 0x000e220000000000 */
[----:B-1----:R-:W-:Y:S03]  /*2920*/  HMMA.16816.F32 R12, R16, R28, R56 ;  /* 0x0000001c100c723c */ /* 0x002fe60000001838 */
[----:B------:R-:W1:Y:S04]  /*2930*/  LDSM.16.M88.4 R56, [R218+0x3900] ;  /* 0x00390000da38783b */ /* 0x000e680000000200 */
[----:B------:R-:W4:Y:S01]  /*2940*/  LDSM.16.M88.4 R16, [R220+0x6100] ;  /* 0x00610000dc10783b */ /* 0x000f220000000200 */
        /* <DEDUP_REMOVED lines=13> */
[C---:B------:R-:W-:Y:S08]  /*2a20*/  HMMA.16816.F32 R200, R8.reuse, R24, R112 ;  /* 0x0000001808c8723c */ /* 0x040ff00000001870 */
[C---:B------:R-:W-:Y:S01]  /*2a30*/  HMMA.16816.F32 R164, R8.reuse, R30, R136 ;  /* 0x0000001e08a4723c */ /* 0x040fe20000001888 */
[----:B------:R-:W-:Y:S07]  /*2a40*/  LDSM.16.M88.4 R28, [R217+0x2000] ;  /* 0x00200000d91c783b */ /* 0x000fee0000000200 */
[----:B------:R-:W-:Y:S01]  /*2a50*/  HMMA.16816.F32 R160, R8, R26, R104 ;  /* 0x0000001a08a0723c */ /* 0x000fe20000001868 */
[----:B------:R-:W5:Y:S04]  /*2a60*/  LDSM.16.M88.4 R8, [R221+0x8100] ;  /* 0x00810000dd08783b */ /* 0x000f680000000200 */
[----:B------:R-:W-:Y:S03]  /*2a70*/  LDSM.16.M88.4 R24, [R217+0x2800] ;  /* 0x00280000d918783b */ /* 0x000fe60000000200 */
[----:B---3--:R-:W-:Y:S01]  /*2a80*/  HMMA.16816.F32 R128, R20, R76, R12 ;  /* 0x0000004c1480723c */ /* 0x008fe2000000180c */
[----:B------:R-:W3:Y:S01]  /*2a90*/  LDSM.16.M88.4 R12, [R221+0x6100] ;  /* 0x00610000dd0c783b */ /* 0x000ee20000000200 */
[----:B------:R-:W-:-:S06]  /*2aa0*/  DEPBAR.LE SB0, 0x0 ;  /* 0x000080000000791a */ /* 0x000fcc0000000000 */
[C---:B-1----:R-:W-:Y:S08]  /*2ab0*/  HMMA.16816.F32 R148, R20.reuse, R56, R80 ;  /* 0x000000381494723c */ /* 0x042ff00000001850 */
[C---:B------:R-:W-:Y:S08]  /*2ac0*/  HMMA.16816.F32 R124, R20.reuse, R84, R72 ;  /* 0x00000054147c723c */ /* 0x040ff00000001848 */
[C---:B------:R-:W-:Y:S08]  /*2ad0*/  HMMA.16816.F32 R116, R20.reuse, R62, R88 ;  /* 0x0000003e1474723c */ /* 0x040ff00000001858 */
[C---:B------:R-:W-:Y:S08]  /*2ae0*/  HMMA.16816.F32 R108, R20.reuse, R54, R92 ;  /* 0x00000036146c723c */ /* 0x040ff0000000185c */
[C---:B------:R-:W-:Y:S08]  /*2af0*/  HMMA.16816.F32 R156, R20.reuse, R60, R100 ;  /* 0x0000003c149c723c */ /* 0x040ff00000001864 */
[C---:B------:R-:W-:Y:S08]  /*2b00*/  HMMA.16816.F32 R144, R20.reuse, R52, R68 ;  /* 0x000000341490723c */ /* 0x040ff00000001844 */
[C---:B------:R-:W-:Y:S08]  /*2b10*/  HMMA.16816.F32 R136, R20.reuse, R48, R64 ;  /* 0x000000301488723c */ /* 0x040ff00000001840 */
[----:B------:R-:W-:Y:S08]  /*2b20*/  HMMA.16816.F32 R112, R20, R58, R96 ;  /* 0x0000003a1470723c */ /* 0x000ff00000001860 */
[C---:B----4-:R-:W-:Y:S08]  /*2b30*/  HMMA.16816.F32 R92, R16.reuse, R60, R168 ;  /* 0x0000003c105c723c */ /* 0x050ff000000018a8 */
[C---:B------:R-:W-:Y:S08]  /*2b40*/  HMMA.16816.F32 R88, R16.reuse, R62, R120 ;  /* 0x0000003e1058723c */ /* 0x040ff00000001878 */
[C---:B------:R-:W-:Y:S08]  /*2b50*/  HMMA.16816.F32 R80, R16.reuse, R56, R180 ;  /* 0x000000381050723c */ /* 0x040ff000000018b4 */
[----:B------:R-:W-:Y:S08]  /*2b60*/  HMMA.16816.F32 R72, R16, R58, R132 ;  /* 0x0000003a1048723c */ /* 0x000ff00000001884 */
        /* <DEDUP_REMOVED lines=11> */
[C---:B-----5:R-:W-:Y:S08]  /*2c20*/  HMMA.16816.F32 R140, R8.reuse, R34, R104 ;  /* 0x00000022088c723c */ /* 0x060ff00000001868 */
[C---:B------:R-:W-:Y:S08]  /*2c30*/  HMMA.16816.F32 R136, R8.reuse, R32, R136 ;  /* 0x000000200888723c */ /* 0x040ff00000001888 */
[C---:B------:R-:W-:Y:S08]  /*2c40*/  HMMA.16816.F32 R104, R8.reuse, R28, R128 ;  /* 0x0000001c0868723c */ /* 0x040ff00000001880 */
[----:B------:R-:W-:Y:S08]  /*2c50*/  HMMA.16816.F32 R176, R8, R30, R100 ;  /* 0x0000001e08b0723c */ /* 0x000ff00000001864 */
[C---:B---3--:R-:W-:Y:S08]  /*2c60*/  HMMA.16816.F32 R60, R12.reuse, R32, R60 ;  /* 0x000000200c3c723c */ /* 0x048ff0000000183c */
        /* <DEDUP_REMOVED lines=21> */
[----:B--2---:R-:W-:Y:S01]  /*2dc0*/  UIADD3 UR13, UR6, -0x2, URZ ;  /* 0xfffffffe060d7890 */ /* 0x004fe2000fffe03f */
[C---:B------:R-:W-:Y:S01]  /*2dd0*/  IMAD.SHL.U32 R5, R210.reuse, 0x20, RZ ;  /* 0x00000020d2057824 */ /* 0x040fe200078e00ff */
[----:B------:R-:W-:-:S02]  /*2de0*/  SHF.L.U64.HI R3, R210, 0x5, R211 ;  /* 0x00000005d2037819 */ /* 0x000fc400000102d3 */
[----:B------:R-:W-:Y:S02]  /*2df0*/  USHF.R.S32.HI UR10, URZ, 0x1f, UR13 ;  /* 0x0000001f3f0a7899 */ /* 0x000fe4000801140d */
[----:B------:R-:W-:Y:S01]  /*2e00*/  IMAD.U32 R0, RZ, RZ, UR13 ;  /* 0x0000000dff007e24 */ /* 0x000fe2000f8e00ff */
[----:B------:R-:W-:-:S03]  /*2e10*/  UIMAD UR13, UR16, UR13, URZ ;  /* 0x0000000d100d72a4 */ /* 0x000fc6000f8e023f */
[----:B------:R-:W-:Y:S01]  /*2e20*/  IMAD.WIDE.U32 R6, R0, UR18, R214 ;  /* 0x0000001200067c25 */ /* 0x000fe2000f8e00d6 */
[----:B------:R-:W-:-:S04]  /*2e30*/  UIMAD UR10, UR10, UR18, UR13 ;  /* 0x000000120a0a72a4 */ /* 0x000fc8000f8e020d */
[C---:B------:R-:W-:Y:S02]  /*2e40*/  LEA R14, P1, R6.reuse, c[0x0][0x1c8], 0x1 ;  /* 0x00007200060e7a11 */ /* 0x040fe400078208ff */
[----:B------:R-:W-:Y:S02]  /*2e50*/  IADD3 R0, R7, UR10, RZ ;  /* 0x0000000a07007c10 */ /* 0x000fe4000fffe0ff */
[----:B------:R-:W-:Y:S02]  /*2e60*/  IADD3 R12, P0, R5, R14, RZ ;  /* 0x0000000e050c7210 */ /* 0x000fe40007f1e0ff */
        /* <DEDUP_REMOVED lines=19> */
.L_x_241:
[----:B--2---:R-:W-:Y:S01]  /*2fa0*/  LOP3.LUT R0, R207, 0xffffffe0, RZ, 0xc0, !PT ;  /* 0xffffffe0cf007812 */ /* 0x004fe200078ec0ff */
[----:B------:R-:W-:Y:S01]  /*2fb0*/  UIADD3 UR10, UR7, 0x1, UR32 ;  /* 0x00000001070a7890 */ /* 0x000fe2000fffe020 */
[----:B------:R-:W-:Y:S01]  /*2fc0*/  LEA.HI R3, R208, R209, RZ, 0x2 ;  /* 0x000000d1d0037211 */ /* 0x000fe200078f10ff */
[----:B------:R-:W0:Y:S01]  /*2fd0*/  LDGDEPBAR ;  /* 0x00000000000079af */ /* 0x000e220000000000 */
[----:B------:R-:W-:Y:S01]  /*2fe0*/  SHF.R.S32.HI R6, RZ, 0x1f, R206 ;  /* 0x0000001fff067819 */ /* 0x000fe200000114ce */
[----:B------:R-:W-:Y:S01]  /*2ff0*/  IMAD.IADD R0, R209, 0x1, -R0 ;  /* 0x00000001d1007824 */ /* 0x000fe200078e0a00 */
[----:B------:R-:W-:Y:S02]  /*3000*/  LOP3.LUT R3, R3, 0xfffffffc, RZ, 0xc0, !PT ;  /* 0xfffffffc03037812 */ /* 0x000fe400078ec0ff */
        /* <DEDUP_REMOVED lines=24> */
[----:B------:R-:W-:-:S02]  /*3190*/  IMAD.IADD R3, R0, 0x1, -R3 ;  /* 0x0000000100037824 */ /* 0x000fc400078e0a03 */
[----:B------:R-:W-:Y:S01]  /*31a0*/  IMAD.U32 R0, RZ, RZ, UR10 ;  /* 0x0000000aff007e24 */ /* 0x000fe2000f8e00ff */
[----:B------:R-:W-:Y:S01]  /*31b0*/  ULDC UR10, c[0x0][0x324] ;  /* 0x0000c900000a7ab9 */ /* 0x000fe20000000800 */
[----:B------:R-:W-:Y:S01]  /*31c0*/  IMAD.SHL.U32 R8, R3, 0x2, RZ ;  /* 0x0000000203087824 */ /* 0x000fe200078e00ff */
[----:B------:R-:W-:Y:S01]  /*31d0*/  ULOP3.LUT UR10, URZ, UR10, URZ, 0x33, !UPT ;  /* 0x0000000a3f0a7292 */ /* 0x000fe2000f8e333f */
[----:B------:R-:W-:-:S03]  /*31e0*/  IMAD.U32 R3, RZ, RZ, UR32 ;  /* 0x00000020ff037e24 */ /* 0x000fc6000f8e00ff */
[----:B------:R3:W-:Y:S01]  /*31f0*/  STL [R1+0x18], R8 ;  /* 0x0000180801007387 */ /* 0x0007e20000100800 */
[----:B------:R-:W-:Y:S02]  /*3200*/  IADD3 R0, R0, -UR12, -R8 ;  /* 0x8000000c00007c10 */ /* 0x000fe4000fffe808 */
[----:B------:R-:W-:Y:S02]  /*3210*/  IADD3 R11, -R8, UR7, R3 ;  /* 0x00000007080b7c10 */ /* 0x000fe4000fffe103 */
[C---:B-1----:R-:W-:Y:S02]  /*3220*/  IADD3 R10, R0.reuse, c[0x0][0x328], RZ ;  /* 0x0000ca00000a7a10 */ /* 0x042fe40007ffe0ff */
[----:B------:R-:W-:Y:S01]  /*3230*/  IADD3 R12, R0, UR10, RZ ;  /* 0x0000000a000c7c10 */ /* 0x000fe2000fffe0ff */
[----:B------:R-:W-:Y:S01]  /*3240*/  IMAD.IADD R0, R205, 0x1, R204 ;  /* 0x00000001cd007824 */ /* 0x000fe200078e02cc */
[----:B------:R-:W-:Y:S01]  /*3250*/  IADD3 R13, -R8, UR32, RZ ;  /* 0x00000020080d7c10 */ /* 0x000fe2000fffe1ff */
[----:B--2---:R-:W-:-:S02]  /*3260*/  IMAD.IADD R5, R10, 0x1, R6 ;  /* 0x000000010a057824 */ /* 0x004fc400078e0206 */
[----:B------:R-:W-:-:S03]  /*3270*/  IMAD.IADD R3, R12, 0x1, R6 ;  /* 0x000000010c037824 */ /* 0x000fc600078e0206 */
[----:B------:R-:W-:Y:S01]  /*3280*/  IMNMX R5, R5, R11, PT ;  /* 0x0000000b05057217 */ /* 0x000fe20003800200 */
[----:B------:R-:W-:Y:S05]  /*3290*/  @P0 BRA `(.L_x_242) ;  /* 0x0000015000000947 */ /* 0x000fea0003800000 */
[----:B------:R-:W-:Y:S01]  /*32a0*/  IMAD.U32 R7, RZ, RZ, UR12 ;  /* 0x0000000cff077e24 */ /* 0x000fe2000f8e00ff */
[----:B------:R-:W-:Y:S04]  /*32b0*/  BSSY B0, `(.L_x_243) ;  /* 0x000000f000007945 */ /* 0x000fe80003800000 */
[----:B------:R-:W-:-:S04]  /*32c0*/  IADD3 R6, -R7, UR7, R6 ;  /* 0x0000000707067c10 */ /* 0x000fc8000fffe106 */
        /* <DEDUP_REMOVED lines=9> */
.L_x_244:
[----:B------:R-:W-:-:S04]  /*3360*/  MOV R7, c[0x0][0x32c] ;  /* 0x0000cb0000077a02 */ /* 0x000fc80000000f00 */
[----:B------:R-:W-:-:S13]  /*3370*/  ISETP.NE.AND P0, PT, R7, 0x1, PT ;  /* 0x000000010700780c */ /* 0x000fda0003f05270 */
[----:B------:R-:W-:-:S05]  /*3380*/  @P0 IMAD.HI.U32 R7, R6, c[0x0][0x330], RZ ;  /* 0x0000cc0006070a27 */ /* 0x000fca00078e00ff */
[----:B------:R-:W-:Y:S02]  /*3390*/  @P0 SHF.R.U32.HI R6, RZ, c[0x0][0x334], R7 ;  /* 0x0000cd00ff060a19 */ /* 0x000fe40000011607 */
.L_x_245:
[----:B------:R-:W-:Y:S05]  /*33a0*/  BSYNC B0 ;  /* 0x0000000000007941 */ /* 0x000fea0003800000 */
.L_x_243:
[----:B------:R-:W-:-:S05]  /*33b0*/  IMAD R6, R6, c[0x0][0x32c], R13 ;  /* 0x0000cb0006067a24 */ /* 0x000fca00078e020d */
[----:B------:R-:W-:Y:S02]  /*33c0*/  IADD3 R7, R6, c[0x0][0x32c], RZ ;  /* 0x0000cb0006077a10 */ /* 0x000fe40007ffe0ff */
[----:B------:R-:W-:Y:S02]  /*33d0*/  IMNMX R3, R3, R6, !PT ;  /* 0x0000000603037217 */ /* 0x000fe40007800200 */
[----:B------:R-:W-:Y:S02]  /*33e0*/  IMNMX R5, R5, R7, PT ;  /* 0x0000000705057217 */ /* 0x000fe40003800200 */
.L_x_242:
[----:B---3--:R-:W1:Y:S01]  /*33f0*/  SHFL.IDX PT, R8, R9, 0x1, 0x1c1f ;  /* 0x003c1f0009087f89 */ /* 0x008e6200000e0000 */
[----:B------:R-:W-:Y:S01]  /*3400*/  PLOP3.LUT P0, PT, PT, PT, UP0, 0x40, 0x0 ;  /* 0x000000000000781c */ /* 0x000fe20003f0e808 */
[--C-:B-1----:R-:W-:Y:S02]  /*3410*/  IMAD.IADD R7, R10, 0x1, R8.reuse ;  /* 0x000000010a077824 */ /* 0x102fe400078e0208 */
[----:B------:R-:W-:-:S03]  /*3420*/  IMAD.IADD R6, R12, 0x1, R8 ;  /* 0x000000010c067824 */ /* 0x000fc600078e0208 */
[----:B------:R-:W-:-:S07]  /*3430*/  IMNMX R7, R7, R11, PT ;  /* 0x0000000b07077217 */ /* 0x000fce0003800200 */
        /* <DEDUP_REMOVED lines=13> */
.L_x_248:
[----:B------:R-:W-:-:S04]  /*3510*/  MOV R14, c[0x0][0x32c] ;  /* 0x0000cb00000e7a02 */ /* 0x000fc80000000f00 */
[----:B------:R-:W-:-:S13]  /*3520*/  ISETP.NE.AND P0, PT, R14, 0x1, PT ;  /* 0x000000010e00780c */ /* 0x000fda0003f05270 */
[----:B------:R-:W-:-:S05]  /*3530*/  @P0 IMAD.HI.U32 R14, R8, c[0x0][0x330], RZ ;  /* 0x0000cc00080e0a27 */ /* 0x000fca00078e00ff */
[----:B------:R-:W-:Y:S02]  /*3540*/  @P0 SHF.R.U32.HI R8, RZ, c[0x0][0x334], R14 ;  /* 0x0000cd00ff080a19 */ /* 0x000fe4000001160e */
.L_x_249:
[----:B------:R-:W-:Y:S05]  /*3550*/  BSYNC B0 ;  /* 0x0000000000007941 */ /* 0x000fea0003800000 */
.L_x_247:
[----:B------:R-:W-:-:S05]  /*3560*/  IMAD R8, R8, c[0x0][0x32c], R13 ;  /* 0x0000cb0008087a24 */ /* 0x000fca00078e020d */
[----:B------:R-:W-:Y:S02]  /*3570*/  IADD3 R14, R8, c[0x0][0x32c], RZ ;  /* 0x0000cb00080e7a10 */ /* 0x000fe40007ffe0ff */
[----:B------:R-:W-:Y:S02]  /*3580*/  IMNMX R6, R6, R8, !PT ;  /* 0x0000000806067217 */ /* 0x000fe40007800200 */
[----:B------:R-:W-:Y:S02]  /*3590*/  IMNMX R7, R7, R14, PT ;  /* 0x0000000e07077217 */ /* 0x000fe40003800200 */
.L_x_246:
[----:B------:R-:W-:Y:S01]  /*35a0*/  UISETP.GE.AND UP2, UPT, UR32, 0x11, UPT ;  /* 0x000000112000788c */ /* 0x000fe2000bf46270 */
[----:B------:R-:W1:Y:S01]  /*35b0*/  SHFL.IDX PT, R8, R9, 0x2, 0x1c1f ;  /* 0x005c1f0009087f89 */ /* 0x000e6200000e0000 */
[----:B------:R-:W-:Y:S02]  /*35c0*/  UISETP.GE.AND UP6, UPT, UR32, 0x1, UPT ;  /* 0x000000012000788c */ /* 0x000fe4000bfc6270 */
[----:B------:R-:W-:Y:S02]  /*35d0*/  UP2UR UR27, UPR, URZ, 0x4 ;  /* 0x000000043f1b7883 */ /* 0x000fe40008000000 */
[----:B------:R-:W-:Y:S01]  /*35e0*/  PLOP3.LUT P2, PT, PT, PT, UP2, 0x40, 0x0 ;  /* 0x000000000000781c */ /* 0x000fe20003f4e828 */
[----:B------:R-:W-:Y:S01]  /*35f0*/  UISETP.GE.AND UP2, UPT, UR32, 0x12, UPT ;  /* 0x000000122000788c */ /* 0x000fe2000bf46270 */
[----:B------:R-:W-:Y:S01]  /*3600*/  PLOP3.LUT P0, PT, PT, PT, UP6, 0x40, 0x0 ;  /* 0x000000000000781c */ /* 0x000fe20003f0e868 */
[----:B------:R-:W-:Y:S01]  /*3610*/  UISETP.GE.AND UP5, UPT, UR32, 0x2, UPT ;  /* 0x000000022000788c */ /* 0x000fe2000bfa6270 */
[C---:B------:R-:W-:Y:S01]  /*3620*/  ISETP.GT.AND P2, PT, R3.reuse, 0x10, P2 ;  /* 0x000000100300780c */ /* 0x040fe20001744270 */
[----:B------:R-:W-:Y:S01]  /*3630*/  UP2UR UR26, UPR, URZ, 0x4 ;  /* 0x000000043f1a7883 */ /* 0x000fe20008000000 */
[----:B------:R-:W-:Y:S01]  /*3640*/  ISETP.GT.AND P0, PT, R3, RZ, P0 ;  /* 0x000000ff0300720c */ /* 0x000fe20000704270 */
[----:B------:R-:W-:Y:S01]  /*3650*/  UISETP.GE.AND UP4, UPT, UR32, 0x9, UPT ;  /* 0x000000092000788c */ /* 0x000fe2000bf86270 */
[----:B------:R-:W-:Y:S01]  /*3660*/  PLOP3.LUT P1, PT, PT, PT, UP2, 0x40, 0x0 ;  /* 0x000000000000781c */ /* 0x000fe20003f2e828 */
[----:B------:R-:W-:Y:S01]  /*3670*/  UISETP.GE.AND UP2, UPT, UR32, 0x19, UPT ;  /* 0x000000192000788c */ /* 0x000fe2000bf46270 */
[----:B------:R-:W-:Y:S01]  /*3680*/  PLOP3.LUT P6, PT, PT, PT, UP5, 0x40, 0x0 ;  /* 0x000000000000781c */ /* 0x000fe20003fce858 */
[----:B------:R-:W-:Y:S01]  /*3690*/  UISETP.GE.AND UP3, UPT, UR32, 0xa, UPT ;  /* 0x0000000a2000788c */ /* 0x000fe2000bf66270 */
[----:B------:R-:W-:Y:S01]  /*36a0*/  ISETP.LT.OR P0, PT, R5, 0x1, P0 ;  /* 0x000000010500780c */ /* 0x000fe20000701670 */
[----:B------:R-:W-:Y:S01]  /*36b0*/  UP2UR UR25, UPR, URZ, 0x4 ;  /* 0x000000043f197883 */ /* 0x000fe20008000000 */
[----:B------:R-:W-:Y:S01]  /*36c0*/  ISETP.GT.AND P6, PT, R3, 0x1, P6 ;  /* 0x000000010300780c */ /* 0x000fe200037c4270 */
[----:B------:R-:W-:Y:S01]  /*36d0*/  UP2UR UR31, UPR, URZ, 0x40 ;  /* 0x000000403f1f7883 */ /* 0x000fe20008000000 */
[----:B------:R-:W-:Y:S01]  /*36e0*/  FSEL R17, R92, -INF , !P0 ;  /* 0xff8000005c117808 */ /* 0x000fe20004000000 */
[----:B------:R-:W-:Y:S01]  /*36f0*/  UP2UR UR30, UPR, URZ, 0x20 ;  /* 0x000000203f1e7883 */ /* 0x000fe20008000000 */
[----:B------:R-:W-:Y:S01]  /*3700*/  PLOP3.LUT P0, PT, PT, PT, UP2, 0x40, 0x0 ;  /* 0x000000000000781c */ /* 0x000fe20003f0e828 */
[----:B------:R-:W-:Y:S01]  /*3710*/  UISETP.GE.AND UP2, UPT, UR32, 0x1a, UPT ;  /* 0x0000001a2000788c */ /* 0x000fe2000bf46270 */
[----:B------:R-:W-:Y:S01]  /*3720*/  PLOP3.LUT P5, PT, PT, PT, UP4, 0x40, 0x0 ;  /* 0x000000000000781c */ /* 0x000fe20003fae848 */
[----:B------:R-:W-:Y:S01]  /*3730*/  UP2UR UR29, UPR, URZ, 0x10 ;  /* 0x000000103f1d7883 */ /* 0x000fe20008000000 */
[----:B------:R-:W-:Y:S01]  /*3740*/  ISETP.LT.OR P6, PT, R5, 0x2, P6 ;  /* 0x000000020500780c */ /* 0x000fe200037c1670 */
[----:B------:R-:W-:Y:S01]  /*3750*/  UP2UR UR24, UPR, URZ, 0x4 ;  /* 0x000000043f187883 */ /* 0x000fe20008000000 */
[----:B------:R-:W-:Y:S01]  /*3760*/  ISETP.GT.AND P5, PT, R3, 0x8, P5 ;  /* 0x000000080300780c */ /* 0x000fe20002fa4270 */
[----:B------:R-:W-:Y:S01]  /*3770*/  UP2UR UR28, UPR, URZ, 0x8 ;  /* 0x000000083f1c7883 */ /* 0x000fe20008000000 */
[----:B------:R-:W-:Y:S01]  /*3780*/  FSEL R18, R93, -INF , !P6 ;  /* 0xff8000005d127808 */ /* 0x000fe20007000000 */
        /* <DEDUP_REMOVED lines=8> */
[----:B------:R-:W-:Y:S01]  /*3810*/  UISETP.GE.AND UP4, UPT, UR32, 0x52, UPT ;  /* 0x000000522000788c */ /* 0x000fe2000bf86270 */
[----:B------:R-:W-:Y:S01]  /*3820*/  FSEL R20, R88, -INF , !P5 ;  /* 0xff80000058147808 */ /* 0x000fe20006800000 */
[----:B------:R-:W-:Y:S01]  /*3830*/  UISETP.GE.AND UP3, UPT, UR32, 0x59, UPT ;  /* 0x000000592000788c */ /* 0x000fe2000bf66270 */
[----:B------:R-:W-:Y:S01]  /*3840*/  PLOP3.LUT P5, PT, PT, PT, UP2, 0x40, 0x0 ;  /* 0x000000000000781c */ /* 0x000fe20003fae828 */
[----:B------:R-:W-:Y:S01]  /*3850*/  UISETP.GE.AND UP2, UPT, UR32, 0x22, UPT ;  /* 0x000000222000788c */ /* 0x000fe2000bf46270 */
[----:B------:R-:W-:-:S02]  /*3860*/  ISETP.LT.OR P4, PT, R5, 0xa, P4 ;  /* 0x0000000a0500780c */ /* 0x000fc40002781670 */
[----:B------:R-:W-:Y:S01]  /*3870*/  ISETP.LT.OR P2, PT, R5, 0x11, P2 ;  /* 0x000000110500780c */ /* 0x000fe20001741670 */
[----:B------:R-:W-:Y:S01]  /*3880*/  UP2UR UR22, UPR, URZ, 0x4 ;  /* 0x000000043f167883 */ /* 0x000fe20008000000 */
[----:B------:R-:W-:Y:S02]  /*3890*/  FSEL R21, R89, -INF , !P4 ;  /* 0xff80000059157808 */ /* 0x000fe40006000000 */
[----:B------:R-:W-:Y:S01]  /*38a0*/  PLOP3.LUT P4, PT, PT, PT, UP2, 0x40, 0x0 ;  /* 0x000000000000781c */ /* 0x000fe20003f8e828 */
[----:B------:R-:W-:Y:S01]  /*38b0*/  UISETP.GE.AND UP2, UPT, UR32, 0x29, UPT ;  /* 0x000000292000788c */ /* 0x000fe2000bf46270 */
[----:B------:R-:W-:Y:S02]  /*38c0*/  ISETP.GT.AND P1, PT, R3, 0x11, P1 ;  /* 0x000000110300780c */ /* 0x000fe40000f24270 */
[----:B------:R-:W-:Y:S01]  /*38d0*/  FSEL R22, R80, -INF , !P2 ;  /* 0xff80000050167808 */ /* 0x000fe20005000000 */
[----:B------:R-:W-:Y:S01]  /*38e0*/  UP2UR UR21, UPR, URZ, 0x4 ;  /* 0x000000043f157883 */ /* 0x000fe20008000000 */
[----:B------:R-:W-:-:S02]  /*38f0*/  ISETP.LT.OR P1, PT, R5, 0x12, P1 ;  /* 0x000000120500780c */ /* 0x000fc40000f21670 */
[----:B------:R-:W-:Y:S01]  /*3900*/  PLOP3.LUT P2, PT, PT, PT, UP2, 0x40, 0x0 ;  /* 0x000000000000781c */ /* 0x000fe20003f4e828 */
[----:B------:R-:W-:Y:S01]  /*3910*/  UISETP.GE.AND UP2, UPT, UR32, 0x2a, UPT ;  /* 0x0000002a2000788c */ /* 0x000fe2000bf46270 */
[----:B------:R-:W-:Y:S02]  /*3920*/  ISETP.GT.AND P0, PT, R3, 0x18, P0 ;  /* 0x000000180300780c */ /* 0x000fe40000704270 */
[----:B------:R-:W-:Y:S01]  /*3930*/  FSEL R23, R81, -INF , !P1 ;  /* 0xff80000051177808 */ /* 0x000fe20004800000 */
[----:B------:R-:W-:Y:S01]  /*3940*/  UP2UR UR20, UPR, URZ, 0x4 ;  /* 0x000000043f147883 */ /* 0x000fe20008000000 */
[----:B------:R-:W-:Y:S02]  /*3950*/  ISETP.LT.OR P0, PT, R5, 0x19, P0 ;  /* 0x000000190500780c */ /* 0x000fe40000701670 */
[----:B------:R-:W-:Y:S01]  /*3960*/  PLOP3.LUT P1, PT, PT, PT, UP2, 0x40, 0x0 ;  /* 0x000000000000781c */ /* 0x000fe20003f2e828 */
[----:B------:R-:W-:Y:S01]  /*3970*/  UISETP.GE.AND UP2, UPT, UR32, 0x31, UPT ;  /* 0x000000312000788c */ /* 0x000fe2000bf46270 */
[----:B------:R-:W-:-:S02]  /*3980*/  ISETP.GT.AND P6, PT, R3, 0x19, P6 ;  /* 0x000000190300780c */ /* 0x000fc400037c4270 */
[----:B------:R-:W-:Y:S01]  /*3990*/  FSEL R24, R72, -INF , !P0 ;  /* 0xff80000048187808 */ /* 0x000fe20004000000 */
[----:B------:R-:W-:Y:S01]  /*39a0*/  UP2UR UR19, UPR, URZ, 0x4 ;  /* 0x000000043f137883 */ /* 0x000fe20008000000 */
[----:B------:R-:W-:Y:S02]  /*39b0*/  ISETP.LT.OR P6, PT, R5, 0x1a, P6 ;  /* 0x0000001a0500780c */ /* 0x000fe400037c1670 */
        /* <DEDUP_REMOVED lines=32> */
[----:B------:R-:W-:-:S02]  /*3bc0*/  FSEL R43, R60, -INF , !P0 ;  /* 0xff8000003c2b7808 */ /* 0x000fc40004000000 */
[C---:B------:R-:W-:Y:S01]  /*3bd0*/  ISETP.GT.AND P6, PT, R3.reuse, 0x31, P6 ;  /* 0x000000310300780c */ /* 0x040fe200037c4270 */
[----:B------:R-:W-:Y:S01]  /*3be0*/  UP2UR UR13, UPR, URZ, 0x4 ;  /* 0x000000043f0d7883 */ /* 0x000fe20008000000 */
[C---:B------:R-:W-:Y:S02]  /*3bf0*/  ISETP.GT.AND P5, PT, R3.reuse, 0x38, P5 ;  /* 0x000000380300780c */ /* 0x040fe40002fa4270 */
[----:B------:R-:W-:Y:S01]  /*3c00*/  PLOP3.LUT P0, PT, PT, PT, UP2, 0x40, 0x0 ;  /* 0x000000000000781c */ /* 0x000fe20003f0e828 */
[----:B------:R-:W-:Y:S01]  /*3c10*/  UISETP.GE.AND UP2, UPT, UR32, 0x5a, UPT ;  /* 0x0000005a2000788c */ /* 0x000fe2000bf46270 */
[C---:B------:R-:W-:Y:S02]  /*3c20*/  ISETP.GT.AND P4, PT, R3.reuse, 0x39, P4 ;  /* 0x000000390300780c */ /* 0x040fe40002784270 */
[C---:B------:R-:W-:Y:S02]  /*3c30*/  ISETP.GT.AND P0, PT, R3.reuse, 0x48, P0 ;  /* 0x000000480300780c */ /* 0x040fe40000704270 */
[----:B------:R-:W-:-:S02]  /*3c40*/  ISETP.GT.AND P2, PT, R3, 0x40, P2 ;  /* 0x000000400300780c */ /* 0x000fc40001744270 */
[----:B------:R-:W-:Y:S02]  /*3c50*/  ISETP.GT.AND P1, PT, R3, 0x41, P1 ;  /* 0x000000410300780c */ /* 0x000fe40000f24270 */
[C---:B------:R-:W-:Y:S02]  /*3c60*/  ISETP.LT.OR P0, PT, R5.reuse, 0x49, P0 ;  /* 0x000000490500780c */ /* 0x040fe40000701670 */
[C---:B------:R-:W-:Y:S02]  /*3c70*/  ISETP.LT.OR P6, PT, R5.reuse, 0x32, P6 ;  /* 0x000000320500780c */ /* 0x040fe400037c1670 */
[C---:B------:R-:W-:Y:S02]  /*3c80*/  ISETP.LT.OR P5, PT, R5.reuse, 0x39, P5 ;  /* 0x000000390500780c */ /* 0x040fe40002fa1670 */
[C---:B------:R-:W-:Y:S02]  /*3c90*/  ISETP.LT.OR P4, PT, R5.reuse, 0x3a, P4 ;  /* 0x0000003a0500780c */ /* 0x040fe40002781670 */
[----:B------:R-:W-:-:S02]  /*3ca0*/  ISETP.LT.OR P2, PT, R5, 0x41, P2 ;  /* 0x000000410500780c */ /* 0x000fc40001741670 */
[----:B------:R-:W-:Y:S02]  /*3cb0*/  ISETP.LT.OR P1, PT, R5, 0x42, P1 ;  /* 0x000000420500780c */ /* 0x000fe40000f21670 */
[----:B------:R-:W-:Y:S02]  /*3cc0*/  FSEL R190, R48, -INF , !P0 ;  /* 0xff80000030be7808 */ /* 0x000fe40004000000 */
[----:B------:R-:W-:Y:S02]  /*3cd0*/  FSEL R110, R61, -INF , !P6 ;  /* 0xff8000003d6e7808 */ /* 0x000fe40007000000 */
[----:B------:R-:W-:Y:S02]  /*3ce0*/  FSEL R113, R56, -INF , !P5 ;  /* 0xff80000038717808 */ /* 0x000fe40006800000 */
[----:B------:R-:W-:Y:S02]  /*3cf0*/  FSEL R119, R57, -INF , !P4 ;  /* 0xff80000039777808 */ /* 0x000fe40006000000 */
[----:B------:R-:W-:-:S02]  /*3d00*/  FSEL R162, R52, -INF , !P2 ;  /* 0xff80000034a27808 */ /* 0x000fc40005000000 */
[----:B------:R-:W-:Y:S02]  /*3d10*/  FSEL R192, R53, -INF , !P1 ;  /* 0xff80000035c07808 */ /* 0x000fe40004800000 */
[----:B------:R-:W-:Y:S02]  /*3d20*/  PLOP3.LUT P0, PT, PT, PT, UP0, 0x40, 0x0 ;  /* 0x000000000000781c */ /* 0x000fe40003f0e808 */
[----:B------:R-:W-:Y:S02]  /*3d30*/  PLOP3.LUT P6, PT, PT, PT, UP6, 0x40, 0x0 ;  /* 0x000000000000781c */ /* 0x000fe40003fce868 */
[----:B------:R-:W-:Y:S02]  /*3d40*/  PLOP3.LUT P5, PT, PT, PT, UP5, 0x40, 0x0 ;  /* 0x000000000000781c */ /* 0x000fe40003fae858 */
[----:B------:R-:W-:Y:S02]  /*3d50*/  PLOP3.LUT P4, PT, PT, PT, UP4, 0x40, 0x0 ;  /* 0x000000000000781c */ /* 0x000fe40003f8e848 */
[----:B------:R-:W-:-:S02]  /*3d60*/  PLOP3.LUT P2, PT, PT, PT, UP3, 0x40, 0x0 ;  /* 0x000000000000781c */ /* 0x000fc40003f4e838 */
[----:B------:R-:W-:Y:S02]  /*3d70*/  PLOP3.LUT P1, PT, PT, PT, UP2, 0x40, 0x0 ;  /* 0x000000000000781c */ /* 0x000fe40003f2e828 */
[C---:B------:R-:W-:Y:S02]  /*3d80*/  ISETP.GT.AND P6, PT, R3.reuse, 0x49, P6 ;  /* 0x000000490300780c */ /* 0x040fe400037c4270 */
[C---:B------:R-:W-:Y:S02]  /*3d90*/  ISETP.GT.AND P5, PT, R3.reuse, 0x50, P5 ;  /* 0x000000500300780c */ /* 0x040fe40002fa4270 */
[C---:B------:R-:W-:Y:S02]  /*3da0*/  ISETP.GT.AND P4, PT, R3.reuse, 0x51, P4 ;  /* 0x000000510300780c */ /* 0x040fe40002784270 */
[C---:B------:R-:W-:Y:S02]  /*3db0*/  ISETP.GT.AND P2, PT, R3.reuse, 0x58, P2 ;  /* 0x000000580300780c */ /* 0x040fe40001744270 */
[----:B------:R-:W-:Y:S01]  /*3dc0*/  ISETP.GT.AND P1, PT, R3, 0x59, P1 ;  /* 0x000000590300780c */ /* 0x000fe20000f24270 */
[----:B-1----:R-:W-:Y:S01]  /*3dd0*/  IMAD.IADD R3, R12, 0x1, R8 ;  /* 0x000000010c037824 */ /* 0x002fe200078e0208 */
[----:B------:R-:W-:-:S02]  /*3de0*/  ISETP.LT.OR P6, PT, R5, 0x4a, P6 ;  /* 0x0000004a0500780c */ /* 0x000fc400037c1670 */
[C---:B------:R-:W-:Y:S02]  /*3df0*/  ISETP.LT.OR P5, PT, R5.reuse, 0x51, P5 ;  /* 0x000000510500780c */ /* 0x040fe40002fa1670 */
[C---:B------:R-:W-:Y:S02]  /*3e00*/  ISETP.LT.OR P4, PT, R5.reuse, 0x52, P4 ;  /* 0x000000520500780c */ /* 0x040fe40002781670 */
[C---:B------:R-:W-:Y:S02]  /*3e10*/  ISETP.LT.OR P2, PT, R5.reuse, 0x59, P2 ;  /* 0x000000590500780c */ /* 0x040fe40001741670 */
[----:B------:R-:W-:Y:S01]  /*3e20*/  ISETP.LT.OR P1, PT, R5, 0x5a, P1 ;  /* 0x0000005a0500780c */ /* 0x000fe20000f21670 */
[----:B------:R-:W-:Y:S01]  /*3e30*/  IMAD.IADD R5, R10, 0x1, R8 ;  /* 0x000000010a057824 */ /* 0x000fe200078e0208 */
[----:B------:R-:W-:Y:S02]  /*3e40*/  FSEL R194, R49, -INF , !P6 ;  /* 0xff80000031c27808 */ /* 0x000fe40007000000 */
[----:B------:R-:W-:-:S02]  /*3e50*/  FSEL R195, R32, -INF , !P5 ;  /* 0xff80000020c37808 */ /* 0x000fc40006800000 */
[----:B------:R-:W-:Y:S02]  /*3e60*/  IMNMX R5, R5, R11, PT ;  /* 0x0000000b05057217 */ /* 0x000fe40003800200 */
[----:B------:R-:W-:Y:S02]  /*3e70*/  FSEL R196, R33, -INF , !P4 ;  /* 0xff80000021c47808 */ /* 0x000fe40006000000 */
[----:B------:R-:W-:Y:S02]  /*3e80*/  FSEL R204, R28, -INF , !P2 ;  /* 0xff8000001ccc7808 */ /* 0x000fe40005000000 */
[----:B------:R-:W-:Y:S01]  /*3e90*/  FSEL R207, R29, -INF , !P1 ;  /* 0xff8000001dcf7808 */ /* 0x000fe20004800000 */
        /* <DEDUP_REMOVED lines=13> */
.L_x_252:
[----:B------:R-:W-:-:S04]  /*3f70*/  MOV R14, c[0x0][0x32c] ;  /* 0x0000cb00000e7a02 */ /* 0x000fc80000000f00 */
[----:B------:R-:W-:-:S13]  /*3f80*/  ISETP.NE.AND P0, PT, R14, 0x1, PT ;  /* 0x000000010e00780c */ /* 0x000fda0003f05270 */
[----:B------:R-:W-:-:S05]  /*3f90*/  @P0 IMAD.HI.U32 R14, R8, c[0x0][0x330], RZ ;  /* 0x0000cc00080e0a27 */ /* 0x000fca00078e00ff */
[----:B------:R-:W-:Y:S02]  /*3fa0*/  @P0 SHF.R.U32.HI R8, RZ, c[0x0][0x334], R14 ;  /* 0x0000cd00ff080a19 */ /* 0x000fe4000001160e */
.L_x_253:
[----:B------:R-:W-:Y:S05]  /*3fb0*/  BSYNC B0 ;  /* 0x0000000000007941 */ /* 0x000fea0003800000 */
.L_x_251:
[----:B------:R-:W-:-:S05]  /*3fc0*/  IMAD R8, R8, c[0x0][0x32c], R13 ;  /* 0x0000cb0008087a24 */ /* 0x000fca00078e020d */
[----:B------:R-:W-:Y:S02]  /*3fd0*/  IADD3 R14, R8, c[0x0][0x32c], RZ ;  /* 0x0000cb00080e7a10 */ /* 0x000fe40007ffe0ff */
[----:B------:R-:W-:Y:S02]  /*3fe0*/  IMNMX R3, R3, R8, !PT ;  /* 0x0000000803037217 */ /* 0x000fe40007800200 */
[----:B------:R-:W-:Y:S02]  /*3ff0*/  IMNMX R5, R5, R14, PT ;  /* 0x0000000e05057217 */ /* 0x000fe40003800200 */
.L_x_250:
[----:B------:R-:W-:Y:S02]  /*4000*/  UP2UR UR38, UPR, URZ, 0x40 ;  /* 0x000000403f267883 */ /* 0x000fe40008000000 */
[----:B------:R-:W-:Y:S02]  /*4010*/  UISETP.NE.AND UP6, UPT, UR26, URZ, UPT ;  /* 0x0000003f1a00728c */ /* 0x000fe4000bfc5270 */
[----:B------:R-:W-:Y:S02]  /*4020*/  UP2UR UR34, UPR, URZ, 0x4 ;  /* 0x000000043f227883 */ /* 0x000fe40008000000 */
[----:B------:R-:W-:-:S02]  /*4030*/  UP2UR UR39, UPR, URZ, 0x40 ;  /* 0x000000403f277883 */ /* 0x000fc40008000000 */
[----:B------:R-:W-:Y:S02]  /*4040*/  UISETP.NE.AND UP2, UPT, UR30, URZ, UPT ;  /* 0x0000003f1e00728c */ /* 0x000fe4000bf45270 */
[----:B------:R-:W-:Y:S02]  /*4050*/  UISETP.NE.AND UP6, UPT, UR31, URZ, UPT ;  /* 0x0000003f1f00728c */ /* 0x000fe4000bfc5270 */
[----:B------:R-:W-:Y:S02]  /*4060*/  UP2UR UR36, UPR, URZ, 0x10 ;  /* 0x000000103f247883 */ /* 0x000fe40008000000 */
[----:B------:R-:W-:Y:S01]  /*4070*/  PLOP3.LUT P0, PT, PT, PT, UP2, 0x40, 0x0 ;  /* 0x000000000000781c */ /* 0x000fe20003f0e828 */
[----:B------:R-:W-:Y:S01]  /*4080*/  UISETP.NE.AND UP4, UPT, UR28, URZ, UPT ;  /* 0x0000003f1c00728c */ /* 0x000fe2000bf85270 */
[----:B------:R-:W-:Y:S01]  /*4090*/  PLOP3.LUT P1, PT, PT, PT, UP6, 0x40, 0x0 ;  /* 0x000000000000781c */ /* 0x000fe20003f2e868 */
[----:B------:R-:W-:Y:S01]  /*40a0*/  UP2UR UR35, UPR, URZ, 0x8 ;  /* 0x000000083f237883 */ /* 0x000fe20008000000 */
[C---:B------:R-:W-:Y:S01]  /*40b0*/  ISETP.GT.AND P0, PT, R6.reuse, 0x1, P0 ;  /* 0x000000010600780c */ /* 0x040fe20000704270 */
[----:B------:R-:W-:Y:S01]  /*40c0*/  UISETP.NE.AND UP3, UPT, UR29, URZ, UPT ;  /* 0x0000003f1d00728c */ /* 0x000fe2000bf65270 */
[C---:B------:R-:W-:Y:S01]  /*40d0*/  ISETP.GT.AND P1, PT, R6.reuse, RZ, P1 ;  /* 0x000000ff0600720c */ /* 0x040fe20000f24270 */
[----:B------:R-:W-:Y:S01]  /*40e0*/  UP2UR UR37, UPR, URZ, 0x20 ;  /* 0x000000203f257883 */ /* 0x000fe20008000000 */
[C---:B------:R-:W-:Y:S01]  /*40f0*/  ISETP.LT.OR P0, PT, R7.reuse, 0x2, P0 ;  /* 0x000000020700780c */ /* 0x040fe20000701670 */
[----:B------:R-:W-:Y:S01]  /*4100*/  UISETP.NE.AND UP6, UPT, UR39, URZ, UPT ;  /* 0x0000003f2700728c */ /* 0x000fe2000bfc5270 */
[----:B------:R-:W-:Y:S01]  /*4110*/  PLOP3.LUT P2, PT, PT, PT, UP4, 0x40, 0x0 ;  /* 0x000000000000781c */ /* 0x000fe20003f4e848 */
[----:B------:R-:W-:Y:S01]  /*4120*/  UISETP.NE.AND UP5, UPT, UR27, URZ, UPT ;  /* 0x0000003f1b00728c */ /* 0x000fe2000bfa5270 */
[----:B------:R-:W-:Y:S01]  /*4130*/  ISETP.LT.OR P1, PT, R7, 0x1, P1 ;  /* 0x000000010700780c */ /* 0x000fe20000f21670 */
[----:B------:R-:W-:Y:S01]  /*4140*/  UISETP.NE.AND UP4, UPT, UR22, URZ, UPT ;  /* 0x0000003f1600728c */ /* 0x000fe2000bf85270 */
[----:B------:R-:W-:Y:S01]  /*4150*/  PLOP3.LUT P4, PT, PT, PT, UP3, 0x40, 0x0 ;  /* 0x000000000000781c */ /* 0x000fe20003f8e838 */
[----:B------:R-:W-:Y:S01]  /*4160*/  UISETP.NE.AND UP3, UPT, UR24, URZ, UPT ;  /* 0x0000003f1800728c */ /* 0x000fe2000bf65270 */
[----:B------:R-:W-:Y:S01]  /*4170*/  FSEL R15, R95, -INF , !P0 ;  /* 0xff8000005f0f7808 */ /* 0x000fe20004000000 */
[----:B------:R-:W-:Y:S01]  /*4180*/  UISETP.NE.AND UP2, UPT, UR23, URZ, UPT ;  /* 0x0000003f1700728c */ /* 0x000fe2000bf45270 */
[----:B------:R-:W-:Y:S01]  /*4190*/  ISETP.GT.AND P2, PT, R6, 0x9, P2 ;  /* 0x000000090600780c */ /* 0x000fe20001744270 */
[----:B------:R-:W-:Y:S01]  /*41a0*/  UP2UR UR33, UPR, URZ, 0x1 ;  /* 0x000000013f217883 */ /* 0x000fe20008000000 */
[----:B------:R-:W-:Y:S01]  /*41b0*/  FSEL R14, R94, -INF , !P1 ;  /* 0xff8000005e0e7808 */ /* 0x000fe20004800000 */
[----:B------:R-:W-:Y:S01]  /*41c0*/  UISETP.NE.AND UP0, UPT, UR14, URZ, UPT ;  /* 0x0000003f0e00728c */ /* 0x000fe2000bf05270 */
[----:B------:R-:W-:Y:S01]  /*41d0*/  PLOP3.LUT P0, PT, PT, PT, UP6, 0x40, 0x0 ;  /* 0x000000000000781c */ /* 0x000fe20003f0e868 */
[----:B------:R-:W-:Y:S01]  /*41e0*/  UISETP.NE.AND UP6, UPT, UR19, URZ, UPT ;  /* 0x0000003f1300728c */ /* 0x000fe2000bfc5270 */
[----:B------:R-:W-:Y:S01]  /*41f0*/  PLOP3.LUT P1, PT, PT, PT, UP5, 0x40, 0x0 ;  /* 0x000000000000781c */ /* 0x000fe20003f2e858 */
[----:B------:R-:W-:Y:S01]  /*4200*/  UISETP.NE.AND UP5, UPT, UR25, URZ, UPT ;  /* 0x0000003f1900728c */ /* 0x000fe2000bfa5270 */
[C---:B------:R-:W-:Y:S01]  /*4210*/  ISETP.GT.AND P4, PT, R6.reuse, 0x8, P4 ;  /* 0x000000080600780c */ /* 0x040fe20002784270 */
[----:B------:R-:W-:Y:S01]  /*4220*/  UP2UR UR32, UPR, URZ, 0x2 ;  /* 0x000000023f207883 */ /* 0x000fe20008000000 */
[----:B------:R-:W-:Y:S01]  /*4230*/  ISETP.LT.OR P2, PT, R7, 0xa, P2 ;  /* 0x0000000a0700780c */ /* 0x000fe20001741670 */
[----:B------:R-:W-:Y:S01]  /*4240*/  UISETP.NE.AND UP1, UPT, UR13, URZ, UPT ;  /* 0x0000003f0d00728c */ /* 0x000fe2000bf25270 */
[----:B------:R-:W-:-:S02]  /*4250*/  ISETP.GT.AND P0, PT, R6, 0x11, P0 ;  /* 0x000000110600780c */ /* 0x000fc40000704270 */
[----:B------:R-:W-:Y:S02]  /*4260*/  ISETP.GT.AND P1, PT, R6, 0x10, P1 ;  /* 0x000000100600780c */ /* 0x000fe40000f24270 */
[----:B------:R-:W-:Y:S02]  /*4270*/  ISETP.LT.OR P4, PT, R7, 0x9, P4 ;  /* 0x000000090700780c */ /* 0x000fe40002781670 */
[----:B------:R-:W-:Y:S02]  /*4280*/  FSEL R19, R91, -INF , !P2 ;  /* 0xff8000005b137808 */ /* 0x000fe40005000000 */
[C---:B------:R-:W-:Y:S02]  /*4290*/  ISETP.LT.OR P0, PT, R7.reuse, 0x12, P0 ;  /* 0x000000120700780c */ /* 0x040fe40000701670 */
[----:B------:R-:W-:Y:S01]  /*42a0*/  PLOP3.LUT P2, PT, PT, PT, UP3, 0x40, 0x0 ;  /* 0x000000000000781c */ /* 0x000fe20003f4e838 */
[----:B------:R-:W-:Y:S01]  /*42b0*/  UISETP.NE.AND UP3, UPT, UR21, URZ, UPT ;  /* 0x0000003f1500728c */ /* 0x000fe2000bf65270 */
[----:B------:R-:W-:-:S02]  /*42c0*/  ISETP.LT.OR P1, PT, R7, 0x11, P1 ;  /* 0x000000110700780c */ /* 0x000fc40000f21670 */
[----:B------:R-:W-:Y:S02]  /*42d0*/  FSEL R16, R90, -INF , !P4 ;  /* 0xff8000005a107808 */ /* 0x000fe40006000000 */
[----:B------:R-:W-:Y:S01]  /*42e0*/  PLOP3.LUT P4, PT, PT, PT, UP5, 0x40, 0x0 ;  /* 0x000000000000781c */ /* 0x000fe20003f8e858 */
[----:B------:R-:W-:Y:S01]  /*42f0*/  UISETP.NE.AND UP5, UPT, UR18, URZ, UPT ;  /* 0x0000003f1200728c */ /* 0x000fe2000bfa5270 */
[----:B------:R-:W-:Y:S02]  /*4300*/  FSEL R27, R83, -INF , !P0 ;  /* 0xff800000531b7808 */ /* 0x000fe40004000000 */
[----:B------:R-:W-:Y:S02]  /*4310*/  ISETP.GT.AND P2, PT, R6, 0x19, P2 ;  /* 0x000000190600780c */ /* 0x000fe40001744270 */
[----:B------:R-:W-:Y:S02]  /*4320*/  FSEL R25, R82, -INF , !P1 ;  /* 0xff80000052197808 */ /* 0x000fe40004800000 */
[----:B------:R-:W-:Y:S01]  /*4330*/  PLOP3.LUT P0, PT, PT, PT, UP4, 0x40, 0x0 ;  /* 0x000000000000781c */ /* 0x000fe20003f0e848 */
[----:B------:R-:W-:Y:S01]  /*4340*/  UISETP.NE.AND UP4, UPT, UR17, URZ, UPT ;  /* 0x0000003f1100728c */ /* 0x000fe2000bf85270 */
[----:B------:R-:W-:Y:S01]  /*4350*/  PLOP3.LUT P1, PT, PT, PT, UP2, 0x40, 0x0 ;  /* 0x000000000000781c */ /* 0x000fe20003f2e828 */
[----:B------:R-:W-:Y:S01]  /*4360*/  UISETP.NE.AND UP2, UPT, UR20, URZ, UPT ;  /* 0x0000003f1400728c */ /* 0x000fe2000bf45270 */
[----:B------:R-:W-:-:S02]  /*4370*/  ISETP.GT.AND P4, PT, R6, 0x18, P4 ;  /* 0x000000180600780c */ /* 0x000fc40002784270 */
[C---:B------:R-:W-:Y:S02]  /*4380*/  ISETP.LT.OR P2, PT, R7.reuse, 0x1a, P2 ;  /* 0x0000001a0700780c */ /* 0x040fe40001741670 */
[C---:B------:R-:W-:Y:S02]  /*4390*/  ISETP.GT.AND P0, PT, R6.reuse, 0x21, P0 ;  /* 0x000000210600780c */ /* 0x040fe40000704270 */
[----:B------:R-:W-:Y:S02]  /*43a0*/  ISETP.GT.AND P1, PT, R6, 0x20, P1 ;  /* 0x000000200600780c */ /* 0x000fe40000f24270 */
[----:B------:R-:W-:Y:S02]  /*43b0*/  ISETP.LT.OR P4, PT, R7, 0x19, P4 ;  /* 0x000000190700780c */ /* 0x000fe40002781670 */
[----:B------:R-:W-:Y:S02]  /*43c0*/  FSEL R32, R75, -INF , !P2 ;  /* 0xff8000004b207808 */ /* 0x000fe40005000000 */
[----:B------:R-:W-:-:S02]  /*43d0*/  ISETP.LT.OR P0, PT, R7, 0x22, P0 ;  /* 0x000000220700780c */ /* 0x000fc40000701670 */
[----:B------:R-:W-:Y:S01]  /*43e0*/  PLOP3.LUT P2, PT, PT, PT, UP2, 0x40, 0x0 ;  /* 0x000000000000781c */ /* 0x000fe20003f4e828 */
[----:B------:R-:W-:Y:S01]  /*43f0*/  UISETP.NE.AND UP2, UPT, UR15, URZ, UPT ;  /* 0x0000003f0f00728c */ /* 0x000fe2000bf45270 */
[----:B------:R-:W-:Y:S02]  /*4400*/  ISETP.LT.OR P1, PT, R7, 0x21, P1 ;  /* 0x000000210700780c */ /* 0x000fe40000f21670 */
[----:B------:R-:W-:Y:S02]  /*4410*/  FSEL R28, R74, -INF , !P4 ;  /* 0xff8000004a1c7808 */ /* 0x000fe40006000000 */
[----:B------:R-:W-:Y:S01]  /*4420*/  PLOP3.LUT P4, PT, PT, PT, UP3, 0x40, 0x0 ;  /* 0x000000000000781c */ /* 0x000fe20003f8e838 */
[----:B------:R-:W-:Y:S01]  /*4430*/  UISETP.NE.AND UP3, UPT, UR16, URZ, UPT ;  /* 0x0000003f1000728c */ /* 0x000fe2000bf65270 */
[----:B------:R-:W-:Y:S02]  /*4440*/  FSEL R57, R71, -INF , !P0 ;  /* 0xff80000047397808 */ /* 0x000fe40004000000 */
[----:B------:R-:W-:-:S02]  /*4450*/  ISETP.GT.AND P2, PT, R6, 0x29, P2 ;  /* 0x000000290600780c */ /* 0x000fc40001744270 */
[----:B------:R-:W-:Y:S01]  /*4460*/  PLOP3.LUT P0, PT, PT, PT, UP5, 0x40, 0x0 ;  /* 0x000000000000781c */ /* 0x000fe20003f0e858 */
[----:B------:R-:W-:Y:S01]  /*4470*/  UISETP.NE.AND UP5, UPT, UR37, URZ, UPT ;  /* 0x0000003f2500728c */ /* 0x000fe2000bfa5270 */
[----:B------:R-:W-:Y:S02]  /*4480*/  FSEL R56, R70, -INF , !P1 ;  /* 0xff80000046387808 */ /* 0x000fe40004800000 */
[----:B------:R-:W-:Y:S01]  /*4490*/  PLOP3.LUT P1, PT, PT, PT, UP6, 0x40, 0x0 ;  /* 0x000000000000781c */ /* 0x000fe20003f2e868 */
[----:B------:R-:W-:Y:S01]  /*44a0*/  UISETP.NE.AND UP6, UPT, UR38, URZ, UPT ;  /* 0x0000003f2600728c */ /* 0x000fe2000bfc5270 */
[C---:B------:R-:W-:Y:S01]  /*44b0*/  ISETP.GT.AND P4, PT, R6.reuse, 0x28, P4 ;  /* 0x000000280600780c */ /* 0x040fe20002784270 */
[----:B------:R-:W-:Y:S01]  /*44c0*/  UP2UR UR37, UPR, URZ, 0x20 ;  /* 0x000000203f257883 */ /* 0x000fe20008000000 */
[----:B------:R-:W-:Y:S02]  /*44d0*/  ISETP.LT.OR P2, PT, R7, 0x2a, P2 ;  /* 0x0000002a0700780c */ /* 0x000fe40001741670 */
[----:B------:R-:W-:-:S02]  /*44e0*/  ISETP.GT.AND P0, PT, R6, 0x31, P0 ;  /* 0x000000310600780c */ /* 0x000fc40000704270 */
[----:B------:R-:W-:Y:S02]  /*44f0*/  ISETP.GT.AND P1, PT, R6, 0x30, P1 ;  /* 0x000000300600780c */ /* 0x000fe40000f24270 */
[----:B------:R-:W-:Y:S02]  /*4500*/  ISETP.LT.OR P4, PT, R7, 0x29, P4 ;  /* 0x000000290700780c */ /* 0x000fe40002781670 */
[----:B------:R-:W-:Y:S02]  /*4510*/  FSEL R72, R67, -INF , !P2 ;  /* 0xff80000043487808 */ /* 0x000fe40005000000 */
[C---:B------:R-:W-:Y:S02]  /*4520*/  ISETP.LT.OR P0, PT, R7.reuse, 0x32, P0 ;  /* 0x000000320700780c */ /* 0x040fe40000701670 */
[----:B------:R-:W-:Y:S01]  /*4530*/  PLOP3.LUT P2, PT, PT, PT, UP3, 0x40, 0x0 ;  /* 0x000000000000781c */ /* 0x000fe20003f4e838 */
[----:B------:R-:W-:Y:S01]  /*4540*/  UISETP.NE.AND UP3, UPT, UR35, URZ, UPT ;  /* 0x0000003f2300728c */ /* 0x000fe2000bf65270 */
[----:B------:R-:W-:Y:S01]  /*4550*/  ISETP.LT.OR P1, PT, R7, 0x31, P1 ;  /* 0x000000310700780c */ /* 0x000fe20000f21670 */
[----:B------:R-:W-:Y:S01]  /*4560*/  UP2UR UR35, UPR, URZ, 0x2 ;  /* 0x000000023f237883 */ /* 0x000fe20008000000 */
[----:B------:R-:W-:Y:S01]  /*4570*/  FSEL R64, R66, -INF , !P4 ;  /* 0xff80000042407808 */ /* 0x000fe20006000000 */
[----:B------:R-:W-:Y:S01]  /*4580*/  UP2UR UR39, UPR, URZ, 0x8 ;  /* 0x000000083f277883 */ /* 0x000fe20008000000 */
[----:B------:R-:W-:Y:S01]  /*4590*/  PLOP3.LUT P4, PT, PT, PT, UP4, 0x40, 0x0 ;  /* 0x000000000000781c */ /* 0x000fe20003f8e848 */
[----:B------:R-:W-:Y:S01]  /*45a0*/  UISETP.NE.AND UP4, UPT, UR36, URZ, UPT ;  /* 0x0000003f2400728c */ /* 0x000fe2000bf85270 */
[----:B------:R-:W-:Y:S01]  /*45b0*/  FSEL R75, R63, -INF , !P0 ;  /* 0xff8000003f4b7808 */ /* 0x000fe20004000000 */
[----:B------:R-:W-:Y:S01]  /*45c0*/  UP2UR UR36, UPR, URZ, 0x40 ;  /* 0x000000403f247883 */ /* 0x000fe20008000000 */
[----:B------:R-:W-:Y:S01]  /*45d0*/  ISETP.GT.AND P2, PT, R6, 0x39, P2 ;  /* 0x000000390600780c */ /* 0x000fe20001744270 */
[----:B------:R-:W-:Y:S01]  /*45e0*/  UP2UR UR38, UPR, URZ, 0x10 ;  /* 0x000000103f267883 */ /* 0x000fe20008000000 */
[----:B------:R-:W-:-:S02]  /*45f0*/  PLOP3.LUT P0, PT, PT, PT, UP0, 0x40, 0x0 ;  /* 0x000000000000781c */ /* 0x000fc40003f0e808 */
[----:B------:R-:W-:Y:S02]  /*4600*/  FSEL R73, R62, -INF , !P1 ;  /* 0xff8000003e497808 */ /* 0x000fe40004800000 */
[----:B------:R-:W-:Y:S01]  /*4610*/  PLOP3.LUT P1, PT, PT, PT, UP2, 0x40, 0x0 ;  /* 0x000000000000781c */ /* 0x000fe20003f2e828 */
[----:B------:R-:W-:Y:S01]  /*4620*/  UISETP.NE.AND UP2, UPT, UR34, URZ, UPT ;  /* 0x0000003f2200728c */ /* 0x000fe2000bf45270 */
[C---:B------:R-:W-:Y:S01]  /*4630*/  ISETP.GT.AND P4, PT, R6.reuse, 0x38, P4 ;  /* 0x000000380600780c */ /* 0x040fe20002784270 */
[----:B------:R-:W-:Y:S01]  /*4640*/  UP2UR UR34, UPR, URZ, 0x1 ;  /* 0x000000013f227883 */ /* 0x000fe20008000000 */
[C---:B------:R-:W-:Y:S01]  /*4650*/  ISETP.LT.OR P2, PT, R7.reuse, 0x3a, P2 ;  /* 0x0000003a0700780c */ /* 0x040fe20001741670 */
[----:B------:R-:W-:Y:S01]  /*4660*/  UISETP.NE.AND UP0, UPT, UR23, URZ, UPT ;  /* 0x0000003f1700728c */ /* 0x000fe2000bf05270 */
[C---:B------:R-:W-:Y:S01]  /*4670*/  ISETP.GT.AND P0, PT, R6.reuse, 0x41, P0 ;  /* 0x000000410600780c */ /* 0x040fe20000704270 */
[----:B------:R-:W-:Y:S01]  /*4680*/  UP2UR UR40, UPR, URZ, 0x4 ;  /* 0x000000043f287883 */ /* 0x000fe20008000000 */
[----:B------:R-:W-:Y:S01]  /*4690*/  ISETP.LT.OR P4, PT, R7, 0x39, P4 ;  /* 0x000000390700780c */ /* 0x000fe20002781670 */
[----:B------:R-:W-:Y:S01]  /*46a0*/  UP2UR UR41, UPR, URZ, 0x1 ;  /* 0x000000013f297883 */ /* 0x000fe20008000000 */
[----:B------:R-:W-:Y:S01]  /*46b0*/  FSEL R111, R59, -INF , !P2 ;  /* 0xff8000003b6f7808 */ /* 0x000fe20005000000 */
[----:B------:R-:W-:Y:S01]  /*46c0*/  UISETP.NE.AND UP0, UPT, UR30, URZ, UPT ;  /* 0x0000003f1e00728c */ /* 0x000fe2000bf05270 */
[----:B------:R-:W-:-:S02]  /*46d0*/  ISETP.GT.AND P1, PT, R6, 0x40, P1 ;  /* 0x000000400600780c */ /* 0x000fc40000f24270 */
[C---:B------:R-:W-:Y:S01]  /*46e0*/  ISETP.LT.OR P0, PT, R7.reuse, 0x42, P0 ;  /* 0x000000420700780c */ /* 0x040fe20000701670 */
[----:B------:R-:W-:Y:S01]  /*46f0*/  UP2UR UR42, UPR, URZ, 0x1 ;  /* 0x000000013f2a7883 */ /* 0x000fe20008000000 */
[----:B------:R-:W-:Y:S01]  /*4700*/  PLOP3.LUT P2, PT, PT, PT, UP4, 0x40, 0x0 ;  /* 0x000000000000781c */ /* 0x000fe20003f4e848 */
[----:B------:R-:W-:Y:S01]  /*4710*/  UISETP.NE.AND UP0, UPT, UR31, URZ, UPT ;  /* 0x0000003f1f00728c */ /* 0x000fe2000bf05270 */
[----:B------:R-:W-:Y:S01]  /*4720*/  FSEL R108, R58, -INF , !P4 ;  /* 0xff8000003a6c7808 */ /* 0x000fe20006000000 */
[----:B------:R-:W-:Y:S01]  /*4730*/  UISETP.NE.AND UP4, UPT, UR27, URZ, UPT ;  /* 0x0000003f1b00728c */ /* 0x000fe2000bf85270 */
[----:B------:R-:W-:Y:S01]  /*4740*/  PLOP3.LUT P4, PT, PT, PT, UP5, 0x40, 0x0 ;  /* 0x000000000000781c */ /* 0x000fe20003f8e858 */
[----:B------:R-:W-:Y:S01]  /*4750*/  UISETP.NE.AND UP5, UPT, UR26, URZ, UPT ;  /* 0x0000003f1a00728c */ /* 0x000fe2000bfa5270 */
[----:B------:R-:W-:Y:S02]  /*4760*/  ISETP.LT.OR P1, PT, R7, 0x41, P1 ;  /* 0x000000410700780c */ /* 0x000fe40000f21670 */
[----:B------:R-:W-:-:S02]  /*4770*/  FSEL R191, R55, -INF , !P0 ;  /* 0xff80000037bf7808 */ /* 0x000fc40004000000 */
[----:B------:R-:W-:Y:S01]  /*4780*/  PLOP3.LUT P5, PT, PT, PT, UP6, 0x40, 0x0 ;  /* 0x000000000000781c */ /* 0x000fe20003fae868 */
[----:B------:R-:W-:Y:S01]  /*4790*/  UISETP.NE.AND UP6, UPT, UR25, URZ, UPT ;  /* 0x0000003f1900728c */ /* 0x000fe2000bfc5270 */
[C---:B------:R-:W-:Y:S02]  /*47a0*/  ISETP.GT.AND P2, PT, R6.reuse, 0x51, P2 ;  /* 0x000000510600780c */ /* 0x040fe40001744270 */
[----:B------:R-:W-:Y:S01]  /*47b0*/  PLOP3.LUT P0, PT, PT, PT, UP2, 0x40, 0x0 ;  /* 0x000000000000781c */ /* 0x000fe20003f0e828 */
[----:B------:R-:W-:Y:S01]  /*47c0*/  UISETP.NE.AND UP2, UPT, UR29, URZ, UPT ;  /* 0x0000003f1d00728c */ /* 0x000fe2000bf45270 */
[----:B------:R-:W-:Y:S01]  /*47d0*/  PLOP3.LUT P6, PT, PT, PT, UP1, 0x40, 0x0 ;  /* 0x000000000000781c */ /* 0x000fe20003fce818 */
[----:B------:R-:W-:Y:S01]  /*47e0*/  UISETP.NE.AND UP1, UPT, UR24, URZ, UPT ;  /* 0x0000003f1800728c */ /* 0x000fe2000bf25270 */
[----:B------:R-:W-:Y:S02]  /*47f0*/  ISETP.GT.AND P4, PT, R6, 0x50, P4 ;  /* 0x000000500600780c */ /* 0x000fe40002784270 */
[----:B------:R-:W-:-:S02]  /*4800*/  FSEL R163, R54, -INF , !P1 ;  /* 0xff80000036a37808 */ /* 0x000fc40004800000 */
[C---:B------:R-:W-:Y:S02]  /*4810*/  ISETP.GT.AND P5, PT, R6.reuse, 0x49, P5 ;  /* 0x000000490600780c */ /* 0x040fe40002fa4270 */
[C---:B------:R-:W-:Y:S02]  /*4820*/  ISETP.LT.OR P2, PT, R7.reuse, 0x52, P2 ;  /* 0x000000520700780c */ /* 0x040fe40001741670 */
[----:B------:R-:W-:Y:S01]  /*4830*/  PLOP3.LUT P1, PT, PT, PT, UP3, 0x40, 0x0 ;  /* 0x000000000000781c */ /* 0x000fe20003f2e838 */
[----:B------:R-:W-:Y:S01]  /*4840*/  UISETP.NE.AND UP3, UPT, UR28, URZ, UPT ;  /* 0x0000003f1c00728c */ /* 0x000fe2000bf65270 */
[C---:B------:R-:W-:Y:S02]  /*4850*/  ISETP.GT.AND P0, PT, R6.reuse, 0x59, P0 ;  /* 0x000000590600780c */ /* 0x040fe40000704270 */
[----:B------:R-:W-:Y:S02]  /*4860*/  ISETP.GT.AND P6, PT, R6, 0x48, P6 ;  /* 0x000000480600780c */ /* 0x000fe400037c4270 */
[----:B------:R-:W-:-:S02]  /*4870*/  ISETP.LT.OR P4, PT, R7, 0x51, P4 ;  /* 0x000000510700780c */ /* 0x000fc40002781670 */
[----:B------:R-:W-:Y:S02]  /*4880*/  ISETP.LT.OR P5, PT, R7, 0x4a, P5 ;  /* 0x0000004a0700780c */ /* 0x000fe40002fa1670 */
[----:B------:R-:W-:Y:S02]  /*4890*/  FSEL R199, R35, -INF , !P2 ;  /* 0xff80000023c77808 */ /* 0x000fe40005000000 */
[C---:B------:R-:W-:Y:S02]  /*48a0*/  ISETP.LT.OR P0, PT, R7.reuse, 0x5a, P0 ;  /* 0x0000005a0700780c */ /* 0x040fe40000701670 */
[----:B------:R-:W-:Y:S01]  /*48b0*/  PLOP3.LUT P2, PT, PT, PT, UP0, 0x40, 0x0 ;  /* 0x000000000000781c */ /* 0x000fe20003f4e808 */
[----:B------:R-:W-:Y:S01]  /*48c0*/  UISETP.NE.AND UP0, UPT, UR42, URZ, UPT ;  /* 0x0000003f2a00728c */ /* 0x000fe2000bf05270 */
[----:B------:R-:W-:Y:S02]  /*48d0*/  ISETP.LT.OR P6, PT, R7, 0x49, P6 ;  /* 0x000000490700780c */ /* 0x000fe400037c1670 */
[----:B------:R-:W-:-:S02]  /*48e0*/  FSEL R197, R34, -INF , !P4 ;  /* 0xff80000022c57808 */ /* 0x000fc40006000000 */
[----:B------:R-:W-:Y:S02]  /*48f0*/  FSEL R193, R51, -INF , !P5 ;  /* 0xff80000033c17808 */ /* 0x000fe40006800000 */
[----:B------:R-:W-:Y:S01]  /*4900*/  PLOP3.LUT P4, PT, PT, PT, UP3, 0x40, 0x0 ;  /* 0x000000000000781c */ /* 0x000fe20003f8e838 */
[----:B------:R-:W-:Y:S01]  /*4910*/  UISETP.NE.AND UP3, UPT, UR20, URZ, UPT ;  /* 0x0000003f1400728c */ /* 0x000fe2000bf65270 */
[----:B------:R-:W-:Y:S02]  /*4920*/  FSEL R206, R31, -INF , !P0 ;  /* 0xff8000001fce7808 */ /* 0x000fe40004000000 */
[----:B------:R-:W-:Y:S01]  /*4930*/  PLOP3.LUT P5, PT, PT, PT, UP2, 0x40, 0x0 ;  /* 0x000000000000781c */ /* 0x000fe20003fae828 */
[----:B------:R-:W-:Y:S01]  /*4940*/  UISETP.NE.AND UP2, UPT, UR21, URZ, UPT ;  /* 0x0000003f1500728c */ /* 0x000fe2000bf45270 */
[----:B------:R-:W-:Y:S02]  /*4950*/  ISETP.GT.AND P0, PT, R3, RZ, P2 ;  /* 0x000000ff0300720c */ /* 0x000fe40001704270 */
[----:B------:R-:W-:-:S02]  /*4960*/  FSEL R189, R50, -INF , !P6 ;  /* 0xff80000032bd7808 */ /* 0x000fc40007000000 */
[----:B------:R-:W-:Y:S01]  /*4970*/  PLOP3.LUT P6, PT, PT, PT, UP0, 0x40, 0x0 ;  /* 0x000000000000781c */ /* 0x000fe20003fce808 */
[----:B------:R-:W-:Y:S01]  /*4980*/  UISETP.NE.AND UP0, UPT, UR41, URZ, UPT ;  /* 0x0000003f2900728c */ /* 0x000fe2000bf05270 */
[----:B------:R-:W-:Y:S01]  /*4990*/  ISETP.GT.AND P4, PT, R3, 0x9, P4 ;  /* 0x000000090300780c */ /* 0x000fe20002784270 */
[----:B------:R-:W-:Y:S01]  /*49a0*/  UP2UR UR41, UPR, URZ, 0x4 ;  /* 0x000000043f297883 */ /* 0x000fe20008000000 */
[----:B------:R-:W-:Y:S01]  /*49b0*/  ISETP.GT.AND P1, PT, R6, 0x58, P1 ;  /* 0x000000580600780c */ /* 0x000fe20000f24270 */
[----:B------:R-:W-:Y:S01]  /*49c0*/  UISETP.NE.AND UP2, UPT, UR22, URZ, UPT ;  /* 0x0000003f1600728c */ /* 0x000fe2000bf45270 */
[C---:B------:R-:W-:Y:S01]  /*49d0*/  ISETP.LT.OR P0, PT, R5.reuse, 0x1, P0 ;  /* 0x000000010500780c */ /* 0x040fe20000701670 */
[----:B------:R-:W1:Y:S01]  /*49e0*/  SHFL.IDX PT, R6, R9, 0x3, 0x1c1f ;  /* 0x007c1f0009067f89 */ /* 0x000e6200000e0000 */
[----:B------:R-:W-:Y:S01]  /*49f0*/  PLOP3.LUT P2, PT, PT, PT, UP4, 0x40, 0x0 ;  /* 0x000000000000781c */ /* 0x000fe20003f4e848 */
[----:B------:R-:W-:Y:S01]  /*4a00*/  UISETP.NE.AND UP4, UPT, UR19, URZ, UPT ;  /* 0x0000003f1300728c */ /* 0x000fe2000bf85270 */
[----:B------:R-:W-:-:S02]  /*4a10*/  ISETP.LT.OR P4, PT, R5, 0xa, P4 ;  /* 0x0000000a0500780c */ /* 0x000fc40002781670 */
[----:B------:R-:W-:Y:S02]  /*4a20*/  ISETP.LT.OR P1, PT, R7, 0x59, P1 ;  /* 0x000000590700780c */ /* 0x000fe40000f21670 */
[----:B------:R-:W-:Y:S02]  /*4a30*/  FSEL R74, R156, -INF , !P0 ;  /* 0xff8000009c4a7808 */ /* 0x000fe40004000000 */
[----:B------:R-:W-:Y:S01]  /*4a40*/  PLOP3.LUT P0, PT, PT, PT, UP6, 0x40, 0x0 ;  /* 0x000000000000781c */ /* 0x000fe20003f0e868 */
[----:B------:R-:W-:Y:S01]  /*4a50*/  UISETP.NE.AND UP6, UPT, UR17, URZ, UPT ;  /* 0x0000003f1100728c */ /* 0x000fe2000bfc5270 */
[----:B------:R-:W-:Y:S02]  /*4a60*/  ISETP.GT.AND P2, PT, R3, 0x10, P2 ;  /* 0x000000100300780c */ /* 0x000fe40001744270 */
[----:B------:R-:W-:Y:S02]  /*4a70*/  FSEL R116, R133, -INF , !P4 ;  /* 0xff80000085747808 */ /* 0x000fe40006000000 */
[----:B------:R-:W-:-:S02]  /*4a80*/  FSEL R203, R30, -INF , !P1 ;  /* 0xff8000001ecb7808 */ /* 0x000fc40004800000 */
[----:B------:R-:W-:Y:S01]  /*4a90*/  PLOP3.LUT P4, PT, PT, PT, UP2, 0x40, 0x0 ;  /* 0x000000000000781c */ /* 0x000fe20003f8e828 */
[----:B------:R-:W-:Y:S01]  /*4aa0*/  UISETP.NE.AND UP2, UPT, UR41, URZ, UPT ;  /* 0x0000003f2900728c */ /* 0x000fe2000bf45270 */
[----:B------:R-:W-:Y:S02]  /*4ab0*/  ISETP.GT.AND P6, PT, R3, 0x1, P6 ;  /* 0x000000010300780c */ /* 0x000fe400037c4270 */
[----:B------:R-:W-:Y:S01]  /*4ac0*/  PLOP3.LUT P1, PT, PT, PT, UP5, 0x40, 0x0 ;  /* 0x000000000000781c */ /* 0x000fe20003f2e858 */
[----:B------:R-:W-:Y:S01]  /*4ad0*/  UISETP.NE.AND UP5, UPT, UR18, URZ, UPT ;  /* 0x0000003f1200728c */ /* 0x000fe2000bfa5270 */
[----:B------:R-:W-:Y:S02]  /*4ae0*/  ISETP.LT.OR P2, PT, R5, 0x11, P2 ;  /* 0x000000110500780c */ /* 0x000fe40001741670 */
[C---:B------:R-:W-:Y:S02]  /*4af0*/  ISETP.GT.AND P0, PT, R3.reuse, 0x18, P0 ;  /* 0x000000180300780c */ /* 0x040fe40000704270 */
[----:B------:R-:W-:-:S02]  /*4b00*/  ISETP.GT.AND P5, PT, R3, 0x8, P5 ;  /* 0x000000080300780c */ /* 0x000fc40002fa4270 */
[----:B------:R-:W-:Y:S02]  /*4b10*/  ISETP.LT.OR P6, PT, R5, 0x2, P6 ;  /* 0x000000020500780c */ /* 0x000fe400037c1670 */
[----:B------:R-:W-:Y:S02]  /*4b20*/  ISETP.GT.AND P1, PT, R3, 0x11, P1 ;  /* 0x000000110300780c */ /* 0x000fe40000f24270 */
[----:B------:R-:W-:Y:S02]  /*4b30*/  FSEL R121, R148, -INF , !P2 ;  /* 0xff80000094797808 */ /* 0x000fe40005000000 */
[C---:B------:R-:W-:Y:S02]  /*4b40*/  ISETP.LT.OR P0, PT, R5.reuse, 0x19, P0 ;  /* 0x000000190500780c */ /* 0x040fe40000701670 */
[----:B------:R-:W-:Y:S01]  /*4b50*/  PLOP3.LUT P2, PT, PT, PT, UP2, 0x40, 0x0 ;  /* 0x000000000000781c */ /* 0x000fe20003f4e828 */
[----:B------:R-:W-:Y:S01]  /*4b60*/  UISETP.NE.AND UP2, UPT, UR40, URZ, UPT ;  /* 0x0000003f2800728c */ /* 0x000fe2000bf45270 */
[----:B------:R-:W-:-:S02]  /*4b70*/  ISETP.LT.OR P5, PT, R5, 0x9, P5 ;  /* 0x000000090500780c */ /* 0x000fc40002fa1670 */
[----:B------:R-:W-:Y:S02]  /*4b80*/  ISETP.GT.AND P4, PT, R3, 0x21, P4 ;  /* 0x000000210300780c */ /* 0x000fe40002784270 */
[----:B------:R-:W-:Y:S02]  /*4b90*/  FSEL R109, R157, -INF , !P6 ;  /* 0xff8000009d6d7808 */ /* 0x000fe40007000000 */
[----:B------:R-:W-:Y:S02]  /*4ba0*/  ISETP.LT.OR P1, PT, R5, 0x12, P1 ;  /* 0x000000120500780c */ /* 0x000fe40000f21670 */
[----:B------:R-:W-:Y:S01]  /*4bb0*/  PLOP3.LUT P6, PT, PT, PT, UP1, 0x40, 0x0 ;  /* 0x000000000000781c */ /* 0x000fe20003fce818 */
[----:B------:R-:W-:Y:S01]  /*4bc0*/  UISETP.NE.AND UP1, UPT, UR16, URZ, UPT ;  /* 0x0000003f1000728c */ /* 0x000fe2000bf25270 */
[----:B------:R-:W-:Y:S02]  /*4bd0*/  FSEL R124, R84, -INF , !P0 ;  /* 0xff800000547c7808 */ /* 0x000fe40004000000 */
[----:B------:R-:W-:Y:S01]  /*4be0*/  PLOP3.LUT P0, PT, PT, PT, UP4, 0x40, 0x0 ;  /* 0x000000000000781c */ /* 0x000fe20003f0e848 */
[----:B------:R-:W-:Y:S01]  /*4bf0*/  UISETP.NE.AND UP4, UPT, UR38, URZ, UPT ;  /* 0x0000003f2600728c */ /* 0x000fe2000bf85270 */
[----:B------:R-:W-:-:S02]  /*4c00*/  ISETP.GT.AND P2, PT, R3, 0x28, P2 ;  /* 0x000000280300780c */ /* 0x000fc40001744270 */
[----:B------:R-:W-:Y:S02]  /*4c10*/  FSEL R112, R132, -INF , !P5 ;  /* 0xff80000084707808 */ /* 0x000fe40006800000 */
[----:B------:R-:W-:Y:S02]  /*4c20*/  ISETP.LT.OR P4, PT, R5, 0x22, P4 ;  /* 0x000000220500780c */ /* 0x000fe40002781670 */
[----:B------:R-:W-:Y:S01]  /*4c30*/  PLOP3.LUT P5, PT, PT, PT, UP0, 0x40, 0x0 ;  /* 0x000000000000781c */ /* 0x000fe20003fae808 */
[----:B------:R-:W-:Y:S01]  /*4c40*/  UISETP.NE.AND UP0, UPT, UR15, URZ, UPT ;  /* 0x0000003f0f00728c */ /* 0x000fe2000bf05270 */
[----:B------:R-:W-:Y:S02]  /*4c50*/  FSEL R122, R149, -INF , !P1 ;  /* 0xff800000957a7808 */ /* 0x000fe40004800000 */
[----:B------:R-:W-:Y:S01]  /*4c60*/  PLOP3.LUT P1, PT, PT, PT, UP3, 0x40, 0x0 ;  /* 0x000000000000781c */ /* 0x000fe20003f2e838 */
[----:B------:R-:W-:Y:S01]  /*4c70*/  UISETP.NE.AND UP3, UPT, UR39, URZ, UPT ;  /* 0x0000003f2700728c */ /* 0x000fe2000bf65270 */
[----:B------:R-:W-:-:S02]  /*4c80*/  ISETP.LT.OR P2, PT, R5, 0x29, P2 ;  /* 0x000000290500780c */ /* 0x000fc40001741670 */
[----:B------:R-:W-:Y:S02]  /*4c90*/  ISETP.GT.AND P0, PT, R3, 0x30, P0 ;  /* 0x000000300300780c */ /* 0x000fe40000704270 */
[----:B------:R-:W-:Y:S02]  /*4ca0*/  FSEL R160, R145, -INF , !P4 ;  /* 0xff80000091a07808 */ /* 0x000fe40006000000 */
[C---:B------:R-:W-:Y:S02]  /*4cb0*/  ISETP.GT.AND P5, PT, R3.reuse, 0x20, P5 ;  /* 0x000000200300780c */ /* 0x040fe40002fa4270 */
[----:B------:R-:W-:Y:S01]  /*4cc0*/  PLOP3.LUT P4, PT, PT, PT, UP1, 0x40, 0x0 ;  /* 0x000000000000781c */ /* 0x000fe20003f8e818 */
[----:B------:R-:W-:Y:S01]  /*4cd0*/  UISETP.NE.AND UP1, UPT, UR35, URZ, UPT ;  /* 0x0000003f2300728c */ /* 0x000fe2000bf25270 */
[C---:B------:R-:W-:Y:S02]  /*4ce0*/  ISETP.GT.AND P6, PT, R3.reuse, 0x19, P6 ;  /* 0x000000190300780c */ /* 0x040fe400037c4270 */
[----:B------:R-:W-:-:S02]  /*4cf0*/  ISETP.GT.AND P1, PT, R3, 0x29, P1 ;  /* 0x000000290300780c */ /* 0x000fc40000f24270 */
[----:B------:R-:W-:Y:S02]  /*4d00*/  FSEL R145, R76, -INF , !P2 ;  /* 0xff8000004c917808 */ /* 0x000fe40005000000 */
[C---:B------:R-:W-:Y:S02]  /*4d10*/  ISETP.LT.OR P0, PT, R5.reuse, 0x31, P0 ;  /* 0x000000310500780c */ /* 0x040fe40000701670 */
[----:B------:R-:W-:Y:S01]  /*4d20*/  PLOP3.LUT P2, PT, PT, PT, UP0, 0x40, 0x0 ;  /* 0x000000000000781c */ /* 0x000fe20003f4e808 */
[----:B------:R-:W-:Y:S01]  /*4d30*/  UISETP.NE.AND UP0, UPT, UR34, URZ, UPT ;  /* 0x0000003f2200728c */ /* 0x000fe2000bf05270 */
[C---:B------:R-:W-:Y:S02]  /*4d40*/  ISETP.LT.OR P5, PT, R5.reuse, 0x21, P5 ;  /* 0x000000210500780c */ /* 0x040fe40002fa1670 */
[C---:B------:R-:W-:Y:S02]  /*4d50*/  ISETP.LT.OR P6, PT, R5.reuse, 0x1a, P6 ;  /* 0x0000001a0500780c */ /* 0x040fe400037c1670 */
[----:B------:R-:W-:-:S02]  /*4d60*/  ISETP.LT.OR P1, PT, R5, 0x2a, P1 ;  /* 0x0000002a0500780c */ /* 0x000fc40000f21670 */
[----:B------:R-:W-:Y:S02]  /*4d70*/  FSEL R198, R136, -INF , !P0 ;  /* 0xff80000088c67808 */ /* 0x000fe40004000000 */
[----:B------:R-:W-:Y:S01]  /*4d80*/  PLOP3.LUT P0, PT, PT, PT, UP1, 0x40, 0x0 ;  /* 0x000000000000781c */ /* 0x000fe20003f0e818 */
[----:B------:R-:W-:Y:S01]  /*4d90*/  UISETP.NE.AND UP1, UPT, UR32, URZ, UPT ;  /* 0x0000003f2000728c */ /* 0x000fe2000bf25270 */
[----:B------:R-:W-:Y:S02]  /*4da0*/  FSEL R161, R144, -INF , !P5 ;  /* 0xff80000090a17808 */ /* 0x000fe40006800000 */
[----:B------:R-:W-:Y:S02]  /*4db0*/  FSEL R126, R85, -INF , !P6 ;  /* 0xff800000557e7808 */ /* 0x000fe40007000000 */
[----:B------:R-:W-:Y:S02]  /*4dc0*/  FSEL R144, R77, -INF , !P1 ;  /* 0xff8000004d907808 */ /* 0x000fe40004800000 */
[----:B------:R-:W-:Y:S01]  /*4dd0*/  PLOP3.LUT P6, PT, PT, PT, UP5, 0x40, 0x0 ;  /* 0x000000000000781c */ /* 0x000fe20003fce858 */
[----:B------:R-:W-:Y:S01]  /*4de0*/  UISETP.NE.AND UP5, UPT, UR37, URZ, UPT ;  /* 0x0000003f2500728c */ /* 0x000fe2000bfa5270 */
[----:B------:R-:W-:Y:S01]  /*4df0*/  PLOP3.LUT P5, PT, PT, PT, UP6, 0x40, 0x0 ;  /* 0x000000000000781c */ /* 0x000fe20003fae868 */
[----:B------:R-:W-:Y:S01]  /*4e00*/  UISETP.NE.AND UP6, UPT, UR36, URZ, UPT ;  /* 0x0000003f2400728c */ /* 0x000fe2000bfc5270 */
[----:B------:R-:W-:Y:S01]  /*4e10*/  PLOP3.LUT P1, PT, PT, PT, UP0, 0x40, 0x0 ;  /* 0x000000000000781c */ /* 0x000fe20003f2e808 */
[----:B------:R-:W-:Y:S01]  /*4e20*/  UISETP.NE.AND UP0, UPT, UR33, URZ, UPT ;  /* 0x0000003f2100728c */ /* 0x000fe2000bf05270 */
[----:B------:R-:W-:-:S02]  /*4e30*/  ISETP.GT.AND P0, PT, R3, 0x48, P0 ;  /* 0x000000480300780c */ /* 0x000fc40000704270 */
[C---:B------:R-:W-:Y:S02]  /*4e40*/  ISETP.GT.AND P6, PT, R3.reuse, 0x31, P6 ;  /* 0x000000310300780c */ /* 0x040fe400037c4270 */
[C---:B------:R-:W-:Y:S02]  /*4e50*/  ISETP.GT.AND P5, PT, R3.reuse, 0x38, P5 ;  /* 0x000000380300780c */ /* 0x040fe40002fa4270 */
[C---:B------:R-:W-:Y:S02]  /*4e60*/  ISETP.GT.AND P4, PT, R3.reuse, 0x39, P4 ;  /* 0x000000390300780c */ /* 0x040fe40002784270 */
[C---:B------:R-:W-:Y:S02]  /*4e70*/  ISETP.GT.AND P2, PT, R3.reuse, 0x40, P2 ;  /* 0x000000400300780c */ /* 0x040fe40001744270 */
[----:B------:R-:W-:Y:S02]  /*4e80*/  ISETP.GT.AND P1, PT, R3, 0x41, P1 ;  /* 0x000000410300780c */ /* 0x000fe40000f24270 */
[----:B------:R-:W-:-:S02]  /*4e90*/  ISETP.LT.OR P0, PT, R5, 0x49, P0 ;  /* 0x000000490500780c */ /* 0x000fc40000701670 */
[C---:B------:R-:W-:Y:S02]  /*4ea0*/  ISETP.LT.OR P6, PT, R5.reuse, 0x32, P6 ;  /* 0x000000320500780c */ /* 0x040fe400037c1670 */
[C---:B------:R-:W-:Y:S02]  /*4eb0*/  ISETP.LT.OR P5, PT, R5.reuse, 0x39, P5 ;  /* 0x000000390500780c */ /* 0x040fe40002fa1670 */
[C---:B------:R-:W-:Y:S02]  /*4ec0*/  ISETP.LT.OR P4, PT, R5.reuse, 0x3a, P4 ;  /* 0x0000003a0500780c */ /* 0x040fe40002781670 */
[C---:B------:R-:W-:Y:S02]  /*4ed0*/  ISETP.LT.OR P2, PT, R5.reuse, 0x41, P2 ;  /* 0x000000410500780c */ /* 0x040fe40001741670 */
[----:B------:R-:W-:Y:S02]  /*4ee0*/  ISETP.LT.OR P1, PT, R5, 0x42, P1 ;  /* 0x000000420500780c */ /* 0x000fe40000f21670 */
[----:B------:R-:W-:-:S02]  /*4ef0*/  FSEL R210, R176, -INF , !P0 ;  /* 0xff800000b0d27808 */ /* 0x000fc40004000000 */
[----:B------:R-:W-:Y:S02]  /*4f00*/  PLOP3.LUT P0, PT, PT, PT, UP0, 0x40, 0x0 ;  /* 0x000000000000781c */ /* 0x000fe40003f0e808 */
[----:B------:R-:W-:Y:S02]  /*4f10*/  FSEL R202, R137, -INF , !P6 ;  /* 0xff80000089ca7808 */ /* 0x000fe40007000000 */
[----:B------:R-:W-:Y:S02]  /*4f20*/  FSEL R205, R140, -INF , !P5 ;  /* 0xff8000008ccd7808 */ /* 0x000fe40006800000 */
[----:B------:R-:W-:Y:S02]  /*4f30*/  FSEL R208, R141, -INF , !P4 ;  /* 0xff8000008dd07808 */ /* 0x000fe40006000000 */
[----:B------:R-:W-:Y:S02]  /*4f40*/  FSEL R230, R104, -INF , !P2 ;  /* 0xff80000068e67808 */ /* 0x000fe40005000000 */
[----:B------:R-:W-:-:S02]  /*4f50*/  FSEL R232, R105, -INF , !P1 ;  /* 0xff80000069e87808 */ /* 0x000fc40004800000 */
[----:B------:R-:W-:Y:S02]  /*4f60*/  PLOP3.LUT P6, PT, PT, PT, UP6, 0x40, 0x0 ;  /* 0x000000000000781c */ /* 0x000fe40003fce868 */
[----:B------:R-:W-:Y:S02]  /*4f70*/  PLOP3.LUT P5, PT, PT, PT, UP5, 0x40, 0x0 ;  /* 0x000000000000781c */ /* 0x000fe40003fae858 */
[----:B------:R-:W-:Y:S02]  /*4f80*/  PLOP3.LUT P4, PT, PT, PT, UP4, 0x40, 0x0 ;  /* 0x000000000000781c */ /* 0x000fe40003f8e848 */
[----:B------:R-:W-:Y:S02]  /*4f90*/  PLOP3.LUT P2, PT, PT, PT, UP3, 0x40, 0x0 ;  /* 0x000000000000781c */ /* 0x000fe40003f4e838 */
[----:B------:R-:W-:Y:S02]  /*4fa0*/  PLOP3.LUT P1, PT, PT, PT, UP2, 0x40, 0x0 ;  /* 0x000000000000781c */ /* 0x000fe40003f2e828 */
[----:B------:R-:W-:-:S02]  /*4fb0*/  ISETP.GT.AND P6, PT, R3, 0x49, P6 ;  /* 0x000000490300780c */ /* 0x000fc400037c4270 */
[C---:B------:R-:W-:Y:S02]  /*4fc0*/  ISETP.GT.AND P5, PT, R3.reuse, 0x50, P5 ;  /* 0x000000500300780c */ /* 0x040fe40002fa4270 */
[C---:B------:R-:W-:Y:S02]  /*4fd0*/  ISETP.GT.AND P4, PT, R3.reuse, 0x51, P4 ;  /* 0x000000510300780c */ /* 0x040fe40002784270 */
[C---:B------:R-:W-:Y:S02]  /*4fe0*/  ISETP.GT.AND P2, PT, R3.reuse, 0x58, P2 ;  /* 0x000000580300780c */ /* 0x040fe40001744270 */
[----:B------:R-:W-:Y:S01]  /*4ff0*/  ISETP.GT.AND P1, PT, R3, 0x59, P1 ;  /* 0x000000590300780c */ /* 0x000fe20000f24270 */
[----:B-1----:R-:W-:Y:S01]  /*5000*/  IMAD.IADD R3, R10, 0x1, R6 ;  /* 0x000000010a037824 */ /* 0x002fe200078e0206 */
[C---:B------:R-:W-:Y:S02]  /*5010*/  ISETP.LT.OR P6, PT, R5.reuse, 0x4a, P6 ;  /* 0x0000004a0500780c */ /* 0x040fe400037c1670 */
[----:B------:R-:W-:-:S02]  /*5020*/  ISETP.LT.OR P5, PT, R5, 0x51, P5 ;  /* 0x000000510500780c */ /* 0x000fc40002fa1670 */
[C---:B------:R-:W-:Y:S02]  /*5030*/  ISETP.LT.OR P4, PT, R5.reuse, 0x52, P4 ;  /* 0x000000520500780c */ /* 0x040fe40002781670 */
[C---:B------:R-:W-:Y:S02]  /*5040*/  ISETP.LT.OR P2, PT, R5.reuse, 0x59, P2 ;  /* 0x000000590500780c */ /* 0x040fe40001741670 */
[----:B------:R-:W-:Y:S02]  /*5050*/  ISETP.LT.OR P1, PT, R5, 0x5a, P1 ;  /* 0x0000005a0500780c */ /* 0x000fe40000f21670 */
[----:B------:R-:W-:Y:S01]  /*5060*/  IMNMX R5, R3, R11, PT ;  /* 0x0000000b03057217 */ /* 0x000fe20003800200 */
[----:B------:R-:W-:Y:S01]  /*5070*/  IMAD.IADD R3, R12, 0x1, R6 ;  /* 0x000000010c037824 */ /* 0x000fe200078e0206 */
[----:B------:R-:W-:Y:S02]  /*5080*/  FSEL R209, R177, -INF , !P6 ;  /* 0xff800000b1d17808 */ /* 0x000fe40007000000 */
[----:B------:R-:W-:-:S02]  /*5090*/  FSEL R211, R164, -INF , !P5 ;  /* 0xff800000a4d37808 */ /* 0x000fc40006800000 */
        /* <DEDUP_REMOVED lines=16> */
.L_x_256:
[----:B------:R-:W-:-:S04]  /*51a0*/  MOV R7, c[0x0][0x32c] ;  /* 0x0000cb0000077a02 */ /* 0x000fc80000000f00 */
[----:B------:R-:W-:-:S13]  /*51b0*/  ISETP.NE.AND P0, PT, R7, 0x1, PT ;  /* 0x000000010700780c */ /* 0x000fda0003f05270 */
[----:B------:R-:W-:-:S05]  /*51c0*/  @P0 IMAD.HI.U32 R7, R6, c[0x0][0x330], RZ ;  /* 0x0000cc0006070a27 */ /* 0x000fca00078e00ff */
[----:B------:R-:W-:Y:S02]  /*51d0*/  @P0 SHF.R.U32.HI R6, RZ, c[0x0][0x334], R7 ;  /* 0x0000cd00ff060a19 */ /* 0x000fe40000011607 */
.L_x_257:
[----:B------:R-:W-:Y:S05]  /*51e0*/  BSYNC B0 ;  /* 0x0000000000007941 */ /* 0x000fea0003800000 */
.L_x_255:
[----:B------:R-:W-:-:S05]  /*51f0*/  IMAD R6, R6, c[0x0][0x32c], R13 ;  /* 0x0000cb0006067a24 */ /* 0x000fca00078e020d */
[----:B------:R-:W-:Y:S02]  /*5200*/  IADD3 R7, R6, c[0x0][0x32c], RZ ;  /* 0x0000cb0006077a10 */ /* 0x000fe40007ffe0ff */
[----:B------:R-:W-:Y:S02]  /*5210*/  IMNMX R3, R3, R6, !PT ;  /* 0x0000000603037217 */ /* 0x000fe40007800200 */
[----:B------:R-:W-:Y:S02]  /*5220*/  IMNMX R5, R5, R7, PT ;  /* 0x0000000705057217 */ /* 0x000fe40003800200 */
.L_x_254:
[----:B------:R-:W-:Y:S01]  /*5230*/  FMNMX.FTZ R7, R17, R18, !PT ;  /* 0x0000001211077209 */ /* 0x000fe20007810000 */
[----:B------:R-:W-:Y:S01]  /*5240*/  UP2UR UR32, UPR, URZ, 0x40 ;  /* 0x000000403f207883 */ /* 0x000fe20008000000 */
[----:B------:R-:W-:Y:S01]  /*5250*/  FMNMX.FTZ R6, R14, R15, !PT ;  /* 0x0000000f0e067209 */ /* 0x000fe20007810000 */
[----:B------:R-:W-:Y:S01]  /*5260*/  UISETP.NE.AND UP6, UPT, UR30, URZ, UPT ;  /* 0x0000003f1e00728c */ /* 0x000fe2000bfc5270 */
[----:B------:R-:W-:Y:S01]  /*5270*/  FMNMX.FTZ R7, R20, R7, !PT ;  /* 0x0000000714077209 */ /* 0x000fe20007810000 */
[----:B------:R-:W-:Y:S01]  /*5280*/  IMAD.SHL.U32 R213, R0, 0x2, RZ ;  /* 0x0000000200d57824 */ /* 0x000fe200078e00ff */
[----:B------:R-:W-:Y:S01]  /*5290*/  FMNMX.FTZ R6, R16, R6, !PT ;  /* 0x0000000610067209 */ /* 0x000fe20007810000 */
[----:B------:R-:W-:Y:S01]  /*52a0*/  UP2UR UR30, UPR, URZ, 0x40 ;  /* 0x000000403f1e7883 */ /* 0x000fe20008000000 */
[----:B------:R-:W-:Y:S01]  /*52b0*/  FMNMX.FTZ R130, R21, R7, !PT ;  /* 0x0000000715827209 */ /* 0x000fe20007810000 */
[----:B------:R-:W-:Y:S01]  /*52c0*/  UISETP.NE.AND UP6, UPT, UR31, URZ, UPT ;  /* 0x0000003f1f00728c */ /* 0x000fe2000bfc5270 */
        /* <DEDUP_REMOVED lines=25> */
[--C-:B------:R-:W-:Y:S01]  /*5460*/  IMAD R214, R4, 0x2, R213.reuse ;  /* 0x0000000204d67824 */ /* 0x100fe200078e02d5 */
[----:B------:R-:W-:Y:S01]  /*5470*/  FMNMX.FTZ R130, R41, R130, !PT ;  /* 0x0000008229827209 */ /* 0x000fe20007810000 */
[----:B------:R-:W-:Y:S01]  /*5480*/  IMAD R216, R2, 0x2, R213 ;  /* 0x0000000202d87824 */ /* 0x000fe200078e02d5 */
[----:B------:R-:W-:Y:S01]  /*5490*/  FMNMX.FTZ R6, R64, R6, !PT ;  /* 0x0000000640067209 */ /* 0x000fe20007810000 */
[----:B------:R-:W-:Y:S01]  /*54a0*/  IMAD R215, R2, 0x2, R214 ;  /* 0x0000000202d77824 */ /* 0x000fe200078e02d6 */
[----:B------:R-:W-:Y:S01]  /*54b0*/  FMNMX.FTZ R130, R42, R130, !PT ;  /* 0x000000822a827209 */ /* 0x000fe20007810000 */
[----:B------:R-:W-:Y:S01]  /*54c0*/  LDSM.16.MT88.4 R88, [R214+0x100] ;  /* 0x00010000d658783b */ /* 0x000fe20000004200 */
[----:B------:R-:W-:-:S02]  /*54d0*/  FMNMX.FTZ R6, R72, R6, !PT ;  /* 0x0000000648067209 */ /* 0x000fc40007810000 */
[----:B------:R-:W-:Y:S01]  /*54e0*/  FMNMX.FTZ R130, R43, R130, !PT ;  /* 0x000000822b827209 */ /* 0x000fe20007810000 */
[----:B------:R-:W-:Y:S01]  /*54f0*/  LDSM.16.MT88.4 R80, [R216+0x100] ;  /* 0x00010000d850783b */ /* 0x000fe20000004200 */
[----:B------:R-:W-:Y:S02]  /*5500*/  FMNMX.FTZ R6, R73, R6, !PT ;  /* 0x0000000649067209 */ /* 0x000fe40007810000 */
[----:B------:R-:W-:Y:S01]  /*5510*/  FMNMX.FTZ R130, R110, R130, !PT ;  /* 0x000000826e827209 */ /* 0x000fe20007810000 */
[----:B------:R-:W-:Y:S01]  /*5520*/  LDSM.16.MT88.4 R96, [R215+0x100] ;  /* 0x00010000d760783b */ /* 0x000fe20000004200 */
[----:B------:R-:W-:Y:S02]  /*5530*/  FMNMX.FTZ R6, R75, R6, !PT ;  /* 0x000000064b067209 */ /* 0x000fe40007810000 */
        /* <DEDUP_REMOVED lines=24> */
[----:B------:R-:W-:Y:S01]  /*56c0*/  PLOP3.LUT P6, PT, PT, PT, UP6, 0x40, 0x0 ;  /* 0x000000000000781c */ /* 0x000fe20003fce868 */
[----:B------:R-:W1:Y:S01]  /*56d0*/  SHFL.BFLY PT, R6, R130, 0x2, 0x1f ;  /* 0x0c401f0082067f89 */ /* 0x000e6200000e0000 */
[----:B------:R-:W-:Y:S01]  /*56e0*/  PLOP3.LUT P4, PT, PT, PT, UP5, 0x40, 0x0 ;  /* 0x000000000000781c */ /* 0x000fe20003f8e858 */
[----:B------:R-:W-:Y:S01]  /*56f0*/  UISETP.NE.AND UP6, UPT, UR30, URZ, UPT ;  /* 0x0000003f1e00728c */ /* 0x000fe2000bfc5270 */
[C---:B------:R-:W-:Y:S01]  /*5700*/  ISETP.GT.AND P6, PT, R3.reuse, RZ, P6 ;  /* 0x000000ff0300720c */ /* 0x040fe200037c4270 */
[----:B------:R-:W2:Y:S01]  /*5710*/  SHFL.BFLY PT, R7, R129, 0x2, 0x1f ;  /* 0x0c401f0081077f89 */ /* 0x000ea200000e0000 */
[----:B------:R-:W-:Y:S01]  /*5720*/  ISETP.GT.AND P4, PT, R3, 0x8, P4 ;  /* 0x000000080300780c */ /* 0x000fe20002784270 */
[----:B------:R-:W-:Y:S01]  /*5730*/  UISETP.NE.AND UP5, UPT, UR31, URZ, UPT ;  /* 0x0000003f1f00728c */ /* 0x000fe2000bfa5270 */
[----:B------:R-:W-:Y:S02]  /*5740*/  ISETP.LT.OR P6, PT, R5, 0x1, P6 ;  /* 0x000000010500780c */ /* 0x000fe400037c1670 */
[----:B------:R-:W-:Y:S01]  /*5750*/  PLOP3.LUT P2, PT, PT, PT, UP0, 0x40, 0x0 ;  /* 0x000000000000781c */ /* 0x000fe20003f4e808 */
[----:B------:R-:W-:Y:S01]  /*5760*/  UISETP.NE.AND UP0, UPT, UR23, URZ, UPT ;  /* 0x0000003f1700728c */ /* 0x000fe2000bf05270 */
[----:B------:R-:W-:-:S02]  /*5770*/  FSEL R114, R158, -INF , !P6 ;  /* 0xff8000009e727808 */ /* 0x000fc40007000000 */
[----:B------:R-:W-:Y:S01]  /*5780*/  PLOP3.LUT P6, PT, PT, PT, UP2, 0x40, 0x0 ;  /* 0x000000000000781c */ /* 0x000fe20003fce828 */
[----:B------:R-:W-:Y:S01]  /*5790*/  UISETP.NE.AND UP2, UPT, UR21, URZ, UPT ;  /* 0x0000003f1500728c */ /* 0x000fe2000bf45270 */
[----:B------:R-:W-:Y:S02]  /*57a0*/  ISETP.LT.OR P4, PT, R5, 0x9, P4 ;  /* 0x000000090500780c */ /* 0x000fe40002781670 */
[----:B------:R-:W-:Y:S02]  /*57b0*/  ISETP.GT.AND P6, PT, R3, 0x18, P6 ;  /* 0x000000180300780c */ /* 0x000fe400037c4270 */
[----:B------:R-:W-:Y:S02]  /*57c0*/  FSEL R117, R134, -INF , !P4 ;  /* 0xff80000086757808 */ /* 0x000fe40006000000 */
[----:B------:R-:W-:Y:S01]  /*57d0*/  PLOP3.LUT P4, PT, PT, PT, UP0, 0x40, 0x0 ;  /* 0x000000000000781c */ /* 0x000fe20003f8e808 */
[----:B------:R-:W-:Y:S01]  /*57e0*/  UISETP.NE.AND UP0, UPT, UR19, URZ, UPT ;  /* 0x0000003f1300728c */ /* 0x000fe2000bf05270 */
[----:B------:R-:W-:-:S02]  /*57f0*/  ISETP.LT.OR P6, PT, R5, 0x19, P6 ;  /* 0x000000190500780c */ /* 0x000fc400037c1670 */
[----:B-1----:R-:W-:Y:S02]  /*5800*/  FMNMX.FTZ R130, R130, R6, !PT ;  /* 0x0000000682827209 */ /* 0x002fe40007810000 */
[----:B------:R-:W-:Y:S02]  /*5810*/  FSEL R125, R86, -INF , !P6 ;  /* 0xff800000567d7808 */ /* 0x000fe40007000000 */
[----:B--2---:R-:W-:Y:S01]  /*5820*/  FMNMX.FTZ R129, R129, R7, !PT ;  /* 0x0000000781817209 */ /* 0x004fe20007810000 */
[----:B------:R-:W1:Y:S01]  /*5830*/  SHFL.BFLY PT, R6, R130, 0x1, 0x1f ;  /* 0x0c201f0082067f89 */ /* 0x000e6200000e0000 */
[----:B------:R-:W-:Y:S01]  /*5840*/  PLOP3.LUT P6, PT, PT, PT, UP0, 0x40, 0x0 ;  /* 0x000000000000781c */ /* 0x000fe20003fce808 */
[----:B------:R-:W-:Y:S01]  /*5850*/  UISETP.NE.AND UP0, UPT, UR14, URZ, UPT ;  /* 0x0000003f0e00728c */ /* 0x000fe2000bf05270 */
[C---:B------:R-:W-:Y:S01]  /*5860*/  ISETP.GT.AND P2, PT, R3.reuse, 0x9, P2 ;  /* 0x000000090300780c */ /* 0x040fe20001744270 */
[----:B------:R-:W2:Y:S01]  /*5870*/  SHFL.BFLY PT, R7, R129, 0x1, 0x1f ;  /* 0x0c201f0081077f89 */ /* 0x000ea200000e0000 */
[----:B------:R-:W-:-:S02]  /*5880*/  ISETP.GT.AND P6, PT, R3, 0x30, P6 ;  /* 0x000000300300780c */ /* 0x000fc400037c4270 */
[----:B------:R-:W-:Y:S01]  /*5890*/  PLOP3.LUT P0, PT, PT, PT, UP3, 0x40, 0x0 ;  /* 0x000000000000781c */ /* 0x000fe20003f0e838 */
[----:B------:R-:W-:Y:S01]  /*58a0*/  UISETP.NE.AND UP3, UPT, UR22, URZ, UPT ;  /* 0x0000003f1600728c */ /* 0x000fe2000bf65270 */
[C---:B------:R-:W-:Y:S02]  /*58b0*/  ISETP.LT.OR P6, PT, R5.reuse, 0x31, P6 ;  /* 0x000000310500780c */ /* 0x040fe400037c1670 */
[----:B------:R-:W-:Y:S02]  /*58c0*/  ISETP.LT.OR P2, PT, R5, 0xa, P2 ;  /* 0x0000000a0500780c */ /* 0x000fe40001741670 */
[----:B------:R-:W-:Y:S02]  /*58d0*/  FSEL R185, R138, -INF , !P6 ;  /* 0xff8000008ab97808 */ /* 0x000fe40007000000 */
[----:B------:R-:W-:Y:S02]  /*58e0*/  ISETP.GT.AND P4, PT, R3, 0x20, P4 ;  /* 0x000000200300780c */ /* 0x000fe40002784270 */
[----:B------:R-:W-:-:S02]  /*58f0*/  FSEL R118, R135, -INF , !P2 ;  /* 0xff80000087767808 */ /* 0x000fc40005000000 */
[----:B------:R-:W-:Y:S01]  /*5900*/  PLOP3.LUT P2, PT, PT, PT, UP3, 0x40, 0x0 ;  /* 0x000000000000781c */ /* 0x000fe20003f4e838 */
[----:B------:R-:W-:Y:S01]  /*5910*/  UISETP.NE.AND UP3, UPT, UR17, URZ, UPT ;  /* 0x0000003f1100728c */ /* 0x000fe2000bf65270 */
[----:B------:R-:W-:Y:S01]  /*5920*/  ISETP.LT.OR P4, PT, R5, 0x21, P4 ;  /* 0x000000210500780c */ /* 0x000fe20002781670 */
[----:B------:R-:W-:Y:S01]  /*5930*/  LDSM.16.MT88.4 R132, [R216+0x1900] ;  /* 0x00190000d884783b */ /* 0x000fe20000004200 */
[----:B------:R-:W-:Y:S01]  /*5940*/  PLOP3.LUT P5, PT, PT, PT, UP6, 0x40, 0x0 ;  /* 0x000000000000781c */ /* 0x000fe20003fae868 */
[----:B------:R-:W-:Y:S01]  /*5950*/  UISETP.NE.AND UP6, UPT, UR32, URZ, UPT ;  /* 0x0000003f2000728c */ /* 0x000fe2000bfc5270 */
[----:B-1----:R-:W-:Y:S02]  /*5960*/  FMNMX.FTZ R130, R130, R6, !PT ;  /* 0x0000000682827209 */ /* 0x002fe40007810000 */
[----:B------:R-:W-:Y:S02]  /*5970*/  FSEL R146, R146, -INF , !P4 ;  /* 0xff80000092927808 */ /* 0x000fe40006000000 */
[----:B--2---:R-:W-:Y:S01]  /*5980*/  FMNMX.FTZ R129, R129, R7, !PT ;  /* 0x0000000781817209 */ /* 0x004fe20007810000 */
[C---:B------:R-:W-:Y:S01]  /*5990*/  FMUL.FTZ R7, R130.reuse, c[0x0][0x2d0] ;  /* 0x0000b40082077a20 */ /* 0x040fe20000410000 */
[----:B------:R-:W-:-:S02]  /*59a0*/  FSETP.NEU.FTZ.AND P6, PT, R130, -INF , PT ;  /* 0xff8000008200780b */ /* 0x000fc40003fdd000 */
[----:B------:R-:W-:Y:S01]  /*59b0*/  PLOP3.LUT P4, PT, PT, PT, UP3, 0x40, 0x0 ;  /* 0x000000000000781c */ /* 0x000fe20003f8e838 */
[----:B------:R-:W-:Y:S01]  /*59c0*/  FMUL.FTZ R6, R129, c[0x0][0x2d0] ;  /* 0x0000b40081067a20 */ /* 0x000fe20000410000 */
[----:B------:R-:W-:Y:S01]  /*59d0*/  FSEL R7, R7, RZ, P6 ;  /* 0x000000ff07077208 */ /* 0x000fe20003000000 */
[----:B------:R-:W-:Y:S01]  /*59e0*/  UISETP.NE.AND UP3, UPT, UR24, URZ, UPT ;  /* 0x0000003f1800728c */ /* 0x000fe2000bf65270 */
[----:B------:R-:W-:Y:S02]  /*59f0*/  FSETP.NEU.FTZ.AND P6, PT, R129, -INF , PT ;  /* 0xff8000008100780b */ /* 0x000fe40003fdd000 */
[----:B------:R-:W-:Y:S01]  /*5a00*/  PLOP3.LUT P1, PT, PT, PT, UP1, 0x40, 0x0 ;  /* 0x000000000000781c */ /* 0x000fe20003f2e818 */
[----:B------:R-:W-:Y:S01]  /*5a10*/  UISETP.NE.AND UP1, UPT, UR20, URZ, UPT ;  /* 0x0000003f1400728c */ /* 0x000fe2000bf25270 */
[----:B------:R-:W-:Y:S01]  /*5a20*/  FSEL R6, R6, RZ, P6 ;  /* 0x000000ff06067208 */ /* 0x000fe20003000000 */
[----:B------:R-:W-:Y:S01]  /*5a30*/  FFMA.FTZ R8, R17, c[0x0][0x2d0], -R7 ;  /* 0x0000b40011087a23 */ /* 0x000fe20000010807 */
[----:B------:R-:W-:-:S02]  /*5a40*/  ISETP.GT.AND P4, PT, R3, 0x38, P4 ;  /* 0x000000380300780c */ /* 0x000fc40002784270 */
[C---:B------:R-:W-:Y:S01]  /*5a50*/  ISETP.GT.AND P5, PT, R3.reuse, 0x1, P5 ;  /* 0x000000010300780c */ /* 0x040fe20002fa4270 */
[----:B------:R-:W-:Y:S01]  /*5a60*/  FFMA.FTZ R0, R16, c[0x0][0x2d0], -R6 ;  /* 0x0000b40010007a23 */ /* 0x000fe20000010806 */
[C---:B------:R-:W-:Y:S01]  /*5a70*/  ISETP.GT.AND P1, PT, R3.reuse, 0x10, P1 ;  /* 0x000000100300780c */ /* 0x040fe20000f24270 */
[----:B------:R1:W-:Y:S01]  /*5a80*/  MUFU.EX2 R152, R8 ;  /* 0x0000000800987308 */ /* 0x0003e20000000800 */
[----:B------:R-:W-:Y:S02]  /*5a90*/  ISETP.GT.AND P0, PT, R3, 0x11, P0 ;  /* 0x000000110300780c */ /* 0x000fe40000704270 */
[C---:B------:R-:W-:Y:S02]  /*5aa0*/  ISETP.LT.OR P4, PT, R5.reuse, 0x39, P4 ;  /* 0x000000390500780c */ /* 0x040fe40002781670 */
[C---:B------:R-:W-:Y:S02]  /*5ab0*/  ISETP.LT.OR P5, PT, R5.reuse, 0x2, P5 ;  /* 0x000000020500780c */ /* 0x040fe40002fa1670 */
[C---:B------:R-:W-:Y:S01]  /*5ac0*/  ISETP.LT.OR P1, PT, R5.reuse, 0x11, P1 ;  /* 0x000000110500780c */ /* 0x040fe20000f21670 */
[----:B------:R2:W-:Y:S01]  /*5ad0*/  MUFU.EX2 R172, R0 ;  /* 0x0000000000ac7308 */ /* 0x0005e20000000800 */
[----:B------:R-:W-:-:S02]  /*5ae0*/  ISETP.LT.OR P0, PT, R5, 0x12, P0 ;  /* 0x000000120500780c */ /* 0x000fc40000701670 */
[----:B------:R-:W-:Y:S02]  /*5af0*/  FSEL R186, R142, -INF , !P4 ;  /* 0xff8000008eba7808 */ /* 0x000fe40006000000 */
[----:B------:R-:W-:Y:S02]  /*5b00*/  FSEL R115, R159, -INF , !P5 ;  /* 0xff8000009f737808 */ /* 0x000fe40006800000 */
[----:B------:R-:W-:Y:S01]  /*5b10*/  FSEL R120, R150, -INF , !P1 ;  /* 0xff80000096787808 */ /* 0x000fe20004800000 */
[----:B-1----:R-:W-:Y:S01]  /*5b20*/  FFMA.FTZ R8, R18, c[0x0][0x2d0], -R7 ;  /* 0x0000b40012087a23 */ /* 0x002fe20000010807 */
[----:B------:R-:W-:Y:S01]  /*5b30*/  FSEL R123, R151, -INF , !P0 ;  /* 0xff800000977b7808 */ /* 0x000fe20004000000 */
[----:B------:R-:W-:Y:S01]  /*5b40*/  LDSM.16.MT88.4 R156, [R213+0x1900] ;  /* 0x00190000d59c783b */ /* 0x000fe20000004200 */
[----:B------:R-:W-:Y:S01]  /*5b50*/  PLOP3.LUT P5, PT, PT, PT, UP4, 0x40, 0x0 ;  /* 0x000000000000781c */ /* 0x000fe20003fae848 */
[----:B------:R-:W-:Y:S01]  /*5b60*/  UISETP.NE.AND UP4, UPT, UR18, URZ, UPT ;  /* 0x0000003f1200728c */ /* 0x000fe2000bf85270 */
[----:B------:R-:W-:Y:S01]  /*5b70*/  PLOP3.LUT P1, PT, PT, PT, UP2, 0x40, 0x0 ;  /* 0x000000000000781c */ /* 0x000fe20003f2e828 */
[----:B------:R-:W-:Y:S01]  /*5b80*/  UISETP.NE.AND UP2, UPT, UR16, URZ, UPT ;  /* 0x0000003f1000728c */ /* 0x000fe2000bf45270 */
[----:B------:R-:W-:Y:S01]  /*5b90*/  PLOP3.LUT P0, PT, PT, PT, UP1, 0x40, 0x0 ;  /* 0x000000000000781c */ /* 0x000fe20003f0e818 */
[----:B--2---:R-:W-:Y:S01]  /*5ba0*/  FFMA.FTZ R0, R19, c[0x0][0x2d0], -R6 ;  /* 0x0000b40013007a23 */ /* 0x004fe20000010806 */
[----:B------:R-:W-:Y:S01]  /*5bb0*/  FMNMX.FTZ R2, R74, R109, !PT ;  /* 0x0000006d4a027209 */ /* 0x000fe20007810000 */
[----:B------:R-:W-:Y:S01]  /*5bc0*/  UISETP.NE.AND UP1, UPT, UR15, URZ, UPT ;  /* 0x0000003f0f00728c */ /* 0x000fe2000bf25270 */
[C---:B------:R-:W-:Y:S01]  /*5bd0*/  ISETP.GT.AND P5, PT, R3.reuse, 0x19, P5 ;  /* 0x000000190300780c */ /* 0x040fe20002fa4270 */
[----:B------:R1:W-:Y:S01]  /*5be0*/  MUFU.EX2 R149, R0 ;  /* 0x0000000000957308 */ /* 0x0003e20000000800 */
[C---:B------:R-:W-:Y:S01]  /*5bf0*/  ISETP.GT.AND P2, PT, R3.reuse, 0x21, P2 ;  /* 0x000000210300780c */ /* 0x040fe20001744270 */
[----:B------:R-:W-:Y:S01]  /*5c00*/  ULDC.64 UR14, c[0x0][0x2c8] ;  /* 0x0000b200000e7ab9 */ /* 0x000fe20000000a00 */
[C---:B------:R-:W-:Y:S01]  /*5c10*/  ISETP.GT.AND P1, PT, R3.reuse, 0x28, P1 ;  /* 0x000000280300780c */ /* 0x040fe20000f24270 */
[----:B------:R-:W-:Y:S01]  /*5c20*/  UIMAD.WIDE.U32 UR16, UR11, UR14, URZ ;  /* 0x0000000e0b1072a5 */ /* 0x000fe2000f8e003f */
[----:B------:R-:W-:-:S02]  /*5c30*/  ISETP.GT.AND P0, PT, R3, 0x29, P0 ;  /* 0x000000290300780c */ /* 0x000fc40000704270 */
[----:B------:R-:W-:Y:S01]  /*5c40*/  FMNMX.FTZ R2, R112, R2, !PT ;  /* 0x0000000270027209 */ /* 0x000fe20007810000 */
[----:B------:R2:W3:Y:S01]  /*5c50*/  MUFU.EX2 R169, R8 ;  /* 0x0000000800a97308 */ /* 0x0004e20000000800 */
[C---:B------:R-:W-:Y:S02]  /*5c60*/  ISETP.LT.OR P5, PT, R5.reuse, 0x1a, P5 ;  /* 0x0000001a0500780c */ /* 0x040fe40002fa1670 */
[C---:B------:R-:W-:Y:S02]  /*5c70*/  ISETP.LT.OR P2, PT, R5.reuse, 0x22, P2 ;  /* 0x000000220500780c */ /* 0x040fe40001741670 */
[C---:B------:R-:W-:Y:S02]  /*5c80*/  ISETP.LT.OR P1, PT, R5.reuse, 0x29, P1 ;  /* 0x000000290500780c */ /* 0x040fe40000f21670 */
[----:B------:R-:W-:Y:S01]  /*5c90*/  ISETP.LT.OR P0, PT, R5, 0x2a, P0 ;  /* 0x0000002a0500780c */ /* 0x000fe20000701670 */
[----:B-1----:R-:W-:Y:S01]  /*5ca0*/  FFMA.FTZ R0, R22, c[0x0][0x2d0], -R7 ;  /* 0x0000b40016007a23 */ /* 0x002fe20000010807 */
[----:B------:R-:W-:-:S02]  /*5cb0*/  FSEL R127, R87, -INF , !P5 ;  /* 0xff800000577f7808 */ /* 0x000fc40006800000 */
[----:B------:R-:W-:Y:S01]  /*5cc0*/  FSEL R147, R147, -INF , !P2 ;  /* 0xff80000093937808 */ /* 0x000fe20005000000 */
[----:B------:R1:W-:Y:S01]  /*5cd0*/  MUFU.EX2 R142, R0 ;  /* 0x00000000008e7308 */ /* 0x0003e20000000800 */
[----:B------:R-:W-:Y:S01]  /*5ce0*/  FSEL R131, R78, -INF , !P1 ;  /* 0xff8000004e837808 */ /* 0x000fe20004800000 */
[----:B------:R-:W-:Y:S01]  /*5cf0*/  LDSM.16.MT88.4 R84, [R214+0x900] ;  /* 0x00090000d654783b */ /* 0x000fe20000004200 */
[----:B------:R-:W-:Y:S01]  /*5d00*/  FSEL R140, R79, -INF , !P0 ;  /* 0xff8000004f8c7808 */ /* 0x000fe20004000000 */
[--C-:B--2---:R-:W-:Y:S01]  /*5d10*/  FFMA.FTZ R8, R20, c[0x0][0x2d0], -R7.reuse ;  /* 0x0000b40014087a23 */ /* 0x104fe20000010807 */
[----:B------:R-:W-:Y:S01]  /*5d20*/  PLOP3.LUT P5, PT, PT, PT, UP4, 0x40, 0x0 ;  /* 0x000000000000781c */ /* 0x000fe20003fae848 */
[----:B------:R-:W-:Y:S01]  /*5d30*/  UISETP.NE.AND UP4, UPT, UR29, URZ, UPT ;  /* 0x0000003f1d00728c */ /* 0x000fe2000bf85270 */
[----:B------:R-:W-:Y:S01]  /*5d40*/  PLOP3.LUT P2, PT, PT, PT, UP2, 0x40, 0x0 ;  /* 0x000000000000781c */ /* 0x000fe20003f4e828 */
[----:B------:R-:W-:Y:S01]  /*5d50*/  UISETP.NE.AND UP2, UPT, UR26, URZ, UPT ;  /* 0x0000003f1a00728c */ /* 0x000fe2000bf45270 */
[----:B------:R-:W-:Y:S01]  /*5d60*/  PLOP3.LUT P1, PT, PT, PT, UP1, 0x40, 0x0 ;  /* 0x000000000000781c */ /* 0x000fe20003f2e818 */
[----:B------:R-:W2:Y:S01]  /*5d70*/  LDSM.16.MT88.4 R76, [R213+0x100] ;  /* 0x00010000d54c783b */ /* 0x000ea20000004200 */
[----:B------:R-:W-:Y:S01]  /*5d80*/  PLOP3.LUT P0, PT, PT, PT, UP0, 0x40, 0x0 ;  /* 0x000000000000781c */ /* 0x000fe20003f0e808 */
[----:B------:R-:W-:Y:S01]  /*5d90*/  UISETP.NE.AND UP0, UPT, UR13, URZ, UPT ;  /* 0x0000003f0d00728c */ /* 0x000fe2000bf05270 */
[C---:B------:R-:W-:Y:S01]  /*5da0*/  ISETP.GT.AND P5, PT, R3.reuse, 0x31, P5 ;  /* 0x000000310300780c */ /* 0x040fe20002fa4270 */
[----:B------:R4:W-:Y:S01]  /*5db0*/  MUFU.EX2 R177, R8 ;  /* 0x0000000800b17308 */ /* 0x0009e20000000800 */
[----:B------:R-:W-:Y:S01]  /*5dc0*/  ISETP.GT.AND P2, PT, R3, 0x39, P2 ;  /* 0x000000390300780c */ /* 0x000fe20001744270 */
[----:B-1----:R-:W-:Y:S01]  /*5dd0*/  FFMA.FTZ R0, R23, c[0x0][0x2d0], -R7 ;  /* 0x0000b40017007a23 */ /* 0x002fe20000010807 */
[C---:B------:R-:W-:Y:S01]  /*5de0*/  ISETP.GT.AND P1, PT, R3.reuse, 0x40, P1 ;  /* 0x000000400300780c */ /* 0x040fe20000f24270 */
[----:B------:R-:W-:Y:S01]  /*5df0*/  UISETP.NE.AND UP1, UPT, UR25, URZ, UPT ;  /* 0x0000003f1900728c */ /* 0x000fe2000bf25270 */
[----:B------:R-:W-:-:S02]  /*5e00*/  ISETP.GT.AND P0, PT, R3, 0x41, P0 ;  /* 0x000000410300780c */ /* 0x000fc40000704270 */
[C---:B------:R-:W-:Y:S01]  /*5e10*/  ISETP.LT.OR P5, PT, R5.reuse, 0x32, P5 ;  /* 0x000000320500780c */ /* 0x040fe20002fa1670 */
[----:B------:R1:W-:Y:S01]  /*5e20*/  MUFU.EX2 R237, R0 ;  /* 0x0000000000ed7308 */ /* 0x0003e20000000800 */
[C---:B------:R-:W-:Y:S02]  /*5e30*/  ISETP.LT.OR P2, PT, R5.reuse, 0x3a, P2 ;  /* 0x0000003a0500780c */ /* 0x040fe40001741670 */
[C---:B------:R-:W-:Y:S02]  /*5e40*/  ISETP.LT.OR P1, PT, R5.reuse, 0x41, P1 ;  /* 0x000000410500780c */ /* 0x040fe40000f21670 */
[----:B------:R-:W-:Y:S02]  /*5e50*/  ISETP.LT.OR P0, PT, R5, 0x42, P0 ;  /* 0x000000420500780c */ /* 0x000fe40000701670 */
[----:B------:R-:W-:Y:S01]  /*5e60*/  FSEL R187, R139, -INF , !P5 ;  /* 0xff8000008bbb7808 */ /* 0x000fe20006800000 */
[--C-:B----4-:R-:W-:Y:S01]  /*5e70*/  FFMA.FTZ R8, R21, c[0x0][0x2d0], -R7.reuse ;  /* 0x0000b40015087a23 */ /* 0x110fe20000010807 */
[----:B------:R-:W-:Y:S01]  /*5e80*/  FSEL R188, R143, -INF , !P2 ;  /* 0xff8000008fbc7808 */ /* 0x000fe20005000000 */
[----:B------:R-:W-:Y:S01]  /*5e90*/  @UP1 UMOV UR13, UR17 ;  /* 0x00000011000d1c82 */ /* 0x000fe20008000000 */
[----:B------:R-:W-:Y:S01]  /*5ea0*/  FSEL R201, R106, -INF , !P1 ;  /* 0xff8000006ac97808 */ /* 0x000fe20004800000 */
[----:B------:R4:W5:Y:S01]  /*5eb0*/  MUFU.EX2 R136, R8 ;  /* 0x0000000800887308 */ /* 0x0009620000000800 */
[----:B------:R-:W-:Y:S01]  /*5ec0*/  FSEL R200, R107, -INF , !P0 ;  /* 0xff8000006bc87808 */ /* 0x000fe20004000000 */
[----:B------:R-:W-:Y:S01]  /*5ed0*/  @UP1 USHF.R.U32.HI UR11, URZ, UR15, UR13 ;  /* 0x0000000f3f0b1299 */ /* 0x000fe2000801160d */
[----:B------:R-:W-:Y:S01]  /*5ee0*/  PLOP3.LUT P6, PT, PT, PT, UP0, 0x40, 0x0 ;  /* 0x000000000000781c */ /* 0x000fe20003fce808 */
[----:B-1----:R-:W-:Y:S01]  /*5ef0*/  FFMA.FTZ R0, R24, c[0x0][0x2d0], -R7 ;  /* 0x0000b40018007a23 */ /* 0x002fe20000010807 */
[----:B------:R-:W-:Y:S01]  /*5f00*/  PLOP3.LUT P5, PT, PT, PT, UP6, 0x40, 0x0 ;  /* 0x000000000000781c */ /* 0x000fe20003fae868 */
[----:B------:R-:W1:Y:S01]  /*5f10*/  LDSM.16.MT88.4 R104, [R213+0x900] ;  /* 0x00090000d568783b */ /* 0x000e620000004200 */
[----:B------:R-:W-:Y:S01]  /*5f20*/  PLOP3.LUT P4, PT, PT, PT, UP5, 0x40, 0x0 ;  /* 0x000000000000781c */ /* 0x000fe20003f8e858 */
[----:B------:R2:W-:Y:S01]  /*5f30*/  MUFU.EX2 R165, R0 ;  /* 0x0000000000a57308 */ /* 0x0005e20000000800 */
[----:B------:R-:W-:Y:S01]  /*5f40*/  PLOP3.LUT P2, PT, PT, PT, UP4, 0x40, 0x0 ;  /* 0x000000000000781c */ /* 0x000fe20003f4e848 */
[----:B------:R-:W-:Y:S01]  /*5f50*/  UISETP.NE.AND UP0, UPT, UR27, URZ, UPT ;  /* 0x0000003f1b00728c */ /* 0x000fe2000bf05270 */
[----:B------:R-:W-:Y:S01]  /*5f60*/  PLOP3.LUT P1, PT, PT, PT, UP3, 0x40, 0x0 ;  /* 0x000000000000781c */ /* 0x000fe20003f2e838 */
[----:B------:R-:W-:Y:S01]  /*5f70*/  UIADD3 UR13, UR6, -0x2, URZ ;  /* 0xfffffffe060d7890 */ /* 0x000fe2000fffe03f */
[----:B------:R-:W-:Y:S01]  /*5f80*/  PLOP3.LUT P0, PT, PT, PT, UP2, 0x40, 0x0 ;  /* 0x000000000000781c */ /* 0x000fe20003f0e828 */
[----:B------:R-:W-:Y:S01]  /*5f90*/  UIADD3 UR14, UR5, UR11, URZ ;  /* 0x0000000b050e7290 */ /* 0x000fe2000fffe03f */
[C---:B------:R-:W-:Y:S01]  /*5fa0*/  ISETP.GT.AND P6, PT, R3.reuse, 0x48, P6 ;  /* 0x000000480300780c */ /* 0x040fe200037c4270 */
[----:B----4-:R-:W-:Y:S01]  /*5fb0*/  FFMA.FTZ R8, R14, c[0x0][0x2d0], -R6 ;  /* 0x0000b4000e087a23 */ /* 0x010fe20000010806 */
[C---:B------:R-:W-:Y:S01]  /*5fc0*/  ISETP.GT.AND P5, PT, R3.reuse, 0x49, P5 ;  /* 0x000000490300780c */ /* 0x040fe20002fa4270 */
[----:B------:R-:W-:Y:S01]  /*5fd0*/  ULDC UR6, c[0x0][0x328] ;  /* 0x0000ca0000067ab9 */ /* 0x000fe20000000800 */
[C---:B------:R-:W-:Y:S01]  /*5fe0*/  ISETP.GT.AND P4, PT, R3.reuse, 0x50, P4 ;  /* 0x000000500300780c */ /* 0x040fe20002784270 */
[----:B------:R4:W-:Y:S01]  /*5ff0*/  MUFU.EX2 R238, R8 ;  /* 0x0000000800ee7308 */ /* 0x0009e20000000800 */
[C---:B------:R-:W-:Y:S01]  /*6000*/  ISETP.GT.AND P2, PT, R3.reuse, 0x51, P2 ;  /* 0x000000510300780c */ /* 0x040fe20001744270 */
[----:B------:R-:W-:Y:S01]  /*6010*/  UIADD3 UR6, UR14, UR6, URZ ;  /* 0x000000060e067290 */ /* 0x000fe2000fffe03f */
[----:B------:R-:W-:-:S02]  /*6020*/  ISETP.GT.AND P1, PT, R3, 0x58, P1 ;  /* 0x000000580300780c */ /* 0x000fc40000f24270 */
[----:B--2---:R-:W-:Y:S01]  /*6030*/  FMNMX.FTZ R0, R116, R2, !PT ;  /* 0x0000000274007209 */ /* 0x004fe20007810000 */
[----:B------:R-:W-:Y:S01]  /*6040*/  FFMA.FTZ R2, R26, c[0x0][0x2d0], -R7 ;  /* 0x0000b4001a027a23 */ /* 0x000fe20000010807 */
[----:B------:R-:W-:Y:S02]  /*6050*/  ISETP.GT.AND P0, PT, R3, 0x59, P0 ;  /* 0x000000590300780c */ /* 0x000fe40000704270 */
[----:B------:R-:W-:Y:S01]  /*6060*/  FMNMX.FTZ R0, R121, R0, !PT ;  /* 0x0000000079007209 */ /* 0x000fe20007810000 */
[----:B------:R2:W-:Y:S01]  /*6070*/  MUFU.EX2 R176, R2 ;  /* 0x0000000200b07308 */ /* 0x0005e20000000800 */
[----:B------:R-:W-:Y:S02]  /*6080*/  FMNMX.FTZ R3, R114, R115, !PT ;  /* 0x0000007372037209 */ /* 0x000fe40007810000 */
[----:B------:R-:W-:Y:S02]  /*6090*/  FMNMX.FTZ R0, R122, R0, !PT ;  /* 0x000000007a007209 */ /* 0x000fe40007810000 */
[----:B------:R-:W-:Y:S01]  /*60a0*/  FMNMX.FTZ R3, R117, R3, !PT ;  /* 0x0000000375037209 */ /* 0x000fe20007810000 */
[----:B----4-:R-:W-:Y:S01]  /*60b0*/  FFMA.FTZ R8, R15, c[0x0][0x2d0], -R6 ;  /* 0x0000b4000f087a23 */ /* 0x010fe20000010806 */
[----:B------:R-:W-:-:S02]  /*60c0*/  FMNMX.FTZ R0, R124, R0, !PT ;  /* 0x000000007c007209 */ /* 0x000fc40007810000 */
[----:B------:R-:W-:Y:S01]  /*60d0*/  FMNMX.FTZ R3, R118, R3, !PT ;  /* 0x0000000376037209 */ /* 0x000fe20007810000 */
[----:B------:R-:W4:Y:S01]  /*60e0*/  MUFU.EX2 R153, R8 ;  /* 0x0000000800997308 */ /* 0x000f220000000800 */
[----:B------:R-:W-:Y:S02]  /*60f0*/  FMNMX.FTZ R0, R126, R0, !PT ;  /* 0x000000007e007209 */ /* 0x000fe40007810000 */
[----:B------:R-:W-:Y:S02]  /*6100*/  FMNMX.FTZ R3, R120, R3, !PT ;  /* 0x0000000378037209 */ /* 0x000fe40007810000 */
[----:B------:R-:W-:Y:S01]  /*6110*/  FMNMX.FTZ R0, R161, R0, !PT ;  /* 0x00000000a1007209 */ /* 0x000fe20007810000 */
[----:B--2---:R-:W-:Y:S01]  /*6120*/  FFMA.FTZ R2, R25, c[0x0][0x2d0], -R6 ;  /* 0x0000b40019027a23 */ /* 0x004fe20000010806 */
[----:B------:R-:W-:Y:S02]  /*6130*/  FMNMX.FTZ R3, R123, R3, !PT ;  /* 0x000000037b037209 */ /* 0x000fe40007810000 */
[----:B------:R-:W-:Y:S01]  /*6140*/  FMNMX.FTZ R0, R160, R0, !PT ;  /* 0x00000000a0007209 */ /* 0x000fe20007810000 */
[----:B------:R2:W-:Y:S01]  /*6150*/  MUFU.EX2 R170, R2 ;  /* 0x0000000200aa7308 */ /* 0x0005e20000000800 */
[----:B------:R-:W-:-:S02]  /*6160*/  ISETP.LT.OR P6, PT, R5, 0x49, P6 ;  /* 0x000000490500780c */ /* 0x000fc400037c1670 */
[----:B------:R-:W-:Y:S02]  /*6170*/  FMNMX.FTZ R0, R145, R0, !PT ;  /* 0x0000000091007209 */ /* 0x000fe40007810000 */
[C---:B------:R-:W-:Y:S02]  /*6180*/  ISETP.LT.OR P5, PT, R5.reuse, 0x4a, P5 ;  /* 0x0000004a0500780c */ /* 0x040fe40002fa1670 */
[----:B------:R-:W-:Y:S02]  /*6190*/  FMNMX.FTZ R0, R144, R0, !PT ;  /* 0x0000000090007209 */ /* 0x000fe40007810000 */
[----:B------:R-:W-:Y:S02]  /*61a0*/  FSEL R180, R178, -INF , !P6 ;  /* 0xff800000b2b47808 */ /* 0x000fe40007000000 */
[----:B------:R-:W-:Y:S02]  /*61b0*/  FMNMX.FTZ R0, R198, R0, !PT ;  /* 0x00000000c6007209 */ /* 0x000fe40007810000 */
[----:B------:R-:W-:-:S02]  /*61c0*/  ISETP.LT.OR P4, PT, R5, 0x51, P4 ;  /* 0x000000510500780c */ /* 0x000fc40002781670 */
[----:B------:R-:W-:Y:S01]  /*61d0*/  FMNMX.FTZ R0, R202, R0, !PT ;  /* 0x00000000ca007209 */ /* 0x000fe20007810000 */
[----:B--2---:R-:W-:Y:S01]  /*61e0*/  FFMA.FTZ R2, R27, c[0x0][0x2d0], -R6 ;  /* 0x0000b4001b027a23 */ /* 0x004fe20000010806 */
[----:B------:R-:W-:Y:S02]  /*61f0*/  FSEL R179, R179, -INF , !P5 ;  /* 0xff800000b3b37808 */ /* 0x000fe40006800000 */
[----:B------:R-:W-:Y:S01]  /*6200*/  FMNMX.FTZ R0, R205, R0, !PT ;  /* 0x00000000cd007209 */ /* 0x000fe20007810000 */
[----:B------:R2:W1:Y:S01]  /*6210*/  MUFU.EX2 R141, R2 ;  /* 0x00000002008d7308 */ /* 0x0004620000000800 */
[----:B------:R-:W-:Y:S02]  /*6220*/  ISETP.LT.OR P2, PT, R5, 0x52, P2 ;  /* 0x000000520500780c */ /* 0x000fe40001741670 */
[----:B------:R-:W-:Y:S02]  /*6230*/  FMNMX.FTZ R0, R208, R0, !PT ;  /* 0x00000000d0007209 */ /* 0x000fe40007810000 */
[----:B------:R-:W-:-:S02]  /*6240*/  FSEL R181, R166, -INF , !P4 ;  /* 0xff800000a6b57808 */ /* 0x000fc40006000000 */
[----:B------:R-:W-:Y:S02]  /*6250*/  FMNMX.FTZ R0, R230, R0, !PT ;  /* 0x00000000e6007209 */ /* 0x000fe40007810000 */
[----:B------:R-:W-:Y:S02]  /*6260*/  ISETP.LT.OR P1, PT, R5, 0x59, P1 ;  /* 0x000000590500780c */ /* 0x000fe40000f21670 */
[----:B------:R-:W-:Y:S02]  /*6270*/  FSEL R184, R167, -INF , !P2 ;  /* 0xff800000a7b87808 */ /* 0x000fe40005000000 */
[----:B---3--:R-:W-:Y:S02]  /*6280*/  F2FP.PACK_AB R12, R169, R152 ;  /* 0x00000098a90c723e */ /* 0x008fe400000000ff */
[----:B-----5:R-:W-:Y:S01]  /*6290*/  F2FP.PACK_AB R14, R136, R177 ;  /* 0x000000b1880e723e */ /* 0x020fe200000000ff */
[----:B--2---:R-:W-:Y:S01]  /*62a0*/  FFMA.FTZ R2, R28, c[0x0][0x2d0], -R6 ;  /* 0x0000b4001c027a23 */ /* 0x004fe20000010806 */
[----:B----4-:R-:W-:-:S02]  /*62b0*/  F2FP.PACK_AB R13, R153, R238 ;  /* 0x000000ee990d723e */ /* 0x010fc400000000ff */
[----:B------:R-:W-:Y:S01]  /*62c0*/  F2FP.PACK_AB R15, R149, R172 ;  /* 0x000000ac950f723e */ /* 0x000fe200000000ff */
[----:B------:R2:W-:Y:S01]  /*62d0*/  MUFU.EX2 R164, R2 ;  /* 0x0000000200a47308 */ /* 0x0005e20000000800 */
[----:B------:R-:W-:Y:S02]  /*62e0*/  ISETP.LT.OR P0, PT, R5, 0x5a, P0 ;  /* 0x0000005a0500780c */ /* 0x000fe40000701670 */
[----:B------:R-:W-:Y:S02]  /*62f0*/  FSEL R183, R154, -INF , !P1 ;  /* 0xff8000009ab77808 */ /* 0x000fe40004800000 */
[----:B------:R-:W-:Y:S01]  /*6300*/  FSEL R182, R155, -INF , !P0 ;  /* 0xff8000009bb67808 */ /* 0x000fe20004000000 */
[----:B------:R-:W-:Y:S01]  /*6310*/  HMMA.16816.F32 R16, R12, R76, RZ ;  /* 0x0000004c0c10723c */ /* 0x000fe200000018ff */
[----:B------:R-:W-:Y:S02]  /*6320*/  F2FP.PACK_AB R8, R237, R142 ;  /* 0x0000008eed08723e */ /* 0x000fe400000000ff */
[----:B-1----:R-:W-:-:S02]  /*6330*/  F2FP.PACK_AB R9, R141, R170 ;  /* 0x000000aa8d09723e */ /* 0x002fc400000000ff */
[----:B------:R-:W-:-:S03]  /*6340*/  F2FP.PACK_AB R10, R176, R165 ;  /* 0x000000a5b00a723e */ /* 0x000fc600000000ff */
[----:B------:R-:W-:Y:S01]  /*6350*/  HMMA.16816.F32 R20, R12, R80, RZ ;  /* 0x000000500c14723c */ /* 0x000fe200000018ff */
[----:B--2---:R-:W-:-:S04]  /*6360*/  FFMA.FTZ R2, R32, c[0x0][0x2d0], -R6 ;  /* 0x0000b40020027a23 */ /* 0x004fc80000010806 */
[----:B------:R1:W2:Y:S03]  /*6370*/  MUFU.EX2 R171, R2 ;  /* 0x0000000200ab7308 */ /* 0x0002a60000000800 */
[C---:B------:R-:W-:Y:S08]  /*6380*/  HMMA.16816.F32 R32, R12.reuse, R78, RZ ;  /* 0x0000004e0c20723c */ /* 0x040ff000000018ff */
[----:B------:R-:W-:Y:S01]  /*6390*/  HMMA.16816.F32 R24, R12, R88, RZ ;  /* 0x000000580c18723c */ /* 0x000fe200000018ff */
[----:B-1----:R-:W-:Y:S01]  /*63a0*/  FMNMX.FTZ R2, R125, R3, !PT ;  /* 0x000000037d027209 */ /* 0x002fe20007810000 */
[----:B------:R-:W-:-:S06]  /*63b0*/  FFMA.FTZ R3, R36, c[0x0][0x2d0], -R7 ;  /* 0x0000b40024037a23 */ /* 0x000fcc0000010807 */
[C---:B------:R-:W-:Y:S01]  /*63c0*/  HMMA.16816.F32 R28, R12.reuse, R96, RZ ;  /* 0x000000600c1c723c */ /* 0x040fe200000018ff */
[----:B--2---:R-:W-:Y:S02]  /*63d0*/  F2FP.PACK_AB R11, R171, R164 ;  /* 0x000000a4ab0b723e */ /* 0x004fe400000000ff */
[----:B------:R-:W-:Y:S01]  /*63e0*/  FMNMX.FTZ R2, R127, R2, !PT ;  /* 0x000000027f027209 */ /* 0x000fe20007810000 */
[----:B------:R1:W-:Y:S04]  /*63f0*/  MUFU.EX2 R137, R3 ;  /* 0x0000000300897308 */ /* 0x0003e80000000800 */
[C---:B------:R-:W-:Y:S08]  /*6400*/  HMMA.16816.F32 R36, R12.reuse, R82, RZ ;  /* 0x000000520c24723c */ /* 0x040ff000000018ff */
[----:B------:R-:W-:Y:S01]  /*6410*/  HMMA.16816.F32 R48, R12, R90, RZ ;  /* 0x0000005a0c30723c */ /* 0x000fe200000018ff */
[----:B-1----:R-:W-:Y:S01]  /*6420*/  FMNMX.FTZ R3, R146, R2, !PT ;  /* 0x0000000292037209 */ /* 0x002fe20007810000 */
[----:B------:R-:W-:-:S03]  /*6430*/  FFMA.FTZ R2, R40, c[0x0][0x2d0], -R7 ;  /* 0x0000b40028027a23 */ /* 0x000fc60000010807 */
[----:B------:R-:W-:Y:S01]  /*6440*/  FMNMX.FTZ R3, R147, R3, !PT ;  /* 0x0000000393037209 */ /* 0x000fe20007810000 */
[----:B------:R1:W2:Y:S02]  /*6450*/  MUFU.EX2 R239, R2 ;  /* 0x0000000200ef7308 */ /* 0x0002a40000000800 */
[----:B------:R-:W-:Y:S08]  /*6460*/  HMMA.16816.F32 R44, R12, R98, RZ ;  /* 0x000000620c2c723c */ /* 0x000ff000000018ff */
        /* <DEDUP_REMOVED lines=18> */
[----:B------:R-:W-:-:S04]  /*6590*/  FMNMX.FTZ R0, R233, R0, !PT ;  /* 0x00000000e9007209 */ /* 0x000fc80007810000 */
[----:B------:R-:W-:Y:S01]  /*65a0*/  FMNMX.FTZ R0, R234, R0, !PT ;  /* 0x00000000ea007209 */ /* 0x000fe20007810000 */
[----:B-1----:R-:W-:-:S04]  /*65b0*/  FFMA.FTZ R3, R43, c[0x0][0x2d0], -R7 ;  /* 0x0000b4002b037a23 */ /* 0x002fc80000010807 */
[----:B------:R-:W1:Y:S01]  /*65c0*/  SHFL.BFLY PT, R4, R0, 0x2, 0x1f ;  /* 0x0c401f0000047f89 */ /* 0x000e6200000e0000 */
[C---:B------:R-:W-:Y:S01]  /*65d0*/  HMMA.16816.F32 R40, R8.reuse, R92, R20 ;  /* 0x0000005c0828723c */ /* 0x040fe20000001814 */
[----:B------:R4:W-:Y:S07]  /*65e0*/  MUFU.EX2 R235, R3 ;  /* 0x0000000300eb7308 */ /* 0x0009ee0000000800 */
[C---:B------:R-:W-:Y:S08]  /*65f0*/  HMMA.16816.F32 R20, R8.reuse, R84, R24 ;  /* 0x000000540814723c */ /* 0x040ff00000001818 */
[----:B------:R-:W-:Y:S01]  /*6600*/  HMMA.16816.F32 R24, R8, R86, R48 ;  /* 0x000000560818723c */ /* 0x000fe20000001830 */
[----:B----4-:R-:W-:Y:S01]  /*6610*/  FMNMX.FTZ R3, R186, R2, !PT ;  /* 0x00000002ba037209 */ /* 0x010fe20007810000 */
[----:B------:R-:W-:-:S04]  /*6620*/  FFMA.FTZ R2, R56, c[0x0][0x2d0], -R6 ;  /* 0x0000b40038027a23 */ /* 0x000fc80000010806 */
[----:B------:R4:W-:Y:S01]  /*6630*/  MUFU.EX2 R148, R2 ;  /* 0x0000000200947308 */ /* 0x0009e20000000800 */
[----:B-1----:R-:W-:Y:S02]  /*6640*/  FMNMX.FTZ R0, R0, R4, !PT ;  /* 0x0000000400007209 */ /* 0x002fe40007810000 */
[----:B--2---:R-:W-:Y:S02]  /*6650*/  F2FP.PACK_AB R8, R239, R137 ;  /* 0x00000089ef08723e */ /* 0x004fe400000000ff */
[----:B---3--:R-:W-:Y:S01]  /*6660*/  F2FP.PACK_AB R10, R173, R236 ;  /* 0x000000ecad0a723e */ /* 0x008fe200000000ff */
[----:B------:R-:W1:Y:S01]  /*6670*/  SHFL.BFLY PT, R5, R0, 0x1, 0x1f ;  /* 0x0c201f0000057f89 */ /* 0x000e6200000e0000 */
[----:B----4-:R-:W-:Y:S01]  /*6680*/  FMNMX.FTZ R2, R188, R3, !PT ;  /* 0x00000003bc027209 */ /* 0x010fe20007810000 */
[----:B------:R-:W-:Y:S02]  /*6690*/  FFMA.FTZ R3, R57, c[0x0][0x2d0], -R6 ;  /* 0x0000b40039037a23 */ /* 0x000fe40000010806 */
[----:B------:R-:W-:Y:S01]  /*66a0*/  LDSM.16.MT88.4 R56, [R215+0x1100] ;  /* 0x00110000d738783b */ /* 0x000fe20000004200 */
[----:B------:R-:W-:Y:S01]  /*66b0*/  FMNMX.FTZ R2, R201, R2, !PT ;  /* 0x00000002c9027209 */ /* 0x000fe20007810000 */
[----:B------:R2:W3:Y:S03]  /*66c0*/  MUFU.EX2 R143, R3 ;  /* 0x00000003008f7308 */ /* 0x0004e60000000800 */
[----:B------:R-:W-:-:S04]  /*66d0*/  FMNMX.FTZ R2, R200, R2, !PT ;  /* 0x00000002c8027209 */ /* 0x000fc80007810000 */
[----:B------:R-:W-:Y:S02]  /*66e0*/  FMNMX.FTZ R2, R180, R2, !PT ;  /* 0x00000002b4027209 */ /* 0x000fe40007810000 */
[----:B-1----:R-:W-:Y:S01]  /*66f0*/  FMNMX.FTZ R128, R0, R5, !PT ;  /* 0x0000000500807209 */ /* 0x002fe20007810000 */
[----:B------:R-:W-:Y:S01]  /*6700*/  FFMA.FTZ R0, R108, c[0x0][0x2d0], -R6 ;  /* 0x0000b4006c007a23 */ /* 0x000fe20000010806 */
[----:B------:R-:W-:Y:S01]  /*6710*/  FMNMX.FTZ R2, R179, R2, !PT ;  /* 0x00000002b3027209 */ /* 0x000fe20007810000 */
[----:B------:R-:W-:Y:S01]  /*6720*/  IMAD.MOV.U32 R5, RZ, RZ, R238 ;  /* 0x000000ffff057224 */ /* 0x000fe200078e00ee */
[----:B------:R-:W-:Y:S01]  /*6730*/  FSETP.NEU.FTZ.AND P0, PT, R128, -INF , PT ;  /* 0xff8000008000780b */ /* 0x000fe20003f1d000 */
[----:B------:R1:W-:Y:S01]  /*6740*/  MUFU.EX2 R246, R0 ;  /* 0x0000000000f67308 */ /* 0x0003e20000000800 */
[----:B------:R-:W-:Y:S01]  /*6750*/  FMNMX.FTZ R2, R181, R2, !PT ;  /* 0x00000002b5027209 */ /* 0x000fe20007810000 */
[----:B--2---:R-:W-:Y:S01]  /*6760*/  FFMA.FTZ R3, R64, c[0x0][0x2d0], -R6 ;  /* 0x0000b40040037a23 */ /* 0x004fe20000010806 */
[----:B---3--:R-:W-:Y:S01]  /*6770*/  F2FP.PACK_AB R9, R143, R148 ;  /* 0x000000948f09723e */ /* 0x008fe200000000ff */
[----:B------:R-:W2:Y:S01]  /*6780*/  LDSM.16.MT88.4 R64, [R214+0x1100] ;  /* 0x00110000d640783b */ /* 0x000ea20000004200 */
[----:B------:R-:W-:-:S03]  /*6790*/  MOV R108, R176 ;  /* 0x000000b0006c7202 */ /* 0x000fc60000000f00 */
[----:B------:R3:W-:Y:S01]  /*67a0*/  MUFU.EX2 R168, R3 ;  /* 0x0000000300a87308 */ /* 0x0007e20000000800 */
[----:B-1----:R-:W-:Y:S02]  /*67b0*/  FFMA.FTZ R0, R111, c[0x0][0x2d0], -R6 ;  /* 0x0000b4006f007a23 */ /* 0x002fe40000010806 */
[----:B------:R-:W-:-:S05]  /*67c0*/  IMAD.MOV.U32 R111, RZ, RZ, R177 ;  /* 0x000000ffff6f7224 */ /* 0x000fca00078e00b1 */
[----:B------:R-:W-:Y:S01]  /*67d0*/  MUFU.EX2 R245, R0 ;  /* 0x0000000000f57308 */ /* 0x000fe20000000800 */
[----:B---3--:R-:W-:-:S07]  /*67e0*/  FFMA.FTZ R3, R72, c[0x0][0x2d0], -R6 ;  /* 0x0000b40048037a23 */ /* 0x008fce0000010806 */
[----:B------:R1:W3:Y:S02]  /*67f0*/  MUFU.EX2 R252, R3 ;  /* 0x0000000300fc7308 */ /* 0x0002e40000000800 */
[----:B-1----:R-:W-:Y:S01]  /*6800*/  FMNMX.FTZ R3, R184, R2, !PT ;  /* 0x00000002b8037209 */ /* 0x002fe20007810000 */
[----:B------:R-:W-:Y:S01]  /*6810*/  FFMA.FTZ R2, R110, c[0x0][0x2d0], -R7 ;  /* 0x0000b4006e027a23 */ /* 0x000fe20000010807 */
[----:B---3--:R-:W-:Y:S01]  /*6820*/  F2FP.PACK_AB R11, R252, R168 ;  /* 0x000000a8fc0b723e */ /* 0x008fe200000000ff */
[----:B------:R-:W-:Y:S01]  /*6830*/  IMAD.MOV.U32 R110, RZ, RZ, R171 ;  /* 0x000000ffff6e7224 */ /* 0x000fe200078e00ab */
[----:B------:R-:W-:Y:S02]  /*6840*/  FMNMX.FTZ R3, R183, R3, !PT ;  /* 0x00000003b7037209 */ /* 0x000fe40007810000 */
[----:B------:R1:W3:Y:S02]  /*6850*/  MUFU.EX2 R251, R2 ;  /* 0x0000000200fb7308 */ /* 0x0002e40000000800 */
[----:B------:R-:W-:Y:S01]  /*6860*/  FMNMX.FTZ R3, R182, R3, !PT ;  /* 0x00000003b6037209 */ /* 0x000fe20007810000 */
[C---:B------:R-:W-:Y:S04]  /*6870*/  HMMA.16816.F32 R48, R8.reuse, R60, R52 ;  /* 0x0000003c0830723c */ /* 0x040fe80000001834 */
[----:B------:R-:W4:Y:S04]  /*6880*/  SHFL.BFLY PT, R4, R3, 0x2, 0x1f ;  /* 0x0c401f0003047f89 */ /* 0x000f2800000e0000 */
[----:B------:R-:W-:Y:S01]  /*6890*/  HMMA.16816.F32 R16, R8, R62, R16 ;  /* 0x0000003e0810723c */ /* 0x000fe20000001810 */
[----:B-1----:R-:W-:-:S04]  /*68a0*/  FFMA.FTZ R2, R113, c[0x0][0x2d0], -R7 ;  /* 0x0000b40071027a23 */ /* 0x002fc80000010807 */
[----:B------:R1:W-:Y:S03]  /*68b0*/  MUFU.EX2 R249, R2 ;  /* 0x0000000200f97308 */ /* 0x0003e60000000800 */
[C---:B------:R-:W-:Y:S08]  /*68c0*/  HMMA.16816.F32 R44, R8.reuse, R68, R40 ;  /* 0x00000044082c723c */ /* 0x040ff00000001828 */
[----:B--2---:R-:W-:Y:S01]  /*68d0*/  HMMA.16816.F32 R40, R8, R64, R20 ;  /* 0x000000400828723c */ /* 0x004fe20000001814 */
[----:B----4-:R-:W-:Y:S01]  /*68e0*/  FMNMX.FTZ R3, R3, R4, !PT ;  /* 0x0000000403037209 */ /* 0x010fe20007810000 */
[----:B-1----:R-:W-:-:S04]  /*68f0*/  FFMA.FTZ R2, R119, c[0x0][0x2d0], -R7 ;  /* 0x0000b40077027a23 */ /* 0x002fc80000010807 */
[----:B------:R-:W1:Y:S02]  /*6900*/  SHFL.BFLY PT, R4, R3, 0x1, 0x1f ;  /* 0x0c201f0003047f89 */ /* 0x000e6400000e0000 */
[C---:B------:R-:W-:Y:S01]  /*6910*/  HMMA.16816.F32 R28, R8.reuse, R56, R12 ;  /* 0x00000038081c723c */ /* 0x040fe2000000180c */
[----:B------:R2:W4:Y:S07]  /*6920*/  MUFU.EX2 R250, R2 ;  /* 0x0000000200fa7308 */ /* 0x00052e0000000800 */
[C---:B------:R-:W-:Y:S07]  /*6930*/  HMMA.16816.F32 R20, R8.reuse, R70, R36 ;  /* 0x000000460814723c */ /* 0x040fee0000001824 */
[----:B------:R-:W-:Y:S01]  /*6940*/  MOV R39, R173 ;  /* 0x000000ad00277202 */ /* 0x000fe20000000f00 */
[----:B------:R-:W-:Y:S01]  /*6950*/  HMMA.16816.F32 R24, R8, R66, R24 ;  /* 0x000000420818723c */ /* 0x000fe20000001818 */
[----:B------:R-:W-:-:S02]  /*6960*/  IMAD.MOV.U32 R38, RZ, RZ, R172 ;  /* 0x000000ffff267224 */ /* 0x000fc400078e00ac */
[----:B--2---:R-:W-:Y:S01]  /*6970*/  FFMA.FTZ R2, R73, c[0x0][0x2d0], -R6 ;  /* 0x0000b40049027a23 */ /* 0x004fe20000010806 */
[----:B------:R-:W2:Y:S01]  /*6980*/  LDSM.16.MT88.4 R172, [R215+0x1900] ;  /* 0x00190000d7ac783b */ /* 0x000ea20000004200 */
[----:B------:R-:W-:Y:S02]  /*6990*/  IMAD.MOV.U32 R37, RZ, RZ, R137 ;  /* 0x000000ffff257224 */ /* 0x000fe400078e0089 */
[----:B------:R5:W-:Y:S01]  /*69a0*/  MUFU.EX2 R248, R2 ;  /* 0x0000000200f87308 */ /* 0x000be20000000800 */
[----:B-1----:R-:W-:Y:S01]  /*69b0*/  FMNMX.FTZ R3, R3, R4, !PT ;  /* 0x0000000403037209 */ /* 0x002fe20007810000 */
[----:B------:R-:W-:Y:S01]  /*69c0*/  HMMA.16816.F32 R12, R8, R58, R32 ;  /* 0x0000003a080c723c */ /* 0x000fe20000001820 */
[----:B------:R-:W-:-:S06]  /*69d0*/  IMAD.MOV.U32 R36, RZ, RZ, R136 ;  /* 0x000000ffff247224 */ /* 0x000fcc00078e0088 */
[----:B---3--:R-:W-:Y:S02]  /*69e0*/  F2FP.PACK_AB R8, R251, R235 ;  /* 0x000000ebfb08723e */ /* 0x008fe400000000ff */
[----:B----4-:R-:W-:Y:S02]  /*69f0*/  F2FP.PACK_AB R10, R250, R249 ;  /* 0x000000f9fa0a723e */ /* 0x010fe400000000ff */
[----:B------:R-:W-:Y:S01]  /*6a00*/  F2FP.PACK_AB R11, R245, R246 ;  /* 0x000000f6f50b723e */ /* 0x000fe200000000ff */
[----:B-----5:R-:W-:-:S04]  /*6a10*/  FFMA.FTZ R2, R75, c[0x0][0x2d0], -R6 ;  /* 0x0000b4004b027a23 */ /* 0x020fc80000010806 */
[----:B------:R1:W3:Y:S02]  /*6a20*/  MUFU.EX2 R247, R2 ;  /* 0x0000000200f77308 */ /* 0x0002e40000000800 */
[----:B-1----:R-:W-:Y:S01]  /*6a30*/  FMUL.FTZ R2, R128, c[0x0][0x2d0] ;  /* 0x0000b40080027a20 */ /* 0x002fe20000410000 */
[----:B---3--:R-:W-:-:S04]  /*6a40*/  F2FP.PACK_AB R9, R247, R248 ;  /* 0x000000f8f709723e */ /* 0x008fc800000000ff */
[----:B------:R-:W-:Y:S02]  /*6a50*/  FSEL R2, R2, RZ, P0 ;  /* 0x000000ff02027208 */ /* 0x000fe40000000000 */
[----:B------:R-:W-:Y:S01]  /*6a60*/  FSETP.NEU.FTZ.AND P0, PT, R3, -INF , PT ;  /* 0xff8000000300780b */ /* 0x000fe20003f1d000 */
[C---:B------:R-:W-:Y:S02]  /*6a70*/  HMMA.16816.F32 R136, R8.reuse, R156, R48 ;  /* 0x0000009c0888723c */ /* 0x040fe40000001830 */
[--C-:B------:R-:W-:Y:S02]  /*6a80*/  FFMA.FTZ R0, R74, c[0x0][0x2d0], -R2.reuse ;  /* 0x0000b4004a007a23 */ /* 0x100fe40000010802 */
[----:B------:R-:W1:Y:S01]  /*6a90*/  LDSM.16.MT88.4 R72, [R214+0x1900] ;  /* 0x00190000d648783b */ /* 0x000e620000004200 */
[----:B------:R-:W-:Y:S01]  /*6aa0*/  FFMA.FTZ R4, R122, c[0x0][0x2d0], -R2 ;  /* 0x0000b4007a047a23 */ /* 0x000fe20000010802 */
[----:B------:R3:W-:Y:S01]  /*6ab0*/  MUFU.EX2 R244, R0 ;  /* 0x0000000000f47308 */ /* 0x0007e20000000800 */
[----:B------:R-:W-:Y:S01]  /*6ac0*/  IMAD.MOV.U32 R49, RZ, RZ, R149 ;  /* 0x000000ffff317224 */ /* 0x000fe200078e0095 */
[----:B------:R-:W-:Y:S01]  /*6ad0*/  MOV R48, R148 ;  /* 0x0000009400307202 */ /* 0x000fe20000000f00 */
[----:B------:R-:W-:Y:S01]  /*6ae0*/  IMAD.MOV.U32 R50, RZ, RZ, R168 ;  /* 0x000000ffff327224 */ /* 0x000fe200078e00a8 */
[----:B------:R-:W-:Y:S01]  /*6af0*/  HMMA.16816.F32 R148, R8, R158, R16 ;  /* 0x0000009e0894723c */ /* 0x000fe20000001810 */
[----:B------:R-:W-:-:S06]  /*6b00*/  MOV R51, R165 ;  /* 0x000000a500337202 */ /* 0x000fcc0000000f00 */
[----:B------:R-:W-:Y:S01]  /*6b10*/  IMAD.MOV.U32 R19, RZ, RZ, R239 ;  /* 0x000000ffff137224 */ /* 0x000fe200078e00ef */
[C---:B--2---:R-:W-:Y:S01]  /*6b20*/  HMMA.16816.F32 R52, R8.reuse, R174, R12 ;  /* 0x000000ae0834723c */ /* 0x044fe2000000180c */
[----:B------:R-:W-:Y:S01]  /*6b30*/  MUFU.EX2 R239, R4 ;  /* 0x0000000400ef7308 */ /* 0x000fe20000000800 */
[----:B------:R-:W-:Y:S02]  /*6b40*/  IMAD.MOV.U32 R16, RZ, RZ, R153 ;  /* 0x000000ffff107224 */ /* 0x000fe400078e0099 */
[----:B---3--:R-:W-:Y:S02]  /*6b50*/  FFMA.FTZ R0, R109, c[0x0][0x2d0], -R2 ;  /* 0x0000b4006d007a23 */ /* 0x008fe40000010802 */
[----:B------:R-:W-:Y:S02]  /*6b60*/  IMAD.MOV.U32 R109, RZ, RZ, R237 ;  /* 0x000000ffff6d7224 */ /* 0x000fe400078e00ed */
[----:B------:R-:W-:Y:S01]  /*6b70*/  IMAD.MOV.U32 R17, RZ, RZ, R152 ;  /* 0x000000ffff117224 */ /* 0x000fe200078e0098 */
[----:B------:R2:W3:Y:S01]  /*6b80*/  MUFU.EX2 R242, R0 ;  /* 0x0000000000f27308 */ /* 0x0004e20000000800 */
[----:B------:R-:W-:Y:S01]  /*6b90*/  HMMA.16816.F32 R152, R8, R132, R44 ;  /* 0x000000840898723c */ /* 0x000fe2000000182c */
[----:B------:R-:W-:-:S06]  /*6ba0*/  IMAD.MOV.U32 R18, RZ, RZ, R170 ;  /* 0x000000ffff127224 */ /* 0x000fcc00078e00aa */
[----:B------:R-:W-:Y:S02]  /*6bb0*/  IMAD.MOV.U32 R47, RZ, RZ, R164 ;  /* 0x000000ffff2f7224 */ /* 0x000fe400078e00a4 */
[--C-:B--2---:R-:W-:Y:S01]  /*6bc0*/  FFMA.FTZ R0, R112, c[0x0][0x2d0], -R2.reuse ;  /* 0x0000b40070007a23 */ /* 0x104fe20000010802 */
[----:B-1----:R-:W-:Y:S03]  /*6bd0*/  HMMA.16816.F32 R164, R8, R72, R40 ;  /* 0x0000004808a4723c */ /* 0x002fe60000001828 */
[----:B------:R1:W-:Y:S02]  /*6be0*/  MUFU.EX2 R243, R0 ;  /* 0x0000000000f37308 */ /* 0x0003e40000000800 */
[----:B-1----:R-:W-:-:S06]  /*6bf0*/  FFMA.FTZ R0, R116, c[0x0][0x2d0], -R2 ;  /* 0x0000b40074007a23 */ /* 0x002fcc0000010802 */
[----:B------:R1:W2:Y:S02]  /*6c00*/  MUFU.EX2 R240, R0 ;  /* 0x0000000000f07308 */ /* 0x0002a40000000800 */
[----:B-1----:R-:W-:Y:S02]  /*6c10*/  FFMA.FTZ R0, R121, c[0x0][0x2d0], -R2 ;  /* 0x0000b40079007a23 */ /* 0x002fe40000010802 */
[----:B------:R-:W-:-:S04]  /*6c20*/  IMAD.MOV.U32 R121, RZ, RZ, R169 ;  /* 0x000000ffff797224 */ /* 0x000fc800078e00a9 */
[----:B------:R1:W-:Y:S01]  /*6c30*/  MUFU.EX2 R241, R0 ;  /* 0x0000000000f17308 */ /* 0x0003e20000000800 */
[----:B------:R-:W-:Y:S01]  /*6c40*/  HMMA.16816.F32 R168, R8, R134, R20 ;  /* 0x0000008608a8723c */ /* 0x000fe20000001814 */
[----:B-1----:R-:W-:-:S05]  /*6c50*/  FMUL.FTZ R0, R3, c[0x0][0x2d0] ;  /* 0x0000b40003007a20 */ /* 0x002fca0000410000 */
[----:B------:R-:W-:Y:S02]  /*6c60*/  FSEL R0, R0, RZ, P0 ;  /* 0x000000ff00007208 */ /* 0x000fe40000000000 */
[----:B------:R-:W-:-:S03]  /*6c70*/  PLOP3.LUT P0, PT, PT, PT, UP0, 0x40, 0x0 ;  /* 0x000000000000781c */ /* 0x000fc60003f0e808 */
[----:B------:R-:W-:-:S04]  /*6c80*/  FFMA.FTZ R4, R114, c[0x0][0x2d0], -R0 ;  /* 0x0000b40072047a23 */ /* 0x000fc80000010800 */
[----:B------:R1:W-:Y:S02]  /*6c90*/  MUFU.EX2 R178, R4 ;  /* 0x0000000400b27308 */ /* 0x0003e40000000800 */
[--C-:B-1----:R-:W-:Y:S02]  /*6ca0*/  FFMA.FTZ R4, R115, c[0x0][0x2d0], -R0.reuse ;  /* 0x0000b40073047a23 */ /* 0x102fe40000010800 */
[----:B------:R-:W-:Y:S04]  /*6cb0*/  HMMA.16816.F32 R112, R8, R74, R24 ;  /* 0x0000004a0870723c */ /* 0x000fe80000001818 */
[----:B------:R1:W4:Y:S02]  /*6cc0*/  MUFU.EX2 R177, R4 ;  /* 0x0000000400b17308 */ /* 0x0003240000000800 */
[----:B-1----:R-:W-:-:S06]  /*6cd0*/  FFMA.FTZ R4, R117, c[0x0][0x2d0], -R0 ;  /* 0x0000b40075047a23 */ /* 0x002fcc0000010800 */
[----:B------:R1:W-:Y:S02]  /*6ce0*/  MUFU.EX2 R122, R4 ;  /* 0x00000004007a7308 */ /* 0x0003e40000000800 */
[----:B-1----:R-:W-:Y:S02]  /*6cf0*/  FFMA.FTZ R4, R118, c[0x0][0x2d0], -R0 ;  /* 0x0000b40076047a23 */ /* 0x002fe40000010800 */
[----:B------:R-:W-:Y:S04]  /*6d00*/  HMMA.16816.F32 R116, R8, R172, R28 ;  /* 0x000000ac0874723c */ /* 0x000fe8000000181c */
[----:B------:R1:W5:Y:S03]  /*6d10*/  MUFU.EX2 R176, R4 ;  /* 0x0000000400b07308 */ /* 0x0003660000000800 */
[----:B---3--:R-:W-:-:S02]  /*6d20*/  F2FP.PACK_AB R8, R242, R244 ;  /* 0x000000f4f208723e */ /* 0x008fc400000000ff */
[----:B--2---:R-:W-:Y:S02]  /*6d30*/  F2FP.PACK_AB R10, R240, R243 ;  /* 0x000000f3f00a723e */ /* 0x004fe400000000ff */
[----:B----4-:R-:W-:Y:S01]  /*6d40*/  F2FP.PACK_AB R9, R177, R178 ;  /* 0x000000b2b109723e */ /* 0x010fe200000000ff */
[--C-:B-1----:R-:W-:Y:S01]  /*6d50*/  FFMA.FTZ R4, R124, c[0x0][0x2d0], -R2.reuse ;  /* 0x0000b4007c047a23 */ /* 0x102fe20000010802 */
[----:B-----5:R-:W-:Y:S01]  /*6d60*/  F2FP.PACK_AB R11, R176, R122 ;  /* 0x0000007ab00b723e */ /* 0x020fe200000000ff */
[----:B------:R-:W-:Y:S02]  /*6d70*/  IMAD.MOV.U32 R124, RZ, RZ, R121 ;  /* 0x000000ffff7c7224 */ /* 0x000fe400078e0079 */
[----:B------:R1:W-:Y:S04]  /*6d80*/  MUFU.EX2 R238, R4 ;  /* 0x0000000400ee7308 */ /* 0x0003e80000000800 */
[C---:B------:R-:W-:Y:S08]  /*6d90*/  HMMA.16816.F32 R24, R8.reuse, R80, RZ ;  /* 0x000000500818723c */ /* 0x040ff000000018ff */
[----:B------:R-:W-:Y:S01]  /*6da0*/  HMMA.16816.F32 R32, R8, R76, RZ ;  /* 0x0000004c0820723c */ /* 0x000fe200000018ff */
[----:B-1----:R-:W-:-:S02]  /*6db0*/  FFMA.FTZ R4, R126, c[0x0][0x2d0], -R2 ;  /* 0x0000b4007e047a23 */ /* 0x002fc40000010802 */
[----:B------:R-:W-:-:S04]  /*6dc0*/  IMAD.MOV.U32 R126, RZ, RZ, R17 ;  /* 0x000000ffff7e7224 */ /* 0x000fc800078e0011 */
[----:B------:R-:W-:Y:S01]  /*6dd0*/  MOV R76, R16 ;  /* 0x00000010004c7202 */ /* 0x000fe20000000f00 */
[----:B------:R1:W2:Y:S01]  /*6de0*/  MUFU.EX2 R237, R4 ;  /* 0x0000000400ed7308 */ /* 0x0002a20000000800 */
[----:B------:R-:W-:Y:S01]  /*6df0*/  HMMA.16816.F32 R20, R8, R82, RZ ;  /* 0x000000520814723c */ /* 0x000fe200000018ff */
[----:B------:R-:W-:-:S06]  /*6e00*/  IMAD.MOV.U32 R77, RZ, RZ, R47 ;  /* 0x000000ffff4d7224 */ /* 0x000fcc00078e002f */
[----:B------:R-:W-:Y:S01]  /*6e10*/  IMAD.MOV.U32 R83, RZ, RZ, R36 ;  /* 0x000000ffff537224 */ /* 0x000fe200078e0024 */
[----:B------:R-:W-:Y:S01]  /*6e20*/  HMMA.16816.F32 R28, R8, R78, RZ ;  /* 0x0000004e081c723c */ /* 0x000fe200000018ff */
[----:B------:R-:W-:Y:S02]  /*6e30*/  IMAD.MOV.U32 R82, RZ, RZ, R49 ;  /* 0x000000ffff527224 */ /* 0x000fe400078e0031 */
[----:B-1----:R-:W-:-:S05]  /*6e40*/  FFMA.FTZ R4, R120, c[0x0][0x2d0], -R0 ;  /* 0x0000b40078047a23 */ /* 0x002fca0000010800 */
[C---:B------:R-:W-:Y:S01]  /*6e50*/  HMMA.16816.F32 R12, R8.reuse, R96, RZ ;  /* 0x00000060080c723c */ /* 0x040fe200000018ff */
[----:B------:R-:W-:Y:S01]  /*6e60*/  IMAD.MOV.U32 R79, RZ, RZ, R18 ;  /* 0x000000ffff4f7224 */ /* 0x000fe200078e0012 */
[----:B------:R-:W-:Y:S01]  /*6e70*/  MOV R78, R48 ;  /* 0x00000030004e7202 */ /* 0x000fe20000000f00 */
[----:B------:R1:W-:Y:S05]  /*6e80*/  MUFU.EX2 R120, R4 ;  /* 0x0000000400787308 */ /* 0x0003ea0000000800 */
[----:B------:R-:W-:Y:S07]  /*6e90*/  HMMA.16816.F32 R40, R8, R98, RZ ;  /* 0x000000620828723c */ /* 0x000fee00000018ff */
[----:B------:R-:W-:-:S02]  /*6ea0*/  IMAD.MOV.U32 R98, RZ, RZ, R50 ;  /* 0x000000ffff627224 */ /* 0x000fc400078e0032 */
[----:B-1----:R-:W-:Y:S02]  /*6eb0*/  FFMA.FTZ R4, R123, c[0x0][0x2d0], -R0 ;  /* 0x0000b4007b047a23 */ /* 0x002fe40000010800 */
[----:B------:R-:W-:Y:S02]  /*6ec0*/  IMAD.MOV.U32 R123, RZ, RZ, R19 ;  /* 0x000000ffff7b7224 */ /* 0x000fe400078e0013 */
[----:B------:R1:W3:Y:S01]  /*6ed0*/  MUFU.EX2 R121, R4 ;  /* 0x0000000400797308 */ /* 0x0002e20000000800 */
[----:B------:R-:W-:Y:S07]  /*6ee0*/  HMMA.16816.F32 R16, R8, R88, RZ ;  /* 0x000000580810723c */ /* 0x000fee00000018ff */
[----:B------:R-:W-:Y:S01]  /*6ef0*/  MOV R88, R38 ;  /* 0x0000002600587202 */ /* 0x000fe20000000f00 */
[----:B------:R-:W-:-:S02]  /*6f00*/  IMAD.MOV.U32 R89, RZ, RZ, R39 ;  /* 0x000000ffff597224 */ /* 0x000fc400078e0027 */
[--C-:B-1----:R-:W-:Y:S02]  /*6f10*/  FFMA.FTZ R4, R125, c[0x0][0x2d0], -R0.reuse ;  /* 0x0000b4007d047a23 */ /* 0x102fe40000010800 */
[----:B------:R-:W-:Y:S02]  /*6f20*/  IMAD.MOV.U32 R125, RZ, RZ, R51 ;  /* 0x000000ffff7d7224 */ /* 0x000fe400078e0033 */
[----:B------:R1:W-:Y:S02]  /*6f30*/  MUFU.EX2 R80, R4 ;  /* 0x0000000400507308 */ /* 0x0003e40000000800 */
[----:B-1----:R-:W-:Y:S02]  /*6f40*/  FFMA.FTZ R4, R127, c[0x0][0x2d0], -R0 ;  /* 0x0000b4007f047a23 */ /* 0x002fe40000010800 */
[----:B------:R-:W-:-:S04]  /*6f50*/  IMAD.MOV.U32 R127, RZ, RZ, R37 ;  /* 0x000000ffff7f7224 */ /* 0x000fc800078e0025 */
[----:B------:R-:W1:Y:S01]  /*6f60*/  MUFU.EX2 R81, R4 ;  /* 0x0000000400517308 */ /* 0x000e620000000800 */
[----:B------:R-:W-:Y:S07]  /*6f70*/  HMMA.16816.F32 R36, R8, R90, RZ ;  /* 0x0000005a0824723c */ /* 0x000fee00000018ff */
[----:B------:R-:W-:Y:S01]  /*6f80*/  F2FP.PACK_AB R8, R239, R241 ;  /* 0x000000f1ef08723e */ /* 0x000fe200000000ff */
[----:B------:R-:W-:Y:S01]  /*6f90*/  IMAD.MOV.U32 R91, RZ, RZ, R83 ;  /* 0x000000ffff5b7224 */ /* 0x000fe200078e0053 */
[----:B--2---:R-:W-:Y:S01]  /*6fa0*/  F2FP.PACK_AB R10, R237, R238 ;  /* 0x000000eeed0a723e */ /* 0x004fe200000000ff */
[----:B------:R-:W-:Y:S01]  /*6fb0*/  IMAD.MOV.U32 R83, RZ, RZ, R77 ;  /* 0x000000ffff537224 */ /* 0x000fe200078e004d */
[----:B---3--:R-:W-:Y:S01]  /*6fc0*/  F2FP.PACK_AB R9, R121, R120 ;  /* 0x000000787909723e */ /* 0x008fe200000000ff */
[----:B------:R-:W-:Y:S01]  /*6fd0*/  IMAD.MOV.U32 R90, RZ, RZ, R78 ;  /* 0x000000ffff5a7224 */ /* 0x000fe200078e004e */
[----:B-1----:R-:W-:Y:S01]  /*6fe0*/  F2FP.PACK_AB R11, R81, R80 ;  /* 0x00000050510b723e */ /* 0x002fe200000000ff */
[----:B------:R-:W-:-:S06]  /*6ff0*/  FFMA.FTZ R4, R162, c[0x0][0x2d0], -R7 ;  /* 0x0000b400a2047a23 */ /* 0x000fcc0000010807 */
[C---:B------:R-:W-:Y:S07]  /*7000*/  HMMA.16816.F32 R48, R8.reuse, R104, R32 ;  /* 0x000000680830723c */ /* 0x040fee0000001820 */
[----:B------:R-:W-:Y:S01]  /*7010*/  IMAD.MOV.U32 R104, RZ, RZ, R236 ;  /* 0x000000ffff687224 */ /* 0x000fe200078e00ec */
[----:B------:R-:W-:Y:S01]  /*7020*/  HMMA.16816.F32 R20, R8, R94, R20 ;  /* 0x0000005e0814723c */ /* 0x000fe20000001814 */
[----:B------:R1:W-:Y:S01]  /*7030*/  MUFU.EX2 R236, R4 ;  /* 0x0000000400ec7308 */ /* 0x0003e20000000800 */
[----:B------:R-:W-:-:S06]  /*7040*/  MOV R105, R79 ;  /* 0x0000004f00697202 */ /* 0x000fcc0000000f00 */
[C---:B------:R-:W-:Y:S07]  /*7050*/  HMMA.16816.F32 R32, R8.reuse, R84, R16 ;  /* 0x000000540820723c */ /* 0x040fee0000001810 */
[----:B------:R-:W-:Y:S01]  /*7060*/  MOV R84, R88 ;  /* 0x0000005800547202 */ /* 0x000fe20000000f00 */
[----:B------:R-:W-:Y:S01]  /*7070*/  IMAD.MOV.U32 R88, RZ, RZ, R127 ;  /* 0x000000ffff587224 */ /* 0x000fe200078e007f */
[----:B------:R-:W-:Y:S01]  /*7080*/  HMMA.16816.F32 R44, R8, R92, R24 ;  /* 0x0000005c082c723c */ /* 0x000fe20000001818 */
[----:B-1----:R-:W-:-:S02]  /*7090*/  FFMA.FTZ R4, R161, c[0x0][0x2d0], -R2 ;  /* 0x0000b400a1047a23 */ /* 0x002fc40000010802 */
[----:B------:R-:W-:Y:S02]  /*70a0*/  IMAD.MOV.U32 R127, RZ, RZ, R76 ;  /* 0x000000ffff7f7224 */ /* 0x000fe400078e004c */
[----:B------:R1:W-:Y:S01]  /*70b0*/  MUFU.EX2 R95, R4 ;  /* 0x00000004005f7308 */ /* 0x0003e20000000800 */
[----:B------:R-:W-:Y:S01]  /*70c0*/  IMAD.MOV.U32 R85, RZ, RZ, R104 ;  /* 0x000000ffff557224 */ /* 0x000fe200078e0068 */
[----:B------:R-:W-:Y:S01]  /*70d0*/  MOV R93, R235 ;  /* 0x000000eb005d7202 */ /* 0x000fe20000000f00 */
[----:B------:R-:W-:Y:S01]  /*70e0*/  HMMA.16816.F32 R28, R8, R106, R28 ;  /* 0x0000006a081c723c */ /* 0x000fe2000000181c */
[----:B------:R-:W-:Y:S02]  /*70f0*/  IMAD.MOV.U32 R92, RZ, RZ, R105 ;  /* 0x000000ffff5c7224 */ /* 0x000fe400078e0069 */
[----:B------:R-:W-:Y:S01]  /*7100*/  IMAD.MOV.U32 R104, RZ, RZ, R91 ;  /* 0x000000ffff687224 */ /* 0x000fe200078e005b */
[----:B------:R-:W-:Y:S01]  /*7110*/  MOV R91, R82 ;  /* 0x00000052005b7202 */ /* 0x000fe20000000f00 */
[----:B------:R-:W-:-:S02]  /*7120*/  IMAD.MOV.U32 R105, RZ, RZ, R88 ;  /* 0x000000ffff697224 */ /* 0x000fc400078e0058 */
[----:B------:R-:W-:Y:S01]  /*7130*/  IMAD.MOV.U32 R88, RZ, RZ, R109 ;  /* 0x000000ffff587224 */ /* 0x000fe200078e006d */
[C---:B------:R-:W-:Y:S01]  /*7140*/  HMMA.16816.F32 R24, R8.reuse, R100, R12 ;  /* 0x000000640818723c */ /* 0x040fe2000000180c */
[----:B------:R-:W-:Y:S01]  /*7150*/  IMAD.MOV.U32 R82, RZ, RZ, R111 ;  /* 0x000000ffff527224 */ /* 0x000fe200078e006f */
[----:B------:R-:W-:Y:S01]  /*7160*/  MOV R109, R110 ;  /* 0x0000006e006d7202 */ /* 0x000fe20000000f00 */
[----:B------:R-:W-:Y:S02]  /*7170*/  IMAD.MOV.U32 R111, RZ, RZ, R143 ;  /* 0x000000ffff6f7224 */ /* 0x000fe400078e008f */
[----:B-1----:R-:W-:Y:S02]  /*7180*/  FFMA.FTZ R4, R160, c[0x0][0x2d0], -R2 ;  /* 0x0000b400a0047a23 */ /* 0x002fe40000010802 */
[----:B------:R-:W-:Y:S01]  /*7190*/  IMAD.MOV.U32 R110, RZ, RZ, R141 ;  /* 0x000000ffff6e7224 */ /* 0x000fe200078e008d */
[----:B------:R-:W-:Y:S01]  /*71a0*/  HMMA.16816.F32 R16, R8, R86, R36 ;  /* 0x000000560810723c */ /* 0x000fe20000001824 */
[----:B------:R1:W2:Y:S01]  /*71b0*/  MUFU.EX2 R96, R4 ;  /* 0x0000000400607308 */ /* 0x0002a20000000800 */
[----:B------:R-:W3:Y:S01]  /*71c0*/  LDSM.16.MT88.4 R36, [R213+0x2100] ;  /* 0x00210000d524783b */ /* 0x000ee20000004200 */
[----:B------:R-:W-:Y:S01]  /*71d0*/  IMAD.MOV.U32 R101, RZ, RZ, R109 ;  /* 0x000000ffff657224 */ /* 0x000fe200078e006d */
[----:B------:R-:W-:-:S04]  /*71e0*/  MOV R100, R111 ;  /* 0x0000006f00647202 */ /* 0x000fc80000000f00 */
[----:B------:R-:W-:Y:S07]  /*71f0*/  HMMA.16816.F32 R12, R8, R102, R40 ;  /* 0x00000066080c723c */ /* 0x000fee0000001828 */
[----:B------:R-:W-:Y:S01]  /*7200*/  IMAD.MOV.U32 R42, RZ, RZ, R104 ;  /* 0x000000ffff2a7224 */ /* 0x000fe200078e0068 */
[----:B------:R-:W-:Y:S01]  /*7210*/  MOV R40, R91 ;  /* 0x0000005b00287202 */ /* 0x000fe20000000f00 */
[----:B-1----:R-:W-:Y:S01]  /*7220*/  FFMA.FTZ R4, R145, c[0x0][0x2d0], -R2 ;  /* 0x0000b40091047a23 */ /* 0x002fe20000010802 */
[----:B--2---:R-:W-:Y:S01]  /*7230*/  F2FP.PACK_AB R8, R96, R95 ;  /* 0x0000005f6008723e */ /* 0x004fe200000000ff */
[----:B------:R-:W-:-:S02]  /*7240*/  IMAD.MOV.U32 R43, RZ, RZ, R105 ;  /* 0x000000ffff2b7224 */ /* 0x000fc400078e0069 */
[----:B------:R1:W-:Y:S01]  /*7250*/  MUFU.EX2 R97, R4 ;  /* 0x0000000400617308 */ /* 0x0003e20000000800 */
[----:B------:R-:W-:Y:S02]  /*7260*/  IMAD.MOV.U32 R102, RZ, RZ, R110 ;  /* 0x000000ffff667224 */ /* 0x000fe400078e006e */
[----:B-1----:R-:W-:-:S05]  /*7270*/  FFMA.FTZ R4, R144, c[0x0][0x2d0], -R2 ;  /* 0x0000b40090047a23 */ /* 0x002fca0000010802 */
        /* <DEDUP_REMOVED lines=14> */
[C---:B------:R-:W-:Y:S01]  /*7360*/  HMMA.16816.F32 R144, R8.reuse, R62, R28 ;  /* 0x0000003e0890723c */ /* 0x040fe2000000181c */
[----:B------:R-:W-:Y:S07]  /*7370*/  LDSM.16.MT88.4 R28, [R214+0x2100] ;  /* 0x00210000d61c783b */ /* 0x000fee0000004200 */
[----:B------:R-:W-:Y:S01]  /*7380*/  HMMA.16816.F32 R104, R8, R64, R32 ;  /* 0x000000400868723c */ /* 0x000fe20000001820 */
[----:B------:R-:W4:Y:S01]  /*7390*/  LDSM.16.MT88.4 R32, [R216+0x2100] ;  /* 0x00210000d820783b */ /* 0x000f220000004200 */
[----:B-1----:R-:W-:-:S04]  /*73a0*/  FFMA.FTZ R4, R190, c[0x0][0x2d0], -R7 ;  /* 0x0000b400be047a23 */ /* 0x002fc80000010807 */
[----:B------:R1:W-:Y:S02]  /*73b0*/  MUFU.EX2 R190, R4 ;  /* 0x0000000400be7308 */ /* 0x0003e40000000800 */
[----:B------:R-:W-:Y:S07]  /*73c0*/  HMMA.16816.F32 R44, R8, R68, R44 ;  /* 0x00000044082c723c */ /* 0x000fee000000182c */
[----:B------:R-:W-:Y:S02]  /*73d0*/  IMAD.MOV.U32 R68, RZ, RZ, R85 ;  /* 0x000000ffff447224 */ /* 0x000fe400078e0055 */
[----:B-1----:R-:W-:-:S02]  /*73e0*/  FFMA.FTZ R4, R194, c[0x0][0x2d0], -R7 ;  /* 0x0000b400c2047a23 */ /* 0x002fc40000010807 */
[----:B------:R-:W-:Y:S01]  /*73f0*/  IMAD.MOV.U32 R194, RZ, RZ, R93 ;  /* 0x000000ffffc27224 */ /* 0x000fe200078e005d */
[----:B------:R-:W-:Y:S01]  /*7400*/  MOV R93, R90 ;  /* 0x0000005a005d7202 */ /* 0x000fe20000000f00 */
[----:B------:R1:W5:Y:S01]  /*7410*/  MUFU.EX2 R192, R4 ;  /* 0x0000000400c07308 */ /* 0x0003620000000800 */
[----:B------:R-:W-:Y:S02]  /*7420*/  IMAD.MOV.U32 R90, RZ, RZ, R89 ;  /* 0x000000ffff5a7224 */ /* 0x000fe400078e0059 */
[----:B------:R-:W-:Y:S02]  /*7430*/  IMAD.MOV.U32 R89, RZ, RZ, R108 ;  /* 0x000000ffff597224 */ /* 0x000fe400078e006c */
[----:B------:R-:W-:Y:S02]  /*7440*/  IMAD.MOV.U32 R108, RZ, RZ, R142 ;  /* 0x000000ffff6c7224 */ /* 0x000fe400078e008e */
[----:B------:R-:W-:Y:S01]  /*7450*/  HMMA.16816.F32 R140, R8, R60, R48 ;  /* 0x0000003c088c723c */ /* 0x000fe20000001830 */
[----:B------:R-:W-:-:S02]  /*7460*/  IMAD.MOV.U32 R41, RZ, RZ, R90 ;  /* 0x000000ffff297224 */ /* 0x000fc400078e005a */
[----:B------:R-:W-:Y:S02]  /*7470*/  IMAD.MOV.U32 R103, RZ, RZ, R108 ;  /* 0x000000ffff677224 */ /* 0x000fe400078e006c */
[----:B------:R-:W-:Y:S02]  /*7480*/  IMAD.MOV.U32 R85, RZ, RZ, R89 ;  /* 0x000000ffff557224 */ /* 0x000fe400078e0059 */
[----:B------:R-:W-:Y:S01]  /*7490*/  MOV R48, R84 ;  /* 0x0000005400307202 */ /* 0x000fe20000000f00 */
[C---:B------:R-:W-:Y:S01]  /*74a0*/  HMMA.16816.F32 R60, R8.reuse, R56, R24 ;  /* 0x00000038083c723c */ /* 0x040fe20000001818 */
[----:B-1----:R-:W-:Y:S01]  /*74b0*/  FFMA.FTZ R4, R195, c[0x0][0x2d0], -R7 ;  /* 0x0000b400c3047a23 */ /* 0x002fe20000010807 */
[----:B------:R-:W-:Y:S01]  /*74c0*/  MOV R84, R93 ;  /* 0x0000005d00547202 */ /* 0x000fe20000000f00 */
[----:B------:R-:W-:Y:S01]  /*74d0*/  IMAD.MOV.U32 R195, RZ, RZ, R88 ;  /* 0x000000ffffc37224 */ /* 0x000fe200078e0058 */
[----:B------:R-:W-:Y:S01]  /*74e0*/  MOV R69, R103 ;  /* 0x0000006700457202 */ /* 0x000fe20000000f00 */
[----:B------:R1:W-:Y:S01]  /*74f0*/  MUFU.EX2 R131, R4 ;  /* 0x0000000400837308 */ /* 0x0003e20000000800 */
[----:B------:R-:W-:Y:S01]  /*7500*/  IMAD.MOV.U32 R49, RZ, RZ, R100 ;  /* 0x000000ffff317224 */ /* 0x000fe200078e0064 */
[----:B------:R-:W-:Y:S01]  /*7510*/  LDSM.16.MT88.4 R24, [R216+0x2900] ;  /* 0x00290000d818783b */ /* 0x000fe20000004200 */
[----:B------:R-:W-:Y:S01]  /*7520*/  HMMA.16816.F32 R108, R8, R66, R16 ;  /* 0x00000042086c723c */ /* 0x000fe20000001810 */
[----:B------:R-:W-:-:S02]  /*7530*/  IMAD.MOV.U32 R51, RZ, RZ, R101 ;  /* 0x000000ffff337224 */ /* 0x000fc400078e0065 */
[----:B------:R-:W-:Y:S01]  /*7540*/  LDSM.16.MT88.4 R16, [R213+0x2900] ;  /* 0x00290000d510783b */ /* 0x000fe20000004200 */
[----:B------:R-:W-:-:S04]  /*7550*/  IMAD.MOV.U32 R50, RZ, RZ, R85 ;  /* 0x000000ffff327224 */ /* 0x000fc800078e0055 */
[C---:B------:R-:W-:Y:S01]  /*7560*/  HMMA.16816.F32 R56, R8.reuse, R58, R12 ;  /* 0x0000003a0838723c */ /* 0x040fe2000000180c */
[----:B-1----:R-:W-:Y:S02]  /*7570*/  FFMA.FTZ R4, R196, c[0x0][0x2d0], -R7 ;  /* 0x0000b400c4047a23 */ /* 0x002fe40000010807 */
[----:B------:R-:W-:Y:S02]  /*7580*/  IMAD.MOV.U32 R196, RZ, RZ, R98 ;  /* 0x000000ffffc47224 */ /* 0x000fe400078e0062 */
[----:B------:R1:W-:Y:S02]  /*7590*/  MUFU.EX2 R98, R4 ;  /* 0x0000000400627308 */ /* 0x0003e40000000800 */
[----:B-1----:R-:W-:Y:S02]  /*75a0*/  FFMA.FTZ R4, R163, c[0x0][0x2d0], -R6 ;  /* 0x0000b400a3047a23 */ /* 0x002fe40000010806 */
[----:B------:R-:W-:Y:S01]  /*75b0*/  HMMA.16816.F32 R160, R8, R70, R20 ;  /* 0x0000004608a0723c */ /* 0x000fe20000001814 */
[----:B------:R-:W1:Y:S03]  /*75c0*/  LDSM.16.MT88.4 R20, [R215+0x2100] ;  /* 0x00210000d714783b */ /* 0x000e660000004200 */
[----:B------:R3:W-:Y:S03]  /*75d0*/  MUFU.EX2 R94, R4 ;  /* 0x00000004005e7308 */ /* 0x0007e60000000800 */
[----:B------:R-:W-:Y:S01]  /*75e0*/  IMAD.MOV.U32 R71, RZ, RZ, R92 ;  /* 0x000000ffff477224 */ /* 0x000fe200078e005c */
[----:B--2---:R-:W-:-:S02]  /*75f0*/  F2FP.PACK_AB R8, R235, R236 ;  /* 0x000000eceb08723e */ /* 0x004fc400000000ff */
[----:B-----5:R-:W-:Y:S01]  /*7600*/  F2FP.PACK_AB R10, R192, R190 ;  /* 0x000000bec00a723e */ /* 0x020fe200000000ff */
[----:B---3--:R-:W-:Y:S02]  /*7610*/  FFMA.FTZ R4, R191, c[0x0][0x2d0], -R6 ;  /* 0x0000b400bf047a23 */ /* 0x008fe40000010806 */
[----:B------:R-:W-:Y:S02]  /*7620*/  IMAD.MOV.U32 R191, RZ, RZ, R68 ;  /* 0x000000ffffbf7224 */ /* 0x000fe400078e0044 */
[----:B------:R2:W3:Y:S01]  /*7630*/  MUFU.EX2 R93, R4 ;  /* 0x00000004005d7308 */ /* 0x0004e20000000800 */
[----:B------:R-:W-:Y:S02]  /*7640*/  IMAD.MOV.U32 R68, RZ, RZ, R48 ;  /* 0x000000ffff447224 */ /* 0x000fe400078e0030 */
[----:B------:R-:W-:Y:S01]  /*7650*/  IMAD.MOV.U32 R48, RZ, RZ, R127 ;  /* 0x000000ffff307224 */ /* 0x000fe200078e007f */
[----:B------:R-:W-:Y:S01]  /*7660*/  MOV R127, R83 ;  /* 0x00000053007f7202 */ /* 0x000fe20000000f00 */
[----:B--2---:R-:W-:Y:S01]  /*7670*/  FFMA.FTZ R4, R189, c[0x0][0x2d0], -R6 ;  /* 0x0000b400bd047a23 */ /* 0x004fe20000010806 */
[----:B---3--:R-:W-:Y:S01]  /*7680*/  F2FP.PACK_AB R9, R93, R94 ;  /* 0x0000005e5d09723e */ /* 0x008fe200000000ff */
[----:B------:R-:W-:-:S02]  /*7690*/  IMAD.MOV.U32 R189, RZ, RZ, R49 ;  /* 0x000000ffffbd7224 */ /* 0x000fc400078e0031 */
[----:B------:R2:W-:Y:S02]  /*76a0*/  MUFU.EX2 R92, R4 ;  /* 0x00000004005c7308 */ /* 0x0005e40000000800 */
[----:B--2---:R-:W-:-:S06]  /*76b0*/  FFMA.FTZ R4, R193, c[0x0][0x2d0], -R6 ;  /* 0x0000b400c1047a23 */ /* 0x004fcc0000010806 */
[----:B------:R2:W3:Y:S02]  /*76c0*/  MUFU.EX2 R90, R4 ;  /* 0x00000004005a7308 */ /* 0x0004e40000000800 */
[----:B--2---:R-:W-:Y:S01]  /*76d0*/  FFMA.FTZ R4, R204, c[0x0][0x2d0], -R7 ;  /* 0x0000b400cc047a23 */ /* 0x004fe20000010807 */
[----:B---3--:R-:W-:Y:S01]  /*76e0*/  F2FP.PACK_AB R11, R90, R92 ;  /* 0x0000005c5a0b723e */ /* 0x008fe200000000ff */
[----:B------:R-:W-:-:S04]  /*76f0*/  IMAD.MOV.U32 R204, RZ, RZ, R43 ;  /* 0x000000ffffcc7224 */ /* 0x000fc800078e002b */
[----:B------:R2:W-:Y:S01]  /*7700*/  MUFU.EX2 R91, R4 ;  /* 0x00000004005b7308 */ /* 0x0005e20000000800 */
[----:B------:R-:W-:Y:S02]  /*7710*/  FFMA.FTZ R7, R207, c[0x0][0x2d0], -R7 ;  /* 0x0000b400cf077a23 */ /* 0x000fe40000010807 */
[----:B------:R-:W-:Y:S01]  /*7720*/  IMAD.MOV.U32 R207, RZ, RZ, R51 ;  /* 0x000000ffffcf7224 */ /* 0x000fe200078e0033 */
[C---:B------:R-:W-:Y:S04]  /*7730*/  HMMA.16816.F32 R136, R8.reuse, R36, R136 ;  /* 0x000000240888723c */ /* 0x040fe80000001888 */
[----:B------:R-:W-:Y:S04]  /*7740*/  MUFU.EX2 R89, R7 ;  /* 0x0000000700597308 */ /* 0x000fe80000000800 */
[----:B------:R-:W-:Y:S01]  /*7750*/  HMMA.16816.F32 R148, R8, R38, R148 ;  /* 0x000000260894723c */ /* 0x000fe20000001894 */
[----:B--2---:R-:W-:-:S02]  /*7760*/  FFMA.FTZ R4, R197, c[0x0][0x2d0], -R6 ;  /* 0x0000b400c5047a23 */ /* 0x004fc40000010806 */
[----:B------:R-:W-:Y:S02]  /*7770*/  IMAD.MOV.U32 R197, RZ, RZ, R50 ;  /* 0x000000ffffc57224 */ /* 0x000fe400078e0032 */
[----:B------:R2:W-:Y:S03]  /*7780*/  MUFU.EX2 R88, R4 ;  /* 0x0000000400587308 */ /* 0x0005e60000000800 */
[C---:B----4-:R-:W-:Y:S08]  /*7790*/  HMMA.16816.F32 R152, R8.reuse, R32, R152 ;  /* 0x000000200898723c */ /* 0x050ff00000001898 */
[----:B------:R-:W-:Y:S01]  /*77a0*/  HMMA.16816.F32 R164, R8, R28, R164 ;  /* 0x0000001c08a4723c */ /* 0x000fe200000018a4 */
[----:B--2---:R-:W-:-:S07]  /*77b0*/  FFMA.FTZ R4, R199, c[0x0][0x2d0], -R6 ;  /* 0x0000b400c7047a23 */ /* 0x004fce0000010806 */
[C---:B------:R-:W-:Y:S01]  /*77c0*/  HMMA.16816.F32 R112, R8.reuse, R30, R112 ;  /* 0x0000001e0870723c */ /* 0x040fe20000001870 */
[----:B------:R-:W-:Y:S01]  /*77d0*/  IMAD.MOV.U32 R199, RZ, RZ, R127 ;  /* 0x000000ffffc77224 */ /* 0x000fe200078e007f */
[----:B------:R2:W3:Y:S06]  /*77e0*/  MUFU.EX2 R87, R4 ;  /* 0x0000000400577308 */ /* 0x0004ec0000000800 */
[----:B-1----:R-:W-:Y:S01]  /*77f0*/  HMMA.16816.F32 R116, R8, R20, R116 ;  /* 0x000000140874723c */ /* 0x002fe20000001874 */
[--C-:B--2---:R-:W-:Y:S02]  /*7800*/  FFMA.FTZ R4, R203, c[0x0][0x2d0], -R6.reuse ;  /* 0x0000b400cb047a23 */ /* 0x104fe40000010806 */
[----:B------:R-:W-:-:S02]  /*7810*/  FFMA.FTZ R6, R206, c[0x0][0x2d0], -R6 ;  /* 0x0000b400ce067a23 */ /* 0x000fc40000010806 */
[----:B------:R1:W-:Y:S01]  /*7820*/  MUFU.EX2 R86, R4 ;  /* 0x0000000400567308 */ /* 0x0003e20000000800 */
[----:B------:R-:W-:Y:S02]  /*7830*/  IMAD.MOV.U32 R206, RZ, RZ, R102 ;  /* 0x000000ffffce7224 */ /* 0x000fe400078e0066 */
[----:B------:R-:W-:Y:S01]  /*7840*/  HMMA.16816.F32 R100, R8, R34, R168 ;  /* 0x000000220864723c */ /* 0x000fe200000018a8 */
[----:B------:R-:W-:-:S04]  /*7850*/  IMAD.MOV.U32 R203, RZ, RZ, R125 ;  /* 0x000000ffffcb7224 */ /* 0x000fc800078e007d */
[----:B------:R-:W2:Y:S02]  /*7860*/  MUFU.EX2 R85, R6 ;  /* 0x0000000600557308 */ /* 0x000ea40000000800 */
[----:B------:R-:W-:Y:S01]  /*7870*/  F2FP.PACK_AB R168, R98, R131 ;  /* 0x0000008362a8723e */ /* 0x000fe200000000ff */
[----:B------:R-:W-:Y:S01]  /*7880*/  HMMA.16816.F32 R8, R8, R22, R52 ;  /* 0x000000160808723c */ /* 0x000fe20000001834 */
[----:B------:R-:W4:Y:S01]  /*7890*/  LDSM.16.MT88.4 R52, [R215+0x2900] ;  /* 0x00290000d734783b */ /* 0x000f220000004200 */
[----:B---3--:R-:W-:Y:S02]  /*78a0*/  F2FP.PACK_AB R169, R87, R88 ;  /* 0x0000005857a9723e */ /* 0x008fe400000000ff */
[----:B------:R-:W-:Y:S01]  /*78b0*/  F2FP.PACK_AB R170, R89, R91 ;  /* 0x0000005b59aa723e */ /* 0x000fe200000000ff */
[----:B-1----:R-:W-:Y:S01]  /*78c0*/  FFMA.FTZ R4, R198, c[0x0][0x2d0], -R2 ;  /* 0x0000b400c6047a23 */ /* 0x002fe20000010802 */
[----:B------:R-:W-:Y:S01]  /*78d0*/  MOV R198, R195 ;  /* 0x000000c300c67202 */ /* 0x000fe20000000f00 */
[----:B------:R-:W-:-:S02]  /*78e0*/  IMAD.MOV.U32 R195, RZ, RZ, R41 ;  /* 0x000000ffffc37224 */ /* 0x000fc400078e0029 */
[----:B------:R-:W-:Y:S02]  /*78f0*/  IMAD.MOV.U32 R41, RZ, RZ, R42 ;  /* 0x000000ffff297224 */ /* 0x000fe400078e002a */
[----:B------:R-:W-:Y:S02]  /*7900*/  IMAD.MOV.U32 R42, RZ, RZ, R84 ;  /* 0x000000ffff2a7224 */ /* 0x000fe400078e0054 */
[----:B------:R1:W-:Y:S01]  /*7910*/  MUFU.EX2 R84, R4 ;  /* 0x0000000400547308 */ /* 0x0003e20000000800 */
[----:B--2---:R-:W-:Y:S01]  /*7920*/  F2FP.PACK_AB R171, R85, R86 ;  /* 0x0000005655ab723e */ /* 0x004fe200000000ff */
[----:B------:R-:W-:-:S06]  /*7930*/  IMAD.MOV.U32 R193, RZ, RZ, R42 ;  /* 0x000000ffffc17224 */ /* 0x000fcc00078e002a */
[----:B------:R-:W-:Y:S01]  /*7940*/  HMMA.16816.F32 R136, R168, R16, R136 ;  /* 0x00000010a888723c */ /* 0x000fe20000001888 */
[----:B-1----:R-:W-:Y:S01]  /*7950*/  FFMA.FTZ R4, R202, c[0x0][0x2d0], -R2 ;  /* 0x0000b400ca047a23 */ /* 0x002fe20000010802 */
[----:B------:R-:W-:-:S06]  /*7960*/  MOV R202, R71 ;  /* 0x0000004700ca7202 */ /* 0x000fcc0000000f00 */
[C---:B------:R-:W-:Y:S01]  /*7970*/  HMMA.16816.F32 R148, R168.reuse, R18, R148 ;  /* 0x00000012a894723c */ /* 0x040fe20000001894 */
[----:B------:R1:W-:Y:S07]  /*7980*/  MUFU.EX2 R83, R4 ;  /* 0x0000000400537308 */ /* 0x0003ee0000000800 */
[C---:B------:R-:W-:Y:S08]  /*7990*/  HMMA.16816.F32 R152, R168.reuse, R24, R152 ;  /* 0x00000018a898723c */ /* 0x040ff00000001898 */
[----:B------:R-:W-:Y:S01]  /*79a0*/  HMMA.16816.F32 R100, R168, R26, R100 ;  /* 0x0000001aa864723c */ /* 0x000fe20000001864 */
[----:B-1----:R-:W-:-:S02]  /*79b0*/  FFMA.FTZ R4, R205, c[0x0][0x2d0], -R2 ;  /* 0x0000b400cd047a23 */ /* 0x002fc40000010802 */
[----:B------:R-:W-:Y:S02]  /*79c0*/  IMAD.MOV.U32 R205, RZ, RZ, R69 ;  /* 0x000000ffffcd7224 */ /* 0x000fe400078e0045 */
[----:B------:R-:W-:Y:S02]  /*79d0*/  IMAD.MOV.U32 R69, RZ, RZ, R82 ;  /* 0x000000ffff457224 */ /* 0x000fe400078e0052 */
[----:B------:R1:W-:Y:S01]  /*79e0*/  MUFU.EX2 R82, R4 ;  /* 0x0000000400527308 */ /* 0x0003e20000000800 */
[----:B----4-:R-:W-:Y:S01]  /*79f0*/  HMMA.16816.F32 R116, R168, R52, R116 ;  /* 0x00000034a874723c */ /* 0x010fe20000001874 */
[----:B-1----:R-:W-:Y:S01]  /*7a00*/  FFMA.FTZ R4, R208, c[0x0][0x2d0], -R2 ;  /* 0x0000b400d0047a23 */ /* 0x002fe20000010802 */
[----:B------:R-:W-:-:S05]  /*7a10*/  MOV R208, R40 ;  /* 0x0000002800d07202 */ /* 0x000fca0000000f00 */
[----:B------:R1:W2:Y:S02]  /*7a20*/  MUFU.EX2 R71, R4 ;  /* 0x0000000400477308 */ /* 0x0002a40000000800 */
[--C-:B-1----:R-:W-:Y:S01]  /*7a30*/  FFMA.FTZ R4, R185, c[0x0][0x2d0], -R0.reuse ;  /* 0x0000b400b9047a23 */ /* 0x102fe20000010800 */
[----:B--2---:R-:W-:Y:S01]  /*7a40*/  F2FP.PACK_AB R6, R71, R82 ;  /* 0x000000524706723e */ /* 0x004fe200000000ff */
[----:B------:R-:W-:Y:S02]  /*7a50*/  IMAD.MOV.U32 R185, RZ, RZ, R41 ;  /* 0x000000ffffb97224 */ /* 0x000fe400078e0029 */
[----:B------:R-:W1:Y:S02]  /*7a60*/  LDSM.16.MT88.4 R40, [R214+0x2900] ;  /* 0x00290000d628783b */ /* 0x000e640000004200 */
[----:B------:R2:W-:Y:S02]  /*7a70*/  MUFU.EX2 R49, R4 ;  /* 0x0000000400317308 */ /* 0x0005e40000000800 */
[----:B--2---:R-:W-:Y:S01]  /*7a80*/  FFMA.FTZ R4, R187, c[0x0][0x2d0], -R0 ;  /* 0x0000b400bb047a23 */ /* 0x004fe20000010800 */
[----:B------:R-:W-:-:S05]  /*7a90*/  MOV R187, R68 ;  /* 0x0000004400bb7202 */ /* 0x000fca0000000f00 */
[----:B------:R2:W3:Y:S02]  /*7aa0*/  MUFU.EX2 R64, R4 ;  /* 0x0000000400407308 */ /* 0x0004e40000000800 */
[--C-:B--2---:R-:W-:Y:S02]  /*7ab0*/  FFMA.FTZ R4, R186, c[0x0][0x2d0], -R0.reuse ;  /* 0x0000b400ba047a23 */ /* 0x104fe40000010800 */
[----:B------:R-:W-:Y:S01]  /*7ac0*/  IMAD.MOV.U32 R186, RZ, RZ, R69 ;  /* 0x000000ffffba7224 */ /* 0x000fe200078e0045 */
[C---:B-1----:R-:W-:Y:S03]  /*7ad0*/  HMMA.16816.F32 R164, R168.reuse, R40, R164 ;  /* 0x00000028a8a4723c */ /* 0x042fe600000018a4 */
[----:B------:R1:W-:Y:S05]  /*7ae0*/  MUFU.EX2 R51, R4 ;  /* 0x0000000400337308 */ /* 0x0003ea0000000800 */
[C---:B------:R-:W-:Y:S08]  /*7af0*/  HMMA.16816.F32 R112, R168.reuse, R42, R112 ;  /* 0x0000002aa870723c */ /* 0x040ff00000001870 */
[----:B------:R-:W-:Y:S01]  /*7b00*/  HMMA.16816.F32 R168, R168, R54, R8 ;  /* 0x00000036a8a8723c */ /* 0x000fe20000001808 */
[----:B-1----:R-:W-:Y:S01]  /*7b10*/  FFMA.FTZ R4, R188, c[0x0][0x2d0], -R0 ;  /* 0x0000b400bc047a23 */ /* 0x002fe20000010800 */
[----:B------:R-:W-:-:S02]  /*7b20*/  MOV R188, R5 ;  /* 0x0000000500bc7202 */ /* 0x000fc40000000f00 */
[----:B---3--:R-:W-:Y:S01]  /*7b30*/  F2FP.PACK_AB R5, R64, R49 ;  /* 0x000000314005723e */ /* 0x008fe200000000ff */
[----:B------:R1:W2:Y:S02]  /*7b40*/  MUFU.EX2 R50, R4 ;  /* 0x0000000400327308 */ /* 0x0002a40000000800 */
[----:B------:R-:W-:-:S06]  /*7b50*/  FFMA.FTZ R8, R230, c[0x0][0x2d0], -R2 ;  /* 0x0000b400e6087a23 */ /* 0x000fcc0000010802 */
[----:B------:R3:W-:Y:S01]  /*7b60*/  MUFU.EX2 R65, R8 ;  /* 0x0000000800417308 */ /* 0x0007e20000000800 */
[----:B-1----:R-:W-:Y:S02]  /*7b70*/  F2FP.PACK_AB R4, R83, R84 ;  /* 0x000000545304723e */ /* 0x002fe400000000ff */
[----:B--2---:R-:W-:Y:S01]  /*7b80*/  F2FP.PACK_AB R7, R50, R51 ;  /* 0x000000333207723e */ /* 0x004fe200000000ff */
[----:B---3--:R-:W-:-:S06]  /*7b90*/  FFMA.FTZ R8, R232, c[0x0][0x2d0], -R2 ;  /* 0x0000b400e8087a23 */ /* 0x008fcc0000010802 */
[C---:B------:R-:W-:Y:S01]  /*7ba0*/  HMMA.16816.F32 R140, R4.reuse, R156, R140 ;  /* 0x0000009c048c723c */ /* 0x040fe2000000188c */
[----:B------:R1:W-:Y:S07]  /*7bb0*/  MUFU.EX2 R66, R8 ;  /* 0x0000000800427308 */ /* 0x0003ee0000000800 */
[C---:B------:R-:W-:Y:S08]  /*7bc0*/  HMMA.16816.F32 R144, R4.reuse, R158, R144 ;  /* 0x0000009e0490723c */ /* 0x040ff00000001890 */
[----:B------:R-:W-:Y:S01]  /*7bd0*/  HMMA.16816.F32 R156, R4, R132, R44 ;  /* 0x00000084049c723c */ /* 0x000fe2000000182c */
[----:B-1----:R-:W-:-:S04]  /*7be0*/  FFMA.FTZ R8, R210, c[0x0][0x2d0], -R2 ;  /* 0x0000b400d2087a23 */ /* 0x002fc80000010802 */
[----:B------:R1:W-:Y:S02]  /*7bf0*/  MUFU.EX2 R67, R8 ;  /* 0x0000000800437308 */ /* 0x0003e40000000800 */
[----:B------:R-:W-:Y:S01]  /*7c00*/  IMAD.MOV.U32 R133, RZ, RZ, R48 ;  /* 0x000000ffff857224 */ /* 0x000fe200078e0030 */
[----:B------:R-:W-:Y:S01]  /*7c10*/  HMMA.16816.F32 R12, R4, R172, R60 ;  /* 0x000000ac040c723c */ /* 0x000fe2000000183c */
[----:B------:R-:W-:-:S07]  /*7c20*/  MOV R132, R126 ;  /* 0x0000007e00847202 */ /* 0x000fce0000000f00 */
[----:B------:R-:W-:Y:S01]  /*7c30*/  HMMA.16816.F32 R160, R4, R134, R160 ;  /* 0x0000008604a0723c */ /* 0x000fe200000018a0 */
[----:B-1----:R-:W-:-:S07]  /*7c40*/  FFMA.FTZ R8, R209, c[0x0][0x2d0], -R2 ;  /* 0x0000b400d1087a23 */ /* 0x002fce0000010802 */
[C---:B------:R-:W-:Y:S01]  /*7c50*/  HMMA.16816.F32 R104, R4.reuse, R72, R104 ;  /* 0x000000480468723c */ /* 0x040fe20000001868 */
[----:B------:R-:W-:Y:S01]  /*7c60*/  IMAD.MOV.U32 R135, RZ, RZ, R124 ;  /* 0x000000ffff877224 */ /* 0x000fe200078e007c */
[----:B------:R1:W-:Y:S06]  /*7c70*/  MUFU.EX2 R68, R8 ;  /* 0x0000000800447308 */ /* 0x0003ec0000000800 */
[----:B------:R-:W-:Y:S01]  /*7c80*/  HMMA.16816.F32 R108, R4, R74, R108 ;  /* 0x0000004a046c723c */ /* 0x000fe2000000186c */
[----:B-1----:R-:W-:-:S04]  /*7c90*/  FFMA.FTZ R8, R211, c[0x0][0x2d0], -R2 ;  /* 0x0000b400d3087a23 */ /* 0x002fc80000010802 */
[----:B------:R1:W-:Y:S02]  /*7ca0*/  MUFU.EX2 R69, R8 ;  /* 0x0000000800457308 */ /* 0x0003e40000000800 */
[----:B-1----:R-:W-:Y:S02]  /*7cb0*/  FFMA.FTZ R8, R229, c[0x0][0x2d0], -R2 ;  /* 0x0000b400e5087a23 */ /* 0x002fe40000010802 */
[----:B------:R-:W-:-:S04]  /*7cc0*/  IMAD.U32 R229, RZ, RZ, UR13 ;  /* 0x0000000dffe57e24 */ /* 0x000fc8000f8e00ff */
[----:B------:R1:W2:Y:S02]  /*7cd0*/  MUFU.EX2 R70, R8 ;  /* 0x0000000800467308 */ /* 0x0002a40000000800 */
[----:B-1----:R-:W-:Y:S01]  /*7ce0*/  FFMA.FTZ R8, R201, c[0x0][0x2d0], -R0 ;  /* 0x0000b400c9087a23 */ /* 0x002fe20000010800 */
[----:B--2---:R-:W-:-:S05]  /*7cf0*/  F2FP.PACK_AB R124, R70, R69 ;  /* 0x00000045467c723e */ /* 0x004fca00000000ff */
[----:B------:R1:W-:Y:S02]  /*7d00*/  MUFU.EX2 R44, R8 ;  /* 0x00000008002c7308 */ /* 0x0003e40000000800 */
[----:B-1----:R-:W-:-:S06]  /*7d10*/  FFMA.FTZ R8, R200, c[0x0][0x2d0], -R0 ;  /* 0x0000b400c8087a23 */ /* 0x002fcc0000010800 */
[----:B------:R1:W2:Y:S02]  /*7d20*/  MUFU.EX2 R45, R8 ;  /* 0x00000008002d7308 */ /* 0x0002a40000000800 */
[----:B-1----:R-:W-:-:S06]  /*7d30*/  FFMA.FTZ R8, R180, c[0x0][0x2d0], -R0 ;  /* 0x0000b400b4087a23 */ /* 0x002fcc0000010800 */
[----:B------:R1:W-:Y:S02]  /*7d40*/  MUFU.EX2 R47, R8 ;  /* 0x00000008002f7308 */ /* 0x0003e40000000800 */
[----:B-1----:R-:W-:-:S06]  /*7d50*/  FFMA.FTZ R8, R179, c[0x0][0x2d0], -R0 ;  /* 0x0000b400b3087a23 */ /* 0x002fcc0000010800 */
[----:B------:R1:W3:Y:S02]  /*7d60*/  MUFU.EX2 R48, R8 ;  /* 0x0000000800307308 */ /* 0x0002e40000000800 */
[--C-:B-1----:R-:W-:Y:S02]  /*7d70*/  FFMA.FTZ R8, R233, c[0x0][0x2d0], -R2.reuse ;  /* 0x0000b400e9087a23 */ /* 0x102fe40000010802 */
[----:B------:R-:W-:-:S04]  /*7d80*/  FFMA.FTZ R2, R234, c[0x0][0x2d0], -R2 ;  /* 0x0000b400ea027a23 */ /* 0x000fc80000010802 */
[----:B------:R1:W-:Y:S02]  /*7d90*/  MUFU.EX2 R60, R8 ;  /* 0x00000008003c7308 */ /* 0x0003e40000000800 */
[----:B-1----:R-:W-:Y:S06]  /*7da0*/  HMMA.16816.F32 R8, R4, R174, R56 ;  /* 0x000000ae0408723c */ /* 0x002fec0000001838 */
[----:B------:R1:W4:Y:S01]  /*7db0*/  MUFU.EX2 R56, R2 ;  /* 0x0000000200387308 */ /* 0x0003220000000800 */
[----:B------:R-:W-:Y:S02]  /*7dc0*/  F2FP.PACK_AB R4, R66, R65 ;  /* 0x000000414204723e */ /* 0x000fe400000000ff */
[----:B------:R-:W-:-:S02]  /*7dd0*/  F2FP.PACK_AB R6, R68, R67 ;  /* 0x000000434406723e */ /* 0x000fc400000000ff */
[----:B--2---:R-:W-:Y:S02]  /*7de0*/  F2FP.PACK_AB R5, R45, R44 ;  /* 0x0000002c2d05723e */ /* 0x004fe400000000ff */
[----:B---3--:R-:W-:Y:S01]  /*7df0*/  F2FP.PACK_AB R7, R48, R47 ;  /* 0x0000002f3007723e */ /* 0x008fe200000000ff */
[----:B-1----:R-:W-:Y:S01]  /*7e00*/  FFMA.FTZ R2, R181, c[0x0][0x2d0], -R0 ;  /* 0x0000b400b5027a23 */ /* 0x002fe20000010800 */
[----:B----4-:R-:W-:-:S05]  /*7e10*/  F2FP.PACK_AB R126, R56, R60 ;  /* 0x0000003c387e723e */ /* 0x010fca00000000ff */
[C---:B------:R-:W-:Y:S01]  /*7e20*/  HMMA.16816.F32 R140, R4.reuse, R36, R140 ;  /* 0x00000024048c723c */ /* 0x040fe2000000188c */
[----:B------:R1:W-:Y:S07]  /*7e30*/  MUFU.EX2 R46, R2 ;  /* 0x00000002002e7308 */ /* 0x0003ee0000000800 */
[C---:B------:R-:W-:Y:S08]  /*7e40*/  HMMA.16816.F32 R156, R4.reuse, R32, R156 ;  /* 0x00000020049c723c */ /* 0x040ff0000000189c */
[----:B------:R-:W-:Y:S01]  /*7e50*/  HMMA.16816.F32 R144, R4, R38, R144 ;  /* 0x000000260490723c */ /* 0x000fe20000001890 */
[----:B-1----:R-:W-:-:S04]  /*7e60*/  FFMA.FTZ R2, R184, c[0x0][0x2d0], -R0 ;  /* 0x0000b400b8027a23 */ /* 0x002fc80000010800 */
[----:B------:R1:W2:Y:S03]  /*7e70*/  MUFU.EX2 R37, R2 ;  /* 0x0000000200257308 */ /* 0x0002a60000000800 */
[C---:B------:R-:W-:Y:S08]  /*7e80*/  HMMA.16816.F32 R160, R4.reuse, R34, R160 ;  /* 0x0000002204a0723c */ /* 0x040ff000000018a0 */
[----:B------:R-:W-:Y:S01]  /*7e90*/  HMMA.16816.F32 R104, R4, R28, R104 ;  /* 0x0000001c0468723c */ /* 0x000fe20000001868 */
[--C-:B-1----:R-:W-:Y:S01]  /*7ea0*/  FFMA.FTZ R2, R183, c[0x0][0x2d0], -R0.reuse ;  /* 0x0000b400b7027a23 */ /* 0x102fe20000010800 */
[----:B--2---:R-:W-:Y:S01]  /*7eb0*/  F2FP.PACK_AB R125, R37, R46 ;  /* 0x0000002e257d723e */ /* 0x004fe200000000ff */
[----:B------:R-:W-:-:S05]  /*7ec0*/  FFMA.FTZ R0, R182, c[0x0][0x2d0], -R0 ;  /* 0x0000b400b6007a23 */ /* 0x000fca0000010800 */
[C---:B------:R-:W-:Y:S01]  /*7ed0*/  HMMA.16816.F32 R108, R4.reuse, R30, R108 ;  /* 0x0000001e046c723c */ /* 0x040fe2000000186c */
[----:B------:R1:W-:Y:S07]  /*7ee0*/  MUFU.EX2 R36, R2 ;  /* 0x0000000200247308 */ /* 0x0003ee0000000800 */
[C---:B------:R-:W-:Y:S01]  /*7ef0*/  HMMA.16816.F32 R12, R4.reuse, R20, R12 ;  /* 0x00000014040c723c */ /* 0x040fe2000000180c */
[----:B------:R2:W3:Y:S07]  /*7f00*/  MUFU.EX2 R32, R0 ;  /* 0x0000000000207308 */ /* 0x0004ee0000000800 */
[----:B------:R-:W-:Y:S01]  /*7f10*/  HMMA.16816.F32 R8, R4, R22, R8 ;  /* 0x000000160408723c */ /* 0x000fe20000001808 */
[----:B-1----:R-:W-:-:S04]  /*7f20*/  FADD.FTZ R2, R188, R133 ;  /* 0x00000085bc027221 */ /* 0x002fc80000010000 */
[----:B------:R-:W-:Y:S02]  /*7f30*/  FADD.FTZ R2, R187, R2 ;  /* 0x00000002bb027221 */ /* 0x000fe40000010000 */
[----:B------:R-:W-:Y:S02]  /*7f40*/  FADD.FTZ R6, R244, R242 ;  /* 0x000000f2f4067221 */ /* 0x000fe40000010000 */
[----:B--2---:R-:W-:Y:S01]  /*7f50*/  FADD.FTZ R0, R132, R135 ;  /* 0x0000008784007221 */ /* 0x004fe20000010000 */
[----:B---3--:R-:W-:Y:S01]  /*7f60*/  F2FP.PACK_AB R127, R32, R36 ;  /* 0x00000024207f723e */ /* 0x008fe200000000ff */
        /* <DEDUP_REMOVED lines=95> */
[----:B------:R1:W-:Y:S01]  /*8560*/  STL [R1+0x8], R5 ;  /* 0x0000080501007387 */ /* 0x0003e20000100800 */
[----:B------:R-:W-:-:S03]  /*8570*/  FADD.FTZ R0, R32, R0 ;  /* 0x0000000020007221 */ /* 0x000fc60000010000 */
[----:B------:R1:W-:Y:S04]  /*8580*/  STL [R1+0xc], R4 ;  /* 0x00000c0401007387 */ /* 0x0003e80000100800 */
[----:B------:R1:W-:Y:S04]  /*8590*/  STL [R1+0x10], R2 ;  /* 0x0000100201007387 */ /* 0x0003e80000100800 */
[----:B------:R1:W-:Y:S01]  /*85a0*/  STL [R1+0x14], R0 ;  /* 0x0000140001007387 */ /* 0x0003e20000100800 */
[----:B------:R-:W-:Y:S05]  /*85b0*/  @P0 BRA `(.L_x_258) ;  /* 0x0000015000000947 */ /* 0x000fea0003800000 */
[----:B------:R-:W-:Y:S01]  /*85c0*/  ISETP.LT.AND P0, PT, RZ, UR14, PT ;  /* 0x0000000eff007c0c */ /* 0x000fe2000bf01270 */
        /* <DEDUP_REMOVED lines=11> */
.L_x_259:
[----:B------:R-:W-:Y:S02]  /*8680*/  UISETP.NE.AND UP2, UPT, UR5, 0x1, UPT ;  /* 0x000000010500788c */ /* 0x000fe4000bf45270 */
[----:B------:R-:W-:Y:S02]  /*8690*/  ULDC.64 UR14, c[0x0][0x330] ;  /* 0x0000cc00000e7ab9 */ /* 0x000fe40000000a00 */
[----:B------:R-:W-:-:S07]  /*86a0*/  UIMAD.WIDE.U32 UR16, UR11, UR14, URZ ;  /* 0x0000000e0b1072a5 */ /* 0x000fce000f8e003f */
[----:B------:R-:W-:Y:S02]  /*86b0*/  @UP2 UMOV UR13, UR17 ;  /* 0x00000011000d2c82 */ /* 0x000fe40008000000 */
[----:B------:R-:W-:-:S03]  /*86c0*/  @UP2 USHF.R.U32.HI UR11, URZ, UR15, UR13 ;  /* 0x0000000f3f0b2299 */ /* 0x000fc6000801160d */
.L_x_260:
[----:B------:R-:W-:Y:S02]  /*86d0*/  ULDC UR13, c[0x0][0x32c] ;  /* 0x0000cb00000d7ab9 */ /* 0x000fe40000000800 */
[----:B------:R-:W-:-:S04]  /*86e0*/  UIMAD UR13, UR11, UR5, UR13 ;  /* 0x000000050b0d72a4 */ /* 0x000fc8000f8e020d */
[----:B------:R-:W-:-:S04]  /*86f0*/  UISETP.LT.AND UP2, UPT, UR6, UR13, UPT ;  /* 0x0000000d0600728c */ /* 0x000fc8000bf41270 */
[----:B------:R-:W-:-:S04]  /*8700*/  USEL UR6, UR6, UR13, UP2 ;  /* 0x0000000d06067287 */ /* 0x000fc80009000000 */
.L_x_258:
[----:B------:R-:W-:-:S07]  /*8710*/  UIMAD.WIDE UR14, UR6, 0x2aaaaaab, URZ ;  /* 0x2aaaaaab060e78a5 */ /* 0x000fce000f8e023f */
[----:B------:R-:W-:Y:S02]  /*8720*/  UMOV UR11, UR15 ;  /* 0x0000000f000b7c82 */ /* 0x000fe40008000000 */
[----:B------:R-:W-:-:S04]  /*8730*/  USHF.R.U32.HI UR5, URZ, 0x1f, UR11 ;  /* 0x0000001f3f057899 */ /* 0x000fc8000801160b */
[----:B------:R-:W-:-:S04]  /*8740*/  ULEA.HI.SX32 UR5, UR11, UR5, 0x1c ;  /* 0x000000050b057291 */ /* 0x000fc8000f8fe23f */
[----:B------:R-:W-:-:S04]  /*8750*/  UISETP.LT.AND UP2, UPT, UR4, UR5, UPT ;  /* 0x000000050400728c */ /* 0x000fc8000bf41270 */
[----:B------:R-:W-:-:S06]  /*8760*/  USEL UR5, UR4, UR5, !UP2 ;  /* 0x0000000504057287 */ /* 0x000fcc000d000000 */
[----:B------:R-:W-:-:S13]  /*8770*/  ISETP.GE.AND P0, PT, R229, UR5, PT ;  /* 0x00000005e5007c0c */ /* 0x000fda000bf06270 */
[----:B------:R-:W-:Y:S05]  /*8780*/  @!P0 BRA `(.L_x_261) ;  /* 0x00005d1000008947 */ /* 0x000fea0003800000 */
[----:B-1----:R-:W2:Y:S01]  /*8790*/  LDL R0, [R1+0x28] ;  /* 0x0000280001007983 */ /* 0x002ea20000100800 */
        /* <DEDUP_REMOVED lines=9> */
.L_x_278:
[----:B------:R-:W-:Y:S04]  /*8830*/  DEPBAR.LE SB0, 0x0 ;  /* 0x000080000000791a */ /* 0x000fe80000000000 */
[----:B------:R-:W-:Y:S01]  /*8840*/  BAR.SYNC.DEFER_BLOCKING 0x0 ;  /* 0x0000000000007b1d */ /* 0x000fe20000010000 */
[C---:B------:R-:W-:Y:S01]  /*8850*/  ISETP.LT.AND P2, PT, R229.reuse, UR4, PT ;  /* 0x00000004e5007c0c */ /* 0x040fe2000bf41270 */
[----:B------:R-:W-:Y:S01]  /*8860*/  IMAD.MOV.U32 R230, RZ, RZ, c[0x0][0x1e0] ;  /* 0x00007800ffe67624 */ /* 0x000fe200078e00ff */
[C---:B------:R-:W-:Y:S11]  /*8870*/  ISETP.GT.AND P4, PT, R229.reuse, UR4, PT ;  /* 0x00000004e5007c0c */ /* 0x040ff6000bf84270 */
[----:B-1----:R-:W-:Y:S01]  /*8880*/  @!P2 SHF.R.S32.HI R0, RZ, 0x1f, R229 ;  /* 0x0000001fff00a819 */ /* 0x002fe200000114e5 */
[C---:B------:R-:W-:Y:S04]  /*8890*/  @!P2 IMAD.WIDE.U32 R2, R229.reuse, c[0x0][0x208], RZ ;  /* 0x00008200e502aa25 */ /* 0x040fe800078e00ff */
[----:B------:R-:W-:Y:S02]  /*88a0*/  @!P2 IMAD R0, R0, c[0x0][0x208], RZ ;  /* 0x000082000000aa24 */ /* 0x000fe400078e02ff */
[----:B------:R-:W-:Y:S02]  /*88b0*/  @P4 IMAD.SHL.U32 R130, R230, 0x20, RZ ;  /* 0x00000020e6824824 */ /* 0x000fe400078e00ff */
[----:B------:R-:W-:Y:S01]  /*88c0*/  @!P2 IMAD R0, R229, c[0x0][0x20c], R0 ;  /* 0x00008300e500aa24 */ /* 0x000fe200078e0200 */
[----:B------:R-:W-:Y:S03]  /*88d0*/  LDSM.16.M88.4 R96, [R219+0x6100] ;  /* 0x00610000db60783b */ /* 0x000fe60000000200 */
[----:B------:R-:W-:Y:S03]  /*88e0*/  @!P2 IMAD.IADD R0, R3, 0x1, R0 ;  /* 0x000000010300a824 */ /* 0x000fe600078e0200 */
[----:B------:R-:W1:Y:S01]  /*88f0*/  LDSM.16.M88.4 R16, [R212+0x3100] ;  /* 0x00310000d410783b */ /* 0x000e620000000200 */
[----:B------:R-:W-:Y:S05]  /*8900*/  @!P2 IMAD R0, R0, 0x60, RZ ;  /* 0x000000600000a824 */ /* 0x000fea00078e02ff */
[----:B------:R-:W2:Y:S06]  /*8910*/  LDSM.16.M88.4 R92, [R219+0x8100] ;  /* 0x00810000db5c783b */ /* 0x000eac0000000200 */
[----:B------:R-:W3:Y:S06]  /*8920*/  LDL.64 R192, [R1+0x38] ;  /* 0x0000380001c07983 */ /* 0x000eec0000100a00 */
[----:B------:R-:W3:Y:S06]  /*8930*/  LDL.64 R128, [R1+0x40] ;  /* 0x0000400001807983 */ /* 0x000eec0000100a00 */
[----:B------:R-:W4:Y:S06]  /*8940*/  LDSM.16.M88.4 R32, [R212+0x3900] ;  /* 0x00390000d420783b */ /* 0x000f2c0000000200 */
[----:B------:R-:W5:Y:S06]  /*8950*/  LDL.64 R234, [R1+0x20] ;  /* 0x0000200001ea7983 */ /* 0x000f6c0000100a00 */
[----:B------:R-:W4:Y:S01]  /*8960*/  LDSM.16.M88.4 R48, [R212+0x4100] ;  /* 0x00410000d430783b */ /* 0x000f220000000200 */
[-C--:B-1----:R-:W-:Y:S05]  /*8970*/  HMMA.16816.F32 R4, R96, R16.reuse, RZ ;  /* 0x000000106004723c */ /* 0x082fea00000018ff */
[----:B------:R-:W5:Y:S03]  /*8980*/  LDL.64 R232, [R1+0x30] ;  /* 0x0000300001e87983 */ /* 0x000f660000100a00 */
        /* <DEDUP_REMOVED lines=69> */
[----:B------:R-:W-:Y:S02]  /*8de0*/  @P4 IADD3 R0, R229, -0x1, RZ ;  /* 0xffffffffe5004810 */ /* 0x000fe40007ffe0ff */
        /* <DEDUP_REMOVED lines=10> */
[----:B------:R1:W-:Y:S03]  /*8e90*/  @!P2 LDGSTS.E.BYPASS.LTC128B.128 [R231+0x2900], [R172.64], !P3 ;  /* 0x02900000ace7afae */ /* 0x0003e6000d901d6c */
[----:B-----5:R-:W-:Y:S03]  /*8ea0*/  @P4 IMAD.MOV.U32 R129, RZ, RZ, R235 ;  /* 0x000000ffff814224 */ /* 0x020fe600078e00eb */
[----:B----4-:R-:W-:Y:S01]  /*8eb0*/  LDSM.16.M88.4 R196, [R220+0x6100] ;  /* 0x00610000dcc4783b */ /* 0x010fe20000000200 */
[C---:B------:R-:W-:Y:S05]  /*8ec0*/  HMMA.16816.F32 R88, R184.reuse, R192, R88 ;  /* 0x000000c0b858723c */ /* 0x040fea0000001858 */
[----:B------:R-:W3:Y:S03]  /*8ed0*/  LDSM.16.M88.4 R200, [R218+0x3100] ;  /* 0x00310000dac8783b */ /* 0x000ee60000000200 */
[-C--:B------:R-:W-:Y:S03]  /*8ee0*/  HMMA.16816.F32 R92, R184, R194.reuse, R92 ;  /* 0x000000c2b85c723c */ /* 0x080fe6000000185c */
[----:B------:R-:W4:Y:S01]  /*8ef0*/  LDSM.16.M88.4 R204, [R220+0x8100] ;  /* 0x00810000dccc783b */ /* 0x000f220000000200 */
[----:B--2---:R-:W-:Y:S04]  /*8f00*/  @P4 SHF.R.S32.HI R2, RZ, 0x1f, R0 ;  /* 0x0000001fff024819 */ /* 0x004fe80000011400 */
[----:B------:R-:W-:Y:S01]  /*8f10*/  HMMA.16816.F32 R96, R176, R194, R96 ;  /* 0x000000c2b060723c */ /* 0x000fe20000001860 */
[----:B------:R-:W0:Y:S03]  /*8f20*/  LDGDEPBAR ;  /* 0x00000000000079af */ /* 0x000e260000000000 */
[----:B------:R-:W-:Y:S02]  /*8f30*/  @P4 IMAD R128, R2, c[0x0][0x1e0], RZ ;  /* 0x0000780002804a24 */ /* 0x000fe400078e02ff */
[C---:B------:R-:W-:Y:S01]  /*8f40*/  @P4 IMAD.WIDE.U32 R2, R0.reuse, c[0x0][0x1e0], RZ ;  /* 0x0000780000024a25 */ /* 0x040fe200078e00ff */
[----:B-1----:R-:W1:Y:S05]  /*8f50*/  LDSM.16.M88.4 R172, [R218+0x3900] ;  /* 0x00390000daac783b */ /* 0x002e6a0000000200 */
[----:B------:R-:W-:Y:S01]  /*8f60*/  @P4 IMAD R128, R0, c[0x0][0x1e4], R128 ;  /* 0x0000790000804a24 */ /* 0x000fe200078e0280 */
[----:B------:R-:W2:Y:S03]  /*8f70*/  LDSM.16.M88.4 R180, [R218+0x4100] ;  /* 0x00410000dab4783b */ /* 0x000ea60000000200 */
[----:B------:R-:W-:Y:S02]  /*8f80*/  @P4 IMAD.IADD R0, R3, 0x1, R128 ;  /* 0x0000000103004824 */ /* 0x000fe400078e0280 */
[----:B------:R-:W-:Y:S01]  /*8f90*/  @P4 IMAD.MOV.U32 R128, RZ, RZ, R232 ;  /* 0x000000ffff804224 */ /* 0x000fe200078e00e8 */
[----:B------:R-:W5:Y:S01]  /*8fa0*/  LDSM.16.M88.4 R184, [R218+0x4900] ;  /* 0x00490000dab8783b */ /* 0x000f620000000200 */
[----:B------:R-:W-:Y:S02]  /*8fb0*/  @P4 IMAD R0, R0, 0x60, RZ ;  /* 0x0000006000004824 */ /* 0x000fe400078e02ff */
[----:B------:R-:W-:Y:S03]  /*8fc0*/  @P4 IMAD.WIDE.U32 R128, R2, 0x60, R128 ;  /* 0x0000006002804825 */ /* 0x000fe600078e0080 */
[----:B------:R-:W2:Y:S01]  /*8fd0*/  LDSM.16.M88.4 R176, [R218+0x5100] ;  /* 0x00510000dab0783b */ /* 0x000ea20000000200 */
[----:B------:R-:W-:Y:S01]  /*8fe0*/  @P4 IMAD.IADD R0, R129, 0x1, R0 ;  /* 0x0000000181004824 */ /* 0x000fe200078e0200 */
[C---:B------:R-:W-:Y:S01]  /*8ff0*/  @P4 LEA R2, P0, R128.reuse, c[0x0][0x1c8], 0x1 ;  /* 0x0000720080024a11 */ /* 0x040fe200078008ff */
[----:B------:R-:W-:Y:S01]  /*9000*/  IMAD.MOV.U32 R232, RZ, RZ, c[0x0][0x1e4] ;  /* 0x00007900ffe87624 */ /* 0x000fe200078e00ff */
[-C--:B---3--:R-:W-:Y:S02]  /*9010*/  HMMA.16816.F32 R4, R196, R200.reuse, R4 ;  /* 0x000000c8c404723c */ /* 0x088fe40000001804 */
[----:B------:R-:W-:Y:S03]  /*9020*/  LDSM.16.M88.4 R188, [R221+0x6100] ;  /* 0x00610000ddbc783b */ /* 0x000fe60000000200 */
[----:B------:R-:W-:Y:S02]  /*9030*/  @P4 LEA.HI.X R3, R128, c[0x0][0x1cc], R0, 0x1, P0 ;  /* 0x0000730080034a11 */ /* 0x000fe400000f0c00 */
[----:B------:R-:W-:Y:S01]  /*9040*/  @P4 SHF.L.U64.HI R0, R230, 0x5, R232 ;  /* 0x00000005e6004819 */ /* 0x000fe200000102e8 */
[C---:B----4-:R-:W-:Y:S01]  /*9050*/  HMMA.16816.F32 R8, R204.reuse, R200, R8 ;  /* 0x000000c8cc08723c */ /* 0x050fe20000001808 */
[----:B------:R-:W-:Y:S01]  /*9060*/  LDSM.16.M88.4 R192, [R217] ;  /* 0x00000000d9c0783b */ /* 0x000fe20000000200 */
[----:B------:R-:W-:Y:S05]  /*9070*/  PLOP3.LUT P0, PT, PT, PT, UP1, 0x80, 0x0 ;  /* 0x000000000000781c */ /* 0x000fea0003f0f018 */
[----:B------:R-:W-:Y:S01]  /*9080*/  LDSM.16.M88.4 R208, [R217+0x1000] ;  /* 0x00100000d9d0783b */ /* 0x000fe20000000200 */
        /* <DEDUP_REMOVED lines=13> */
[-C--:B-----5:R-:W-:Y:S08]  /*9160*/  HMMA.16816.F32 R52, R196, R184.reuse, R52 ;  /* 0x000000b8c434723c */ /* 0x0a0ff00000001834 */
        /* <DEDUP_REMOVED lines=33> */
[C---:B------:R-:W-:Y:S08]  /*9380*/  HMMA.16816.F32 R40, R200.reuse, R208, R40 ;  /* 0x000000d0c828723c */ /* 0x040ff00000001828 */
[-C--:B------:R-:W-:Y:S08]  /*9390*/  HMMA.16816.F32 R44, R200, R210.reuse, R44 ;  /* 0x000000d2c82c723c */ /* 0x080ff0000000182c */
[C---:B------:R-:W-:Y:S08]  /*93a0*/  HMMA.16816.F32 R48, R188.reuse, R210, R48 ;  /* 0x000000d2bc30723c */ /* 0x040ff00000001830 */
[-C--:B---3--:R-:W-:Y:S08]  /*93b0*/  HMMA.16816.F32 R52, R188, R184.reuse, R52 ;  /* 0x000000b8bc34723c */ /* 0x088ff00000001834 */
[C---:B------:R-:W-:Y:S08]  /*93c0*/  HMMA.16816.F32 R56, R200.reuse, R184, R56 ;  /* 0x000000b8c838723c */ /* 0x040ff00000001838 */
[-C--:B------:R-:W-:Y:S08]  /*93d0*/  HMMA.16816.F32 R60, R200, R186.reuse, R60 ;  /* 0x000000bac83c723c */ /* 0x080ff0000000183c */
[C---:B------:R-:W-:Y:S08]  /*93e0*/  HMMA.16816.F32 R64, R188.reuse, R186, R64 ;  /* 0x000000babc40723c */ /* 0x040ff00000001840 */
[-C--:B-1----:R-:W-:Y:S08]  /*93f0*/  HMMA.16816.F32 R68, R188, R172.reuse, R68 ;  /* 0x000000acbc44723c */ /* 0x082ff00000001844 */
[C---:B------:R-:W-:Y:S01]  /*9400*/  HMMA.16816.F32 R72, R200.reuse, R172, R72 ;  /* 0x000000acc848723c */ /* 0x040fe20000001848 */
[----:B------:R1:W3:Y:S07]  /*9410*/  LDL R173, [R1+0x28] ;  /* 0x0000280001ad7983 */ /* 0x0002ee0000100800 */
[-C--:B------:R-:W-:Y:S08]  /*9420*/  HMMA.16816.F32 R76, R200, R174.reuse, R76 ;  /* 0x000000aec84c723c */ /* 0x080ff0000000184c */
[C---:B------:R-:W-:Y:S07]  /*9430*/  HMMA.16816.F32 R80, R188.reuse, R174, R80 ;  /* 0x000000aebc50723c */ /* 0x040fee0000001850 */
[-C--:B------:R-:W-:Y:S01]  /*9440*/  @P4 IADD3 R174, P1, R180, R130.reuse, RZ ;  /* 0x00000082b4ae4210 */ /* 0x080fe20007f3e0ff */
[-C--:B------:R-:W-:Y:S04]  /*9450*/  HMMA.16816.F32 R84, R188, R176.reuse, R84 ;  /* 0x000000b0bc54723c */ /* 0x080fe80000001854 */
[--C-:B------:R-:W-:Y:S01]  /*9460*/  @P4 IMAD.X R175, R181, 0x1, R0.reuse, P1 ;  /* 0x00000001b5af4824 */ /* 0x100fe200008e0600 */
[-C--:B------:R-:W-:Y:S03]  /*9470*/  @P4 IADD3 R128, P2, R174, R130.reuse, RZ ;  /* 0x00000082ae804210 */ /* 0x080fe60007f5e0ff */
[C---:B------:R-:W-:Y:S01]  /*9480*/  HMMA.16816.F32 R88, R200.reuse, R176, R88 ;  /* 0x000000b0c858723c */ /* 0x040fe20000001858 */
[----:B------:R5:W-:Y:S03]  /*9490*/  @P4 LDGSTS.E.BYPASS.LTC128B.128 [R231+0x4100], [R174.64], !P3 ;  /* 0x04100000aee74fae */ /* 0x000be6000d901d6c */
[--C-:B------:R-:W-:Y:S01]  /*94a0*/  @P4 IMAD.X R129, R175, 0x1, R0.reuse, P2 ;  /* 0x00000001af814824 */ /* 0x100fe200010e0600 */
[-C--:B----4-:R-:W-:Y:S03]  /*94b0*/  @P4 IADD3 R2, P1, R128, R130.reuse, RZ ;  /* 0x0000008280024210 */ /* 0x090fe60007f3e0ff */
[-C--:B------:R-:W-:Y:S01]  /*94c0*/  HMMA.16816.F32 R92, R200, R178.reuse, R92 ;  /* 0x000000b2c85c723c */ /* 0x080fe2000000185c */
[----:B------:R1:W-:Y:S03]  /*94d0*/  @P4 LDGSTS.E.BYPASS.LTC128B.128 [R231+0x4900], [R128.64], !P3 ;  /* 0x0490000080e74fae */ /* 0x0003e6000d901d6c */
[--C-:B------:R-:W-:Y:S04]  /*94e0*/  @P4 IMAD.X R3, R129, 0x1, R0.reuse, P1 ;  /* 0x0000000181034824 */ /* 0x100fe800008e0600 */
[----:B------:R-:W-:Y:S01]  /*94f0*/  HMMA.16816.F32 R96, R188, R178, R96 ;  /* 0x000000b2bc60723c */ /* 0x000fe20000001860 */
[----:B------:R4:W-:Y:S03]  /*9500*/  @P4 LDGSTS.E.BYPASS.LTC128B.128 [R231+0x5100], [R2.64], !P3 ;  /* 0x0510000002e74fae */ /* 0x0009e6000d901d6c */
[----:B---3--:R-:W-:Y:S01]  /*9510*/  @P0 IMAD.MOV.U32 R173, RZ, RZ, R135 ;  /* 0x000000ffffad0224 */ /* 0x008fe200078e0087 */
[----:B------:R-:W-:Y:S04]  /*9520*/  @P4 IADD3 R176, P0, R2, R130, RZ ;  /* 0x0000008202b04210 */ /* 0x000fe80007f1e0ff */
[----:B------:R-:W3:Y:S03]  /*9530*/  SHFL.IDX PT, R130, R173, RZ, 0x1c1f ;  /* 0x001c1fffad827589 */ /* 0x000ee600000e0000 */
[----:B------:R-:W-:Y:S01]  /*9540*/  @P4 IMAD.X R177, R3, 0x1, R0, P0 ;  /* 0x0000000103b14824 */ /* 0x000fe200000e0600 */
[----:B------:R-:W-:Y:S01]  /*9550*/  PLOP3.LUT P0, PT, PT, PT, UP0, 0x40, 0x0 ;  /* 0x000000000000781c */ /* 0x000fe20003f0e808 */
[----:B------:R-:W-:Y:S03]  /*9560*/  IMAD R0, R229, -0x60, RZ ;  /* 0xffffffa0e5007824 */ /* 0x000fe600078e02ff */
[----:B------:R1:W-:Y:S02]  /*9570*/  @P4 LDGSTS.E.BYPASS.LTC128B.128 [R231+0x5900], [R176.64], !P3 ;  /* 0x05900000b0e74fae */ /* 0x0003e4000d901d6c */
[----:B--2---:R-:W-:Y:S04]  /*9580*/  IADD3 R182, -R183, 0x1, R0 ;  /* 0x00000001b7b67810 */ /* 0x004fe80007ffe100 */
[----:B------:R-:W0:Y:S01]  /*9590*/  LDGDEPBAR ;  /* 0x00000000000079af */ /* 0x000e220000000000 */
[----:B-1----:R-:W-:Y:S05]  /*95a0*/  IMAD.U32 R176, RZ, RZ, UR12 ;  /* 0x0000000cffb07e24 */ /* 0x002fea000f8e00ff */
[----:B------:R-:W-:Y:S04]  /*95b0*/  IADD3 R176, -R176, UR7, R182 ;  /* 0x00000007b0b07c10 */ /* 0x000fe8000fffe1b6 */
[C---:B-----5:R-:W-:Y:S02]  /*95c0*/  IADD3 R174, R176.reuse, c[0x0][0x328], RZ ;  /* 0x0000ca00b0ae7a10 */ /* 0x060fe40007ffe0ff */
[----:B------:R-:W-:Y:S03]  /*95d0*/  IADD3 R175, R176, UR10, RZ ;  /* 0x0000000ab0af7c10 */ /* 0x000fe6000fffe0ff */
[----:B---3--:R-:W-:Y:S02]  /*95e0*/  IMAD.IADD R135, R174, 0x1, R130 ;  /* 0x00000001ae877824 */ /* 0x008fe400078e0282 */
[----:B----4-:R-:W-:Y:S01]  /*95f0*/  IMAD.IADD R2, R130, 0x1, R175 ;  /* 0x0000000182027824 */ /* 0x010fe200078e02af */
[----:B------:R-:W-:-:S05]  /*9600*/  @P0 BRA `(.L_x_262) ;  /* 0x0000019000000947 */ /* 0x000fca0003800000 */
[----:B------:R-:W-:Y:S01]  /*9610*/  IMAD.U32 R3, RZ, RZ, UR12 ;  /* 0x0000000cff037e24 */ /* 0x000fe2000f8e00ff */
[----:B------:R-:W-:Y:S04]  /*9620*/  BSSY B0, `(.L_x_263) ;  /* 0x0000012000007945 */ /* 0x000fe80003800000 */
[----:B------:R-:W-:Y:S04]  /*9630*/  IADD3 R3, -R3, UR7, R130 ;  /* 0x0000000703037c10 */ /* 0x000fe8000fffe182 */
        /* <DEDUP_REMOVED lines=11> */
.L_x_264:
[----:B------:R-:W-:Y:S04]  /*96f0*/  MOV R128, c[0x0][0x32c] ;  /* 0x0000cb0000807a02 */ /* 0x000fe80000000f00 */
[----:B------:R-:W-:Y:S11]  /*9700*/  ISETP.NE.AND P0, PT, R128, 0x1, PT ;  /* 0x000000018000780c */ /* 0x000ff60003f05270 */
[----:B------:R-:W-:Y:S02]  /*9710*/  @!UPT UIADD3 URZ, URZ, URZ, URZ ;  /* 0x0000003f3f3ff290 */ /* 0x000fe4000fffe03f */
[----:B------:R-:W-:Y:S05]  /*9720*/  @P0 IMAD.HI.U32 R128, R3, c[0x0][0x330], RZ ;  /* 0x0000cc0003800a27 */ /* 0x000fea00078e00ff */
[----:B------:R-:W-:Y:S02]  /*9730*/  @P0 SHF.R.U32.HI R3, RZ, c[0x0][0x334], R128 ;  /* 0x0000cd00ff030a19 */ /* 0x000fe40000011680 */
.L_x_265:
[----:B------:R-:W-:Y:S05]  /*9740*/  BSYNC B0 ;  /* 0x0000000000007941 */ /* 0x000fea0003800000 */
.L_x_263:
[----:B------:R-:W-:Y:S04]  /*9750*/  IMAD.IADD R128, R0, 0x1, -R183 ;  /* 0x0000000100807824 */ /* 0x000fe800078e0ab7 */
[----:B------:R-:W-:Y:S05]  /*9760*/  IMAD R3, R3, c[0x0][0x32c], R128 ;  /* 0x0000cb0003037a24 */ /* 0x000fea00078e0280 */
[----:B------:R-:W-:Y:S02]  /*9770*/  IADD3 R128, R3, c[0x0][0x32c], RZ ;  /* 0x0000cb0003807a10 */ /* 0x000fe40007ffe0ff */
[----:B------:R-:W-:Y:S02]  /*9780*/  IMNMX R2, R2, R3, !PT ;  /* 0x0000000302027217 */ /* 0x000fe40007800200 */
[----:B------:R-:W-:Y:S02]  /*9790*/  IMNMX R135, R135, R128, PT ;  /* 0x0000008087877217 */ /* 0x000fe40003800200 */
.L_x_262:
[----:B------:R-:W-:Y:S01]  /*97a0*/  PLOP3.LUT P0, PT, PT, PT, UP0, 0x40, 0x0 ;  /* 0x000000000000781c */ /* 0x000fe20003f0e808 */
[----:B------:R-:W1:Y:S02]  /*97b0*/  SHFL.IDX PT, R128, R173, 0x1, 0x1c1f ;  /* 0x003c1f00ad807f89 */ /* 0x000e6400000e0000 */
[----:B-1----:R-:W-:Y:S01]  /*97c0*/  IADD3 R3, R175, R128, RZ ;  /* 0x00000080af037210 */ /* 0x002fe20007ffe0ff */
[----:B------:R-:W-:Y:S09]  /*97d0*/  IMAD.IADD R130, R174, 0x1, R128 ;  /* 0x00000001ae827824 */ /* 0x000ff200078e0280 */
        /* <DEDUP_REMOVED lines=15> */
.L_x_268:
[----:B------:R-:W-:Y:S04]  /*98d0*/  MOV R129, c[0x0][0x32c] ;  /* 0x0000cb0000817a02 */ /* 0x000fe80000000f00 */
[----:B------:R-:W-:Y:S11]  /*98e0*/  ISETP.NE.AND P0, PT, R129, 0x1, PT ;  /* 0x000000018100780c */ /* 0x000ff60003f05270 */
[----:B------:R-:W-:Y:S02]  /*98f0*/  @!UPT UIADD3 URZ, URZ, URZ, URZ ;  /* 0x0000003f3f3ff290 */ /* 0x000fe4000fffe03f */
[----:B------:R-:W-:Y:S05]  /*9900*/  @P0 IMAD.HI.U32 R129, R128, c[0x0][0x330], RZ ;  /* 0x0000cc0080810a27 */ /* 0x000fea00078e00ff */
[----:B------:R-:W-:Y:S02]  /*9910*/  @P0 SHF.R.U32.HI R128, RZ, c[0x0][0x334], R129 ;  /* 0x0000cd00ff800a19 */ /* 0x000fe40000011681 */
.L_x_269:
[----:B------:R-:W-:Y:S05]  /*9920*/  BSYNC B0 ;  /* 0x0000000000007941 */ /* 0x000fea0003800000 */
.L_x_267:
[----:B------:R-:W-:Y:S04]  /*9930*/  IMAD.IADD R129, R0, 0x1, -R183 ;  /* 0x0000000100817824 */ /* 0x000fe800078e0ab7 */
[----:B------:R-:W-:Y:S05]  /*9940*/  IMAD R128, R128, c[0x0][0x32c], R129 ;  /* 0x0000cb0080807a24 */ /* 0x000fea00078e0281 */
[----:B------:R-:W-:Y:S02]  /*9950*/  IADD3 R129, R128, c[0x0][0x32c], RZ ;  /* 0x0000cb0080817a10 */ /* 0x000fe40007ffe0ff */
[----:B------:R-:W-:Y:S02]  /*9960*/  IMNMX R3, R3, R128, !PT ;  /* 0x0000008003037217 */ /* 0x000fe40007800200 */
[----:B------:R-:W-:Y:S02]  /*9970*/  IMNMX R130, R130, R129, PT ;  /* 0x0000008182827217 */ /* 0x000fe40003800200 */
.L_x_266:
        /* <DEDUP_REMOVED lines=19> */
.L_x_272:
[----:B------:R-:W-:Y:S04]  /*9ab0*/  MOV R177, c[0x0][0x32c] ;  /* 0x0000cb0000b17a02 */ /* 0x000fe80000000f00 */
[----:B------:R-:W-:Y:S11]  /*9ac0*/  ISETP.NE.AND P0, PT, R177, 0x1, PT ;  /* 0x00000001b100780c */ /* 0x000ff60003f05270 */
[----:B------:R-:W-:Y:S02]  /*9ad0*/  @!UPT UIADD3 URZ, URZ, URZ, URZ ;  /* 0x0000003f3f3ff290 */ /* 0x000fe4000fffe03f */
[----:B------:R-:W-:Y:S05]  /*9ae0*/  @P0 IMAD.HI.U32 R177, R172, c[0x0][0x330], RZ ;  /* 0x0000cc00acb10a27 */ /* 0x000fea00078e00ff */
[----:B------:R-:W-:Y:S02]  /*9af0*/  @P0 SHF.R.U32.HI R172, RZ, c[0x0][0x334], R177 ;  /* 0x0000cd00ffac0a19 */ /* 0x000fe400000116b1 */
.L_x_273:
[----:B------:R-:W-:Y:S05]  /*9b00*/  BSYNC B0 ;  /* 0x0000000000007941 */ /* 0x000fea0003800000 */
.L_x_271:
[----:B------:R-:W-:Y:S04]  /*9b10*/  IMAD.IADD R177, R0, 0x1, -R183 ;  /* 0x0000000100b17824 */ /* 0x000fe800078e0ab7 */
[----:B------:R-:W-:Y:S05]  /*9b20*/  IMAD R172, R172, c[0x0][0x32c], R177 ;  /* 0x0000cb00acac7a24 */ /* 0x000fea00078e02b1 */
[----:B------:R-:W-:Y:S02]  /*9b30*/  IADD3 R177, R172, c[0x0][0x32c], RZ ;  /* 0x0000cb00acb17a10 */ /* 0x000fe40007ffe0ff */
[----:B------:R-:W-:Y:S02]  /*9b40*/  IMNMX R128, R128, R172, !PT ;  /* 0x000000ac80807217 */ /* 0x000fe40007800200 */
[----:B------:R-:W-:Y:S02]  /*9b50*/  IMNMX R129, R129, R177, PT ;  /* 0x000000b181817217 */ /* 0x000fe40003800200 */
.L_x_270:
[C---:B------:R-:W-:Y:S02]  /*9b60*/  ISETP.GE.AND P1, PT, R0.reuse, 0x9, PT ;  /* 0x000000090000780c */ /* 0x040fe40003f26270 */
[----:B------:R-:W-:Y:S02]  /*9b70*/  ISETP.GE.AND P5, PT, R0, 0xa, PT ;  /* 0x0000000a0000780c */ /* 0x000fe40003fa6270 */
[----:B------:R-:W-:Y:S02]  /*9b80*/  ISETP.GT.AND P0, PT, R2, 0x8, !P1 ;  /* 0x000000080200780c */ /* 0x000fe40004f04270 */
[----:B------:R-:W-:Y:S02]  /*9b90*/  P2R R183, PR, RZ, 0x8 ;  /* 0x00000008ffb77803 */ /* 0x000fe40000000000 */
[----:B------:R-:W-:Y:S02]  /*9ba0*/  ISETP.LT.OR P0, PT, R135, 0x9, P0 ;  /* 0x000000098700780c */ /* 0x000fe40000701670 */
[----:B------:R-:W-:Y:S02]  /*9bb0*/  ISETP.GE.AND P3, PT, R0, 0x12, PT ;  /* 0x000000120000780c */ /* 0x000fe40003f66270 */
[----:B------:R-:W-:Y:S02]  /*9bc0*/  FSEL R184, R16, -INF , !P0 ;  /* 0xff80000010b87808 */ /* 0x000fe40004000000 */
[----:B------:R-:W-:Y:S02]  /*9bd0*/  ISETP.GT.AND P0, PT, R3, 0x9, !P5 ;  /* 0x000000090300780c */ /* 0x000fe40006f04270 */
[----:B------:R-:W-:Y:S02]  /*9be0*/  ISETP.GT.AND P2, PT, R2, 0x9, !P5 ;  /* 0x000000090200780c */ /* 0x000fe40006f44270 */
        /* <DEDUP_REMOVED lines=15> */
[----:B------:R-:W-:Y:S02]  /*9ce0*/  ISETP.LT.OR P0, PT, R135, 0x19, P0 ;  /* 0x000000198700780c */ /* 0x000fe40000701670 */
        /* <DEDUP_REMOVED lines=13> */
[C---:B------:R-:W-:Y:S02]  /*9dc0*/  ISETP.GT.AND P0, PT, R3.reuse, 0x19, !P2 ;  /* 0x000000190300780c */ /* 0x040fe40005704270 */
        /* <DEDUP_REMOVED lines=17> */
[C---:B------:R-:W-:Y:S02]  /*9ee0*/  ISETP.GT.AND P0, PT, R3.reuse, 0x20, !P2 ;  /* 0x000000200300780c */ /* 0x040fe40005704270 */
        /* <DEDUP_REMOVED lines=15> */
[C---:B------:R-:W-:Y:S02]  /*9fe0*/  ISETP.GE.AND P5, PT, R0.reuse, 0x52, PT ;  /* 0x000000520000780c */ /* 0x040fe40003fa6270 */
        /* <DEDUP_REMOVED lines=20> */
[----:B------:R-:W-:Y:S04]  /*a130*/  ISETP.LT.OR P0, PT, R135, 0x32, P0 ;  /* 0x000000328700780c */ /* 0x000fe80000701670 */
        /* <DEDUP_REMOVED lines=49> */
[C---:B------:R-:W-:Y:S04]  /*a450*/  ISETP.GT.AND P0, PT, R3.reuse, 0x48, !P2 ;  /* 0x000000480300780c */ /* 0x040fe80005704270 */
[----:B------:R-:W-:Y:S04]  /*a460*/  ISETP.LT.OR P0, PT, R130, 0x49, P0 ;  /* 0x000000498200780c */ /* 0x000fe80000701670 */
        /* <DEDUP_REMOVED lines=21> */
[----:B------:R-:W-:Y:S02]  /*a5c0*/  ISETP.GT.AND P0, PT, R2, RZ, !P3 ;  /* 0x000000ff0200720c */ /* 0x000fe40005f04270 */
[----:B------:R-:W-:Y:S02]  /*a5d0*/  P2R R5, PR, RZ, 0x8 ;  /* 0x00000008ff057803 */ /* 0x000fe40000000000 */
[----:B------:R-:W-:Y:S04]  /*a5e0*/  ISETP.LT.OR P0, PT, R135, 0x1, P0 ;  /* 0x000000018700780c */ /* 0x000fe80000701670 */
[----:B------:R-:W-:Y:S02]  /*a5f0*/  FSEL R36, R4, -INF , !P0 ;  /* 0xff80000004247808 */ /* 0x000fe40004000000 */
[----:B------:R-:W-:Y:S04]  /*a600*/  ISETP.GT.AND P0, PT, R3, 0x1, !P1 ;  /* 0x000000010300780c */ /* 0x000fe80004f04270 */
[C---:B------:R-:W-:Y:S04]  /*a610*/  ISETP.LT.OR P0, PT, R130.reuse, 0x2, P0 ;  /* 0x000000028200780c */ /* 0x040fe80000701670 */
[----:B------:R-:W-:Y:S02]  /*a620*/  FSEL R48, R7, -INF , !P0 ;  /* 0xff80000007307808 */ /* 0x000fe40004000000 */
[----:B------:R-:W-:Y:S04]  /*a630*/  ISETP.GT.AND P0, PT, R3, RZ, !P3 ;  /* 0x000000ff0300720c */ /* 0x000fe80005f04270 */
[----:B------:R-:W-:Y:S04]  /*a640*/  ISETP.LT.OR P0, PT, R130, 0x1, P0 ;  /* 0x000000018200780c */ /* 0x000fe80000701670 */
[----:B------:R-:W-:Y:S02]  /*a650*/  FSEL R39, R6, -INF , !P0 ;  /* 0xff80000006277808 */ /* 0x000fe40004000000 */
[----:B------:R-:W-:Y:S04]  /*a660*/  ISETP.GT.AND P0, PT, R2, 0x58, !P4 ;  /* 0x000000580200780c */ /* 0x000fe80006704270 */
[C---:B------:R-:W-:Y:S04]  /*a670*/  ISETP.LT.OR P0, PT, R135.reuse, 0x59, P0 ;  /* 0x000000598700780c */ /* 0x040fe80000701670 */
[----:B------:R-:W-:Y:S02]  /*a680*/  FSEL R80, R96, -INF , !P0 ;  /* 0xff80000060507808 */ /* 0x000fe40004000000 */
[----:B------:R-:W-:Y:S04]  /*a690*/  ISETP.GE.AND P0, PT, R0, 0x5a, PT ;  /* 0x0000005a0000780c */ /* 0x000fe80003f06270 */
[----:B------:R-:W-:Y:S04]  /*a6a0*/  ISETP.GT.AND P2, PT, R2, 0x59, !P0 ;  /* 0x000000590200780c */ /* 0x000fe80004744270 */
        /* <DEDUP_REMOVED lines=9> */
[C---:B------:R-:W-:Y:S02]  /*a740*/  ISETP.GT.AND P2, PT, R128.reuse, 0x1, !P1 ;  /* 0x000000018000780c */ /* 0x040fe40004f44270 */
[----:B------:R-:W-:Y:S02]  /*a750*/  ISETP.NE.AND P1, PT, R35, RZ, PT ;  /* 0x000000ff2300720c */ /* 0x000fe40003f25270 */
[----:B------:R-:W-:Y:S04]  /*a760*/  ISETP.LT.OR P2, PT, R129, 0x2, P2 ;  /* 0x000000028100780c */ /* 0x000fe80001741670 */
[----:B------:R-:W-:Y:S02]  /*a770*/  FSEL R9, R9, -INF , !P2 ;  /* 0xff80000009097808 */ /* 0x000fe40005000000 */
[----:B------:R-:W-:Y:S04]  /*a780*/  ISETP.NE.AND P2, PT, R181, RZ, PT ;  /* 0x000000ffb500720c */ /* 0x000fe80003f45270 */
[----:B------:R-:W-:Y:S01]  /*a790*/  ISETP.GT.AND P2, PT, R128, 0x8, !P2 ;  /* 0x000000088000780c */ /* 0x000fe20005744270 */
[--C-:B-1----:R-:W-:Y:S03]  /*a7a0*/  IMAD.IADD R2, R174, 0x1, R3.reuse ;  /* 0x00000001ae027824 */ /* 0x102fe600078e0203 */
[----:B------:R-:W-:Y:S01]  /*a7b0*/  ISETP.LT.OR P2, PT, R129, 0x9, P2 ;  /* 0x000000098100780c */ /* 0x000fe20001741670 */
[----:B------:R-:W-:Y:S03]  /*a7c0*/  IMAD.IADD R0, R175, 0x1, R3 ;  /* 0x00000001af007824 */ /* 0x000fe600078e0203 */
        /* <DEDUP_REMOVED lines=63> */
[C---:B------:R-:W-:Y:S04]  /*abc0*/  ISETP.LT.OR P2, PT, R129.reuse, 0x49, P2 ;  /* 0x000000498100780c */ /* 0x040fe80001741670 */
[----:B------:R-:W-:Y:S02]  /*abd0*/  FSEL R244, R76, -INF , !P2 ;  /* 0xff8000004cf47808 */ /* 0x000fe40005000000 */
[C---:B------:R-:W-:Y:S04]  /*abe0*/  ISETP.GT.AND P2, PT, R128.reuse, 0x49, !P1 ;  /* 0x000000498000780c */ /* 0x040fe80004f44270 */
        /* <DEDUP_REMOVED lines=8> */
[----:B------:R-:W-:Y:S04]  /*ac70*/  ISETP.GT.AND P2, PT, R128, 0x58, !P4 ;  /* 0x000000588000780c */ /* 0x000fe80006744270 */
[----:B------:R-:W-:Y:S04]  /*ac80*/  ISETP.LT.OR P2, PT, R129, 0x59, P2 ;  /* 0x000000598100780c */ /* 0x000fe80001741670 */
[----:B------:R-:W-:Y:S02]  /*ac90*/  FSEL R81, R92, -INF , !P2 ;  /* 0xff8000005c517808 */ /* 0x000fe40005000000 */
[----:B------:R-:W-:Y:S02]  /*aca0*/  ISETP.GT.AND P2, PT, R128, RZ, !P3 ;  /* 0x000000ff8000720c */ /* 0x000fe40005f44270 */
[----:B------:R-:W-:Y:S02]  /*acb0*/  ISETP.NE.AND P3, PT, R183, RZ, PT ;  /* 0x000000ffb700720c */ /* 0x000fe40003f65270 */
[C---:B------:R-:W-:Y:S04]  /*acc0*/  ISETP.LT.OR P2, PT, R129.reuse, 0x1, P2 ;  /* 0x000000018100780c */ /* 0x040fe80001741670 */
[----:B------:R-:W-:Y:S02]  /*acd0*/  FSEL R8, R8, -INF , !P2 ;  /* 0xff80000008087808 */ /* 0x000fe40005000000 */
[----:B------:R-:W-:Y:S04]  /*ace0*/  ISETP.GT.AND P2, PT, R128, 0x59, !P0 ;  /* 0x000000598000780c */ /* 0x000fe80004744270 */
[----:B------:R-:W-:Y:S04]  /*acf0*/  ISETP.LT.OR P2, PT, R129, 0x5a, P2 ;  /* 0x0000005a8100780c */ /* 0x000fe80001741670 */
[----:B------:R-:W-:Y:S02]  /*ad00*/  FSEL R183, R93, -INF , !P2 ;  /* 0xff8000005db77808 */ /* 0x000fe40005000000 */
[----:B------:R-:W-:Y:S11]  /*ad10*/  PLOP3.LUT P2, PT, PT, PT, UP0, 0x40, 0x0 ;  /* 0x000000000000781c */ /* 0x000ff60003f4e808 */
[----:B------:R-:W-:Y:S02]  /*ad20*/  @!UPT UIADD3 URZ, URZ, URZ, URZ ;  /* 0x0000003f3f3ff290 */ /* 0x000fe4000fffe03f */
        /* <DEDUP_REMOVED lines=15> */
.L_x_276:
[----:B------:R-:W-:Y:S04]  /*ae20*/  MOV R2, c[0x0][0x32c] ;  /* 0x0000cb0000027a02 */ /* 0x000fe80000000f00 */
[----:B------:R-:W-:Y:S11]  /*ae30*/  ISETP.NE.AND P2, PT, R2, 0x1, PT ;  /* 0x000000010200780c */ /* 0x000ff60003f45270 */
[----:B------:R-:W-:Y:S02]  /*ae40*/  @!UPT UIADD3 URZ, URZ, URZ, URZ ;  /* 0x0000003f3f3ff290 */ /* 0x000fe4000fffe03f */
[----:B------:R-:W-:Y:S05]  /*ae50*/  @P2 IMAD.HI.U32 R2, R0, c[0x0][0x330], RZ ;  /* 0x0000cc0000022a27 */ /* 0x000fea00078e00ff */
[----:B------:R-:W-:Y:S02]  /*ae60*/  @P2 SHF.R.U32.HI R0, RZ, c[0x0][0x334], R2 ;  /* 0x0000cd00ff002a19 */ /* 0x000fe40000011602 */
.L_x_277:
[----:B------:R-:W-:Y:S05]  /*ae70*/  BSYNC B0 ;  /* 0x0000000000007941 */ /* 0x000fea0003800000 */
.L_x_275:
[----:B------:R-:W-:Y:S02]  /*ae80*/  IADD3 R2, R182, -0x1, RZ ;  /* 0xffffffffb6027810 */ /* 0x000fe40007ffe0ff */
[C-C-:B------:R-:W-:Y:S02]  /*ae90*/  IADD3 R4, R3.reuse, UR10, R176.reuse ;  /* 0x0000000a03047c10 */ /* 0x140fe4000fffe0b0 */
[----:B------:R-:W-:Y:S01]  /*aea0*/  IADD3 R3, R3, c[0x0][0x328], R176 ;  /* 0x0000ca0003037a10 */ /* 0x000fe20007ffe0b0 */
[----:B------:R-:W-:Y:S05]  /*aeb0*/  IMAD R0, R0, c[0x0][0x32c], R2 ;  /* 0x0000cb0000007a24 */ /* 0x000fea00078e0202 */
[----:B------:R-:W-:Y:S02]  /*aec0*/  IADD3 R2, R0, c[0x0][0x32c], RZ ;  /* 0x0000cb0000027a10 */ /* 0x000fe40007ffe0ff */
[----:B------:R-:W-:Y:S02]  /*aed0*/  IMNMX R0, R4, R0, !PT ;  /* 0x0000000004007217 */ /* 0x000fe40007800200 */
[----:B------:R-:W-:Y:S02]  /*aee0*/  IMNMX R2, R3, R2, PT ;  /* 0x0000000203027217 */ /* 0x000fe40003800200 */
.L_x_274:
[----:B------:R-:W-:Y:S01]  /*aef0*/  ISETP.NE.AND P2, PT, R5, RZ, PT ;  /* 0x000000ff0500720c */ /* 0x000fe20003f45270 */
[----:B------:R-:W-:Y:S01]  /*af00*/  IMAD.MOV.U32 R40, RZ, RZ, R52 ;  /* 0x000000ffff287224 */ /* 0x000fe200078e0034 */
[----:B------:R-:W-:Y:S02]  /*af10*/  FMNMX.FTZ R130, R36, R131, !PT ;  /* 0x0000008324827209 */ /* 0x000fe40007810000 */
[----:B------:R-:W-:Y:S02]  /*af20*/  ISETP.GT.AND P2, PT, R0, RZ, !P2 ;  /* 0x000000ff0000720c */ /* 0x000fe40005744270 */
        /* <DEDUP_REMOVED lines=82> */
[----:B------:R-:W-:Y:S02]  /*b450*/  FMNMX.FTZ R3, R237, R3, !PT ;  /* 0x00000003ed037209 */ /* 0x000fe40007810000 */
[----:B------:R-:W-:Y:S02]  /*b460*/  FSEL R99, R47, -INF , !P2 ;  /* 0xff8000002f637808 */ /* 0x000fe40005000000 */
[----:B------:R-:W-:Y:S02]  /*b470*/  ISETP.NE.AND P2, PT, R22, RZ, PT ;  /* 0x000000ff1600720c */ /* 0x000fe40003f45270 */
[----:B------:R-:W-:Y:S02]  /*b480*/  FMNMX.FTZ R4, R49, R4, !PT ;  /* 0x0000000431047209 */ /* 0x000fe40007810000 */
[----:B------:R-:W-:Y:S02]  /*b490*/  FMNMX.FTZ R130, R245, R130, !PT ;  /* 0x00000082f5827209 */ /* 0x000fe40007810000 */
[----:B------:R-:W-:Y:S02]  /*b4a0*/  FMNMX.FTZ R3, R240, R3, !PT ;  /* 0x00000003f0037209 */ /* 0x000fe40007810000 */
[----:B------:R-:W-:Y:S02]  /*b4b0*/  ISETP.GT.AND P2, PT, R0, 0x30, !P2 ;  /* 0x000000300000780c */ /* 0x000fe40005744270 */
        /* <DEDUP_REMOVED lines=18> */
[----:B------:R-:W-:Y:S01]  /*b5e0*/  FMNMX.FTZ R4, R200, R4, !PT ;  /* 0x00000004c8047209 */ /* 0x000fe20007810000 */
[----:B------:R-:W1:Y:S01]  /*b5f0*/  SHFL.BFLY PT, R5, R130, 0x2, 0x1f ;  /* 0x0c401f0082057f89 */ /* 0x000e6200000e0000 */
[----:B------:R-:W-:Y:S02]  /*b600*/  MOV R58, R53 ;  /* 0x00000035003a7202 */ /* 0x000fe40000000f00 */
[----:B------:R-:W-:Y:S02]  /*b610*/  FMNMX.FTZ R3, R87, R3, !PT ;  /* 0x0000000357037209 */ /* 0x000fe40007810000 */
[----:B------:R-:W-:Y:S02]  /*b620*/  FSEL R173, R59, -INF , !P2 ;  /* 0xff8000003bad7808 */ /* 0x000fe40005000000 */
[----:B------:R-:W-:Y:S01]  /*b630*/  ISETP.NE.AND P2, PT, R20, RZ, PT ;  /* 0x000000ff1400720c */ /* 0x000fe20003f45270 */
[----:B------:R-:W-:Y:S01]  /*b640*/  LDSM.16.MT88.4 R52, [R214+0x100] ;  /* 0x00010000d634783b */ /* 0x000fe20000004200 */
[----:B------:R-:W-:Y:S02]  /*b650*/  FMNMX.FTZ R4, R201, R4, !PT ;  /* 0x00000004c9047209 */ /* 0x000fe40007810000 */
[----:B------:R-:W-:Y:S02]  /*b660*/  FMNMX.FTZ R3, R58, R3, !PT ;  /* 0x000000033a037209 */ /* 0x000fe40007810000 */
[----:B------:R-:W-:Y:S02]  /*b670*/  ISETP.GT.AND P2, PT, R0, 0x38, !P2 ;  /* 0x000000380000780c */ /* 0x000fe40005744270 */
[----:B------:R-:W-:Y:S02]  /*b680*/  FMNMX.FTZ R4, R209, R4, !PT ;  /* 0x00000004d1047209 */ /* 0x000fe40007810000 */
[----:B------:R-:W-:Y:S02]  /*b690*/  FMNMX.FTZ R3, R40, R3, !PT ;  /* 0x0000000328037209 */ /* 0x000fe40007810000 */
[----:B------:R-:W-:Y:S02]  /*b6a0*/  ISETP.LT.OR P2, PT, R2, 0x39, P2 ;  /* 0x000000390200780c */ /* 0x000fe40001741670 */
[----:B------:R-:W-:Y:S01]  /*b6b0*/  FMNMX.FTZ R4, R211, R4, !PT ;  /* 0x00000004d3047209 */ /* 0x000fe20007810000 */
[----:B------:R-:W2:Y:S01]  /*b6c0*/  SHFL.BFLY PT, R129, R3, 0x2, 0x1f ;  /* 0x0c401f0003817f89 */ /* 0x000ea200000e0000 */
        /* <DEDUP_REMOVED lines=13> */
[----:B-1----:R-:W-:Y:S02]  /*b7a0*/  FMNMX.FTZ R130, R130, R5, !PT ;  /* 0x0000000582827209 */ /* 0x002fe40007810000 */
[----:B------:R-:W-:Y:S02]  /*b7b0*/  FMNMX.FTZ R4, R246, R4, !PT ;  /* 0x00000004f6047209 */ /* 0x000fe40007810000 */
[----:B------:R-:W-:Y:S01]  /*b7c0*/  FSEL R181, R74, -INF , !P2 ;  /* 0xff8000004ab57808 */ /* 0x000fe20005000000 */
[----:B------:R-:W1:Y:S01]  /*b7d0*/  SHFL.BFLY PT, R6, R130, 0x1, 0x1f ;  /* 0x0c201f0082067f89 */ /* 0x000e6200000e0000 */
[----:B--2---:R-:W-:Y:S02]  /*b7e0*/  FMNMX.FTZ R129, R3, R129, !PT ;  /* 0x0000008103817209 */ /* 0x004fe40007810000 */
        /* <DEDUP_REMOVED lines=8> */
[----:B------:R-:W-:Y:S01]  /*b870*/  ISETP.NE.AND P2, PT, R16, RZ, PT ;  /* 0x000000ff1000720c */ /* 0x000fe20003f45270 */
[----:B------:R-:W2:Y:S01]  /*b880*/  SHFL.BFLY PT, R7, R3, 0x2, 0x1f ;  /* 0x0c401f0003077f89 */ /* 0x000ea200000e0000 */
[----:B------:R-:W-:Y:S02]  /*b890*/  FMNMX.FTZ R5, R10, R134, !PT ;  /* 0x000000860a057209 */ /* 0x000fe40007810000 */
[----:B------:R-:W-:Y:S02]  /*b8a0*/  ISETP.GT.AND P2, PT, R0, 0x48, !P2 ;  /* 0x000000480000780c */ /* 0x000fe40005744270 */
[----:B-1----:R-:W-:Y:S02]  /*b8b0*/  FMNMX.FTZ R130, R130, R6, !PT ;  /* 0x0000000682827209 */ /* 0x002fe40007810000 */
[----:B------:R-:W-:Y:S01]  /*b8c0*/  ISETP.LT.OR P2, PT, R2, 0x49, P2 ;  /* 0x000000490200780c */ /* 0x000fe20001741670 */
[----:B------:R-:W1:Y:S01]  /*b8d0*/  SHFL.BFLY PT, R6, R129, 0x1, 0x1f ;  /* 0x0c201f0081067f89 */ /* 0x000e6200000e0000 */
[----:B------:R-:W-:Y:S01]  /*b8e0*/  FMNMX.FTZ R5, R11, R5, !PT ;  /* 0x000000050b057209 */ /* 0x000fe20007810000 */
[----:B------:R-:W-:Y:S01]  /*b8f0*/  FMUL.FTZ R71, R130, c[0x0][0x2d0] ;  /* 0x0000b40082477a20 */ /* 0x000fe20000410000 */
[----:B------:R-:W-:Y:S02]  /*b900*/  FSEL R177, R78, -INF , !P2 ;  /* 0xff8000004eb17808 */ /* 0x000fe40005000000 */
[----:B------:R-:W-:Y:S02]  /*b910*/  FSETP.NEU.FTZ.AND P2, PT, R130, -INF , PT ;  /* 0xff8000008200780b */ /* 0x000fe40003f5d000 */
[----:B------:R-:W-:Y:S02]  /*b920*/  FMNMX.FTZ R5, R14, R5, !PT ;  /* 0x000000050e057209 */ /* 0x000fe40007810000 */
[----:B------:R-:W-:Y:S02]  /*b930*/  FSEL R71, R71, RZ, P2 ;  /* 0x000000ff47477208 */ /* 0x000fe40001000000 */
[----:B------:R-:W-:Y:S02]  /*b940*/  FMNMX.FTZ R5, R15, R5, !PT ;  /* 0x000000050f057209 */ /* 0x000fe40007810000 */
[----:B------:R-:W-:Y:S01]  /*b950*/  ISETP.GT.AND P1, PT, R0, 0x49, !P1 ;  /* 0x000000490000780c */ /* 0x000fe20004f24270 */
[--C-:B------:R-:W-:Y:S01]  /*b960*/  FFMA.FTZ R4, R36, c[0x0][0x2d0], -R71.reuse ;  /* 0x0000b40024047a23 */ /* 0x100fe20000010847 */
[----:B------:R-:W-:Y:S01]  /*b970*/  FMNMX.FTZ R5, R56, R5, !PT ;  /* 0x0000000538057209 */ /* 0x000fe20007810000 */
[--C-:B------:R-:W-:Y:S01]  /*b980*/  FFMA.FTZ R16, R192, c[0x0][0x2d0], -R71.reuse ;  /* 0x0000b400c0107a23 */ /* 0x100fe20000010847 */
[----:B------:R-:W-:Y:S01]  /*b990*/  ISETP.LT.OR P1, PT, R2, 0x4a, P1 ;  /* 0x0000004a0200780c */ /* 0x000fe20000f21670 */
[----:B------:R3:W-:Y:S01]  /*b9a0*/  MUFU.EX2 R27, R4 ;  /* 0x00000004001b7308 */ /* 0x0007e20000000800 */
[----:B------:R-:W-:Y:S02]  /*b9b0*/  FMNMX.FTZ R5, R57, R5, !PT ;  /* 0x0000000539057209 */ /* 0x000fe40007810000 */
[----:B--2---:R-:W-:Y:S02]  /*b9c0*/  FMNMX.FTZ R3, R3, R7, !PT ;  /* 0x0000000703037209 */ /* 0x004fe40007810000 */
[----:B------:R-:W-:Y:S02]  /*b9d0*/  FMNMX.FTZ R5, R60, R5, !PT ;  /* 0x000000053c057209 */ /* 0x000fe40007810000 */
[----:B-1----:R-:W-:Y:S01]  /*b9e0*/  FMNMX.FTZ R129, R129, R6, !PT ;  /* 0x0000000681817209 */ /* 0x002fe20007810000 */
[----:B------:R-:W1:Y:S01]  /*b9f0*/  SHFL.BFLY PT, R128, R3, 0x1, 0x1f ;  /* 0x0c201f0003807f89 */ /* 0x000e6200000e0000 */
[----:B------:R-:W-:Y:S01]  /*ba00*/  FMNMX.FTZ R5, R84, R5, !PT ;  /* 0x0000000554057209 */ /* 0x000fe20007810000 */
[----:B------:R-:W-:Y:S01]  /*ba10*/  MUFU.EX2 R34, R16 ;  /* 0x0000001000227308 */ /* 0x000fe20000000800 */
[----:B------:R-:W-:Y:S01]  /*ba20*/  FSEL R176, R79, -INF , !P1 ;  /* 0xff8000004fb07808 */ /* 0x000fe20004800000 */
[C---:B------:R-:W-:Y:S01]  /*ba30*/  FMUL.FTZ R92, R129.reuse, c[0x0][0x2d0] ;  /* 0x0000b400815c7a20 */ /* 0x040fe20000410000 */
[----:B------:R-:W-:Y:S02]  /*ba40*/  FMNMX.FTZ R5, R96, R5, !PT ;  /* 0x0000000560057209 */ /* 0x000fe40007810000 */
[----:B------:R-:W-:Y:S01]  /*ba50*/  FSETP.NEU.FTZ.AND P1, PT, R129, -INF , PT ;  /* 0xff8000008100780b */ /* 0x000fe20003f3d000 */
[----:B------:R-:W-:Y:S01]  /*ba60*/  LDSM.16.MT88.4 R76, [R215+0x100] ;  /* 0x00010000d74c783b */ /* 0x000fe20000004200 */
[----:B------:R-:W-:Y:S02]  /*ba70*/  FMNMX.FTZ R5, R97, R5, !PT ;  /* 0x0000000561057209 */ /* 0x000fe40007810000 */
[----:B------:R-:W-:Y:S02]  /*ba80*/  FSEL R92, R92, RZ, P1 ;  /* 0x000000ff5c5c7208 */ /* 0x000fe40000800000 */
[C---:B------:R-:W-:Y:S02]  /*ba90*/  ISETP.GT.AND P0, PT, R0.reuse, 0x59, !P0 ;  /* 0x000000590000780c */ /* 0x040fe40004704270 */
[----:B------:R-:W-:Y:S01]  /*baa0*/  ISETP.GT.AND P6, PT, R0, 0x50, !P6 ;  /* 0x000000500000780c */ /* 0x000fe200077c4270 */
[--C-:B------:R-:W-:Y:S01]  /*bab0*/  FFMA.FTZ R28, R195, c[0x0][0x2d0], -R92.reuse ;  /* 0x0000b400c31c7a23 */ /* 0x100fe2000001085c */
[----:B---3--:R-:W-:Y:S01]  /*bac0*/  FMNMX.FTZ R4, R98, R5, !PT ;  /* 0x0000000562047209 */ /* 0x008fe20007810000 */
[--C-:B------:R-:W-:Y:S01]  /*bad0*/  FFMA.FTZ R5, R38, c[0x0][0x2d0], -R71.reuse ;  /* 0x0000b40026057a23 */ /* 0x100fe20000010847 */
[----:B------:R-:W-:Y:S02]  /*bae0*/  ISETP.LT.OR P0, PT, R2, 0x5a, P0 ;  /* 0x0000005a0200780c */ /* 0x000fe40000701670 */
[----:B------:R-:W-:Y:S01]  /*baf0*/  FMNMX.FTZ R4, R99, R4, !PT ;  /* 0x0000000463047209 */ /* 0x000fe20007810000 */
[----:B------:R2:W-:Y:S01]  /*bb00*/  MUFU.EX2 R22, R5 ;  /* 0x0000000500167308 */ /* 0x0005e20000000800 */
[----:B------:R-:W-:Y:S02]  /*bb10*/  FSEL R70, R95, -INF , !P0 ;  /* 0xff8000005f467808 */ /* 0x000fe40004000000 */
[----:B-1----:R-:W-:Y:S01]  /*bb20*/  FMNMX.FTZ R128, R3, R128, !PT ;  /* 0x0000008003807209 */ /* 0x002fe20007810000 */
[--C-:B------:R-:W-:Y:S01]  /*bb30*/  FFMA.FTZ R3, R187, c[0x0][0x2d0], -R92.reuse ;  /* 0x0000b400bb037a23 */ /* 0x100fe2000001085c */
[----:B------:R-:W-:Y:S02]  /*bb40*/  MOV R187, R81 ;  /* 0x0000005100bb7202 */ /* 0x000fe40000000f00 */
[C---:B------:R-:W-:Y:S01]  /*bb50*/  FSETP.NEU.FTZ.AND P0, PT, R128.reuse, -INF , PT ;  /* 0xff8000008000780b */ /* 0x040fe20003f1d000 */
[----:B------:R-:W-:Y:S01]  /*bb60*/  FMUL.FTZ R93, R128, c[0x0][0x2d0] ;  /* 0x0000b400805d7a20 */ /* 0x000fe20000410000 */
[C---:B------:R-:W-:Y:S01]  /*bb70*/  ISETP.GT.AND P5, PT, R0.reuse, 0x51, !P5 ;  /* 0x000000510000780c */ /* 0x040fe20006fa4270 */
[----:B------:R1:W-:Y:S01]  /*bb80*/  MUFU.EX2 R26, R3 ;  /* 0x00000003001a7308 */ /* 0x0003e20000000800 */
[----:B------:R-:W-:Y:S01]  /*bb90*/  ISETP.GT.AND P4, PT, R0, 0x58, !P4 ;  /* 0x000000580000780c */ /* 0x000fe20006784270 */
[--C-:B------:R-:W-:Y:S01]  /*bba0*/  FFMA.FTZ R0, R48, c[0x0][0x2d0], -R92.reuse ;  /* 0x0000b40030007a23 */ /* 0x100fe2000001085c */
[----:B------:R-:W-:Y:S01]  /*bbb0*/  FSEL R93, R93, RZ, P0 ;  /* 0x000000ff5d5d7208 */ /* 0x000fe20000000000 */
[----:B------:R-:W-:Y:S01]  /*bbc0*/  FFMA.FTZ R48, R196, c[0x0][0x2d0], -R71 ;  /* 0x0000b400c4307a23 */ /* 0x000fe20000010847 */
[C---:B------:R-:W-:Y:S02]  /*bbd0*/  ISETP.LT.OR P6, PT, R2.reuse, 0x51, P6 ;  /* 0x000000510200780c */ /* 0x040fe400037c1670 */
[----:B------:R-:W-:Y:S01]  /*bbe0*/  ISETP.LT.OR P5, PT, R2, 0x52, P5 ;  /* 0x000000520200780c */ /* 0x000fe20002fa1670 */
[----:B------:R-:W-:Y:S01]  /*bbf0*/  FFMA.FTZ R32, R35, c[0x0][0x2d0], -R93 ;  /* 0x0000b40023207a23 */ /* 0x000fe2000001085d */
[----:B------:R-:W-:Y:S01]  /*bc00*/  FSEL R178, R90, -INF , !P6 ;  /* 0xff8000005ab27808 */ /* 0x000fe20007000000 */
[----:B------:R-:W-:Y:S01]  /*bc10*/  MUFU.EX2 R23, R0 ;  /* 0x0000000000177308 */ /* 0x000fe20000000800 */
[----:B------:R-:W-:Y:S01]  /*bc20*/  ISETP.LT.OR P4, PT, R2, 0x59, P4 ;  /* 0x000000590200780c */ /* 0x000fe20002781670 */
[----:B------:R-:W-:Y:S01]  /*bc30*/  FFMA.FTZ R2, R186, c[0x0][0x2d0], -R92 ;  /* 0x0000b400ba027a23 */ /* 0x000fe2000001085c */
[----:B------:R-:W-:Y:S01]  /*bc40*/  FSEL R179, R91, -INF , !P5 ;  /* 0xff8000005bb37808 */ /* 0x000fe20006800000 */
[----:B------:R-:W-:Y:S01]  /*bc50*/  IMAD.MOV.U32 R186, RZ, RZ, R89 ;  /* 0x000000ffffba7224 */ /* 0x000fe200078e0059 */
[----:B--2---:R-:W-:Y:S01]  /*bc60*/  FMNMX.FTZ R5, R172, R4, !PT ;  /* 0x00000004ac057209 */ /* 0x004fe20007810000 */
[----:B------:R-:W-:Y:S01]  /*bc70*/  FFMA.FTZ R4, R184, c[0x0][0x2d0], -R71 ;  /* 0x0000b400b8047a23 */ /* 0x000fe20000010847 */
[----:B------:R-:W-:Y:S01]  /*bc80*/  FSEL R180, R94, -INF , !P4 ;  /* 0xff8000005eb47808 */ /* 0x000fe20006000000 */
[----:B------:R-:W-:Y:S01]  /*bc90*/  IMAD.MOV.U32 R184, RZ, RZ, R40 ;  /* 0x000000ffffb87224 */ /* 0x000fe200078e0028 */
[----:B------:R-:W-:Y:S01]  /*bca0*/  FMNMX.FTZ R5, R173, R5, !PT ;  /* 0x00000005ad057209 */ /* 0x000fe20007810000 */
[----:B------:R2:W-:Y:S01]  /*bcb0*/  MUFU.EX2 R63, R4 ;  /* 0x00000004003f7308 */ /* 0x0005e20000000800 */
[--C-:B------:R-:W-:Y:S02]  /*bcc0*/  FFMA.FTZ R40, R50, c[0x0][0x2d0], -R93.reuse ;  /* 0x0000b40032287a23 */ /* 0x100fe4000001085d */
[--C-:B------:R-:W-:Y:S02]  /*bcd0*/  FFMA.FTZ R44, R51, c[0x0][0x2d0], -R93.reuse ;  /* 0x0000b400332c7a23 */ /* 0x100fe4000001085d */
[----:B-1----:R-:W-:Y:S02]  /*bce0*/  FFMA.FTZ R3, R8, c[0x0][0x2d0], -R93 ;  /* 0x0000b40008037a23 */ /* 0x002fe4000001085d */
[----:B------:R-:W-:Y:S03]  /*bcf0*/  FFMA.FTZ R8, R189, c[0x0][0x2d0], -R92 ;  /* 0x0000b400bd087a23 */ /* 0x000fe6000001085c */
[----:B------:R1:W-:Y:S10]  /*bd00*/  MUFU.EX2 R85, R3 ;  /* 0x0000000300557308 */ /* 0x0003f40000000800 */
[----:B------:R-:W-:Y:S01]  /*bd10*/  MUFU.EX2 R83, R2 ;  /* 0x0000000200537308 */ /* 0x000fe20000000800 */
[----:B--2---:R-:W-:Y:S01]  /*bd20*/  FMNMX.FTZ R4, R174, R5, !PT ;  /* 0x00000005ae047209 */ /* 0x004fe20007810000 */
[----:B------:R-:W-:Y:S02]  /*bd30*/  FFMA.FTZ R5, R185, c[0x0][0x2d0], -R71 ;  /* 0x0000b400b9057a23 */ /* 0x000fe40000010847 */
[----:B------:R-:W-:Y:S01]  /*bd40*/  IMAD.MOV.U32 R185, RZ, RZ, R88 ;  /* 0x000000ffffb97224 */ /* 0x000fe200078e0058 */
[----:B------:R-:W-:Y:S01]  /*bd50*/  FMNMX.FTZ R4, R175, R4, !PT ;  /* 0x00000004af047209 */ /* 0x000fe20007810000 */
[--C-:B------:R-:W-:Y:S04]  /*bd60*/  FFMA.FTZ R88, R202, c[0x0][0x2d0], -R92.reuse ;  /* 0x0000b400ca587a23 */ /* 0x100fe8000001085c */
[----:B------:R2:W-:Y:S01]  /*bd70*/  MUFU.EX2 R25, R5 ;  /* 0x0000000500197308 */ /* 0x0005e20000000800 */
[----:B------:R-:W-:Y:S01]  /*bd80*/  FMNMX.FTZ R4, R181, R4, !PT ;  /* 0x00000004b5047209 */ /* 0x000fe20007810000 */
[--C-:B-1----:R-:W-:Y:S03]  /*bd90*/  FFMA.FTZ R3, R9, c[0x0][0x2d0], -R93.reuse ;  /* 0x0000b40009037a23 */ /* 0x102fe6000001085d */
[----:B------:R-:W-:Y:S05]  /*bda0*/  FMNMX.FTZ R4, R182, R4, !PT ;  /* 0x00000004b6047209 */ /* 0x000fea0007810000 */
[----:B------:R1:W3:Y:S01]  /*bdb0*/  MUFU.EX2 R62, R3 ;  /* 0x00000003003e7308 */ /* 0x0002e20000000800 */
[----:B------:R-:W-:Y:S04]  /*bdc0*/  FMNMX.FTZ R4, R177, R4, !PT ;  /* 0x00000004b1047209 */ /* 0x000fe80007810000 */
[----:B------:R-:W-:Y:S04]  /*bdd0*/  FMNMX.FTZ R4, R176, R4, !PT ;  /* 0x00000004b0047209 */ /* 0x000fe80007810000 */
[----:B------:R-:W-:Y:S01]  /*bde0*/  FMNMX.FTZ R4, R178, R4, !PT ;  /* 0x00000004b2047209 */ /* 0x000fe20007810000 */
[----:B------:R-:W-:Y:S03]  /*bdf0*/  MUFU.EX2 R33, R8 ;  /* 0x0000000800217308 */ /* 0x000fe60000000800 */
[----:B------:R-:W-:Y:S01]  /*be00*/  FMNMX.FTZ R0, R179, R4, !PT ;  /* 0x00000004b3007209 */ /* 0x000fe20007810000 */
[--C-:B------:R-:W-:Y:S02]  /*be10*/  FFMA.FTZ R4, R13, c[0x0][0x2d0], -R93.reuse ;  /* 0x0000b4000d047a23 */ /* 0x100fe4000001085d */
[--C-:B--2---:R-:W-:Y:S01]  /*be20*/  FFMA.FTZ R5, R39, c[0x0][0x2d0], -R92.reuse ;  /* 0x0000b40027057a23 */ /* 0x104fe2000001085c */
[----:B------:R-:W-:Y:S01]  /*be30*/  FMNMX.FTZ R0, R180, R0, !PT ;  /* 0x00000000b4007209 */ /* 0x000fe20007810000 */
[----:B------:R-:W-:Y:S02]  /*be40*/  LDSM.16.MT88.4 R36, [R216+0x100] ;  /* 0x00010000d824783b */ /* 0x000fe40000004200 */
[----:B------:R-:W-:Y:S01]  /*be50*/  MUFU.EX2 R24, R4 ;  /* 0x0000000400187308 */ /* 0x000fe20000000800 */
[----:B------:R-:W-:Y:S01]  /*be60*/  FMNMX.FTZ R0, R70, R0, !PT ;  /* 0x0000000046007209 */ /* 0x000fe20007810000 */
[----:B-1----:R-:W-:Y:S01]  /*be70*/  FFMA.FTZ R3, R12, c[0x0][0x2d0], -R93 ;  /* 0x0000b4000c037a23 */ /* 0x002fe2000001085d */
[-C--:B---3--:R-:W-:Y:S01]  /*be80*/  F2FP.PACK_AB R64, R62, R85.reuse ;  /* 0x000000553e40723e */ /* 0x088fe200000000ff */
[----:B------:R-:W-:Y:S01]  /*be90*/  FFMA.FTZ R12, R191, c[0x0][0x2d0], -R92 ;  /* 0x0000b400bf0c7a23 */ /* 0x000fe2000001085c */
[----:B------:R-:W-:Y:S01]  /*bea0*/  MOV R191, R85 ;  /* 0x0000005500bf7202 */ /* 0x000fe20000000f00 */
[----:B------:R-:W1:Y:S04]  /*beb0*/  SHFL.BFLY PT, R2, R0, 0x2, 0x1f ;  /* 0x0c401f0000027f89 */ /* 0x000e6800000e0000 */
[----:B------:R1:W-:Y:S10]  /*bec0*/  MUFU.EX2 R61, R3 ;  /* 0x00000003003d7308 */ /* 0x0003f40000000800 */
[----:B------:R-:W2:Y:S10]  /*bed0*/  MUFU.EX2 R86, R5 ;  /* 0x0000000500567308 */ /* 0x000eb40000000800 */
[----:B------:R-:W-:Y:S01]  /*bee0*/  MUFU.EX2 R95, R28 ;  /* 0x0000001c005f7308 */ /* 0x000fe20000000800 */
[----:B-1----:R-:W-:Y:S01]  /*bef0*/  FMNMX.FTZ R3, R0, R2, !PT ;  /* 0x0000000200037209 */ /* 0x002fe20007810000 */
[----:B------:R-:W-:Y:S01]  /*bf00*/  FFMA.FTZ R2, R188, c[0x0][0x2d0], -R71 ;  /* 0x0000b400bc027a23 */ /* 0x000fe20000010847 */
[----:B------:R-:W-:Y:S01]  /*bf10*/  FSEL R0, R130, RZ, P2 ;  /* 0x000000ff82007208 */ /* 0x000fe20001000000 */
[----:B------:R-:W-:Y:S02]  /*bf20*/  IMAD.MOV.U32 R188, RZ, RZ, R82 ;  /* 0x000000ffffbc7224 */ /* 0x000fe400078e0052 */
[----:B------:R-:W1:Y:S04]  /*bf30*/  SHFL.BFLY PT, R4, R3, 0x1, 0x1f ;  /* 0x0c201f0003047f89 */ /* 0x000e6800000e0000 */
[----:B------:R3:W-:Y:S01]  /*bf40*/  MUFU.EX2 R31, R2 ;  /* 0x00000002001f7308 */ /* 0x0007e20000000800 */
[----:B------:R-:W-:Y:S01]  /*bf50*/  FADD.FTZ R0, -R0, R131 ;  /* 0x0000008300007221 */ /* 0x000fe20000010100 */
[----:B------:R-:W-:Y:S01]  /*bf60*/  MOV R131, R27 ;  /* 0x0000001b00837202 */ /* 0x000fe20000000f00 */
[----:B--2---:R-:W-:Y:S02]  /*bf70*/  IMAD.MOV.U32 R192, RZ, RZ, R86 ;  /* 0x000000ffffc07224 */ /* 0x004fe400078e0056 */
[----:B------:R-:W-:Y:S05]  /*bf80*/  FMUL.FTZ R0, R0, c[0x0][0x2d0] ;  /* 0x0000b40000007a20 */ /* 0x000fea0000410000 */
[----:B------:R2:W4:Y:S01]  /*bf90*/  MUFU.EX2 R69, R0 ;  /* 0x0000000000457308 */ /* 0x0005220000000800 */
[----:B-1----:R-:W-:Y:S02]  /*bfa0*/  FMNMX.FTZ R3, R3, R4, !PT ;  /* 0x0000000403037209 */ /* 0x002fe40007810000 */
[----:B---3--:R-:W-:Y:S03]  /*bfb0*/  FSEL R2, R129, RZ, P1 ;  /* 0x000000ff81027208 */ /* 0x008fe60000800000 */
[C---:B------:R-:W-:Y:S02]  /*bfc0*/  FMUL.FTZ R94, R3.reuse, c[0x0][0x2d0] ;  /* 0x0000b400035e7a20 */ /* 0x040fe40000410000 */
[----:B------:R-:W-:Y:S02]  /*bfd0*/  FADD.FTZ R2, -R2, R132 ;  /* 0x0000008402027221 */ /* 0x000fe40000010100 */
[----:B------:R-:W-:Y:S01]  /*bfe0*/  IMAD.MOV.U32 R132, RZ, RZ, R23 ;  /* 0x000000ffff847224 */ /* 0x000fe200078e0017 */
[----:B--2---:R-:W-:Y:S01]  /*bff0*/  FSEL R0, R128, RZ, P0 ;  /* 0x000000ff80007208 */ /* 0x004fe20000000000 */
[----:B------:R-:W-:Y:S01]  /*c000*/  FMUL.FTZ R2, R2, c[0x0][0x2d0] ;  /* 0x0000b40002027a20 */ /* 0x000fe20000410000 */
[----:B------:R-:W-:Y:S01]  /*c010*/  FSETP.NEU.FTZ.AND P0, PT, R3, -INF , PT ;  /* 0xff8000000300780b */ /* 0x000fe20003f1d000 */
[C---:B----4-:R-:W-:Y:S01]  /*c020*/  FMUL.FTZ R16, R69.reuse, R148 ;  /* 0x0000009445107220 */ /* 0x050fe20000410000 */
[----:B------:R-:W-:Y:S01]  /*c030*/  F2FP.PACK_AB R73, R132, R86 ;  /* 0x000000568449723e */ /* 0x000fe200000000ff */
[----:B------:R-:W1:Y:S01]  /*c040*/  MUFU.EX2 R68, R2 ;  /* 0x0000000200447308 */ /* 0x000e620000000800 */
[----:B------:R-:W-:Y:S01]  /*c050*/  FADD.FTZ R0, -R0, R133 ;  /* 0x0000008500007221 */ /* 0x000fe20000010100 */
[----:B------:R-:W-:Y:S01]  /*c060*/  FSEL R94, R94, RZ, P0 ;  /* 0x000000ff5e5e7208 */ /* 0x000fe20000000000 */
[----:B------:R-:W-:Y:S01]  /*c070*/  FMUL.FTZ R17, R69, R149 ;  /* 0x0000009545117220 */ /* 0x000fe20000410000 */
[----:B------:R-:W-:Y:S01]  /*c080*/  MOV R133, R22 ;  /* 0x0000001600857202 */ /* 0x000fe20000000f00 */
[----:B------:R-:W-:Y:S01]  /*c090*/  FMUL.FTZ R0, R0, c[0x0][0x2d0] ;  /* 0x0000b40000007a20 */ /* 0x000fe20000410000 */
[----:B------:R-:W2:Y:S01]  /*c0a0*/  LDSM.16.MT88.4 R20, [R213+0x100] ;  /* 0x00010000d514783b */ /* 0x000ea20000004200 */
[--C-:B------:R-:W-:Y:S01]  /*c0b0*/  FFMA.FTZ R4, R14, c[0x0][0x2d0], -R94.reuse ;  /* 0x0000b4000e047a23 */ /* 0x100fe2000001085e */
[----:B------:R-:W-:Y:S02]  /*c0c0*/  MOV R148, R184 ;  /* 0x000000b800947202 */ /* 0x000fe40000000f00 */
[----:B------:R3:W4:Y:S01]  /*c0d0*/  MUFU.EX2 R2, R0 ;  /* 0x0000000000027308 */ /* 0x0007220000000800 */
[----:B------:R-:W-:Y:S02]  /*c0e0*/  MOV R184, R87 ;  /* 0x0000005700b87202 */ /* 0x000fe40000000f00 */
[----:B------:R-:W-:Y:S07]  /*c0f0*/  F2FP.PACK_AB R72, R133, R131 ;  /* 0x000000838548723e */ /* 0x000fee00000000ff */
[----:B------:R5:W-:Y:S01]  /*c100*/  MUFU.EX2 R5, R4 ;  /* 0x0000000400057308 */ /* 0x000be20000000800 */
[C---:B-1----:R-:W-:Y:S02]  /*c110*/  FMUL.FTZ R18, R68.reuse, R150 ;  /* 0x0000009644127220 */ /* 0x042fe40000410000 */
[C---:B------:R-:W-:Y:S01]  /*c120*/  FMUL.FTZ R19, R68.reuse, R151 ;  /* 0x0000009744137220 */ /* 0x040fe20000410000 */
[----:B------:R-:W-:Y:S01]  /*c130*/  MOV R151, R191 ;  /* 0x000000bf00977202 */ /* 0x000fe20000000f00 */
[C---:B------:R-:W-:Y:S05]  /*c140*/  FMUL.FTZ R35, R68.reuse, R103 ;  /* 0x0000006744237220 */ /* 0x040fea0000410000 */
[----:B------:R1:W-:Y:S01]  /*c150*/  MUFU.EX2 R149, R48 ;  /* 0x0000003000957308 */ /* 0x0003e20000000800 */
[C---:B------:R-:W-:Y:S02]  /*c160*/  FMUL.FTZ R51, R68.reuse, R115 ;  /* 0x0000007344337220 */ /* 0x040fe40000410000 */
[----:B------:R-:W-:Y:S02]  /*c170*/  FMUL.FTZ R50, R68, R114 ;  /* 0x0000007244327220 */ /* 0x000fe40000410000 */
[----:B---3--:R-:W-:Y:S02]  /*c180*/  FFMA.FTZ R0, R10, c[0x0][0x2d0], -R94 ;  /* 0x0000b4000a007a23 */ /* 0x008fe4000001085e */
[----:B------:R-:W-:Y:S02]  /*c190*/  IMAD.MOV.U32 R103, RZ, RZ, R148 ;  /* 0x000000ffff677224 */ /* 0x000fe400078e0094 */
[C---:B----4-:R-:W-:Y:S01]  /*c1a0*/  FMUL.FTZ R45, R2.reuse, R109 ;  /* 0x0000006d022d7220 */ /* 0x050fe20000410000 */
[----:B------:R3:W4:Y:S01]  /*c1b0*/  MUFU.EX2 R6, R0 ;  /* 0x0000000000067308 */ /* 0x0007220000000800 */
[C---:B------:R-:W-:Y:S01]  /*c1c0*/  FMUL.FTZ R8, R2.reuse, R140 ;  /* 0x0000008c02087220 */ /* 0x040fe20000410000 */
[----:B------:R-:W-:Y:S01]  /*c1d0*/  MOV R140, R61 ;  /* 0x0000003d008c7202 */ /* 0x000fe20000000f00 */
[C---:B------:R-:W-:Y:S02]  /*c1e0*/  FMUL.FTZ R9, R2.reuse, R141 ;  /* 0x0000008d02097220 */ /* 0x040fe40000410000 */
[----:B-----5:R-:W-:Y:S02]  /*c1f0*/  FFMA.FTZ R4, R15, c[0x0][0x2d0], -R94 ;  /* 0x0000b4000f047a23 */ /* 0x020fe4000001085e */
[----:B------:R-:W-:Y:S02]  /*c200*/  IMAD.MOV.U32 R150, RZ, RZ, R192 ;  /* 0x000000ffff967224 */ /* 0x000fe400078e00c0 */
[C---:B------:R-:W-:Y:S01]  /*c210*/  FMUL.FTZ R13, R2.reuse, R145 ;  /* 0x00000091020d7220 */ /* 0x040fe20000410000 */
[----:B------:R5:W2:Y:S01]  /*c220*/  MUFU.EX2 R59, R4 ;  /* 0x00000004003b7308 */ /* 0x000aa20000000800 */
[C---:B------:R-:W-:Y:S02]  /*c230*/  FMUL.FTZ R28, R2.reuse, R160 ;  /* 0x000000a0021c7220 */ /* 0x040fe40000410000 */
[C---:B------:R-:W-:Y:S02]  /*c240*/  FMUL.FTZ R29, R2.reuse, R161 ;  /* 0x000000a1021d7220 */ /* 0x040fe40000410000 */
[----:B------:R-:W-:Y:S02]  /*c250*/  FMUL.FTZ R41, R2, R105 ;  /* 0x0000006902297220 */ /* 0x000fe40000410000 */
[----:B-1----:R-:W-:Y:S02]  /*c260*/  FMUL.FTZ R48, R69, R112 ;  /* 0x0000007045307220 */ /* 0x002fe40000410000 */
[----:B---3--:R-:W-:Y:S02]  /*c270*/  FFMA.FTZ R0, R11, c[0x0][0x2d0], -R94 ;  /* 0x0000b4000b007a23 */ /* 0x008fe4000001085e */
[----:B----4-:R-:W-:Y:S02]  /*c280*/  IMAD.MOV.U32 R189, RZ, RZ, R6 ;  /* 0x000000ffffbd7224 */ /* 0x010fe400078e0006 */
[----:B------:R1:W3:Y:S01]  /*c290*/  MUFU.EX2 R7, R0 ;  /* 0x0000000000077308 */ /* 0x0002e20000000800 */
[----:B------:R-:W-:Y:S02]  /*c2a0*/  FMUL.FTZ R6, R68, R138 ;  /* 0x0000008a44067220 */ /* 0x000fe40000410000 */
[----:B-----5:R-:W-:Y:S01]  /*c2b0*/  FFMA.FTZ R4, R190, c[0x0][0x2d0], -R71 ;  /* 0x0000b400be047a23 */ /* 0x020fe20000010847 */
[----:B------:R-:W-:Y:S01]  /*c2c0*/  MOV R190, R25 ;  /* 0x0000001900be7202 */ /* 0x000fe20000000f00 */
[----:B------:R-:W-:Y:S05]  /*c2d0*/  FMUL.FTZ R25, R2, R157 ;  /* 0x0000009d02197220 */ /* 0x000fea0000410000 */
[----:B------:R4:W-:Y:S01]  /*c2e0*/  MUFU.EX2 R90, R4 ;  /* 0x00000004005a7308 */ /* 0x0009e20000000800 */
[----:B------:R-:W-:Y:S01]  /*c2f0*/  F2FP.PACK_AB R74, R190, R63 ;  /* 0x0000003fbe4a723e */ /* 0x000fe200000000ff */
[----:B------:R-:W-:Y:S02]  /*c300*/  IMAD.MOV.U32 R157, RZ, RZ, R33 ;  /* 0x000000ffff9d7224 */ /* 0x000fe400078e0021 */
[----:B------:R-:W-:Y:S02]  /*c310*/  FMUL.FTZ R33, R69, R101 ;  /* 0x0000006545217220 */ /* 0x000fe40000410000 */
[----:B--2---:R-:W-:Y:S01]  /*c320*/  IMAD.MOV.U32 R145, RZ, RZ, R59 ;  /* 0x000000ffff917224 */ /* 0x004fe200078e003b */
[----:B-1----:R-:W-:Y:S01]  /*c330*/  FSEL R0, R3, RZ, P0 ;  /* 0x000000ff03007208 */ /* 0x002fe20000000000 */
[----:B---3--:R-:W-:Y:S01]  /*c340*/  IMAD.MOV.U32 R138, RZ, RZ, R7 ;  /* 0x000000ffff8a7224 */ /* 0x008fe200078e0007 */
[----:B------:R-:W-:Y:S01]  /*c350*/  ISETP.GT.AND P0, PT, R229, UR5, PT ;  /* 0x00000005e5007c0c */ /* 0x000fe2000bf04270 */
[----:B------:R-:W-:Y:S01]  /*c360*/  FMUL.FTZ R7, R68, R139 ;  /* 0x0000008b44077220 */ /* 0x000fe20000410000 */
[----:B------:R-:W-:Y:S01]  /*c370*/  MOV R139, R24 ;  /* 0x00000018008b7202 */ /* 0x000fe20000000f00 */
[----:B------:R-:W-:Y:S01]  /*c380*/  FADD.FTZ R0, -R0, R134 ;  /* 0x0000008600007221 */ /* 0x000fe20000010100 */
[----:B------:R-:W-:Y:S01]  /*c390*/  F2FP.PACK_AB R65, R138, R189 ;  /* 0x000000bd8a41723e */ /* 0x000fe200000000ff */
[----:B------:R-:W-:Y:S01]  /*c3a0*/  IMAD.MOV.U32 R134, RZ, RZ, R26 ;  /* 0x000000ffff867224 */ /* 0x000fe200078e001a */
[----:B------:R-:W-:Y:S01]  /*c3b0*/  F2FP.PACK_AB R66, R139, R61 ;  /* 0x0000003d8b42723e */ /* 0x000fe200000000ff */
[----:B------:R-:W-:Y:S01]  /*c3c0*/  FMUL.FTZ R0, R0, c[0x0][0x2d0] ;  /* 0x0000b40000007a20 */ /* 0x000fe20000410000 */
[----:B------:R-:W-:Y:S01]  /*c3d0*/  IADD3 R229, R229, -0x1, RZ ;  /* 0xffffffffe5e57810 */ /* 0x000fe20007ffe0ff */
[C---:B----4-:R-:W-:Y:S01]  /*c3e0*/  FMUL.FTZ R4, R69.reuse, R136 ;  /* 0x0000008845047220 */ /* 0x050fe20000410000 */
[----:B------:R-:W-:Y:S01]  /*c3f0*/  F2FP.PACK_AB R75, R134, R83 ;  /* 0x00000053864b723e */ /* 0x000fe200000000ff */
[----:B------:R-:W-:Y:S01]  /*c400*/  FFMA.FTZ R24, R194, c[0x0][0x2d0], -R92 ;  /* 0x0000b400c2187a23 */ /* 0x000fe2000001085c */
[----:B------:R-:W-:Y:S01]  /*c410*/  MOV R136, R5 ;  /* 0x0000000500887202 */ /* 0x000fe20000000f00 */
[----:B------:R-:W1:Y:S01]  /*c420*/  MUFU.EX2 R0, R0 ;  /* 0x0000000000007308 */ /* 0x000e620000000800 */
[----:B------:R-:W-:Y:S02]  /*c430*/  FMUL.FTZ R5, R69, R137 ;  /* 0x0000008945057220 */ /* 0x000fe40000410000 */
[----:B------:R-:W-:Y:S01]  /*c440*/  FMUL.FTZ R61, R2, R125 ;  /* 0x0000007d023d7220 */ /* 0x000fe20000410000 */
[----:B------:R-:W-:Y:S01]  /*c450*/  F2FP.PACK_AB R67, R59, R136 ;  /* 0x000000883b43723e */ /* 0x000fe200000000ff */
[----:B------:R-:W2:Y:S03]  /*c460*/  LDL.LU R125, [R1+0x8] ;  /* 0x00000800017d7983 */ /* 0x000ea60000300800 */
[-C--:B------:R-:W-:Y:S02]  /*c470*/  HMMA.16816.F32 R4, R72, R20.reuse, R4 ;  /* 0x000000144804723c */ /* 0x080fe40000001804 */
[----:B------:R3:W-:Y:S10]  /*c480*/  MUFU.EX2 R30, R24 ;  /* 0x00000018001e7308 */ /* 0x0007f40000000800 */
[----:B------:R-:W4:Y:S01]  /*c490*/  MUFU.EX2 R137, R44 ;  /* 0x0000002c00897308 */ /* 0x000f220000000800 */
[C---:B-1----:R-:W-:Y:S02]  /*c4a0*/  FMUL.FTZ R11, R0.reuse, R143 ;  /* 0x0000008f000b7220 */ /* 0x042fe40000410000 */
[C---:B------:R-:W-:Y:S02]  /*c4b0*/  FMUL.FTZ R10, R0.reuse, R142 ;  /* 0x0000008e000a7220 */ /* 0x040fe40000410000 */
[----:B------:R-:W-:Y:S05]  /*c4c0*/  IMAD.MOV.U32 R142, RZ, RZ, R83 ;  /* 0x000000ffff8e7224 */ /* 0x000fea00078e0053 */
[----:B------:R1:W-:Y:S01]  /*c4d0*/  MUFU.EX2 R143, R12 ;  /* 0x0000000c008f7308 */ /* 0x0003e20000000800 */
[C---:B------:R-:W-:Y:S01]  /*c4e0*/  FMUL.FTZ R14, R0.reuse, R146 ;  /* 0x00000092000e7220 */ /* 0x040fe20000410000 */
[----:B------:R-:W-:Y:S01]  /*c4f0*/  MOV R146, R62 ;  /* 0x0000003e00927202 */ /* 0x000fe20000000f00 */
[C---:B------:R-:W-:Y:S01]  /*c500*/  HMMA.16816.F32 R8, R64.reuse, R20, R8 ;  /* 0x000000144008723c */ /* 0x040fe20000001808 */
[----:B------:R-:W-:Y:S02]  /*c510*/  FMUL.FTZ R15, R0, R147 ;  /* 0x00000093000f7220 */ /* 0x000fe40000410000 */
[----:B---3--:R-:W-:Y:S01]  /*c520*/  FMUL.FTZ R24, R2, R156 ;  /* 0x0000009c02187220 */ /* 0x008fe20000410000 */
[----:B------:R-:W-:Y:S01]  /*c530*/  MOV R148, R146 ;  /* 0x0000009200947202 */ /* 0x000fe20000000f00 */
[C---:B------:R-:W-:Y:S01]  /*c540*/  FMUL.FTZ R26, R0.reuse, R158 ;  /* 0x0000009e001a7220 */ /* 0x040fe20000410000 */
[----:B------:R-:W-:Y:S01]  /*c550*/  MOV R158, R31 ;  /* 0x0000001f009e7202 */ /* 0x000fe20000000f00 */
[----:B------:R-:W-:Y:S01]  /*c560*/  FFMA.FTZ R20, R193, c[0x0][0x2d0], -R71 ;  /* 0x0000b400c1147a23 */ /* 0x000fe20000010847 */
[----:B------:R3:W-:Y:S01]  /*c570*/  MUFU.EX2 R156, R32 ;  /* 0x00000020009c7308 */ /* 0x0007e20000000800 */
[----:B------:R-:W-:Y:S03]  /*c580*/  FMUL.FTZ R21, R69, R153 ;  /* 0x0000009945157220 */ /* 0x000fe60000410000 */
[C---:B------:R-:W-:Y:S01]  /*c590*/  FMUL.FTZ R27, R0.reuse, R159 ;  /* 0x0000009f001b7220 */ /* 0x040fe20000410000 */
[----:B----4-:R-:W-:Y:S01]  /*c5a0*/  MOV R112, R137 ;  /* 0x0000008900707202 */ /* 0x010fe20000000f00 */
[----:B------:R-:W-:Y:S02]  /*c5b0*/  IMAD.MOV.U32 R161, RZ, RZ, R30 ;  /* 0x000000ffffa17224 */ /* 0x000fe400078e001e */
[C---:B------:R-:W-:Y:S01]  /*c5c0*/  FMUL.FTZ R30, R0.reuse, R162 ;  /* 0x000000a2001e7220 */ /* 0x040fe20000410000 */
[----:B------:R-:W-:Y:S01]  /*c5d0*/  MOV R162, R34 ;  /* 0x0000002200a27202 */ /* 0x000fe20000000f00 */
[----:B------:R4:W5:Y:S01]  /*c5e0*/  MUFU.EX2 R91, R20 ;  /* 0x00000014005b7308 */ /* 0x0009620000000800 */
[----:B------:R-:W-:Y:S01]  /*c5f0*/  FMUL.FTZ R31, R0, R163 ;  /* 0x000000a3001f7220 */ /* 0x000fe20000410000 */
[----:B------:R-:W-:Y:S01]  /*c600*/  MOV R163, R186 ;  /* 0x000000ba00a37202 */ /* 0x000fe20000000f00 */
[----:B-1----:R-:W-:Y:S01]  /*c610*/  FMUL.FTZ R12, R2, R144 ;  /* 0x00000090020c7220 */ /* 0x002fe20000410000 */
[----:B------:R-:W-:Y:S01]  /*c620*/  MOV R144, R58 ;  /* 0x0000003a00907202 */ /* 0x000fe20000000f00 */
[----:B------:R-:W-:Y:S02]  /*c630*/  IMAD.MOV.U32 R137, RZ, RZ, R90 ;  /* 0x000000ffff897224 */ /* 0x000fe400078e005a */
[--C-:B------:R-:W-:Y:S02]  /*c640*/  FFMA.FTZ R58, R57, c[0x0][0x2d0], -R94.reuse ;  /* 0x0000b400393a7a23 */ /* 0x100fe4000001085e */
[----:B------:R-:W-:Y:S01]  /*c650*/  FFMA.FTZ R62, R60, c[0x0][0x2d0], -R94 ;  /* 0x0000b4003c3e7a23 */ /* 0x000fe2000001085e */
[-C--:B------:R-:W-:Y:S01]  /*c660*/  HMMA.16816.F32 R12, R64, R22.reuse, R12 ;  /* 0x00000016400c723c */ /* 0x080fe2000000180c */
[----:B------:R1:W-:Y:S01]  /*c670*/  MUFU.EX2 R159, R40 ;  /* 0x00000028009f7308 */ /* 0x0003e20000000800 */
[----:B------:R-:W-:Y:S01]  /*c680*/  FMUL.FTZ R60, R2, R124 ;  /* 0x0000007c023c7220 */ /* 0x000fe20000410000 */
[----:B------:R-:W-:Y:S01]  /*c690*/  MOV R124, R144 ;  /* 0x00000090007c7202 */ /* 0x000fe20000000f00 */
[C---:B---3--:R-:W-:Y:S02]  /*c6a0*/  FMUL.FTZ R32, R69.reuse, R100 ;  /* 0x0000006445207220 */ /* 0x048fe40000410000 */
[----:B------:R-:W-:Y:S02]  /*c6b0*/  IMAD.MOV.U32 R144, RZ, RZ, R189 ;  /* 0x000000ffff907224 */ /* 0x000fe400078e00bd */
[C---:B------:R-:W-:Y:S01]  /*c6c0*/  HMMA.16816.F32 R16, R72.reuse, R22, R16 ;  /* 0x000000164810723c */ /* 0x040fe20000001810 */
[----:B------:R-:W-:Y:S02]  /*c6d0*/  FMUL.FTZ R34, R68, R102 ;  /* 0x0000006644227220 */ /* 0x000fe40000410000 */
[----:B------:R3:W-:Y:S01]  /*c6e0*/  MUFU.EX2 R100, R58 ;  /* 0x0000003a00647308 */ /* 0x0007e20000000800 */
[----:B------:R-:W-:Y:S02]  /*c6f0*/  FMUL.FTZ R42, R0, R106 ;  /* 0x0000006a002a7220 */ /* 0x000fe40000410000 */
[----:B----4-:R-:W-:Y:S01]  /*c700*/  FMUL.FTZ R20, R69, R152 ;  /* 0x0000009845147220 */ /* 0x010fe20000410000 */
[----:B-----5:R-:W-:Y:S01]  /*c710*/  MOV R114, R91 ;  /* 0x0000005b00727202 */ /* 0x020fe20000000f00 */
[C---:B------:R-:W-:Y:S01]  /*c720*/  FMUL.FTZ R22, R68.reuse, R154 ;  /* 0x0000009a44167220 */ /* 0x040fe20000410000 */
[----:B------:R-:W-:Y:S03]  /*c730*/  MOV R152, R133 ;  /* 0x0000008500987202 */ /* 0x000fe60000000f00 */
[----:B------:R-:W-:Y:S01]  /*c740*/  FMUL.FTZ R23, R68, R155 ;  /* 0x0000009b44177220 */ /* 0x000fe20000410000 */
[----:B------:R-:W-:Y:S01]  /*c750*/  MOV R155, R188 ;  /* 0x000000bc009b7202 */ /* 0x000fe20000000f00 */
[----:B------:R-:W-:Y:S01]  /*c760*/  IMAD.MOV.U32 R133, RZ, RZ, R187 ;  /* 0x000000ffff857224 */ /* 0x000fe200078e00bb */
[----:B------:R4:W-:Y:S01]  /*c770*/  MUFU.EX2 R153, R62 ;  /* 0x0000003e00997308 */ /* 0x0009e20000000800 */
[----:B------:R-:W-:Y:S02]  /*c780*/  IMAD.MOV.U32 R102, RZ, RZ, R184 ;  /* 0x000000ffff667224 */ /* 0x000fe400078e00b8 */
[----:B-1----:R-:W-:Y:S01]  /*c790*/  FMUL.FTZ R40, R2, R104 ;  /* 0x0000006802287220 */ /* 0x002fe20000410000 */
[-C--:B------:R-:W-:Y:S01]  /*c7a0*/  HMMA.16816.F32 R20, R72, R36.reuse, R20 ;  /* 0x000000244814723c */ /* 0x080fe20000001814 */
[----:B------:R-:W-:Y:S02]  /*c7b0*/  FMUL.FTZ R43, R0, R107 ;  /* 0x0000006b002b7220 */ /* 0x000fe40000410000 */
[----:B------:R-:W-:Y:S02]  /*c7c0*/  FMUL.FTZ R44, R2, R108 ;  /* 0x0000006c022c7220 */ /* 0x000fe40000410000 */
[C---:B------:R-:W-:Y:S02]  /*c7d0*/  FMUL.FTZ R46, R0.reuse, R110 ;  /* 0x0000006e002e7220 */ /* 0x040fe40000410000 */
[----:B------:R-:W-:Y:S01]  /*c7e0*/  FMUL.FTZ R47, R0, R111 ;  /* 0x0000006f002f7220 */ /* 0x000fe20000410000 */
[C---:B------:R-:W-:Y:S01]  /*c7f0*/  HMMA.16816.F32 R24, R64.reuse, R36, R24 ;  /* 0x000000244018723c */ /* 0x040fe20000001818 */
[----:B------:R-:W-:Y:S03]  /*c800*/  FMUL.FTZ R57, R2, R121 ;  /* 0x0000007902397220 */ /* 0x000fe60000410000 */
[C---:B---3--:R-:W-:Y:S02]  /*c810*/  FMUL.FTZ R58, R0.reuse, R122 ;  /* 0x0000007a003a7220 */ /* 0x048fe40000410000 */
[C---:B------:R-:W-:Y:S02]  /*c820*/  FMUL.FTZ R59, R0.reuse, R123 ;  /* 0x0000007b003b7220 */ /* 0x040fe40000410000 */
[-C--:B------:R-:W-:Y:S01]  /*c830*/  HMMA.16816.F32 R28, R64, R38.reuse, R28 ;  /* 0x00000026401c723c */ /* 0x080fe2000000181c */
[----:B------:R-:W-:Y:S03]  /*c840*/  FFMA.FTZ R36, R49, c[0x0][0x2d0], -R93 ;  /* 0x0000b40031247a23 */ /* 0x000fe6000001085d */
[C---:B------:R-:W-:Y:S01]  /*c850*/  FMUL.FTZ R37, R69.reuse, R165 ;  /* 0x000000a545257220 */ /* 0x040fe20000410000 */
[----:B------:R1:W-:Y:S01]  /*c860*/  MUFU.EX2 R160, R36 ;  /* 0x0000002400a07308 */ /* 0x0003e20000000800 */
[C---:B------:R-:W-:Y:S02]  /*c870*/  FMUL.FTZ R49, R69.reuse, R113 ;  /* 0x0000007145317220 */ /* 0x040fe40000410000 */
[C---:B------:R-:W-:Y:S01]  /*c880*/  HMMA.16816.F32 R32, R72.reuse, R38, R32 ;  /* 0x000000264820723c */ /* 0x040fe20000001820 */
[----:B------:R-:W-:Y:S03]  /*c890*/  IMAD.MOV.U32 R113, RZ, RZ, R95 ;  /* 0x000000ffff717224 */ /* 0x000fe600078e005f */
[----:B------:R-:W-:Y:S01]  /*c8a0*/  MOV R95, R80 ;  /* 0x00000050005f7202 */ /* 0x000fe20000000f00 */
[----:B----4-:R-:W-:Y:S01]  /*c8b0*/  FMUL.FTZ R62, R0, R126 ;  /* 0x0000007e003e7220 */ /* 0x010fe20000410000 */
[----:B------:R-:W3:Y:S01]  /*c8c0*/  LDSM.16.MT88.4 R80, [R213+0x900] ;  /* 0x00090000d550783b */ /* 0x000ee20000004200 */
[C---:B------:R-:W-:Y:S01]  /*c8d0*/  FMUL.FTZ R38, R68.reuse, R166 ;  /* 0x000000a644267220 */ /* 0x040fe20000410000 */
[----:B------:R4:W-:Y:S01]  /*c8e0*/  MUFU.EX2 R165, R88 ;  /* 0x0000005800a57308 */ /* 0x0009e20000000800 */
[----:B------:R-:W-:Y:S03]  /*c8f0*/  FMUL.FTZ R39, R68, R167 ;  /* 0x000000a744277220 */ /* 0x000fe60000410000 */
[----:B------:R-:W-:Y:S02]  /*c900*/  IMAD.MOV.U32 R147, RZ, RZ, R63 ;  /* 0x000000ffff937224 */ /* 0x000fe400078e003f */
[----:B------:R-:W-:Y:S02]  /*c910*/  FMUL.FTZ R63, R0, R127 ;  /* 0x0000007f003f7220 */ /* 0x000fe40000410000 */
[----:B------:R-:W-:Y:S01]  /*c920*/  IMAD.MOV.U32 R146, RZ, RZ, R142 ;  /* 0x000000ffff927224 */ /* 0x000fe200078e008e */
[----:B------:R-:W-:Y:S01]  /*c930*/  MOV R142, R190 ;  /* 0x000000be008e7202 */ /* 0x000fe20000000f00 */
[----:B------:R-:W-:Y:S01]  /*c940*/  IMAD.MOV.U32 R154, RZ, RZ, R132 ;  /* 0x000000ffff9a7224 */ /* 0x000fe200078e0084 */
[----:B------:R-:W-:Y:S01]  /*c950*/  MOV R132, R185 ;  /* 0x000000b900847202 */ /* 0x000fe20000000f00 */
[C---:B-1----:R-:W-:Y:S07]  /*c960*/  FMUL.FTZ R36, R69.reuse, R164 ;  /* 0x000000a445247220 */ /* 0x042fee0000410000 */
[-C--:B------:R-:W-:Y:S01]  /*c970*/  HMMA.16816.F32 R36, R72, R52.reuse, R36 ;  /* 0x000000344824723c */ /* 0x080fe20000001824 */
[----:B----4-:R-:W-:Y:S07]  /*c980*/  LDSM.16.MT88.4 R88, [R214+0x900] ;  /* 0x00090000d658783b */ /* 0x010fee0000004200 */
[C---:B------:R-:W-:Y:S07]  /*c990*/  HMMA.16816.F32 R40, R64.reuse, R52, R40 ;  /* 0x000000344028723c */ /* 0x040fee0000001828 */
[--C-:B------:R-:W-:Y:S01]  /*c9a0*/  FFMA.FTZ R52, R56, c[0x0][0x2d0], -R94.reuse ;  /* 0x0000b40038347a23 */ /* 0x100fe2000001085e */
[-C--:B------:R-:W-:Y:S01]  /*c9b0*/  HMMA.16816.F32 R44, R64, R54.reuse, R44 ;  /* 0x00000036402c723c */ /* 0x080fe2000000182c */
[----:B------:R-:W-:Y:S02]  /*c9c0*/  FMUL.FTZ R56, R2, R120 ;  /* 0x0000007802387220 */ /* 0x000fe40000410000 */
[----:B------:R1:W4:Y:S01]  /*c9d0*/  MUFU.EX2 R115, R52 ;  /* 0x0000003400737308 */ /* 0x0003220000000800 */
        /* <DEDUP_REMOVED lines=9> */
[----:B----4-:R-:W-:Y:S01]  /*ca70*/  F2FP.PACK_AB R77, R100, R115 ;  /* 0x00000073644d723e */ /* 0x010fe200000000ff */
[----:B------:R-:W1:Y:S01]  /*ca80*/  LDSM.16.MT88.4 R84, [R216+0x900] ;  /* 0x00090000d854783b */ /* 0x000e620000004200 */
[----:B------:R4:W5:Y:S04]  /*ca90*/  MUFU.EX2 R141, R76 ;  /* 0x0000004c008d7308 */ /* 0x0009680000000800 */
[C---:B------:R-:W-:Y:S02]  /*caa0*/  FMUL.FTZ R64, R69.reuse, R168 ;  /* 0x000000a845407220 */ /* 0x040fe40000410000 */
[----:B------:R-:W-:Y:S03]  /*cab0*/  FMUL.FTZ R65, R69, R169 ;  /* 0x000000a945417220 */ /* 0x000fe60000410000 */
[C---:B------:R-:W-:Y:S02]  /*cac0*/  FMUL.FTZ R66, R68.reuse, R170 ;  /* 0x000000aa44427220 */ /* 0x040fe40000410000 */
[----:B------:R-:W-:Y:S07]  /*cad0*/  FMUL.FTZ R67, R68, R171 ;  /* 0x000000ab44437220 */ /* 0x000fee0000410000 */
[----:B------:R-:W-:Y:S01]  /*cae0*/  HMMA.16816.F32 R64, R72, R78, R64 ;  /* 0x0000004e4840723c */ /* 0x000fe20000001840 */
[--C-:B----4-:R-:W-:Y:S06]  /*caf0*/  FFMA.FTZ R76, R197, c[0x0][0x2d0], -R71.reuse ;  /* 0x0000b400c54c7a23 */ /* 0x110fec0000010847 */
[----:B------:R-:W-:Y:S02]  /*cb00*/  F2FP.PACK_AB R74, R114, R162 ;  /* 0x000000a2724a723e */ /* 0x000fe400000000ff */
[----:B------:R-:W-:Y:S01]  /*cb10*/  F2FP.PACK_AB R75, R113, R161 ;  /* 0x000000a1714b723e */ /* 0x000fe200000000ff */
[----:B------:R4:W-:Y:S02]  /*cb20*/  MUFU.EX2 R167, R76 ;  /* 0x0000004c00a77308 */ /* 0x0009e40000000800 */
[----:B------:R-:W-:Y:S02]  /*cb30*/  F2FP.PACK_AB R72, R137, R158 ;  /* 0x0000009e8948723e */ /* 0x000fe400000000ff */
[----:B------:R-:W-:Y:S02]  /*cb40*/  F2FP.PACK_AB R73, R143, R157 ;  /* 0x0000009d8f49723e */ /* 0x000fe400000000ff */
[----:B------:R-:W-:Y:S02]  /*cb50*/  F2FP.PACK_AB R78, R112, R159 ;  /* 0x0000009f704e723e */ /* 0x000fe400000000ff */
[----:B-----5:R-:W-:Y:S03]  /*cb60*/  F2FP.PACK_AB R79, R141, R153 ;  /* 0x000000998d4f723e */ /* 0x020fe600000000ff */
[-C--:B---3--:R-:W-:Y:S01]  /*cb70*/  HMMA.16816.F32 R4, R72, R80.reuse, R4 ;  /* 0x000000504804723c */ /* 0x088fe20000001804 */
[--C-:B----4-:R-:W-:Y:S04]  /*cb80*/  FFMA.FTZ R76, R198, c[0x0][0x2d0], -R92.reuse ;  /* 0x0000b400c64c7a23 */ /* 0x110fe8000001085c */
[----:B------:R3:W-:Y:S02]  /*cb90*/  MUFU.EX2 R166, R76 ;  /* 0x0000004c00a67308 */ /* 0x0007e40000000800 */
[----:B---3--:R-:W-:Y:S07]  /*cba0*/  F2FP.PACK_AB R76, R160, R156 ;  /* 0x0000009ca04c723e */ /* 0x008fee00000000ff */
[C---:B------:R-:W-:Y:S07]  /*cbb0*/  HMMA.16816.F32 R8, R76.reuse, R80, R8 ;  /* 0x000000504c08723c */ /* 0x040fee0000001808 */
[--C-:B------:R-:W-:Y:S01]  /*cbc0*/  FFMA.FTZ R80, R203, c[0x0][0x2d0], -R71.reuse ;  /* 0x0000b400cb507a23 */ /* 0x100fe20000010847 */
[-C--:B------:R-:W-:Y:S03]  /*cbd0*/  HMMA.16816.F32 R12, R76, R82.reuse, R12 ;  /* 0x000000524c0c723c */ /* 0x080fe6000000180c */
[----:B------:R3:W4:Y:S05]  /*cbe0*/  MUFU.EX2 R101, R80 ;  /* 0x0000005000657308 */ /* 0x00072a0000000800 */
[C---:B------:R-:W-:Y:S08]  /*cbf0*/  HMMA.16816.F32 R16, R72.reuse, R82, R16 ;  /* 0x000000524810723c */ /* 0x040ff00000001810 */
[-C--:B-1----:R-:W-:Y:S08]  /*cc00*/  HMMA.16816.F32 R20, R72, R84.reuse, R20 ;  /* 0x000000544814723c */ /* 0x082ff00000001814 */
[C---:B------:R-:W-:Y:S01]  /*cc10*/  HMMA.16816.F32 R24, R76.reuse, R84, R24 ;  /* 0x000000544c18723c */ /* 0x040fe20000001818 */
[----:B---3--:R-:W-:Y:S06]  /*cc20*/  FFMA.FTZ R80, R204, c[0x0][0x2d0], -R71 ;  /* 0x0000b400cc507a23 */ /* 0x008fec0000010847 */
[----:B------:R-:W-:Y:S01]  /*cc30*/  FFMA.FTZ R84, R199, c[0x0][0x2d0], -R93 ;  /* 0x0000b400c7547a23 */ /* 0x000fe2000001085d */
[-C--:B------:R-:W-:Y:S01]  /*cc40*/  HMMA.16816.F32 R28, R76, R86.reuse, R28 ;  /* 0x000000564c1c723c */ /* 0x080fe2000000181c */
[----:B------:R1:W-:Y:S07]  /*cc50*/  MUFU.EX2 R204, R80 ;  /* 0x0000005000cc7308 */ /* 0x0003ee0000000800 */
[C---:B------:R-:W-:Y:S03]  /*cc60*/  HMMA.16816.F32 R32, R72.reuse, R86, R32 ;  /* 0x000000564820723c */ /* 0x040fe60000001820 */
[----:B------:R3:W-:Y:S05]  /*cc70*/  MUFU.EX2 R107, R84 ;  /* 0x00000054006b7308 */ /* 0x0007ea0000000800 */
[-C--:B------:R-:W-:Y:S08]  /*cc80*/  HMMA.16816.F32 R36, R72, R88.reuse, R36 ;  /* 0x000000584824723c */ /* 0x080ff00000001824 */
[C---:B------:R-:W-:Y:S01]  /*cc90*/  HMMA.16816.F32 R40, R76.reuse, R88, R40 ;  /* 0x000000584c28723c */ /* 0x040fe20000001828 */
[----:B-1----:R-:W-:Y:S03]  /*cca0*/  FFMA.FTZ R80, R205, c[0x0][0x2d0], -R92 ;  /* 0x0000b400cd507a23 */ /* 0x002fe6000001085c */
[----:B----4-:R-:W-:Y:S01]  /*ccb0*/  IMAD.MOV.U32 R205, RZ, RZ, R101 ;  /* 0x000000ffffcd7224 */ /* 0x010fe200078e0065 */
[----:B------:R1:W-:Y:S01]  /*ccc0*/  MUFU.EX2 R203, R80 ;  /* 0x0000005000cb7308 */ /* 0x0003e20000000800 */
[----:B------:R-:W-:Y:S02]  /*ccd0*/  IMAD.MOV.U32 R101, RZ, RZ, R95 ;  /* 0x000000ffff657224 */ /* 0x000fe400078e005f */
[-C--:B------:R-:W-:Y:S01]  /*cce0*/  HMMA.16816.F32 R44, R76, R90.reuse, R44 ;  /* 0x0000005a4c2c723c */ /* 0x080fe2000000182c */
[----:B------:R-:W-:Y:S03]  /*ccf0*/  FFMA.FTZ R88, R97, c[0x0][0x2d0], -R94 ;  /* 0x0000b40061587a23 */ /* 0x000fe6000001085e */
[--C-:B---3--:R-:W-:Y:S03]  /*cd00*/  FFMA.FTZ R84, R200, c[0x0][0x2d0], -R93.reuse ;  /* 0x0000b400c8547a23 */ /* 0x108fe6000001085d */
[----:B------:R3:W-:Y:S01]  /*cd10*/  MUFU.EX2 R200, R88 ;  /* 0x0000005800c87308 */ /* 0x0007e20000000800 */
[C---:B------:R-:W-:Y:S09]  /*cd20*/  HMMA.16816.F32 R48, R72.reuse, R90, R48 ;  /* 0x0000005a4830723c */ /* 0x040ff20000001830 */
[----:B------:R4:W-:Y:S03]  /*cd30*/  MUFU.EX2 R106, R84 ;  /* 0x00000054006a7308 */ /* 0x0009e60000000800 */
[----:B-1----:R-:W-:Y:S01]  /*cd40*/  FFMA.FTZ R80, R206, c[0x0][0x2d0], -R92 ;  /* 0x0000b400ce507a23 */ /* 0x002fe2000001085c */
[----:B------:R-:W-:Y:S06]  /*cd50*/  MOV R206, R141 ;  /* 0x0000008d00ce7202 */ /* 0x000fec0000000f00 */
[----:B------:R1:W-:Y:S01]  /*cd60*/  MUFU.EX2 R202, R80 ;  /* 0x0000005000ca7308 */ /* 0x0003e20000000800 */
[----:B---3--:R-:W-:Y:S09]  /*cd70*/  FFMA.FTZ R88, R98, c[0x0][0x2d0], -R94 ;  /* 0x0000b40062587a23 */ /* 0x008ff2000001085e */
[----:B------:R3:W-:Y:S01]  /*cd80*/  MUFU.EX2 R199, R88 ;  /* 0x0000005800c77308 */ /* 0x0007e20000000800 */
[--C-:B----4-:R-:W-:Y:S09]  /*cd90*/  FFMA.FTZ R84, R201, c[0x0][0x2d0], -R93.reuse ;  /* 0x0000b400c9547a23 */ /* 0x110ff2000001085d */
[----:B------:R4:W5:Y:S01]  /*cda0*/  MUFU.EX2 R105, R84 ;  /* 0x0000005400697308 */ /* 0x0009620000000800 */
[----:B-1----:R-:W-:Y:S09]  /*cdb0*/  FFMA.FTZ R80, R135, c[0x0][0x2d0], -R93 ;  /* 0x0000b40087507a23 */ /* 0x002ff2000001085d */
[----:B------:R1:W-:Y:S01]  /*cdc0*/  MUFU.EX2 R164, R80 ;  /* 0x0000005000a47308 */ /* 0x0003e20000000800 */
[----:B---3--:R-:W-:Y:S01]  /*cdd0*/  FFMA.FTZ R88, R232, c[0x0][0x2d0], -R92 ;  /* 0x0000b400e8587a23 */ /* 0x008fe2000001085c */
[----:B------:R-:W-:Y:S08]  /*cde0*/  MOV R232, R159 ;  /* 0x0000009f00e87202 */ /* 0x000ff00000000f00 */
[----:B------:R3:W-:Y:S01]  /*cdf0*/  MUFU.EX2 R109, R88 ;  /* 0x00000058006d7308 */ /* 0x0007e20000000800 */
[--C-:B----4-:R-:W-:Y:S01]  /*ce00*/  FFMA.FTZ R84, R207, c[0x0][0x2d0], -R71.reuse ;  /* 0x0000b400cf547a23 */ /* 0x110fe20000010847 */
[----:B------:R-:W-:Y:S08]  /*ce10*/  MOV R207, R147 ;  /* 0x0000009300cf7202 */ /* 0x000ff00000000f00 */
[----:B------:R4:W-:Y:S01]  /*ce20*/  MUFU.EX2 R201, R84 ;  /* 0x0000005400c97308 */ /* 0x0009e20000000800 */
[----:B-1----:R-:W1:Y:S08]  /*ce30*/  LDSM.16.MT88.4 R80, [R215+0x900] ;  /* 0x00090000d750783b */ /* 0x002e700000004200 */
[----:B---3--:R-:W-:Y:S01]  /*ce40*/  LDSM.16.MT88.4 R88, [R214+0x1100] ;  /* 0x00110000d658783b */ /* 0x008fe20000004200 */
[--C-:B----4-:R-:W-:Y:S04]  /*ce50*/  FFMA.FTZ R84, R96, c[0x0][0x2d0], -R94.reuse ;  /* 0x0000b40060547a23 */ /* 0x110fe8000001085e */
[----:B------:R3:W4:Y:S01]  /*ce60*/  MUFU.EX2 R104, R84 ;  /* 0x0000005400687308 */ /* 0x0007220000000800 */
[-C--:B-1----:R-:W-:Y:S08]  /*ce70*/  HMMA.16816.F32 R52, R72, R80.reuse, R52 ;  /* 0x000000504834723c */ /* 0x082ff00000001834 */
[C---:B------:R-:W-:Y:S01]  /*ce80*/  HMMA.16816.F32 R56, R76.reuse, R80, R56 ;  /* 0x000000504c38723c */ /* 0x040fe20000001838 */
[----:B---3--:R-:W1:Y:S06]  /*ce90*/  LDSM.16.MT88.4 R84, [R213+0x1100] ;  /* 0x00110000d554783b */ /* 0x008e6c0000004200 */
[----:B------:R-:W-:Y:S01]  /*cea0*/  FFMA.FTZ R80, R99, c[0x0][0x2d0], -R94 ;  /* 0x0000b40063507a23 */ /* 0x000fe2000001085e */
[-C--:B------:R-:W-:Y:S03]  /*ceb0*/  HMMA.16816.F32 R60, R76, R82.reuse, R60 ;  /* 0x000000524c3c723c */ /* 0x080fe6000000183c */
[----:B------:R3:W2:Y:S04]  /*cec0*/  MUFU.EX2 R198, R80 ;  /* 0x0000005000c67308 */ /* 0x0006a80000000800 */
[----:B------:R-:W-:Y:S01]  /*ced0*/  FFMA.FTZ R76, R208, c[0x0][0x2d0], -R71 ;  /* 0x0000b400d04c7a23 */ /* 0x000fe20000010847 */
[----:B------:R-:W-:Y:S01]  /*cee0*/  HMMA.16816.F32 R64, R72, R82, R64 ;  /* 0x000000524840723c */ /* 0x000fe20000001840 */
[----:B------:R-:W-:Y:S03]  /*cef0*/  MOV R208, R149 ;  /* 0x0000009500d07202 */ /* 0x000fe60000000f00 */
[----:B-----5:R-:W-:Y:S01]  /*cf00*/  F2FP.PACK_AB R78, R105, R106 ;  /* 0x0000006a694e723e */ /* 0x020fe200000000ff */
[----:B------:R5:W-:Y:S01]  /*cf10*/  MUFU.EX2 R111, R76 ;  /* 0x0000004c006f7308 */ /* 0x000be20000000800 */
[----:B----4-:R-:W-:Y:S01]  /*cf20*/  F2FP.PACK_AB R77, R200, R104 ;  /* 0x00000068c84d723e */ /* 0x010fe200000000ff */
[----:B------:R-:W-:Y:S01]  /*cf30*/  IMAD.MOV.U32 R149, RZ, RZ, R145 ;  /* 0x000000ffff957224 */ /* 0x000fe200078e0091 */
[----:B------:R-:W-:Y:S04]  /*cf40*/  F2FP.PACK_AB R72, R167, R208 ;  /* 0x000000d0a748723e */ /* 0x000fe800000000ff */
[----:B------:R-:W-:Y:S02]  /*cf50*/  F2FP.PACK_AB R73, R165, R166 ;  /* 0x000000a6a549723e */ /* 0x000fe400000000ff */
[----:B------:R-:W-:Y:S02]  /*cf60*/  F2FP.PACK_AB R74, R204, R205 ;  /* 0x000000cdcc4a723e */ /* 0x000fe400000000ff */
[----:B------:R-:W-:Y:S02]  /*cf70*/  F2FP.PACK_AB R75, R202, R203 ;  /* 0x000000cbca4b723e */ /* 0x000fe400000000ff */
[----:B------:R-:W-:Y:S01]  /*cf80*/  MOV R145, R140 ;  /* 0x0000008c00917202 */ /* 0x000fe20000000f00 */
[----:B---3--:R-:W3:Y:S01]  /*cf90*/  LDSM.16.MT88.4 R80, [R216+0x1100] ;  /* 0x00110000d850783b */ /* 0x008ee20000004200 */
[----:B--2---:R-:W-:Y:S01]  /*cfa0*/  F2FP.PACK_AB R79, R198, R199 ;  /* 0x000000c7c64f723e */ /* 0x004fe200000000ff */
[----:B------:R-:W-:Y:S02]  /*cfb0*/  IMAD.MOV.U32 R140, RZ, RZ, R134 ;  /* 0x000000ffff8c7224 */ /* 0x000fe400078e0086 */
[-C--:B-1----:R-:W-:Y:S01]  /*cfc0*/  HMMA.16816.F32 R4, R72, R84.reuse, R4 ;  /* 0x000000544804723c */ /* 0x082fe20000001804 */
[----:B-----5:R-:W-:Y:S02]  /*cfd0*/  FFMA.FTZ R76, R210, c[0x0][0x2d0], -R92 ;  /* 0x0000b400d24c7a23 */ /* 0x020fe4000001085c */
[----:B------:R-:W-:Y:S02]  /*cfe0*/  IMAD.MOV.U32 R210, RZ, RZ, R100 ;  /* 0x000000ffffd27224 */ /* 0x000fe400078e0064 */
[----:B------:R1:W-:Y:S02]  /*cff0*/  MUFU.EX2 R110, R76 ;  /* 0x0000004c006e7308 */ /* 0x0003e40000000800 */
[----:B-1----:R-:W-:Y:S07]  /*d000*/  F2FP.PACK_AB R76, R107, R164 ;  /* 0x000000a46b4c723e */ /* 0x002fee00000000ff */
[C---:B------:R-:W-:Y:S07]  /*d010*/  HMMA.16816.F32 R8, R76.reuse, R84, R8 ;  /* 0x000000544c08723c */ /* 0x040fee0000001808 */
[--C-:B------:R-:W-:Y:S01]  /*d020*/  FFMA.FTZ R84, R234, c[0x0][0x2d0], -R71.reuse ;  /* 0x0000b400ea547a23 */ /* 0x100fe20000010847 */
[-C--:B------:R-:W-:Y:S03]  /*d030*/  HMMA.16816.F32 R12, R76, R86.reuse, R12 ;  /* 0x000000564c0c723c */ /* 0x080fe6000000180c */
[----:B------:R1:W-:Y:S05]  /*d040*/  MUFU.EX2 R197, R84 ;  /* 0x0000005400c57308 */ /* 0x0003ea0000000800 */
[C---:B------:R-:W-:Y:S08]  /*d050*/  HMMA.16816.F32 R16, R72.reuse, R86, R16 ;  /* 0x000000564810723c */ /* 0x040ff00000001810 */
[-C--:B---3--:R-:W-:Y:S08]  /*d060*/  HMMA.16816.F32 R20, R72, R80.reuse, R20 ;  /* 0x000000504814723c */ /* 0x088ff00000001814 */
[C---:B------:R-:W-:Y:S01]  /*d070*/  HMMA.16816.F32 R24, R76.reuse, R80, R24 ;  /* 0x000000504c18723c */ /* 0x040fe20000001818 */
[----:B-1----:R-:W-:Y:S06]  /*d080*/  FFMA.FTZ R84, R235, c[0x0][0x2d0], -R71 ;  /* 0x0000b400eb547a23 */ /* 0x002fec0000010847 */
[----:B------:R-:W-:Y:S01]  /*d090*/  FFMA.FTZ R80, R209, c[0x0][0x2d0], -R93 ;  /* 0x0000b400d1507a23 */ /* 0x000fe2000001085d */
[-C--:B------:R-:W-:Y:S01]  /*d0a0*/  HMMA.16816.F32 R28, R76, R82.reuse, R28 ;  /* 0x000000524c1c723c */ /* 0x080fe2000000181c */
[----:B------:R1:W-:Y:S03]  /*d0b0*/  MUFU.EX2 R196, R84 ;  /* 0x0000005400c47308 */ /* 0x0003e60000000800 */
[----:B------:R-:W-:Y:S04]  /*d0c0*/  IMAD.MOV.U32 R209, RZ, RZ, R143 ;  /* 0x000000ffffd17224 */ /* 0x000fe800078e008f */
[C---:B------:R-:W-:Y:S03]  /*d0d0*/  HMMA.16816.F32 R32, R72.reuse, R82, R32 ;  /* 0x000000524820723c */ /* 0x040fe60000001820 */
[----:B------:R2:W-:Y:S05]  /*d0e0*/  MUFU.EX2 R108, R80 ;  /* 0x00000050006c7308 */ /* 0x0005ea0000000800 */
[-C--:B------:R-:W-:Y:S08]  /*d0f0*/  HMMA.16816.F32 R36, R72, R88.reuse, R36 ;  /* 0x000000584824723c */ /* 0x080ff00000001824 */
[C---:B------:R-:W-:Y:S01]  /*d100*/  HMMA.16816.F32 R40, R76.reuse, R88, R40 ;  /* 0x000000584c28723c */ /* 0x040fe20000001828 */
[----:B-1----:R-:W-:Y:S03]  /*d110*/  FFMA.FTZ R84, R236, c[0x0][0x2d0], -R92 ;  /* 0x0000b400ec547a23 */ /* 0x002fe6000001085c */
[----:B------:R-:W-:Y:S01]  /*d120*/  IMAD.MOV.U32 R236, RZ, RZ, R115 ;  /* 0x000000ffffec7224 */ /* 0x000fe200078e0073 */
[----:B------:R1:W-:Y:S02]  /*d130*/  MUFU.EX2 R194, R84 ;  /* 0x0000005400c27308 */ /* 0x0003e40000000800 */
[----:B------:R-:W-:Y:S01]  /*d140*/  FFMA.FTZ R88, R173, c[0x0][0x2d0], -R94 ;  /* 0x0000b400ad587a23 */ /* 0x000fe2000001085e */
[-C--:B------:R-:W-:Y:S01]  /*d150*/  HMMA.16816.F32 R44, R76, R90.reuse, R44 ;  /* 0x0000005a4c2c723c */ /* 0x080fe2000000182c */
[----:B--2---:R-:W-:Y:S03]  /*d160*/  FFMA.FTZ R80, R211, c[0x0][0x2d0], -R93 ;  /* 0x0000b400d3507a23 */ /* 0x004fe6000001085d */
[----:B------:R-:W-:Y:S03]  /*d170*/  IMAD.MOV.U32 R211, RZ, RZ, R137 ;  /* 0x000000ffffd37224 */ /* 0x000fe600078e0089 */
[----:B------:R2:W-:Y:S01]  /*d180*/  MUFU.EX2 R119, R88 ;  /* 0x0000005800777308 */ /* 0x0005e20000000800 */
[C---:B------:R-:W-:Y:S09]  /*d190*/  HMMA.16816.F32 R48, R72.reuse, R90, R48 ;  /* 0x0000005a4830723c */ /* 0x040ff20000001830 */
[----:B------:R3:W-:Y:S03]  /*d1a0*/  MUFU.EX2 R193, R80 ;  /* 0x0000005000c17308 */ /* 0x0007e60000000800 */
[----:B-1----:R-:W-:Y:S01]  /*d1b0*/  FFMA.FTZ R84, R237, c[0x0][0x2d0], -R92 ;  /* 0x0000b400ed547a23 */ /* 0x002fe2000001085c */
[----:B------:R-:W-:Y:S01]  /*d1c0*/  MOV R237, R232 ;  /* 0x000000e800ed7202 */ /* 0x000fe20000000f00 */
[----:B------:R-:W-:Y:S05]  /*d1d0*/  IMAD.MOV.U32 R232, RZ, RZ, R112 ;  /* 0x000000ffffe87224 */ /* 0x000fea00078e0070 */
        /* <DEDUP_REMOVED lines=9> */
[----:B---3--:R-:W-:Y:S01]  /*d270*/  FFMA.FTZ R80, R233, c[0x0][0x2d0], -R93 ;  /* 0x0000b400e9507a23 */ /* 0x008fe2000001085d */
[----:B------:R-:W-:Y:S08]  /*d280*/  MOV R233, R139 ;  /* 0x0000008b00e97202 */ /* 0x000ff00000000f00 */
[----:B------:R3:W4:Y:S01]  /*d290*/  MUFU.EX2 R192, R80 ;  /* 0x0000005000c07308 */ /* 0x0007220000000800 */
[----:B--2---:R-:W-:Y:S01]  /*d2a0*/  LDSM.16.MT88.4 R88, [R214+0x1900] ;  /* 0x00190000d658783b */ /* 0x004fe20000004200 */
[-C--:B-1----:R-:W-:Y:S08]  /*d2b0*/  HMMA.16816.F32 R52, R72, R84.reuse, R52 ;  /* 0x000000544834723c */ /* 0x082ff00000001834 */
[C---:B------:R-:W-:Y:S01]  /*d2c0*/  HMMA.16816.F32 R56, R76.reuse, R84, R56 ;  /* 0x000000544c38723c */ /* 0x040fe20000001838 */
[--C-:B---3--:R-:W-:Y:S03]  /*d2d0*/  FFMA.FTZ R80, R238, c[0x0][0x2d0], -R71.reuse ;  /* 0x0000b400ee507a23 */ /* 0x108fe60000010847 */
[----:B------:R-:W-:Y:S01]  /*d2e0*/  IMAD.MOV.U32 R238, RZ, RZ, R140 ;  /* 0x000000ffffee7224 */ /* 0x000fe200078e008c */
[----:B------:R1:W-:Y:S02]  /*d2f0*/  MUFU.EX2 R190, R80 ;  /* 0x0000005000be7308 */ /* 0x0003e40000000800 */
[--C-:B------:R-:W-:Y:S01]  /*d300*/  FFMA.FTZ R84, R175, c[0x0][0x2d0], -R94.reuse ;  /* 0x0000b400af547a23 */ /* 0x100fe2000001085e */
[-C--:B------:R-:W-:Y:S07]  /*d310*/  HMMA.16816.F32 R60, R76, R86.reuse, R60 ;  /* 0x000000564c3c723c */ /* 0x080fee000000183c */
[--C-:B------:R-:W-:Y:S01]  /*d320*/  FFMA.FTZ R76, R239, c[0x0][0x2d0], -R71.reuse ;  /* 0x0000b400ef4c7a23 */ /* 0x100fe20000010847 */
[----:B------:R-:W-:Y:S01]  /*d330*/  HMMA.16816.F32 R64, R72, R86, R64 ;  /* 0x000000564840723c */ /* 0x000fe20000001840 */
[----:B------:R-:W2:Y:S03]  /*d340*/  MUFU.EX2 R188, R84 ;  /* 0x0000005400bc7308 */ /* 0x000ea60000000800 */
[----:B----4-:R-:W-:Y:S02]  /*d350*/  F2FP.PACK_AB R78, R192, R191 ;  /* 0x000000bfc04e723e */ /* 0x010fe400000000ff */
[----:B------:R-:W-:Y:S02]  /*d360*/  MOV R239, R142 ;  /* 0x0000008e00ef7202 */ /* 0x000fe40000000f00 */
[----:B------:R-:W-:Y:S03]  /*d370*/  F2FP.PACK_AB R72, R111, R201 ;  /* 0x000000c96f48723e */ /* 0x000fe600000000ff */
[----:B------:R3:W-:Y:S01]  /*d380*/  MUFU.EX2 R187, R76 ;  /* 0x0000004c00bb7308 */ /* 0x0007e20000000800 */
[----:B------:R-:W-:Y:S01]  /*d390*/  F2FP.PACK_AB R73, R109, R110 ;  /* 0x0000006e6d49723e */ /* 0x000fe200000000ff */
[----:B-1----:R-:W-:Y:S01]  /*d3a0*/  FFMA.FTZ R80, R172, c[0x0][0x2d0], -R94 ;  /* 0x0000b400ac507a23 */ /* 0x002fe2000001085e */
[----:B------:R-:W-:Y:S02]  /*d3b0*/  F2FP.PACK_AB R74, R196, R197 ;  /* 0x000000c5c44a723e */ /* 0x000fe400000000ff */
[----:B------:R-:W-:Y:S05]  /*d3c0*/  F2FP.PACK_AB R75, R195, R194 ;  /* 0x000000c2c34b723e */ /* 0x000fea00000000ff */
[----:B------:R1:W4:Y:S01]  /*d3d0*/  MUFU.EX2 R189, R80 ;  /* 0x0000005000bd7308 */ /* 0x0003220000000800 */
[----:B--2---:R-:W-:Y:S01]  /*d3e0*/  F2FP.PACK_AB R79, R188, R118 ;  /* 0x00000076bc4f723e */ /* 0x004fe200000000ff */
[----:B------:R-:W-:Y:S01]  /*d3f0*/  LDSM.16.MT88.4 R84, [R216+0x1900] ;  /* 0x00190000d854783b */ /* 0x000fe20000004200 */
[--C-:B---3--:R-:W-:Y:S07]  /*d400*/  FFMA.FTZ R76, R240, c[0x0][0x2d0], -R92.reuse ;  /* 0x0000b400f04c7a23 */ /* 0x108fee000001085c */
        /* <DEDUP_REMOVED lines=36> */
[----:B--2---:R-:W-:Y:S01]  /*d650*/  FFMA.FTZ R88, R102, c[0x0][0x2d0], -R92 ;  /* 0x0000b40066587a23 */ /* 0x004fe2000001085c */
[----:B------:R-:W-:Y:S08]  /*d660*/  MOV R102, R132 ;  /* 0x0000008400667202 */ /* 0x000ff00000000f00 */
        /* <DEDUP_REMOVED lines=25> */
[----:B---3--:R-:W-:Y:S01]  /*d800*/  FFMA.FTZ R76, R252, c[0x0][0x2d0], -R92 ;  /* 0x0000b400fc4c7a23 */ /* 0x008fe2000001085c */
[----:B----4-:R-:W-:Y:S03]  /*d810*/  F2FP.PACK_AB R168, R135, R173 ;  /* 0x000000ad87a8723e */ /* 0x010fe600000000ff */
[----:B------:R1:W3:Y:S02]  /*d820*/  MUFU.EX2 R134, R76 ;  /* 0x0000004c00867308 */ /* 0x0002e40000000800 */
[----:B-1----:R-:W-:Y:S02]  /*d830*/  F2FP.PACK_AB R76, R121, R116 ;  /* 0x00000074794c723e */ /* 0x002fe400000000ff */
[----:B---3--:R-:W-:Y:S05]  /*d840*/  F2FP.PACK_AB R169, R132, R134 ;  /* 0x0000008684a9723e */ /* 0x008fea00000000ff */
[C---:B------:R-:W-:Y:S07]  /*d850*/  HMMA.16816.F32 R8, R76.reuse, R84, R8 ;  /* 0x000000544c08723c */ /* 0x040fee0000001808 */
[--C-:B------:R-:W-:Y:S01]  /*d860*/  FFMA.FTZ R84, R101, c[0x0][0x2d0], -R71.reuse ;  /* 0x0000b40065547a23 */ /* 0x100fe20000010847 */
[-C--:B------:R-:W-:Y:S01]  /*d870*/  HMMA.16816.F32 R12, R76, R86.reuse, R12 ;  /* 0x000000564c0c723c */ /* 0x080fe2000000180c */
[----:B------:R-:W-:Y:S03]  /*d880*/  FFMA.FTZ R71, R155, c[0x0][0x2d0], -R71 ;  /* 0x0000b4009b477a23 */ /* 0x000fe60000010847 */
[----:B------:R-:W-:Y:S01]  /*d890*/  IMAD.MOV.U32 R155, RZ, RZ, R154 ;  /* 0x000000ffff9b7224 */ /* 0x000fe200078e009a */
[----:B------:R-:W-:Y:S01]  /*d8a0*/  MOV R154, R152 ;  /* 0x00000098009a7202 */ /* 0x000fe20000000f00 */
[----:B------:R-:W-:Y:S01]  /*d8b0*/  IMAD.MOV.U32 R152, RZ, RZ, R151 ;  /* 0x000000ffff987224 */ /* 0x000fe200078e0097 */
[----:B------:R-:W-:Y:S01]  /*d8c0*/  MOV R151, R150 ;  /* 0x0000009600977202 */ /* 0x000fe20000000f00 */
[C---:B------:R-:W-:Y:S01]  /*d8d0*/  HMMA.16816.F32 R16, R72.reuse, R86, R16 ;  /* 0x000000564810723c */ /* 0x040fe20000001810 */
[----:B------:R-:W-:Y:S02]  /*d8e0*/  IMAD.MOV.U32 R150, RZ, RZ, R131 ;  /* 0x000000ffff967224 */ /* 0x000fe400078e0083 */
[----:B------:R1:W-:Y:S01]  /*d8f0*/  MUFU.EX2 R131, R71 ;  /* 0x0000004700837308 */ /* 0x0003e20000000800 */
[----:B------:R-:W-:Y:S01]  /*d900*/  IMAD.MOV.U32 R101, RZ, RZ, R163 ;  /* 0x000000ffff657224 */ /* 0x000fe200078e00a3 */
[----:B------:R-:W-:Y:S01]  /*d910*/  MOV R159, R151 ;  /* 0x00000097009f7202 */ /* 0x000fe20000000f00 */
[----:B------:R-:W-:Y:S01]  /*d920*/  IMAD.MOV.U32 R235, RZ, RZ, R154 ;  /* 0x000000ffffeb7224 */ /* 0x000fe200078e009a */
[----:B------:R-:W-:Y:S01]  /*d930*/  MOV R154, R149 ;  /* 0x00000095009a7202 */ /* 0x000fe20000000f00 */
[-C--:B--2---:R-:W-:Y:S01]  /*d940*/  HMMA.16816.F32 R20, R72, R80.reuse, R20 ;  /* 0x000000504814723c */ /* 0x084fe20000001814 */
[----:B------:R-:W-:Y:S03]  /*d950*/  MOV R163, R133 ;  /* 0x0000008500a37202 */ /* 0x000fe60000000f00 */
[----:B------:R-:W-:Y:S01]  /*d960*/  MOV R234, R155 ;  /* 0x0000009b00ea7202 */ /* 0x000fe20000000f00 */
[----:B------:R-:W2:Y:S01]  /*d970*/  MUFU.EX2 R133, R84 ;  /* 0x0000005400857308 */ /* 0x000ea20000000800 */
[----:B------:R-:W-:Y:S02]  /*d980*/  MOV R155, R152 ;  /* 0x00000098009b7202 */ /* 0x000fe40000000f00 */
[----:B------:R-:W-:Y:S01]  /*d990*/  MOV R152, R148 ;  /* 0x0000009400987202 */ /* 0x000fe20000000f00 */
[C---:B------:R-:W-:Y:S03]  /*d9a0*/  HMMA.16816.F32 R24, R76.reuse, R80, R24 ;  /* 0x000000504c18723c */ /* 0x040fe60000001818 */
[----:B------:R-:W-:Y:S02]  /*d9b0*/  MOV R240, R152 ;  /* 0x0000009800f07202 */ /* 0x000fe40000000f00 */
[----:B------:R-:W-:Y:S03]  /*d9c0*/  MOV R152, R144 ;  /* 0x0000009000987202 */ /* 0x000fe60000000f00 */
[-C--:B------:R-:W-:Y:S01]  /*d9d0*/  HMMA.16816.F32 R28, R76, R82.reuse, R28 ;  /* 0x000000524c1c723c */ /* 0x080fe2000000181c */
[--C-:B-1----:R-:W-:Y:S03]  /*d9e0*/  FFMA.FTZ R71, R124, c[0x0][0x2d0], -R92.reuse ;  /* 0x0000b4007c477a23 */ /* 0x102fe6000001085c */
[----:B------:R-:W-:Y:S01]  /*d9f0*/  FFMA.FTZ R92, R103, c[0x0][0x2d0], -R92 ;  /* 0x0000b400675c7a23 */ /* 0x000fe2000001085c */
[----:B------:R-:W3:Y:S01]  /*da00*/  LDL.LU R124, [R1+0xc] ;  /* 0x00000c00017c7983 */ /* 0x000ee20000300800 */
[----:B------:R1:W-:Y:S02]  /*da10*/  MUFU.EX2 R99, R71 ;  /* 0x0000004700637308 */ /* 0x0003e40000000800 */
[C---:B------:R-:W-:Y:S01]  /*da20*/  HMMA.16816.F32 R32, R72.reuse, R82, R32 ;  /* 0x000000524820723c */ /* 0x040fe20000001820 */
[----:B------:R-:W4:Y:S03]  /*da30*/  LDL.LU R83, [R1+0x10] ;  /* 0x0000100001537983 */ /* 0x000f260000300800 */
[----:B--2---:R-:W-:Y:S01]  /*da40*/  F2FP.PACK_AB R170, R131, R133 ;  /* 0x0000008583aa723e */ /* 0x004fe200000000ff */
[----:B------:R-:W2:Y:S03]  /*da50*/  LDSM.16.MT88.4 R84, [R215+0x2100] ;  /* 0x00210000d754783b */ /* 0x000ea60000004200 */
[-C--:B------:R-:W-:Y:S01]  /*da60*/  HMMA.16816.F32 R36, R72, R88.reuse, R36 ;  /* 0x000000584824723c */ /* 0x080fe20000001824 */
[----:B------:R-:W5:Y:S07]  /*da70*/  MUFU.EX2 R98, R92 ;  /* 0x0000005c00627308 */ /* 0x000f6e0000000800 */
[C---:B------:R-:W-:Y:S01]  /*da80*/  HMMA.16816.F32 R40, R76.reuse, R88, R40 ;  /* 0x000000584c28723c */ /* 0x040fe20000001828 */
[--C-:B-1----:R-:W-:Y:S07]  /*da90*/  FFMA.FTZ R71, R102, c[0x0][0x2d0], -R93.reuse ;  /* 0x0000b40066477a23 */ /* 0x102fee000001085d */
[-C--:B------:R-:W-:Y:S01]  /*daa0*/  HMMA.16816.F32 R44, R76, R90.reuse, R44 ;  /* 0x0000005a4c2c723c */ /* 0x080fe2000000182c */
[----:B------:R1:W-:Y:S07]  /*dab0*/  MUFU.EX2 R97, R71 ;  /* 0x0000004700617308 */ /* 0x0003ee0000000800 */
[C---:B------:R-:W-:Y:S01]  /*dac0*/  HMMA.16816.F32 R48, R72.reuse, R90, R48 ;  /* 0x0000005a4830723c */ /* 0x040fe20000001830 */
[----:B-----5:R-:W-:Y:S07]  /*dad0*/  F2FP.PACK_AB R171, R98, R99 ;  /* 0x0000006362ab723e */ /* 0x020fee00000000ff */
[-C--:B--2---:R-:W-:Y:S01]  /*dae0*/  HMMA.16816.F32 R52, R72, R84.reuse, R52 ;  /* 0x000000544834723c */ /* 0x084fe20000001834 */
[--C-:B-1----:R-:W-:Y:S02]  /*daf0*/  FFMA.FTZ R71, R101, c[0x0][0x2d0], -R93.reuse ;  /* 0x0000b40065477a23 */ /* 0x102fe4000001085d */
[----:B------:R-:W-:Y:S05]  /*db00*/  LDSM.16.MT88.4 R100, [R216+0x2900] ;  /* 0x00290000d864783b */ /* 0x000fea0000004200 */
[C---:B------:R-:W-:Y:S01]  /*db10*/  HMMA.16816.F32 R56, R76.reuse, R84, R56 ;  /* 0x000000544c38723c */ /* 0x040fe20000001838 */
[----:B------:R1:W-:Y:S07]  /*db20*/  MUFU.EX2 R92, R71 ;  /* 0x00000047005c7308 */ /* 0x0003ee0000000800 */
[-C--:B------:R-:W-:Y:S08]  /*db30*/  HMMA.16816.F32 R60, R76, R86.reuse, R60 ;  /* 0x000000564c3c723c */ /* 0x080ff0000000183c */
[----:B------:R-:W-:Y:S01]  /*db40*/  HMMA.16816.F32 R64, R72, R86, R64 ;  /* 0x000000564840723c */ /* 0x000fe20000001840 */
[--C-:B-1----:R-:W-:Y:S03]  /*db50*/  FFMA.FTZ R71, R163, c[0x0][0x2d0], -R93.reuse ;  /* 0x0000b400a3477a23 */ /* 0x102fe6000001085d */
[----:B------:R-:W-:Y:S01]  /*db60*/  IMAD.MOV.U32 R163, RZ, RZ, R150 ;  /* 0x000000ffffa37224 */ /* 0x000fe200078e0096 */
[----:B------:R1:W-:Y:S01]  /*db70*/  MUFU.EX2 R82, R71 ;  /* 0x0000004700527308 */ /* 0x0003e20000000800 */
[----:B------:R-:W-:Y:S01]  /*db80*/  FFMA.FTZ R93, R183, c[0x0][0x2d0], -R93 ;  /* 0x0000b400b75d7a23 */ /* 0x000fe2000001085d */
[----:B------:R-:W2:Y:S01]  /*db90*/  LDSM.16.MT88.4 R148, [R213+0x2900] ;  /* 0x00290000d594783b */ /* 0x000ea20000004200 */
[----:B------:R-:W-:Y:S04]  /*dba0*/  FFMA.FTZ R69, R69, R125, R163 ;  /* 0x0000007d45457223 */ /* 0x000fe800000100a3 */
[----:B------:R-:W-:Y:S01]  /*dbb0*/  IMAD.MOV.U32 R163, RZ, RZ, R154 ;  /* 0x000000ffffa37224 */ /* 0x000fe200078e009a */
[----:B------:R-:W-:Y:S02]  /*dbc0*/  MOV R154, R145 ;  /* 0x00000091009a7202 */ /* 0x000fe40000000f00 */
[----:B------:R-:W5:Y:S01]  /*dbd0*/  MUFU.EX2 R93, R93 ;  /* 0x0000005d005d7308 */ /* 0x000f620000000800 */
[--C-:B-1----:R-:W-:Y:S09]  /*dbe0*/  FFMA.FTZ R71, R178, c[0x0][0x2d0], -R94.reuse ;  /* 0x0000b400b2477a23 */ /* 0x102ff2000001085e */
[----:B------:R1:W-:Y:S01]  /*dbf0*/  MUFU.EX2 R80, R71 ;  /* 0x0000004700507308 */ /* 0x0003e20000000800 */
[----:B-----5:R-:W-:Y:S01]  /*dc00*/  F2FP.PACK_AB R126, R93, R82 ;  /* 0x000000525d7e723e */ /* 0x020fe200000000ff */
[--C-:B-1----:R-:W-:Y:S08]  /*dc10*/  FFMA.FTZ R71, R179, c[0x0][0x2d0], -R94.reuse ;  /* 0x0000b400b3477a23 */ /* 0x102ff0000001085e */
[----:B------:R1:W5:Y:S02]  /*dc20*/  MUFU.EX2 R81, R71 ;  /* 0x0000004700517308 */ /* 0x0003640000000800 */
[--C-:B-1----:R-:W-:Y:S01]  /*dc30*/  FFMA.FTZ R71, R180, c[0x0][0x2d0], -R94.reuse ;  /* 0x0000b400b4477a23 */ /* 0x102fe2000001085e */
[----:B-----5:R-:W-:Y:S01]  /*dc40*/  F2FP.PACK_AB R125, R81, R80 ;  /* 0x00000050517d723e */ /* 0x020fe200000000ff */
[----:B------:R-:W-:Y:S02]  /*dc50*/  FFMA.FTZ R94, R70, c[0x0][0x2d0], -R94 ;  /* 0x0000b400465e7a23 */ /* 0x000fe4000001085e */
[----:B------:R-:W5:Y:S04]  /*dc60*/  LDL.LU R70, [R1+0x14] ;  /* 0x0000140001467983 */ /* 0x000f680000300800 */
[----:B------:R-:W-:Y:S10]  /*dc70*/  MUFU.EX2 R71, R71 ;  /* 0x0000004700477308 */ /* 0x000ff40000000800 */
[----:B------:R-:W1:Y:S02]  /*dc80*/  MUFU.EX2 R94, R94 ;  /* 0x0000005e005e7308 */ /* 0x000e640000000800 */
[----:B-1----:R-:W-:Y:S01]  /*dc90*/  F2FP.PACK_AB R127, R94, R71 ;  /* 0x000000475e7f723e */ /* 0x002fe200000000ff */
[----:B---3--:R-:W-:Y:S01]  /*dca0*/  FFMA.FTZ R68, R68, R124, R159 ;  /* 0x0000007c44447223 */ /* 0x008fe2000001009f */
[----:B------:R-:W-:Y:S02]  /*dcb0*/  F2FP.PACK_AB R124, R92, R97 ;  /* 0x000000615c7c723e */ /* 0x000fe400000000ff */
[----:B------:R-:W-:Y:S01]  /*dcc0*/  MOV R159, R138 ;  /* 0x0000008a009f7202 */ /* 0x000fe20000000f00 */
[----:B----4-:R-:W-:Y:S01]  /*dcd0*/  FFMA.FTZ R2, R2, R83, R155 ;  /* 0x0000005302027223 */ /* 0x010fe2000001009b */
[-C--:B--2---:R-:W-:Y:S01]  /*dce0*/  HMMA.16816.F32 R136, R168, R148.reuse, R4 ;  /* 0x00000094a888723c */ /* 0x084fe20000001804 */
[----:B------:R-:W-:Y:S02]  /*dcf0*/  IMAD.MOV.U32 R155, RZ, RZ, R146 ;  /* 0x000000ffff9b7224 */ /* 0x000fe400078e0092 */
[----:B------:R-:W-:Y:S04]  /*dd00*/  FADD.FTZ R2, R240, R2 ;  /* 0x00000002f0027221 */ /* 0x000fe80000010000 */
[----:B------:R-:W-:Y:S01]  /*dd10*/  FADD.FTZ R4, R235, R69 ;  /* 0x00000045eb047221 */ /* 0x000fe20000010000 */
[----:B------:R-:W-:Y:S01]  /*dd20*/  MOV R235, R114 ;  /* 0x0000007200eb7202 */ /* 0x000fe20000000f00 */
[----:B------:R-:W-:Y:S01]  /*dd30*/  FADD.FTZ R6, R234, R68 ;  /* 0x00000044ea067221 */ /* 0x000fe20000010000 */
[C---:B------:R-:W-:Y:S02]  /*dd40*/  HMMA.16816.F32 R140, R124.reuse, R148, R8 ;  /* 0x000000947c8c723c */ /* 0x040fe40000001808 */
[----:B------:R-:W-:Y:S01]  /*dd50*/  FADD.FTZ R4, R207, R4 ;  /* 0x00000004cf047221 */ /* 0x000fe20000010000 */
[----:B------:R-:W-:Y:S01]  /*dd60*/  MOV R234, R113 ;  /* 0x0000007100ea7202 */ /* 0x000fe20000000f00 */
[----:B------:R-:W-:Y:S01]  /*dd70*/  FADD.FTZ R6, R155, R6 ;  /* 0x000000069b067221 */ /* 0x000fe20000010000 */
[----:B------:R-:W1:Y:S01]  /*dd80*/  LDSM.16.MT88.4 R112, [R214+0x2900] ;  /* 0x00290000d670783b */ /* 0x000e620000004200 */
[----:B------:R-:W-:Y:S01]  /*dd90*/  FADD.FTZ R5, R154, R2 ;  /* 0x000000029a057221 */ /* 0x000fe20000010000 */
[----:B------:R-:W-:Y:S01]  /*dda0*/  MOV R207, R153 ;  /* 0x0000009900cf7202 */ /* 0x000fe20000000f00 */
[----:B------:R-:W-:Y:S01]  /*ddb0*/  FADD.FTZ R4, R239, R4 ;  /* 0x00000004ef047221 */ /* 0x000fe20000010000 */
[-C--:B------:R-:W-:Y:S03]  /*ddc0*/  HMMA.16816.F32 R144, R124, R150.reuse, R12 ;  /* 0x000000967c90723c */ /* 0x080fe6000000180c */
[----:B------:R-:W-:Y:S02]  /*ddd0*/  FADD.FTZ R2, R238, R6 ;  /* 0x00000006ee027221 */ /* 0x000fe40000010000 */
[----:B------:R-:W-:Y:S03]  /*dde0*/  FADD.FTZ R6, R158, R4 ;  /* 0x000000049e067221 */ /* 0x000fe60000010000 */
[C---:B------:R-:W-:Y:S01]  /*ddf0*/  HMMA.16816.F32 R148, R168.reuse, R150, R16 ;  /* 0x00000096a894723c */ /* 0x040fe20000001810 */
[----:B-----5:R-:W-:Y:S03]  /*de00*/  FFMA.FTZ R8, R0, R70, R152 ;  /* 0x0000004600087223 */ /* 0x020fe60000010098 */
[----:B------:R-:W-:Y:S04]  /*de10*/  FADD.FTZ R0, R233, R5 ;  /* 0x00000005e9007221 */ /* 0x000fe80000010000 */
[-C--:B------:R-:W-:Y:S01]  /*de20*/  HMMA.16816.F32 R152, R168, R100.reuse, R20 ;  /* 0x00000064a898723c */ /* 0x080fe20000001814 */
[----:B------:R-:W-:Y:S03]  /*de30*/  FADD.FTZ R8, R159, R8 ;  /* 0x000000089f087221 */ /* 0x000fe60000010000 */
[----:B------:R-:W-:Y:S02]  /*de40*/  FADD.FTZ R5, R157, R2 ;  /* 0x000000029d057221 */ /* 0x000fe40000010000 */
[----:B------:R-:W-:Y:S02]  /*de50*/  FADD.FTZ R7, R156, R0 ;  /* 0x000000009c077221 */ /* 0x000fe40000010000 */
[----:B------:R-:W-:Y:S01]  /*de60*/  FADD.FTZ R4, R230, R8 ;  /* 0x00000008e6047221 */ /* 0x000fe20000010000 */
[C---:B------:R-:W-:Y:S03]  /*de70*/  HMMA.16816.F32 R156, R124.reuse, R100, R24 ;  /* 0x000000647c9c723c */ /* 0x040fe60000001818 */
[----:B------:R-:W-:Y:S02]  /*de80*/  FADD.FTZ R2, R211, R6 ;  /* 0x00000006d3027221 */ /* 0x000fe40000010000 */
[----:B------:R-:W-:Y:S02]  /*de90*/  FADD.FTZ R0, R209, R5 ;  /* 0x00000005d1007221 */ /* 0x000fe40000010000 */
[----:B------:R-:W-:Y:S02]  /*dea0*/  FADD.FTZ R7, R160, R7 ;  /* 0x00000007a0077221 */ /* 0x000fe40000010000 */
[----:B------:R-:W-:Y:S03]  /*deb0*/  FADD.FTZ R4, R163, R4 ;  /* 0x00000004a3047221 */ /* 0x000fe60000010000 */
[----:B------:R-:W-:Y:S02]  /*dec0*/  FADD.FTZ R6, R162, R2 ;  /* 0x00000002a2067221 */ /* 0x000fe40000010000 */
        /* <DEDUP_REMOVED lines=60> */
[----:B------:R-:W-:Y:S06]  /*e290*/  FADD.FTZ R0, R185, R11 ;  /* 0x0000000bb9007221 */ /* 0x000fec0000010000 */
[----:B------:R-:W-:Y:S01]  /*e2a0*/  FADD.FTZ R4, R172, R8 ;  /* 0x00000008ac047221 */ /* 0x000fe20000010000 */
[-C--:B------:R-:W-:Y:S01]  /*e2b0*/  HMMA.16816.F32 R124, R124, R6.reuse, R60 ;  /* 0x000000067c7c723c */ /* 0x080fe2000000183c */
[----:B------:R-:W-:Y:S03]  /*e2c0*/  FADD.FTZ R8, R184, R9 ;  /* 0x00000009b8087221 */ /* 0x000fe60000010000 */
[----:B------:R-:W-:Y:S02]  /*e2d0*/  FADD.FTZ R9, R174, R2 ;  /* 0x00000002ae097221 */ /* 0x000fe40000010000 */
[----:B------:R-:W-:Y:S02]  /*e2e0*/  FADD.FTZ R4, R96, R4 ;  /* 0x0000000460047221 */ /* 0x000fe40000010000 */
[----:B------:R-:W-:Y:S01]  /*e2f0*/  FADD.FTZ R5, R173, R0 ;  /* 0x00000000ad057221 */ /* 0x000fe20000010000 */
[----:B------:R-:W-:Y:S03]  /*e300*/  HMMA.16816.F32 R168, R168, R6, R64 ;  /* 0x00000006a8a8723c */ /* 0x000fe60000001840 */
[----:B------:R-:W-:Y:S01]  /*e310*/  FADD.FTZ R2, R134, R8 ;  /* 0x0000000886027221 */ /* 0x000fe20000010000 */
[----:B------:R-:W-:Y:S01]  /*e320*/  MOV R134, R3 ;  /* 0x0000000300867202 */ /* 0x000fe20000000f00 */
[----:B------:R-:W-:Y:S02]  /*e330*/  FADD.FTZ R4, R95, R4 ;  /* 0x000000045f047221 */ /* 0x000fe40000010000 */
[----:B------:R-:W-:Y:S02]  /*e340*/  FADD.FTZ R0, R97, R9 ;  /* 0x0000000961007221 */ /* 0x000fe40000010000 */
[----:B------:R-:W-:Y:S03]  /*e350*/  FADD.FTZ R5, R135, R5 ;  /* 0x0000000587057221 */ /* 0x000fe60000010000 */
[----:B------:R-:W-:Y:S01]  /*e360*/  FADD.FTZ R8, R132, R2 ;  /* 0x0000000284087221 */ /* 0x000fe20000010000 */
[----:B------:R-:W-:Y:S01]  /*e370*/  MOV R132, R129 ;  /* 0x0000008100847202 */ /* 0x000fe20000000f00 */
[----:B------:R-:W-:Y:S02]  /*e380*/  FADD.FTZ R2, R80, R4 ;  /* 0x0000000450027221 */ /* 0x000fe40000010000 */
[----:B------:R-:W-:Y:S02]  /*e390*/  FADD.FTZ R4, R92, R0 ;  /* 0x000000005c047221 */ /* 0x000fe40000010000 */
[----:B------:R-:W-:Y:S01]  /*e3a0*/  FADD.FTZ R0, R133, R5 ;  /* 0x0000000585007221 */ /* 0x000fe20000010000 */
[----:B------:R-:W-:Y:S01]  /*e3b0*/  MOV R133, R128 ;  /* 0x0000008000857202 */ /* 0x000fe20000000f00 */
        /* <DEDUP_REMOVED lines=9> */
[----:B------:R-:W-:Y:S02]  /*e450*/  FADD.FTZ R0, R94, R0 ;  /* 0x000000005e007221 */ /* 0x000fe40000010000 */
[----:B------:R-:W-:Y:S01]  /*e460*/  IMAD.MOV.U32 R131, RZ, RZ, R130 ;  /* 0x000000ffff837224 */ /* 0x000fe200078e0082 */
[----:B------:R1:W-:Y:S04]  /*e470*/  STL [R1+0x10], R2 ;  /* 0x0000100201007387 */ /* 0x0003e80000100800 */
[----:B------:R1:W-:Y:S01]  /*e480*/  STL [R1+0x14], R0 ;  /* 0x0000140001007387 */ /* 0x0003e20000100800 */
[----:B------:R-:W-:-:S05]  /*e490*/  @P0 BRA `(.L_x_278) ;  /* 0xffffa39000000947 */ /* 0x000fca000383ffff */
.L_x_261:
[----:B------:R-:W2:Y:S01]  /*e4a0*/  S2UR UR5, SR_CTAID.X ;  /* 0x00000000000579c3 */ /* 0x000ea20000002500 */
[----:B------:R-:W-:Y:S01]  /*e4b0*/  ULDC.64 UR14, c[0x0][0x2c8] ;  /* 0x0000b200000e7ab9 */ /* 0x000fe20000000a00 */
[----:B------:R-:W-:Y:S01]  /*e4c0*/  PLOP3.LUT P0, PT, PT, PT, UP0, 0x40, 0x0 ;  /* 0x000000000000781c */ /* 0x000fe20003f0e808 */
[----:B------:R-:W-:-:S02]  /*e4d0*/  UIADD3 UR6, UR7, 0x1, -UR12 ;  /* 0x0000000107067890 */ /* 0x000fc4000fffe80c */
[----:B--2---:R-:W-:-:S04]  /*e4e0*/  ULEA UR5, UR5, 0x7f, 0x7 ;  /* 0x0000007f05057891 */ /* 0x004fc8000f8e383f */
[----:B------:R-:W-:-:S04]  /*e4f0*/  UIMAD.WIDE.U32 UR16, UR5, UR14, URZ ;  /* 0x0000000e051072a5 */ /* 0x000fc8000f8e003f */
[----:B------:R-:W-:-:S04]  /*e500*/  @UP1 USHF.R.U32.HI UR5, URZ, UR15, UR17 ;  /* 0x0000000f3f051299 */ /* 0x000fc80008011611 */
[----:B------:R-:W-:-:S03]  /*e510*/  UIADD3 UR6, UR6, UR5, URZ ;  /* 0x0000000506067290 */ /* 0x000fc6000fffe03f */
        /* <DEDUP_REMOVED lines=15> */
.L_x_280:
[----:B------:R-:W-:Y:S02]  /*e610*/  ULDC UR11, c[0x0][0x32c] ;  /* 0x0000cb00000b7ab9 */ /* 0x000fe40000000800 */
[----:B------:R-:W-:Y:S02]  /*e620*/  UISETP.NE.AND UP2, UPT, UR11, 0x1, UPT ;  /* 0x000000010b00788c */ /* 0x000fe4000bf45270 */
[----:B------:R-:W-:Y:S02]  /*e630*/  ULDC.64 UR14, c[0x0][0x330] ;  /* 0x0000cc00000e7ab9 */ /* 0x000fe40000000a00 */
[----:B------:R-:W-:-:S07]  /*e640*/  UIMAD.WIDE.U32 UR16, UR6, UR14, URZ ;  /* 0x0000000e061072a5 */ /* 0x000fce000f8e003f */
[----:B------:R-:W-:Y:S02]  /*e650*/  @UP2 UMOV UR11, UR17 ;  /* 0x00000011000b2c82 */ /* 0x000fe40008000000 */
[----:B------:R-:W-:-:S03]  /*e660*/  @UP2 USHF.R.U32.HI UR6, URZ, UR15, UR11 ;  /* 0x0000000f3f062299 */ /* 0x000fc6000801160b */
.L_x_281:
[----:B------:R-:W-:Y:S02]  /*e670*/  ULDC UR11, c[0x0][0x32c] ;  /* 0x0000cb00000b7ab9 */ /* 0x000fe40000000800 */
[----:B------:R-:W-:-:S04]  /*e680*/  UIMAD UR11, UR6, UR11, URZ ;  /* 0x0000000b060b72a4 */ /* 0x000fc8000f8e023f */
[----:B------:R-:W-:-:S04]  /*e690*/  UISETP.LT.AND UP2, UPT, UR5, UR11, UPT ;  /* 0x0000000b0500728c */ /* 0x000fc8000bf41270 */
[----:B------:R-:W-:-:S04]  /*e6a0*/  USEL UR5, UR5, UR11, !UP2 ;  /* 0x0000000b05057287 */ /* 0x000fc8000d000000 */
.L_x_279:
[----:B------:R-:W-:-:S04]  /*e6b0*/  UIADD3 UR5, UR5, 0x5f, URZ ;  /* 0x0000005f05057890 */ /* 0x000fc8000fffe03f */
        /* <DEDUP_REMOVED lines=15> */
.L_x_283:
[----:B------:R-:W-:Y:S04]  /*e7b0*/  DEPBAR.LE SB0, 0x0 ;  /* 0x000080000000791a */ /* 0x000fe80000000000 */
[----:B------:R-:W-:Y:S01]  /*e7c0*/  BAR.SYNC.DEFER_BLOCKING 0x0 ;  /* 0x0000000000007b1d */ /* 0x000fe20000010000 */
[C---:B------:R-:W-:Y:S02]  /*e7d0*/  ISETP.LT.AND P2, PT, R230.reuse, UR4, PT ;  /* 0x00000004e6007c0c */ /* 0x040fe4000bf41270 */
[C---:B------:R-:W-:Y:S02]  /*e7e0*/  ISETP.GT.AND P4, PT, R230.reuse, UR4, PT ;  /* 0x00000004e6007c0c */ /* 0x040fe4000bf84270 */
[C---:B------:R-:W-:Y:S09]  /*e7f0*/  IADD3 R229, R230.reuse, -0x1, RZ ;  /* 0xffffffffe6e57810 */ /* 0x040ff20007ffe0ff */
[----:B------:R-:W-:Y:S01]  /*e800*/  @!P2 SHF.R.S32.HI R2, RZ, 0x1f, R230 ;  /* 0x0000001fff02a819 */ /* 0x000fe200000114e6 */
[----:B------:R-:W-:Y:S04]  /*e810*/  @!P2 IMAD.WIDE.U32 R128, R230, c[0x0][0x208], RZ ;  /* 0x00008200e680aa25 */ /* 0x000fe800078e00ff */
[----:B------:R-:W-:Y:S04]  /*e820*/  @!P2 IMAD R2, R2, c[0x0][0x208], RZ ;  /* 0x000082000202aa24 */ /* 0x000fe800078e02ff */
[----:B------:R-:W-:Y:S01]  /*e830*/  @!P2 IMAD R2, R230, c[0x0][0x20c], R2 ;  /* 0x00008300e602aa24 */ /* 0x000fe200078e0202 */
[----:B------:R-:W2:Y:S04]  /*e840*/  LDL.64 R202, [R1+0x38] ;  /* 0x0000380001ca7983 */ /* 0x000ea80000100a00 */
[----:B------:R-:W-:Y:S02]  /*e850*/  @!P2 IADD3 R129, R129, R2, RZ ;  /* 0x000000028181a210 */ /* 0x000fe40007ffe0ff */
[----:B------:R-:W3:Y:S06]  /*e860*/  LDL.64 R200, [R1+0x40] ;  /* 0x0000400001c87983 */ /* 0x000eec0000100a00 */
[----:B------:R-:W-:Y:S08]  /*e870*/  LDSM.16.M88.4 R96, [R219+0x6100] ;  /* 0x00610000db60783b */ /* 0x000ff00000000200 */
[----:B------:R-:W1:Y:S08]  /*e880*/  LDSM.16.M88.4 R16, [R212+0x3100] ;  /* 0x00310000d410783b */ /* 0x000e700000000200 */
[----:B------:R-:W4:Y:S08]  /*e890*/  LDSM.16.M88.4 R92, [R219+0x8100] ;  /* 0x00810000db5c783b */ /* 0x000f300000000200 */
[----:B------:R-:W5:Y:S08]  /*e8a0*/  LDSM.16.M88.4 R32, [R212+0x3900] ;  /* 0x00390000d420783b */ /* 0x000f700000000200 */
[----:B------:R-:W3:Y:S06]  /*e8b0*/  LDL.64 R232, [R1+0x30] ;  /* 0x0000300001e87983 */ /* 0x000eec0000100a00 */
[----:B------:R-:W5:Y:S08]  /*e8c0*/  LDSM.16.M88.4 R48, [R212+0x4100] ;  /* 0x00410000d430783b */ /* 0x000f700000000200 */
[----:B------:R-:W5:Y:S01]  /*e8d0*/  LDSM.16.M88.4 R64, [R212+0x4900] ;  /* 0x00490000d440783b */ /* 0x000f620000000200 */
        /* <DEDUP_REMOVED lines=8> */
[-C--:B-----5:R-:W-:Y:S07]  /*e960*/  HMMA.16816.F32 R20, R96, R32.reuse, RZ ;  /* 0x000000206014723c */ /* 0x0a0fee00000018ff */
[----:B------:R-:W5:Y:S01]  /*e970*/  LDSM.16.M88.4 R184, [R222+0x8100] ;  /* 0x00810000deb8783b */ /* 0x000f620000000200 */
        /* <DEDUP_REMOVED lines=26> */
[C---:B-----5:R-:W-:Y:S08]  /*eb20*/  HMMA.16816.F32 R8, R184.reuse, R180, R8 ;  /* 0x000000b4b808723c */ /* 0x060ff00000001808 */
        /* <DEDUP_REMOVED lines=42> */
[----:B------:R4:W-:Y:S07]  /*edd0*/  @!P2 LDGSTS.E.BYPASS.LTC128B.128 [R231+0x2900], [R192.64], !P3 ;  /* 0x02900000c0e7afae */ /* 0x0009ee000d901d6c */
        /* <DEDUP_REMOVED lines=60> */
[----:B-----5:R-:W-:Y:S04]  /*f1a0*/  FMNMX.FTZ R128, R8, R134, !PT ;  /* 0x0000008608807209 */ /* 0x020fe80007810000 */
        /* <DEDUP_REMOVED lines=181> */
[----:B-----5:R-:W-:Y:S01]  /*fd00*/  @P4 MOV R7, R235 ;  /* 0x000000eb00074202 */ /* 0x020fe20000000f00 */
        /* <DEDUP_REMOVED lines=73> */
[----:B-----5:R-:W-:Y:S01]  /*101a0*/  @P4 SHF.L.U64.HI R12, R249, 0x5, R250 ;  /* 0x00000005f90c4819 */ /* 0x020fe200000102fa */
        /* <DEDUP_REMOVED lines=19> */
[----:B-----5:R-:W-:Y:S01]  /*102e0*/  @P4 IADD3 R8, P1, R10, R13, RZ ;  /* 0x0000000d0a084210 */ /* 0x020fe20007f3e0ff */
[C---:B------:R-:W-:Y:S02]  /*102f0*/  FMUL.FTZ R122, R0.reuse, R122 ;  /* 0x0000007a007a7220 */ /* 0x040fe40000410000 */
[----:B------:R-:W-:Y:S01]  /*10300*/  FMUL.FTZ R123, R0, R123 ;  /* 0x0000007b007b7220 */ /* 0x000fe20000410000 */
[----:B------:R-:W-:Y:S01]  /*10310*/  @P4 IADD3 R6, P0, R8, R13, RZ ;  /* 0x0000000d08064210 */ /* 0x000fe20007f1e0ff */
[C---:B------:R-:W-:Y:S01]  /*10320*/  FMUL.FTZ R126, R0.reuse, R126 ;  /* 0x0000007e007e7220 */ /* 0x040fe20000410000 */
[----:B------:R5:W5:Y:S01]  /*10330*/  MUFU.EX2 R184, R15 ;  /* 0x0000000f00b87308 */ /* 0x000b620000000800 */
[C---:B------:R-:W-:Y:S02]  /*10340*/  FMUL.FTZ R127, R0.reuse, R127 ;  /* 0x0000007f007f7220 */ /* 0x040fe40000410000 */
        /* <DEDUP_REMOVED lines=9> */
[-C--:B------:R-:W-:Y:S01]  /*103e0*/  @P4 IADD3 R4, P1, R6, R13.reuse, RZ ;  /* 0x0000000d06044210 */ /* 0x080fe20007f3e0ff */
[--C-:B------:R-:W-:Y:S01]  /*103f0*/  FFMA.FTZ R80, R80, c[0x0][0x2d0], -R180.reuse ;  /* 0x0000b40050507a23 */ /* 0x100fe200000108b4 */
[-C--:B------:R-:W-:Y:S01]  /*10400*/  @P4 IADD3.X R7, R9, R12.reuse, RZ, P0, !PT ;  /* 0x0000000c09074210 */ /* 0x080fe200007fe4ff */
[----:B------:R4:W-:Y:S01]  /*10410*/  @P4 LDGSTS.E.BYPASS.LTC128B.128 [R231+0x4100], [R8.64], !P3 ;  /* 0x0410000008e74fae */ /* 0x0009e2000d901d6c */
[----:B------:R-:W-:Y:S01]  /*10420*/  @P4 IADD3 R10, P0, R4, R13, RZ ;  /* 0x0000000d040a4210 */ /* 0x000fe20007f1e0ff */
[----:B------:R4:W-:Y:S01]  /*10430*/  MUFU.EX2 R206, R28 ;  /* 0x0000001c00ce7308 */ /* 0x0009e20000000800 */
[-C--:B------:R-:W-:Y:S01]  /*10440*/  @P4 IADD3.X R5, R7, R12.reuse, RZ, P1, !PT ;  /* 0x0000000c07054210 */ /* 0x080fe20000ffe4ff */
[----:B------:R-:W-:Y:S02]  /*10450*/  FMUL.FTZ R13, R131, R145 ;  /* 0x00000091830d7220 */ /* 0x000fe40000410000 */
[----:B-----5:R-:W-:Y:S01]  /*10460*/  FMUL.FTZ R15, R0, R147 ;  /* 0x00000093000f7220 */ /* 0x020fe20000410000 */
[----:B------:R-:W-:Y:S01]  /*10470*/  @P4 IADD3.X R11, R5, R12, RZ, P0, !PT ;  /* 0x0000000c050b4210 */ /* 0x000fe200007fe4ff */
[----:B------:R5:W-:Y:S01]  /*10480*/  @P4 LDGSTS.E.BYPASS.LTC128B.128 [R231+0x4900], [R6.64], !P3 ;  /* 0x0490000006e74fae */ /* 0x000be2000d901d6c */
[----:B------:R-:W-:Y:S01]  /*10490*/  FMUL.FTZ R12, R131, R144 ;  /* 0x00000090830c7220 */ /* 0x000fe20000410000 */
[----:B------:R-:W-:Y:S01]  /*104a0*/  ISETP.GT.AND P0, PT, R230, UR5, PT ;  /* 0x00000005e6007c0c */ /* 0x000fe2000bf04270 */
[----:B------:R-:W-:Y:S01]  /*104b0*/  FFMA.FTZ R81, R81, c[0x0][0x2d0], -R180 ;  /* 0x0000b40051517a23 */ /* 0x000fe200000108b4 */
[----:B------:R5:W-:Y:S01]  /*104c0*/  MUFU.EX2 R211, R34 ;  /* 0x0000002200d37308 */ /* 0x000be20000000800 */
[--C-:B------:R-:W-:Y:S01]  /*104d0*/  FFMA.FTZ R70, R70, c[0x0][0x2d0], -R181.reuse ;  /* 0x0000b40046467a23 */ /* 0x100fe200000108b5 */
[----:B------:R-:W-:Y:S01]  /*104e0*/  MOV R230, R229 ;  /* 0x000000e500e67202 */ /* 0x000fe20000000f00 */
[----:B-1----:R-:W-:Y:S01]  /*104f0*/  FMUL.FTZ R22, R132, R154 ;  /* 0x0000009a84167220 */ /* 0x002fe20000410000 */
[----:B------:R1:W-:Y:S01]  /*10500*/  @P4 LDGSTS.E.BYPASS.LTC128B.128 [R231+0x5100], [R4.64], !P3 ;  /* 0x0510000004e74fae */ /* 0x0003e2000d901d6c */
[--C-:B------:R-:W-:Y:S02]  /*10510*/  FFMA.FTZ R71, R71, c[0x0][0x2d0], -R181.reuse ;  /* 0x0000b40047477a23 */ /* 0x100fe400000108b5 */
[--C-:B------:R-:W-:Y:S02]  /*10520*/  FFMA.FTZ R82, R82, c[0x0][0x2d0], -R181.reuse ;  /* 0x0000b40052527a23 */ /* 0x100fe400000108b5 */
[----:B------:R-:W-:Y:S01]  /*10530*/  FFMA.FTZ R83, R83, c[0x0][0x2d0], -R181 ;  /* 0x0000b40053537a23 */ /* 0x000fe200000108b5 */
[----:B------:R1:W-:Y:S01]  /*10540*/  MUFU.EX2 R233, R33 ;  /* 0x0000002100e97308 */ /* 0x0003e20000000800 */
[--C-:B------:R-:W-:Y:S01]  /*10550*/  FFMA.FTZ R72, R72, c[0x0][0x2d0], -R135.reuse ;  /* 0x0000b40048487a23 */ /* 0x100fe20000010887 */
[----:B------:R1:W-:Y:S01]  /*10560*/  @P4 LDGSTS.E.BYPASS.LTC128B.128 [R231+0x5900], [R10.64], !P3 ;  /* 0x059000000ae74fae */ /* 0x0003e2000d901d6c */
[--C-:B------:R-:W-:Y:S02]  /*10570*/  FFMA.FTZ R73, R73, c[0x0][0x2d0], -R135.reuse ;  /* 0x0000b40049497a23 */ /* 0x100fe40000010887 */
[C---:B----4-:R-:W-:Y:S01]  /*10580*/  FMUL.FTZ R8, R131.reuse, R140 ;  /* 0x0000008c83087220 */ /* 0x050fe20000410000 */
[----:B------:R-:W-:Y:S01]  /*10590*/  F2FP.PACK_AB R140, R238, R237 ;  /* 0x000000edee8c723e */ /* 0x000fe200000000ff */
[----:B------:R-:W-:Y:S01]  /*105a0*/  FMUL.FTZ R9, R131, R141 ;  /* 0x0000008d83097220 */ /* 0x000fe20000410000 */
[----:B------:R-:W-:Y:S01]  /*105b0*/  F2FP.PACK_AB R141, R186, R183 ;  /* 0x000000b7ba8d723e */ /* 0x000fe200000000ff */
[--C-:B------:R-:W-:Y:S01]  /*105c0*/  FFMA.FTZ R28, R27, c[0x0][0x2d0], -R2.reuse ;  /* 0x0000b4001b1c7a23 */ /* 0x100fe20000010802 */
[----:B------:R-:W4:Y:S01]  /*105d0*/  LDSM.16.MT88.4 R172, [R213+0x100] ;  /* 0x00010000d5ac783b */ /* 0x000f220000004200 */
[----:B------:R1:W1:Y:S01]  /*105e0*/  MUFU.EX2 R232, R35 ;  /* 0x0000002300e87308 */ /* 0x0002620000000800 */
[----:B------:R-:W-:Y:S02]  /*105f0*/  FMUL.FTZ R27, R0, R163 ;  /* 0x000000a3001b7220 */ /* 0x000fe40000410000 */
[----:B-----5:R-:W-:Y:S01]  /*10600*/  FMUL.FTZ R6, R132, R138 ;  /* 0x0000008a84067220 */ /* 0x020fe20000410000 */
[----:B------:R-:W-:Y:S01]  /*10610*/  F2FP.PACK_AB R138, R248, R246 ;  /* 0x000000f6f88a723e */ /* 0x000fe200000000ff */
[----:B------:R-:W-:Y:S01]  /*10620*/  FMUL.FTZ R7, R132, R139 ;  /* 0x0000008b84077220 */ /* 0x000fe20000410000 */
[----:B------:R-:W-:Y:S01]  /*10630*/  F2FP.PACK_AB R139, R244, R245 ;  /* 0x000000f5f48b723e */ /* 0x000fe200000000ff */
[----:B------:R-:W5:Y:S01]  /*10640*/  LDSM.16.MT88.4 R176, [R216+0x100] ;  /* 0x00010000d8b0783b */ /* 0x000f620000004200 */
[C---:B------:R-:W-:Y:S02]  /*10650*/  FMUL.FTZ R34, R0.reuse, R158 ;  /* 0x0000009e00227220 */ /* 0x040fe40000410000 */
[----:B-1----:R-:W-:Y:S01]  /*10660*/  FMUL.FTZ R4, R133, R136 ;  /* 0x0000008885047220 */ /* 0x002fe20000410000 */
[----:B------:R-:W-:Y:S01]  /*10670*/  F2FP.PACK_AB R136, R247, R241 ;  /* 0x000000f1f788723e */ /* 0x000fe200000000ff */
[----:B------:R-:W-:Y:S01]  /*10680*/  FMUL.FTZ R5, R133, R137 ;  /* 0x0000008985057220 */ /* 0x000fe20000410000 */
[----:B------:R-:W-:Y:S01]  /*10690*/  F2FP.PACK_AB R137, R243, R240 ;  /* 0x000000f0f389723e */ /* 0x000fe200000000ff */
[----:B------:R-:W-:Y:S01]  /*106a0*/  MUFU.EX2 R196, R44 ;  /* 0x0000002c00c47308 */ /* 0x000fe20000000800 */
[----:B------:R-:W1:Y:S01]  /*106b0*/  LDSM.16.MT88.4 R144, [R214+0x100] ;  /* 0x00010000d690783b */ /* 0x000e620000004200 */
[----:B------:R-:W-:Y:S02]  /*106c0*/  FMUL.FTZ R33, R131, R157 ;  /* 0x0000009d83217220 */ /* 0x000fe40000410000 */
[----:B------:R-:W-:Y:S01]  /*106d0*/  FMUL.FTZ R10, R0, R142 ;  /* 0x0000008e000a7220 */ /* 0x000fe20000410000 */
[----:B------:R-:W-:Y:S01]  /*106e0*/  F2FP.PACK_AB R142, R242, R239 ;  /* 0x000000eff28e723e */ /* 0x000fe200000000ff */
[----:B------:R-:W-:Y:S01]  /*106f0*/  FMUL.FTZ R11, R0, R143 ;  /* 0x0000008f000b7220 */ /* 0x000fe20000410000 */
[----:B------:R-:W-:Y:S01]  /*10700*/  F2FP.PACK_AB R143, R184, R185 ;  /* 0x000000b9b88f723e */ /* 0x000fe200000000ff */
[--C-:B------:R-:W-:Y:S01]  /*10710*/  FFMA.FTZ R76, R76, c[0x0][0x2d0], -R135.reuse ;  /* 0x0000b4004c4c7a23 */ /* 0x100fe20000010887 */
[----:B------:R-:W1:Y:S01]  /*10720*/  LDSM.16.MT88.4 R148, [R215+0x100] ;  /* 0x00010000d794783b */ /* 0x000e620000004200 */
[----:B------:R-:W-:Y:S01]  /*10730*/  MUFU.EX2 R195, R45 ;  /* 0x0000002d00c37308 */ /* 0x000fe20000000800 */
[----:B------:R-:W-:Y:S02]  /*10740*/  FMUL.FTZ R35, R0, R159 ;  /* 0x0000009f00237220 */ /* 0x000fe40000410000 */
[----:B------:R-:W-:Y:S02]  /*10750*/  FFMA.FTZ R77, R77, c[0x0][0x2d0], -R135 ;  /* 0x0000b4004d4d7a23 */ /* 0x000fe40000010887 */
[--C-:B------:R-:W-:Y:S02]  /*10760*/  FFMA.FTZ R74, R74, c[0x0][0x2d0], -R2.reuse ;  /* 0x0000b4004a4a7a23 */ /* 0x100fe40000010802 */
[----:B------:R-:W0:Y:S01]  /*10770*/  LDGDEPBAR ;  /* 0x00000000000079af */ /* 0x000e220000000000 */
[--C-:B------:R-:W-:Y:S02]  /*10780*/  FFMA.FTZ R75, R75, c[0x0][0x2d0], -R2.reuse ;  /* 0x0000b4004b4b7a23 */ /* 0x100fe40000010802 */
[----:B------:R-:W-:Y:S01]  /*10790*/  MUFU.EX2 R193, R53 ;  /* 0x0000003500c17308 */ /* 0x000fe20000000800 */
[--C-:B------:R-:W-:Y:S02]  /*107a0*/  FFMA.FTZ R78, R78, c[0x0][0x2d0], -R2.reuse ;  /* 0x0000b4004e4e7a23 */ /* 0x100fe40000010802 */
[----:B------:R-:W-:Y:S01]  /*107b0*/  FFMA.FTZ R79, R79, c[0x0][0x2d0], -R2 ;  /* 0x0000b4004f4f7a23 */ /* 0x000fe20000010802 */
[-C--:B----4-:R-:W-:Y:S06]  /*107c0*/  HMMA.16816.F32 R4, R136, R172.reuse, R4 ;  /* 0x000000ac8804723c */ /* 0x090fec0000001804 */
[----:B------:R-:W-:Y:S01]  /*107d0*/  MUFU.EX2 R190, R54 ;  /* 0x0000003600be7308 */ /* 0x000fe20000000800 */
[--C-:B------:R-:W-:Y:S01]  /*107e0*/  FFMA.FTZ R84, R84, c[0x0][0x2d0], -R180.reuse ;  /* 0x0000b40054547a23 */ /* 0x100fe200000108b4 */
[C---:B------:R-:W-:Y:S04]  /*107f0*/  HMMA.16816.F32 R8, R140.reuse, R172, R8 ;  /* 0x000000ac8c08723c */ /* 0x040fe80000001808 */
[--C-:B------:R-:W-:Y:S02]  /*10800*/  FFMA.FTZ R85, R85, c[0x0][0x2d0], -R180.reuse ;  /* 0x0000b40055557a23 */ /* 0x100fe400000108b4 */
[----:B------:R-:W-:Y:S02]  /*10810*/  FFMA.FTZ R96, R96, c[0x0][0x2d0], -R180 ;  /* 0x0000b40060607a23 */ /* 0x000fe400000108b4 */
[----:B------:R-:W-:Y:S01]  /*10820*/  MUFU.EX2 R172, R46 ;  /* 0x0000002e00ac7308 */ /* 0x000fe20000000800 */
[-C--:B------:R-:W-:Y:S03]  /*10830*/  HMMA.16816.F32 R12, R140, R174.reuse, R12 ;  /* 0x000000ae8c0c723c */ /* 0x080fe6000000180c */
[--C-:B------:R-:W-:Y:S02]  /*10840*/  FFMA.FTZ R86, R86, c[0x0][0x2d0], -R181.reuse ;  /* 0x0000b40056567a23 */ /* 0x100fe400000108b5 */
[--C-:B------:R-:W-:Y:S03]  /*10850*/  FFMA.FTZ R87, R87, c[0x0][0x2d0], -R181.reuse ;  /* 0x0000b40057577a23 */ /* 0x100fe600000108b5 */
[C---:B------:R-:W-:Y:S01]  /*10860*/  HMMA.16816.F32 R16, R136.reuse, R174, R16 ;  /* 0x000000ae8810723c */ /* 0x040fe20000001810 */
[----:B------:R4:W-:Y:S03]  /*10870*/  MUFU.EX2 R207, R25 ;  /* 0x0000001900cf7308 */ /* 0x0009e60000000800 */
[----:B------:R-:W-:Y:S02]  /*10880*/  FFMA.FTZ R98, R98, c[0x0][0x2d0], -R181 ;  /* 0x0000b40062627a23 */ /* 0x000fe400000108b5 */
[--C-:B------:R-:W-:Y:S02]  /*10890*/  FFMA.FTZ R92, R92, c[0x0][0x2d0], -R135.reuse ;  /* 0x0000b4005c5c7a23 */ /* 0x100fe40000010887 */
[-C--:B-----5:R-:W-:Y:S03]  /*108a0*/  HMMA.16816.F32 R20, R136, R176.reuse, R20 ;  /* 0x000000b08814723c */ /* 0x0a0fe60000001814 */
[----:B------:R5:W1:Y:S01]  /*108b0*/  MUFU.EX2 R208, R24 ;  /* 0x0000001800d07308 */ /* 0x000a620000000800 */
[--C-:B------:R-:W-:Y:S02]  /*108c0*/  FFMA.FTZ R90, R90, c[0x0][0x2d0], -R2.reuse ;  /* 0x0000b4005a5a7a23 */ /* 0x100fe40000010802 */
[--C-:B------:R-:W-:Y:S02]  /*108d0*/  FFMA.FTZ R91, R91, c[0x0][0x2d0], -R2.reuse ;  /* 0x0000b4005b5b7a23 */ /* 0x100fe40000010802 */
[C---:B------:R-:W-:Y:S04]  /*108e0*/  HMMA.16816.F32 R32, R140.reuse, R176, R32 ;  /* 0x000000b08c20723c */ /* 0x040fe80000001820 */
[--C-:B------:R-:W-:Y:S01]  /*108f0*/  FFMA.FTZ R94, R94, c[0x0][0x2d0], -R2.reuse ;  /* 0x0000b4005e5e7a23 */ /* 0x100fe20000010802 */
[----:B------:R1:W-:Y:S01]  /*10900*/  MUFU.EX2 R182, R26 ;  /* 0x0000001a00b67308 */ /* 0x0003e20000000800 */
[----:B------:R-:W-:Y:S02]  /*10910*/  FFMA.FTZ R2, R95, c[0x0][0x2d0], -R2 ;  /* 0x0000b4005f027a23 */ /* 0x000fe40000010802 */
[--C-:B------:R-:W-:Y:S04]  /*10920*/  FFMA.FTZ R88, R88, c[0x0][0x2d0], -R135.reuse ;  /* 0x0000b40058587a23 */ /* 0x100fe80000010887 */
[----:B----4-:R-:W-:Y:S02]  /*10930*/  FMUL.FTZ R25, R131, R161 ;  /* 0x000000a183197220 */ /* 0x010fe40000410000 */
[----:B------:R-:W-:Y:S01]  /*10940*/  FFMA.FTZ R89, R89, c[0x0][0x2d0], -R135 ;  /* 0x0000b40059597a23 */ /* 0x000fe20000010887 */
[----:B------:R4:W-:Y:S01]  /*10950*/  MUFU.EX2 R175, R28 ;  /* 0x0000001c00af7308 */ /* 0x0009e20000000800 */
[----:B------:R-:W-:Y:S01]  /*10960*/  MOV R135, R3 ;  /* 0x0000000300877202 */ /* 0x000fe20000000f00 */
[C---:B-----5:R-:W-:Y:S02]  /*10970*/  FMUL.FTZ R24, R131.reuse, R160 ;  /* 0x000000a083187220 */ /* 0x060fe40000410000 */
[----:B------:R-:W-:Y:S06]  /*10980*/  FFMA.FTZ R131, R131, R252, R237 ;  /* 0x000000fc83837223 */ /* 0x000fec00000100ed */
[----:B------:R5:W-:Y:S01]  /*10990*/  MUFU.EX2 R174, R30 ;  /* 0x0000001e00ae7308 */ /* 0x000be20000000800 */
[C---:B-1----:R-:W-:Y:S02]  /*109a0*/  FMUL.FTZ R26, R0.reuse, R162 ;  /* 0x000000a2001a7220 */ /* 0x042fe40000410000 */
[----:B------:R-:W-:Y:S07]  /*109b0*/  FFMA.FTZ R0, R0, R251, R183 ;  /* 0x000000fb00007223 */ /* 0x000fee00000100b7 */
[----:B------:R1:W1:Y:S01]  /*109c0*/  MUFU.EX2 R205, R29 ;  /* 0x0000001d00cd7308 */ /* 0x0002620000000800 */
[-C--:B------:R-:W-:Y:S03]  /*109d0*/  HMMA.16816.F32 R24, R140, R178.reuse, R24 ;  /* 0x000000b28c18723c */ /* 0x080fe60000001818 */
[----:B----4-:R-:W-:Y:S02]  /*109e0*/  FMUL.FTZ R28, R133, R164 ;  /* 0x000000a4851c7220 */ /* 0x010fe40000410000 */
[----:B------:R-:W-:Y:S03]  /*109f0*/  FADD.FTZ R0, R186, R0 ;  /* 0x00000000ba007221 */ /* 0x000fe60000010000 */
[C---:B------:R-:W-:Y:S01]  /*10a00*/  HMMA.16816.F32 R100, R136.reuse, R178, R100 ;  /* 0x000000b28864723c */ /* 0x040fe20000001864 */
[----:B------:R4:W-:Y:S03]  /*10a10*/  MUFU.EX2 R204, R36 ;  /* 0x0000002400cc7308 */ /* 0x0009e60000000800 */
[----:B------:R-:W-:Y:S02]  /*10a20*/  FADD.FTZ R0, R185, R0 ;  /* 0x00000000b9007221 */ /* 0x000fe40000010000 */
[C---:B-----5:R-:W-:Y:S05]  /*10a30*/  FMUL.FTZ R30, R132.reuse, R166 ;  /* 0x000000a6841e7220 */ /* 0x060fea0000410000 */
[----:B------:R5:W-:Y:S01]  /*10a40*/  MUFU.EX2 R203, R37 ;  /* 0x0000002500cb7308 */ /* 0x000be20000000800 */
[C---:B-1----:R-:W-:Y:S09]  /*10a50*/  FMUL.FTZ R29, R133.reuse, R165 ;  /* 0x000000a5851d7220 */ /* 0x042ff20000410000 */
[----:B------:R1:W-:Y:S01]  /*10a60*/  MUFU.EX2 R189, R55 ;  /* 0x0000003700bd7308 */ /* 0x0003e20000000800 */
[-C--:B------:R-:W-:Y:S03]  /*10a70*/  HMMA.16816.F32 R28, R136, R144.reuse, R28 ;  /* 0x00000090881c723c */ /* 0x080fe6000000181c */
[C---:B----4-:R-:W-:Y:S05]  /*10a80*/  FMUL.FTZ R36, R133.reuse, R168 ;  /* 0x000000a885247220 */ /* 0x050fea0000410000 */
[C---:B------:R-:W-:Y:S01]  /*10a90*/  HMMA.16816.F32 R104, R140.reuse, R144, R104 ;  /* 0x000000908c68723c */ /* 0x040fe20000001868 */
[----:B------:R-:W-:Y:S03]  /*10aa0*/  MUFU.EX2 R191, R64 ;  /* 0x0000004000bf7308 */ /* 0x000fe60000000800 */
[C---:B-----5:R-:W-:Y:S04]  /*10ab0*/  FMUL.FTZ R37, R133.reuse, R169 ;  /* 0x000000a985257220 */ /* 0x060fe80000410000 */
[-C--:B------:R-:W-:Y:S03]  /*10ac0*/  HMMA.16816.F32 R108, R140, R146.reuse, R108 ;  /* 0x000000928c6c723c */ /* 0x080fe6000000186c */
[----:B------:R-:W-:Y:S01]  /*10ad0*/  MUFU.EX2 R192, R65 ;  /* 0x0000004100c07308 */ /* 0x000fe20000000800 */
[----:B---3--:R-:W-:Y:S01]  /*10ae0*/  FFMA.FTZ R133, R133, R153, R241 ;  /* 0x0000009985857223 */ /* 0x008fe200000100f1 */
[----:B-1----:R-:W-:Y:S03]  /*10af0*/  LDSM.16.MT88.4 R52, [R216+0x1100] ;  /* 0x00110000d834783b */ /* 0x002fe60000004200 */
[C---:B------:R-:W-:Y:S05]  /*10b00*/  HMMA.16816.F32 R112, R136.reuse, R146, R112 ;  /* 0x000000928870723c */ /* 0x040fea0000001870 */
[----:B------:R1:W-:Y:S01]  /*10b10*/  MUFU.EX2 R167, R38 ;  /* 0x0000002600a77308 */ /* 0x0003e20000000800 */
[----:B------:R-:W3:Y:S02]  /*10b20*/  LDSM.16.MT88.4 R144, [R213+0x900] ;  /* 0x00090000d590783b */ /* 0x000ee40000004200 */
[-C--:B------:R-:W-:Y:S07]  /*10b30*/  HMMA.16816.F32 R116, R136, R148.reuse, R116 ;  /* 0x000000948874723c */ /* 0x080fee0000001874 */
[----:B------:R4:W-:Y:S01]  /*10b40*/  MUFU.EX2 R200, R39 ;  /* 0x0000002700c87308 */ /* 0x0009e20000000800 */
[C---:B------:R-:W-:Y:S08]  /*10b50*/  HMMA.16816.F32 R120, R140.reuse, R148, R120 ;  /* 0x000000948c78723c */ /* 0x040ff00000001878 */
[-C--:B------:R-:W-:Y:S01]  /*10b60*/  HMMA.16816.F32 R124, R140, R150.reuse, R124 ;  /* 0x000000968c7c723c */ /* 0x080fe2000000187c */
[----:B------:R5:W3:Y:S01]  /*10b70*/  MUFU.EX2 R165, R134 ;  /* 0x0000008600a57308 */ /* 0x000ae20000000800 */
[----:B------:R-:W3:Y:S02]  /*10b80*/  LDSM.16.MT88.4 R140, [R216+0x900] ;  /* 0x00090000d88c783b */ /* 0x000ee40000004200 */
[C---:B-1----:R-:W-:Y:S07]  /*10b90*/  FMUL.FTZ R38, R132.reuse, R170 ;  /* 0x000000aa84267220 */ /* 0x042fee0000410000 */
[----:B------:R1:W-:Y:S01]  /*10ba0*/  MUFU.EX2 R202, R48 ;  /* 0x0000003000ca7308 */ /* 0x0003e20000000800 */
[C---:B----4-:R-:W-:Y:S02]  /*10bb0*/  FMUL.FTZ R39, R132.reuse, R171 ;  /* 0x000000ab84277220 */ /* 0x050fe40000410000 */
[----:B--2---:R-:W-:Y:S07]  /*10bc0*/  FFMA.FTZ R132, R132, R152, R240 ;  /* 0x0000009884847223 */ /* 0x004fee00000100f0 */
[----:B------:R2:W4:Y:S01]  /*10bd0*/  MUFU.EX2 R201, R49 ;  /* 0x0000003100c97308 */ /* 0x0005220000000800 */
[----:B------:R-:W-:Y:S01]  /*10be0*/  HMMA.16816.F32 R36, R136, R150, R36 ;  /* 0x000000968824723c */ /* 0x000fe20000001824 */
[----:B------:R-:W4:Y:S03]  /*10bf0*/  LDSM.16.MT88.4 R148, [R214+0x900] ;  /* 0x00090000d694783b */ /* 0x000f260000004200 */
[----:B-----5:R-:W-:Y:S01]  /*10c00*/  FFMA.FTZ R134, R51, c[0x0][0x2d0], -R181 ;  /* 0x0000b40033867a23 */ /* 0x020fe200000108b5 */
[----:B------:R-:W-:Y:S02]  /*10c10*/  F2FP.PACK_AB R51, R232, R211 ;  /* 0x000000d3e833723e */ /* 0x000fe400000000ff */
[----:B------:R-:W-:Y:S02]  /*10c20*/  F2FP.PACK_AB R136, R207, R208 ;  /* 0x000000d0cf88723e */ /* 0x000fe400000000ff */
[----:B------:R5:W-:Y:S03]  /*10c30*/  MUFU.EX2 R199, R50 ;  /* 0x0000003200c77308 */ /* 0x000be60000000800 */
[----:B------:R-:W-:Y:S02]  /*10c40*/  F2FP.PACK_AB R138, R205, R206 ;  /* 0x000000cecd8a723e */ /* 0x000fe400000000ff */
[----:B-1----:R-:W-:Y:S02]  /*10c50*/  F2FP.PACK_AB R48, R235, R236 ;  /* 0x000000eceb30723e */ /* 0x002fe400000000ff */
[----:B------:R-:W-:Y:S02]  /*10c60*/  F2FP.PACK_AB R137, R175, R182 ;  /* 0x000000b6af89723e */ /* 0x000fe400000000ff */
[----:B---3--:R-:W-:Y:S01]  /*10c70*/  F2FP.PACK_AB R139, R165, R174 ;  /* 0x000000aea58b723e */ /* 0x008fe200000000ff */
[----:B------:R-:W-:Y:S01]  /*10c80*/  MUFU.EX2 R187, R66 ;  /* 0x0000004200bb7308 */ /* 0x000fe20000000800 */
[----:B--2---:R-:W-:Y:S09]  /*10c90*/  F2FP.PACK_AB R49, R210, R209 ;  /* 0x000000d1d231723e */ /* 0x004ff200000000ff */
[----:B------:R1:W-:Y:S01]  /*10ca0*/  MUFU.EX2 R188, R67 ;  /* 0x0000004300bc7308 */ /* 0x0003e20000000800 */
[----:B-----5:R-:W-:Y:S09]  /*10cb0*/  F2FP.PACK_AB R50, R233, R234 ;  /* 0x000000eae932723e */ /* 0x020ff200000000ff */
[----:B------:R-:W-:Y:S01]  /*10cc0*/  MUFU.EX2 R177, R56 ;  /* 0x0000003800b17308 */ /* 0x000fe20000000800 */
[-C--:B------:R-:W-:Y:S08]  /*10cd0*/  HMMA.16816.F32 R4, R48, R144.reuse, R4 ;  /* 0x000000903004723c */ /* 0x080ff00000001804 */
[C---:B------:R-:W-:Y:S01]  /*10ce0*/  HMMA.16816.F32 R8, R136.reuse, R144, R8 ;  /* 0x000000908808723c */ /* 0x040fe20000001808 */
[----:B------:R-:W-:Y:S01]  /*10cf0*/  MUFU.EX2 R179, R57 ;  /* 0x0000003900b37308 */ /* 0x000fe20000000800 */
[----:B-1----:R-:W-:Y:S06]  /*10d00*/  LDSM.16.MT88.4 R64, [R214+0x1100] ;  /* 0x00110000d640783b */ /* 0x002fec0000004200 */
[-C--:B------:R-:W-:Y:S03]  /*10d10*/  HMMA.16816.F32 R12, R136, R146.reuse, R12 ;  /* 0x00000092880c723c */ /* 0x080fe6000000180c */
[----:B------:R-:W1:Y:S05]  /*10d20*/  MUFU.EX2 R198, R134 ;  /* 0x0000008600c67308 */ /* 0x000e6a0000000800 */
[C---:B------:R-:W-:Y:S01]  /*10d30*/  HMMA.16816.F32 R16, R48.reuse, R146, R16 ;  /* 0x000000923010723c */ /* 0x040fe20000001810 */
[----:B------:R-:W2:Y:S04]  /*10d40*/  LDSM.16.MT88.4 R144, [R215+0x900] ;  /* 0x00090000d790783b */ /* 0x000ea80000004200 */
[----:B------:R3:W-:Y:S03]  /*10d50*/  MUFU.EX2 R134, R47 ;  /* 0x0000002f00867308 */ /* 0x0007e60000000800 */
[-C--:B------:R-:W-:Y:S07]  /*10d60*/  HMMA.16816.F32 R20, R48, R140.reuse, R20 ;  /* 0x0000008c3014723c */ /* 0x080fee0000001814 */
[----:B------:R5:W-:Y:S01]  /*10d70*/  MUFU.EX2 R166, R40 ;  /* 0x0000002800a67308 */ /* 0x000be20000000800 */
[C---:B------:R-:W-:Y:S08]  /*10d80*/  HMMA.16816.F32 R32, R136.reuse, R140, R32 ;  /* 0x0000008c8820723c */ /* 0x040ff00000001820 */
[-C--:B------:R-:W-:Y:S01]  /*10d90*/  HMMA.16816.F32 R24, R136, R142.reuse, R24 ;  /* 0x0000008e8818723c */ /* 0x080fe20000001818 */
[----:B------:R1:W1:Y:S01]  /*10da0*/  MUFU.EX2 R197, R41 ;  /* 0x0000002900c57308 */ /* 0x0002620000000800 */
[----:B---3--:R-:W3:Y:S06]  /*10db0*/  LDSM.16.MT88.4 R44, [R213+0x1100] ;  /* 0x00110000d52c783b */ /* 0x008eec0000004200 */
[C---:B------:R-:W-:Y:S03]  /*10dc0*/  HMMA.16816.F32 R100, R48.reuse, R142, R100 ;  /* 0x0000008e3064723c */ /* 0x040fe60000001864 */
[----:B------:R2:W-:Y:S01]  /*10dd0*/  MUFU.EX2 R164, R42 ;  /* 0x0000002a00a47308 */ /* 0x0005e20000000800 */
[----:B-----5:R-:W-:Y:S04]  /*10de0*/  F2FP.PACK_AB R40, R203, R204 ;  /* 0x000000cccb28723e */ /* 0x020fe800000000ff */
[-C--:B----4-:R-:W-:Y:S05]  /*10df0*/  HMMA.16816.F32 R28, R48, R148.reuse, R28 ;  /* 0x00000094301c723c */ /* 0x090fea000000181c */
[----:B------:R4:W5:Y:S03]  /*10e00*/  MUFU.EX2 R173, R43 ;  /* 0x0000002b00ad7308 */ /* 0x0009660000000800 */
[C---:B------:R-:W-:Y:S04]  /*10e10*/  HMMA.16816.F32 R104, R136.reuse, R148, R104 ;  /* 0x000000948868723c */ /* 0x040fe80000001868 */
[----:B-1----:R-:W-:Y:S03]  /*10e20*/  F2FP.PACK_AB R41, R200, R167 ;  /* 0x000000a7c829723e */ /* 0x002fe600000000ff */
[----:B------:R-:W-:Y:S01]  /*10e30*/  MUFU.EX2 R178, R60 ;  /* 0x0000003c00b27308 */ /* 0x000fe20000000800 */
[-C--:B------:R-:W-:Y:S04]  /*10e40*/  HMMA.16816.F32 R108, R136, R150.reuse, R108 ;  /* 0x00000096886c723c */ /* 0x080fe8000000186c */
[----:B--2---:R-:W-:Y:S04]  /*10e50*/  F2FP.PACK_AB R42, R201, R202 ;  /* 0x000000cac92a723e */ /* 0x004fe800000000ff */
[C---:B------:R-:W-:Y:S01]  /*10e60*/  HMMA.16816.F32 R112, R48.reuse, R150, R112 ;  /* 0x000000963070723c */ /* 0x040fe20000001870 */
[----:B------:R-:W-:Y:S01]  /*10e70*/  LDSM.16.MT88.4 R148, [R213+0x2900] ;  /* 0x00290000d594783b */ /* 0x000fe20000004200 */
[----:B------:R-:W-:Y:S02]  /*10e80*/  MUFU.EX2 R60, R59 ;  /* 0x0000003b003c7308 */ /* 0x000fe40000000800 */
[----:B----4-:R-:W-:Y:S04]  /*10e90*/  F2FP.PACK_AB R43, R198, R199 ;  /* 0x000000c7c62b723e */ /* 0x010fe800000000ff */
[-C--:B------:R-:W-:Y:S04]  /*10ea0*/  HMMA.16816.F32 R116, R48, R144.reuse, R116 ;  /* 0x000000903074723c */ /* 0x080fe80000001874 */
[----:B------:R-:W-:Y:S04]  /*10eb0*/  MUFU.EX2 R176, R61 ;  /* 0x0000003d00b07308 */ /* 0x000fe80000000800 */
[C---:B------:R-:W-:Y:S06]  /*10ec0*/  HMMA.16816.F32 R120, R136.reuse, R144, R120 ;  /* 0x000000908878723c */ /* 0x040fec0000001878 */
[----:B------:R1:W2:Y:S02]  /*10ed0*/  MUFU.EX2 R61, R58 ;  /* 0x0000003a003d7308 */ /* 0x0002a40000000800 */
[-C--:B------:R-:W-:Y:S08]  /*10ee0*/  HMMA.16816.F32 R124, R136, R146.reuse, R124 ;  /* 0x00000092887c723c */ /* 0x080ff0000000187c */
[----:B------:R-:W-:Y:S01]  /*10ef0*/  HMMA.16816.F32 R36, R48, R146, R36 ;  /* 0x000000923024723c */ /* 0x000fe20000001824 */
[----:B------:R-:W-:Y:S06]  /*10f00*/  MUFU.EX2 R97, R97 ;  /* 0x0000006100617308 */ /* 0x000fec0000000800 */
[----:B------:R-:W-:Y:S01]  /*10f10*/  F2FP.PACK_AB R48, R197, R166 ;  /* 0x000000a6c530723e */ /* 0x000fe200000000ff */
[-C--:B---3--:R-:W-:Y:S03]  /*10f20*/  HMMA.16816.F32 R4, R40, R44.reuse, R4 ;  /* 0x0000002c2804723c */ /* 0x088fe60000001804 */
[----:B------:R-:W-:Y:S02]  /*10f30*/  MUFU.EX2 R99, R99 ;  /* 0x0000006300637308 */ /* 0x000fe40000000800 */
[----:B------:R-:W-:Y:S01]  /*10f40*/  F2FP.PACK_AB R50, R195, R196 ;  /* 0x000000c4c332723e */ /* 0x000fe200000000ff */
[----:B-1----:R-:W-:Y:S01]  /*10f50*/  LDSM.16.MT88.4 R56, [R214+0x1900] ;  /* 0x00190000d638783b */ /* 0x002fe20000004200 */
[----:B-----5:R-:W-:Y:S02]  /*10f60*/  F2FP.PACK_AB R49, R173, R164 ;  /* 0x000000a4ad31723e */ /* 0x020fe400000000ff */
[----:B------:R-:W-:Y:S04]  /*10f70*/  F2FP.PACK_AB R51, R134, R172 ;  /* 0x000000ac8633723e */ /* 0x000fe800000000ff */
[----:B------:R-:W-:Y:S03]  /*10f80*/  MUFU.EX2 R93, R93 ;  /* 0x0000005d005d7308 */ /* 0x000fe60000000800 */
[C---:B------:R-:W-:Y:S07]  /*10f90*/  HMMA.16816.F32 R8, R48.reuse, R44, R8 ;  /* 0x0000002c3008723c */ /* 0x040fee0000001808 */
[----:B------:R-:W-:Y:S01]  /*10fa0*/  MUFU.EX2 R62, R62 ;  /* 0x0000003e003e7308 */ /* 0x000fe20000000800 */
[-C--:B------:R-:W-:Y:S08]  /*10fb0*/  HMMA.16816.F32 R12, R48, R46.reuse, R12 ;  /* 0x0000002e300c723c */ /* 0x080ff0000000180c */
[C---:B------:R-:W-:Y:S01]  /*10fc0*/  HMMA.16816.F32 R16, R40.reuse, R46, R16 ;  /* 0x0000002e2810723c */ /* 0x040fe20000001810 */
[----:B------:R-:W1:Y:S01]  /*10fd0*/  LDSM.16.MT88.4 R44, [R215+0x1100] ;  /* 0x00110000d72c783b */ /* 0x000e620000004200 */
[----:B------:R-:W3:Y:S06]  /*10fe0*/  MUFU.EX2 R63, R63 ;  /* 0x0000003f003f7308 */ /* 0x000eec0000000800 */
[-C--:B------:R-:W-:Y:S04]  /*10ff0*/  HMMA.16816.F32 R20, R40, R52.reuse, R20 ;  /* 0x000000342814723c */ /* 0x080fe80000001814 */
[----:B------:R-:W-:Y:S04]  /*11000*/  MUFU.EX2 R68, R68 ;  /* 0x0000004400447308 */ /* 0x000fe80000000800 */
        /* <DEDUP_REMOVED lines=48> */
[----:B------:R-:W3:Y:S03]  /*11310*/  MUFU.EX2 R85, R85 ;  /* 0x0000005500557308 */ /* 0x000ee60000000800 */
[C---:B------:R-:W-:Y:S07]  /*11320*/  HMMA.16816.F32 R104, R44.reuse, R56, R104 ;  /* 0x000000382c68723c */ /* 0x040fee0000001868 */
[----:B------:R-:W4:Y:S01]  /*11330*/  MUFU.EX2 R96, R96 ;  /* 0x0000006000607308 */ /* 0x000f220000000800 */
[-C--:B------:R-:W-:Y:S08]  /*11340*/  HMMA.16816.F32 R108, R44, R58.reuse, R108 ;  /* 0x0000003a2c6c723c */ /* 0x080ff0000000186c */
[C---:B------:R-:W-:Y:S01]  /*11350*/  HMMA.16816.F32 R112, R40.reuse, R58, R112 ;  /* 0x0000003a2870723c */ /* 0x040fe20000001870 */
[----:B------:R-:W-:Y:S01]  /*11360*/  LDSM.16.MT88.4 R56, [R214+0x2100] ;  /* 0x00210000d638783b */ /* 0x000fe20000004200 */
[----:B------:R-:W-:Y:S02]  /*11370*/  MUFU.EX2 R86, R86 ;  /* 0x0000005600567308 */ /* 0x000fe40000000800 */
[----:B---3--:R-:W-:Y:S04]  /*11380*/  F2FP.PACK_AB R168, R85, R84 ;  /* 0x0000005455a8723e */ /* 0x008fe800000000ff */
[-C--:B--2---:R-:W-:Y:S04]  /*11390*/  HMMA.16816.F32 R116, R40, R52.reuse, R116 ;  /* 0x000000342874723c */ /* 0x084fe80000001874 */
[----:B------:R-:W2:Y:S01]  /*113a0*/  MUFU.EX2 R87, R87 ;  /* 0x0000005700577308 */ /* 0x000ea20000000800 */
[----:B----4-:R-:W-:Y:S03]  /*113b0*/  F2FP.PACK_AB R170, R97, R96 ;  /* 0x0000006061aa723e */ /* 0x010fe600000000ff */
[C---:B------:R-:W-:Y:S06]  /*113c0*/  HMMA.16816.F32 R120, R44.reuse, R52, R120 ;  /* 0x000000342c78723c */ /* 0x040fec0000001878 */
[----:B------:R-:W3:Y:S02]  /*113d0*/  MUFU.EX2 R98, R98 ;  /* 0x0000006200627308 */ /* 0x000ee40000000800 */
        /* <DEDUP_REMOVED lines=13> */
[----:B--2---:R-:W-:Y:S02]  /*114b0*/  F2FP.PACK_AB R169, R87, R86 ;  /* 0x0000005657a9723e */ /* 0x004fe400000000ff */
[----:B---3--:R-:W-:Y:S01]  /*114c0*/  F2FP.PACK_AB R171, R99, R98 ;  /* 0x0000006263ab723e */ /* 0x008fe200000000ff */
[-C--:B-1----:R-:W-:Y:S01]  /*114d0*/  HMMA.16816.F32 R4, R40, R48.reuse, R4 ;  /* 0x000000302804723c */ /* 0x082fe20000001804 */
[----:B------:R-:W-:Y:S07]  /*114e0*/  MUFU.EX2 R94, R94 ;  /* 0x0000005e005e7308 */ /* 0x000fee0000000800 */
[C---:B------:R-:W-:Y:S03]  /*114f0*/  HMMA.16816.F32 R8, R44.reuse, R48, R8 ;  /* 0x000000302c08723c */ /* 0x040fe60000001808 */
[----:B------:R-:W-:Y:S05]  /*11500*/  MUFU.EX2 R88, R88 ;  /* 0x0000005800587308 */ /* 0x000fea0000000800 */
[-C--:B------:R-:W-:Y:S05]  /*11510*/  HMMA.16816.F32 R12, R44, R50.reuse, R12 ;  /* 0x000000322c0c723c */ /* 0x080fea000000180c */
[----:B------:R-:W1:Y:S03]  /*11520*/  MUFU.EX2 R89, R89 ;  /* 0x0000005900597308 */ /* 0x000e660000000800 */
[C---:B------:R-:W-:Y:S01]  /*11530*/  HMMA.16816.F32 R16, R40.reuse, R50, R16 ;  /* 0x000000322810723c */ /* 0x040fe20000001810 */
[----:B------:R-:W2:Y:S06]  /*11540*/  LDSM.16.MT88.4 R48, [R215+0x2100] ;  /* 0x00210000d730783b */ /* 0x000eac0000004200 */
[----:B------:R-:W3:Y:S01]  /*11550*/  MUFU.EX2 R90, R90 ;  /* 0x0000005a005a7308 */ /* 0x000ee20000000800 */
[-C--:B----4-:R-:W-:Y:S08]  /*11560*/  HMMA.16816.F32 R20, R40, R52.reuse, R20 ;  /* 0x000000342814723c */ /* 0x090ff00000001814 */
[C---:B------:R-:W-:Y:S08]  /*11570*/  HMMA.16816.F32 R32, R44.reuse, R52, R32 ;  /* 0x000000342c20723c */ /* 0x040ff00000001820 */
[-C--:B------:R-:W-:Y:S08]  /*11580*/  HMMA.16816.F32 R24, R44, R54.reuse, R24 ;  /* 0x000000362c18723c */ /* 0x080ff00000001818 */
[C---:B------:R-:W-:Y:S01]  /*11590*/  HMMA.16816.F32 R100, R40.reuse, R54, R100 ;  /* 0x000000362864723c */ /* 0x040fe20000001864 */
[----:B------:R-:W4:Y:S07]  /*115a0*/  LDSM.16.MT88.4 R52, [R216+0x2900] ;  /* 0x00290000d834783b */ /* 0x000f2e0000004200 */
[-C--:B------:R-:W-:Y:S08]  /*115b0*/  HMMA.16816.F32 R28, R40, R56.reuse, R28 ;  /* 0x00000038281c723c */ /* 0x080ff0000000181c */
[C---:B------:R-:W-:Y:S01]  /*115c0*/  HMMA.16816.F32 R104, R44.reuse, R56, R104 ;  /* 0x000000382c68723c */ /* 0x040fe20000001868 */
[----:B------:R5:W1:Y:S07]  /*115d0*/  MUFU.EX2 R56, R2 ;  /* 0x0000000200387308 */ /* 0x000a6e0000000800 */
[-C--:B------:R-:W-:Y:S08]  /*115e0*/  HMMA.16816.F32 R108, R44, R58.reuse, R108 ;  /* 0x0000003a2c6c723c */ /* 0x080ff0000000186c */
[C---:B------:R-:W-:Y:S08]  /*115f0*/  HMMA.16816.F32 R112, R40.reuse, R58, R112 ;  /* 0x0000003a2870723c */ /* 0x040ff00000001870 */
[-C--:B--2---:R-:W-:Y:S04]  /*11600*/  HMMA.16816.F32 R116, R40, R48.reuse, R116 ;  /* 0x000000302874723c */ /* 0x084fe80000001874 */
[----:B-----5:R-:W-:Y:S01]  /*11610*/  FADD.FTZ R2, R238, R131 ;  /* 0x00000083ee027221 */ /* 0x020fe20000010000 */
[----:B------:R-:W-:Y:S03]  /*11620*/  MOV R131, R129 ;  /* 0x0000008100837202 */ /* 0x000fe60000000f00 */
[----:B------:R-:W-:Y:S01]  /*11630*/  FADD.FTZ R2, R239, R2 ;  /* 0x00000002ef027221 */ /* 0x000fe20000010000 */
[C---:B------:R-:W-:Y:S08]  /*11640*/  HMMA.16816.F32 R120, R44.reuse, R48, R120 ;  /* 0x000000302c78723c */ /* 0x040ff00000001878 */
[-C--:B------:R-:W-:Y:S08]  /*11650*/  HMMA.16816.F32 R124, R44, R50.reuse, R124 ;  /* 0x000000322c7c723c */ /* 0x080ff0000000187c */
[----:B------:R-:W-:Y:S07]  /*11660*/  HMMA.16816.F32 R36, R40, R50, R36 ;  /* 0x000000322824723c */ /* 0x000fee0000001824 */
[----:B-1----:R-:W-:Y:S01]  /*11670*/  F2FP.PACK_AB R40, R89, R88 ;  /* 0x000000585928723e */ /* 0x002fe200000000ff */
        /* <DEDUP_REMOVED lines=116> */
.L_x_282:
        /* <DEDUP_REMOVED lines=19> */
.L_x_301:
[----:B------:R-:W-:Y:S04]  /*11ef0*/  DEPBAR.LE SB0, 0x0 ;  /* 0x000080000000791a */ /* 0x000fe80000000000 */
[----:B------:R-:W-:Y:S01]  /*11f00*/  BAR.SYNC.DEFER_BLOCKING 0x0 ;  /* 0x0000000000007b1d */ /* 0x000fe20000010000 */
[C---:B------:R-:W-:Y:S01]  /*11f10*/  ISETP.GT.AND P4, PT, R229.reuse, UR4, PT ;  /* 0x00000004e5007c0c */ /* 0x040fe2000bf84270 */
[C---:B------:R-:W-:Y:S01]  /*11f20*/  IMAD R0, R229.reuse, UR15, RZ ;  /* 0x0000000fe5007c24 */ /* 0x040fe2000f8e02ff */
[----:B------:R-:W-:Y:S05]  /*11f30*/  SHF.R.S32.HI R128, RZ, 0x1f, R229 ;  /* 0x0000001fff807819 */ /* 0x000fea00000114e5 */
[----:B------:R-:W-:Y:S01]  /*11f40*/  IMAD R0, R128, UR18, R0 ;  /* 0x0000001280007c24 */ /* 0x000fe2000f8e0200 */
[----:B------:R-:W-:Y:S06]  /*11f50*/  LDSM.16.M88.4 R96, [R219+0x6100] ;  /* 0x00610000db60783b */ /* 0x000fec0000000200 */
[----:B--2---:R-:W2:Y:S06]  /*11f60*/  LDSM.16.M88.4 R16, [R212+0x3100] ;  /* 0x00310000d410783b */ /* 0x004eac0000000200 */
[----:B------:R-:W3:Y:S06]  /*11f70*/  LDSM.16.M88.4 R92, [R219+0x8100] ;  /* 0x00810000db5c783b */ /* 0x000eec0000000200 */
[----:B-1----:R-:W4:Y:S06]  /*11f80*/  LDL.64 R2, [R1] ;  /* 0x0000000001027983 */ /* 0x002f2c0000100a00 */
[----:B------:R-:W1:Y:S06]  /*11f90*/  LDSM.16.M88.4 R32, [R212+0x3900] ;  /* 0x00390000d420783b */ /* 0x000e6c0000000200 */
[----:B------:R-:W5:Y:S06]  /*11fa0*/  LDL.64 R234, [R1+0x20] ;  /* 0x0000200001ea7983 */ /* 0x000f6c0000100a00 */
[----:B------:R-:W1:Y:S06]  /*11fb0*/  LDSM.16.M88.4 R48, [R212+0x4100] ;  /* 0x00410000d430783b */ /* 0x000e6c0000000200 */
[----:B------:R-:W5:Y:S01]  /*11fc0*/  LDL.64 R232, [R1+0x30] ;  /* 0x0000300001e87983 */ /* 0x000f620000100a00 */
        /* <DEDUP_REMOVED lines=76> */
[----:B--2---:R-:W-:Y:S02]  /*12490*/  IADD3 R128, P0, R188, UR9, RZ ;  /* 0x00000009bc807c10 */ /* 0x004fe4000ff1e0ff */
[----:B------:R-:W-:Y:S02]  /*124a0*/  @P4 IADD3 R0, R229, -0x1, RZ ;  /* 0xffffffffe5004810 */ /* 0x000fe40007ffe0ff */
[-C--:B------:R-:W-:Y:S04]  /*124b0*/  HMMA.16816.F32 R76, R184, R194.reuse, R76 ;  /* 0x000000c2b84c723c */ /* 0x080fe8000000184c */
[----:B------:R-:W-:Y:S02]  /*124c0*/  IADD3.X R129, R189, UR8, RZ, P0, !PT ;  /* 0x00000008bd817c10 */ /* 0x000fe400087fe4ff */
[----:B------:R-:W-:Y:S02]  /*124d0*/  PLOP3.LUT P0, PT, PT, PT, UP1, 0x80, 0x0 ;  /* 0x000000000000781c */ /* 0x000fe40003f0f018 */
[C---:B------:R-:W-:Y:S01]  /*124e0*/  HMMA.16816.F32 R80, R176.reuse, R194, R80 ;  /* 0x000000c2b050723c */ /* 0x040fe20000001850 */
[----:B------:R2:W-:Y:S03]  /*124f0*/  LDGSTS.E.BYPASS.LTC128B.128 [R231+0x2900], [R128.64], !P3 ;  /* 0x0290000080e77fae */ /* 0x0005e6000d901d6c */
[----:B----4-:R-:W-:Y:S03]  /*12500*/  @P4 IMAD.WIDE.U32 R2, R0, c[0x0][0x1e0], RZ ;  /* 0x0000780000024a25 */ /* 0x010fe600078e00ff */
[----:B-1----:R-:W-:Y:S01]  /*12510*/  LDSM.16.M88.4 R200, [R218+0x3100] ;  /* 0x00310000dac8783b */ /* 0x002fe20000000200 */
[-C--:B------:R-:W-:Y:S05]  /*12520*/  HMMA.16816.F32 R84, R176, R196.reuse, R84 ;  /* 0x000000c4b054723c */ /* 0x080fea0000001854 */
[----:B---3--:R-:W1:Y:S03]  /*12530*/  LDSM.16.M88.4 R188, [R220+0x6100] ;  /* 0x00610000dcbc783b */ /* 0x008e660000000200 */
[C---:B------:R-:W-:Y:S03]  /*12540*/  HMMA.16816.F32 R88, R184.reuse, R196, R88 ;  /* 0x000000c4b858723c */ /* 0x040fe60000001858 */
[----:B------:R-:W3:Y:S05]  /*12550*/  LDSM.16.M88.4 R204, [R220+0x8100] ;  /* 0x00810000dccc783b */ /* 0x000eea0000000200 */
[-C--:B------:R-:W-:Y:S01]  /*12560*/  HMMA.16816.F32 R92, R184, R198.reuse, R92 ;  /* 0x000000c6b85c723c */ /* 0x080fe2000000185c */
[----:B------:R-:W0:Y:S03]  /*12570*/  LDGDEPBAR ;  /* 0x00000000000079af */ /* 0x000e260000000000 */
[----:B--2---:R-:W-:Y:S01]  /*12580*/  @P4 SHF.R.S32.HI R128, RZ, 0x1f, R0 ;  /* 0x0000001fff804819 */ /* 0x004fe20000011400 */
[----:B-----5:R-:W-:Y:S02]  /*12590*/  @P4 IMAD.MOV.U32 R129, RZ, RZ, R235 ;  /* 0x000000ffff814224 */ /* 0x020fe400078e00eb */
[----:B------:R-:W2:Y:S01]  /*125a0*/  LDSM.16.M88.4 R208, [R218+0x3900] ;  /* 0x00390000dad0783b */ /* 0x000ea20000000200 */
[----:B------:R-:W-:Y:S04]  /*125b0*/  HMMA.16816.F32 R96, R176, R198, R96 ;  /* 0x000000c6b060723c */ /* 0x000fe80000001860 */
[----:B------:R-:W-:Y:S01]  /*125c0*/  @P4 IMAD R128, R128, c[0x0][0x1e0], RZ ;  /* 0x0000780080804a24 */ /* 0x000fe200078e02ff */
[----:B------:R-:W4:Y:S03]  /*125d0*/  LDSM.16.M88.4 R172, [R218+0x4100] ;  /* 0x00410000daac783b */ /* 0x000f260000000200 */
[----:B------:R-:W-:Y:S03]  /*125e0*/  @P4 IMAD R128, R0, c[0x0][0x1e4], R128 ;  /* 0x0000790000804a24 */ /* 0x000fe600078e0280 */
[----:B------:R-:W5:Y:S01]  /*125f0*/  LDSM.16.M88.4 R180, [R218+0x4900] ;  /* 0x00490000dab4783b */ /* 0x000f620000000200 */
        /* <DEDUP_REMOVED lines=12> */
[----:B------:R-:W-:Y:S03]  /*126c0*/  @P1 IMAD.HI.U32 R0, R135, c[0x0][0x2c8], RZ ;  /* 0x0000b20087001a27 */ /* 0x000fe600078e00ff */
[----:B------:R-:W-:Y:S01]  /*126d0*/  LDSM.16.M88.4 R196, [R221+0x8100] ;  /* 0x00810000ddc4783b */ /* 0x000fe20000000200 */
[-C--:B------:R-:W-:Y:S03]  /*126e0*/  HMMA.16816.F32 R12, R204, R202.reuse, R12 ;  /* 0x000000cacc0c723c */ /* 0x080fe6000000180c */
[----:B------:R-:W-:Y:S05]  /*126f0*/  @P0 SHF.R.U32.HI R135, RZ, c[0x0][0x2cc], R0 ;  /* 0x0000b300ff870a19 */ /* 0x000fea0000011600 */
        /* <DEDUP_REMOVED lines=35> */
[C---:B------:R-:W-:Y:S08]  /*12930*/  HMMA.16816.F32 R40, R196.reuse, R180, R40 ;  /* 0x000000b4c428723c */ /* 0x040ff00000001828 */
[-C--:B------:R-:W-:Y:S08]  /*12940*/  HMMA.16816.F32 R44, R196, R182.reuse, R44 ;  /* 0x000000b6c42c723c */ /* 0x080ff0000000182c */
[C---:B------:R-:W-:Y:S07]  /*12950*/  HMMA.16816.F32 R48, R172.reuse, R182, R48 ;  /* 0x000000b6ac30723c */ /* 0x040fee0000001830 */
[----:B------:R-:W-:Y:S01]  /*12960*/  @P4 IADD3 R182, P2, R2, UR16, RZ ;  /* 0x0000001002b64c10 */ /* 0x000fe2000ff5e0ff */
[-C--:B----4-:R-:W-:Y:S04]  /*12970*/  HMMA.16816.F32 R52, R172, R176.reuse, R52 ;  /* 0x000000b0ac34723c */ /* 0x090fe80000001834 */
[----:B------:R-:W-:Y:S02]  /*12980*/  @P4 IADD3.X R183, R3, UR17, RZ, P2, !PT ;  /* 0x0000001103b74c10 */ /* 0x000fe400097fe4ff */
[----:B------:R-:W-:Y:S02]  /*12990*/  @P4 IADD3 R128, P1, R182, UR16, RZ ;  /* 0x00000010b6804c10 */ /* 0x000fe4000ff3e0ff */
[C---:B------:R-:W-:Y:S04]  /*129a0*/  HMMA.16816.F32 R56, R196.reuse, R176, R56 ;  /* 0x000000b0c438723c */ /* 0x040fe80000001838 */
[----:B------:R-:W-:Y:S02]  /*129b0*/  @P4 IADD3.X R129, R183, UR17, RZ, P1, !PT ;  /* 0x00000011b7814c10 */ /* 0x000fe40008ffe4ff */
[----:B------:R-:W-:Y:S02]  /*129c0*/  @P4 IADD3 R180, P0, R128, UR16, RZ ;  /* 0x0000001080b44c10 */ /* 0x000fe4000ff1e0ff */
[-C--:B------:R-:W-:Y:S04]  /*129d0*/  HMMA.16816.F32 R60, R196, R178.reuse, R60 ;  /* 0x000000b2c43c723c */ /* 0x080fe8000000183c */
[----:B------:R-:W-:Y:S04]  /*129e0*/  @P4 IADD3.X R181, R129, UR17, RZ, P0, !PT ;  /* 0x0000001181b54c10 */ /* 0x000fe800087fe4ff */
        /* <DEDUP_REMOVED lines=14> */
[----:B------:R2:W-:Y:S06]  /*12ad0*/  @P4 LDGSTS.E.BYPASS.LTC128B.128 [R231+0x4100], [R128.64], !P3 ;  /* 0x0410000080e74fae */ /* 0x0005ec000d901d6c */
[----:B------:R3:W-:Y:S01]  /*12ae0*/  @P4 LDGSTS.E.BYPASS.LTC128B.128 [R231+0x4900], [R180.64], !P3 ;  /* 0x04900000b4e74fae */ /* 0x0007e2000d901d6c */
[C---:B------:R-:W-:Y:S04]  /*12af0*/  HMMA.16816.F32 R88, R196.reuse, R176, R88 ;  /* 0x000000b0c458723c */ /* 0x040fe80000001858 */
[----:B-1----:R-:W-:Y:S04]  /*12b00*/  @P4 IADD3 R2, P1, R180, UR16, RZ ;  /* 0x00000010b4024c10 */ /* 0x002fe8000ff3e0ff */
[-C--:B------:R-:W-:Y:S04]  /*12b10*/  HMMA.16816.F32 R92, R196, R178.reuse, R92 ;  /* 0x000000b2c45c723c */ /* 0x080fe8000000185c */
[----:B------:R-:W-:Y:S02]  /*12b20*/  @P4 IADD3.X R3, R181, UR17, RZ, P1, !PT ;  /* 0x00000011b5034c10 */ /* 0x000fe40008ffe4ff */
[----:B------:R-:W-:Y:S03]  /*12b30*/  @P4 IADD3 R176, P0, R2, UR16, RZ ;  /* 0x0000001002b04c10 */ /* 0x000fe6000ff1e0ff */
[----:B------:R1:W-:Y:S03]  /*12b40*/  @P4 LDGSTS.E.BYPASS.LTC128B.128 [R231+0x5100], [R2.64], !P3 ;  /* 0x0510000002e74fae */ /* 0x0003e6000d901d6c */
[----:B------:R-:W-:Y:S01]  /*12b50*/  @P4 IADD3.X R177, R3, UR17, RZ, P0, !PT ;  /* 0x0000001103b14c10 */ /* 0x000fe200087fe4ff */
[----:B------:R-:W-:Y:S01]  /*12b60*/  HMMA.16816.F32 R96, R172, R178, R96 ;  /* 0x000000b2ac60723c */ /* 0x000fe20000001860 */
[----:B------:R-:W-:Y:S03]  /*12b70*/  PLOP3.LUT P0, PT, PT, PT, UP0, 0x40, 0x0 ;  /* 0x000000000000781c */ /* 0x000fe60003f0e808 */
[----:B------:R3:W-:Y:S03]  /*12b80*/  @P4 LDGSTS.E.BYPASS.LTC128B.128 [R231+0x5900], [R176.64], !P3 ;  /* 0x05900000b0e74fae */ /* 0x0007e6000d901d6c */
[----:B------:R-:W-:Y:S03]  /*12b90*/  IMAD.U32 R173, RZ, RZ, UR12 ;  /* 0x0000000cffad7e24 */ /* 0x000fe6000f8e00ff */
[----:B--2---:R-:W2:Y:S06]  /*12ba0*/  SHFL.IDX PT, R129, R135, RZ, 0x1c1f ;  /* 0x001c1fff87817589 */ /* 0x004eac00000e0000 */
[----:B------:R-:W0:Y:S01]  /*12bb0*/  LDGDEPBAR ;  /* 0x00000000000079af */ /* 0x000e220000000000 */
[----:B-1----:R-:W-:Y:S04]  /*12bc0*/  IMAD R2, R229, -0x60, RZ ;  /* 0xffffffa0e5027824 */ /* 0x002fe800078e02ff */
[----:B------:R-:W-:Y:S01]  /*12bd0*/  IMAD.IADD R174, R2, 0x1, -R130 ;  /* 0x0000000102ae7824 */ /* 0x000fe200078e0a82 */
[----:B------:R-:W-:Y:S04]  /*12be0*/  IADD3 R0, -R130, 0x1, R2 ;  /* 0x0000000182007810 */ /* 0x000fe80007ffe102 */
[----:B------:R-:W-:Y:S04]  /*12bf0*/  IADD3 R173, -R173, UR7, R0 ;  /* 0x00000007adad7c10 */ /* 0x000fe8000fffe100 */
[C---:B------:R-:W-:Y:S02]  /*12c00*/  IADD3 R172, R173.reuse, c[0x0][0x328], RZ ;  /* 0x0000ca00adac7a10 */ /* 0x040fe40007ffe0ff */
[----:B------:R-:W-:Y:S03]  /*12c10*/  IADD3 R173, R173, UR10, RZ ;  /* 0x0000000aadad7c10 */ /* 0x000fe6000fffe0ff */
[--C-:B--2---:R-:W-:Y:S02]  /*12c20*/  IMAD.IADD R128, R172, 0x1, R129.reuse ;  /* 0x00000001ac807824 */ /* 0x104fe400078e0281 */
[----:B------:R-:W-:Y:S01]  /*12c30*/  IMAD.IADD R0, R173, 0x1, R129 ;  /* 0x00000001ad007824 */ /* 0x000fe200078e0281 */
[----:B------:R-:W-:-:S05]  /*12c40*/  @P0 BRA `(.L_x_285) ;  /* 0x0000018000000947 */ /* 0x000fca0003800000 */
[----:B---3--:R-:W-:Y:S01]  /*12c50*/  IMAD.U32 R3, RZ, RZ, UR12 ;  /* 0x0000000cff037e24 */ /* 0x008fe2000f8e00ff */
        /* <DEDUP_REMOVED lines=13> */
.L_x_287:
[----:B------:R-:W-:Y:S04]  /*12d30*/  MOV R129, c[0x0][0x32c] ;  /* 0x0000cb0000817a02 */ /* 0x000fe80000000f00 */
[----:B------:R-:W-:Y:S11]  /*12d40*/  ISETP.NE.AND P0, PT, R129, 0x1, PT ;  /* 0x000000018100780c */ /* 0x000ff60003f05270 */
[----:B------:R-:W-:Y:S02]  /*12d50*/  @!UPT UIADD3 URZ, URZ, URZ, URZ ;  /* 0x0000003f3f3ff290 */ /* 0x000fe4000fffe03f */
[----:B------:R-:W-:Y:S05]  /*12d60*/  @P0 IMAD.HI.U32 R129, R3, c[0x0][0x330], RZ ;  /* 0x0000cc0003810a27 */ /* 0x000fea00078e00ff */
[----:B------:R-:W-:Y:S02]  /*12d70*/  @P0 SHF.R.U32.HI R3, RZ, c[0x0][0x334], R129 ;  /* 0x0000cd00ff030a19 */ /* 0x000fe40000011681 */
.L_x_288:
[----:B------:R-:W-:Y:S05]  /*12d80*/  BSYNC B0 ;  /* 0x0000000000007941 */ /* 0x000fea0003800000 */
.L_x_286:
[----:B------:R-:W-:Y:S05]  /*12d90*/  IMAD R3, R3, c[0x0][0x32c], R174 ;  /* 0x0000cb0003037a24 */ /* 0x000fea00078e02ae */
[----:B------:R-:W-:Y:S02]  /*12da0*/  IADD3 R129, R3, c[0x0][0x32c], RZ ;  /* 0x0000cb0003817a10 */ /* 0x000fe40007ffe0ff */
[----:B------:R-:W-:Y:S02]  /*12db0*/  IMNMX R0, R0, R3, !PT ;  /* 0x0000000300007217 */ /* 0x000fe40007800200 */
[----:B------:R-:W-:Y:S02]  /*12dc0*/  IMNMX R128, R128, R129, PT ;  /* 0x0000008180807217 */ /* 0x000fe40003800200 */
.L_x_285:
[----:B---3--:R-:W-:Y:S01]  /*12dd0*/  PLOP3.LUT P0, PT, PT, PT, UP0, 0x40, 0x0 ;  /* 0x000000000000781c */ /* 0x008fe20003f0e808 */
        /* <DEDUP_REMOVED lines=18> */
.L_x_291:
[----:B------:R-:W-:Y:S04]  /*12f00*/  MOV R175, c[0x0][0x32c] ;  /* 0x0000cb0000af7a02 */ /* 0x000fe80000000f00 */
[----:B------:R-:W-:Y:S11]  /*12f10*/  ISETP.NE.AND P0, PT, R175, 0x1, PT ;  /* 0x00000001af00780c */ /* 0x000ff60003f05270 */
[----:B------:R-:W-:Y:S02]  /*12f20*/  @!UPT UIADD3 URZ, URZ, URZ, URZ ;  /* 0x0000003f3f3ff290 */ /* 0x000fe4000fffe03f */
[----:B------:R-:W-:Y:S05]  /*12f30*/  @P0 IMAD.HI.U32 R175, R130, c[0x0][0x330], RZ ;  /* 0x0000cc0082af0a27 */ /* 0x000fea00078e00ff */
[----:B------:R-:W-:Y:S02]  /*12f40*/  @P0 SHF.R.U32.HI R130, RZ, c[0x0][0x334], R175 ;  /* 0x0000cd00ff820a19 */ /* 0x000fe400000116af */
.L_x_292:
[----:B------:R-:W-:Y:S05]  /*12f50*/  BSYNC B0 ;  /* 0x0000000000007941 */ /* 0x000fea0003800000 */
.L_x_290:
[----:B------:R-:W-:Y:S05]  /*12f60*/  IMAD R130, R130, c[0x0][0x32c], R174 ;  /* 0x0000cb0082827a24 */ /* 0x000fea00078e02ae */
[----:B------:R-:W-:Y:S02]  /*12f70*/  IADD3 R175, R130, c[0x0][0x32c], RZ ;  /* 0x0000cb0082af7a10 */ /* 0x000fe40007ffe0ff */
[----:B------:R-:W-:Y:S02]  /*12f80*/  IMNMX R3, R3, R130, !PT ;  /* 0x0000008203037217 */ /* 0x000fe40007800200 */
[----:B------:R-:W-:Y:S02]  /*12f90*/  IMNMX R129, R129, R175, PT ;  /* 0x000000af81817217 */ /* 0x000fe40003800200 */
.L_x_289:
[C---:B------:R-:W-:Y:S02]  /*12fa0*/  ISETP.GE.AND P0, PT, R2.reuse, 0x9, PT ;  /* 0x000000090200780c */ /* 0x040fe40003f06270 */
[----:B------:R-:W-:Y:S02]  /*12fb0*/  ISETP.GE.AND P1, PT, R2, 0x2, PT ;  /* 0x000000020200780c */ /* 0x000fe40003f26270 */
[----:B------:R-:W-:Y:S02]  /*12fc0*/  P2R R181, PR, RZ, 0x1 ;  /* 0x00000001ffb57803 */ /* 0x000fe40000000000 */
[C---:B------:R-:W-:Y:S02]  /*12fd0*/  ISETP.GT.AND P0, PT, R0.reuse, 0x8, !P0 ;  /* 0x000000080000780c */ /* 0x040fe40004704270 */
[----:B------:R-:W-:Y:S02]  /*12fe0*/  P2R R182, PR, RZ, 0x2 ;  /* 0x00000002ffb67803 */ /* 0x000fe40000000000 */
[----:B------:R-:W-:Y:S02]  /*12ff0*/  ISETP.GT.AND P1, PT, R0, 0x1, !P1 ;  /* 0x000000010000780c */ /* 0x000fe40004f24270 */
[----:B------:R-:W-:Y:S02]  /*13000*/  ISETP.GE.AND P2, PT, R2, 0x11, PT ;  /* 0x000000110200780c */ /* 0x000fe40003f46270 */
        /* <DEDUP_REMOVED lines=99> */
[----:B------:R-:W-:Y:S04]  /*13640*/  ISETP.LT.OR P0, PT, R128, 0x59, P0 ;  /* 0x000000598000780c */ /* 0x000fe80000701670 */
[----:B------:R-:W-:Y:S02]  /*13650*/  FSEL R246, R96, -INF , !P0 ;  /* 0xff80000060f67808 */ /* 0x000fe40004000000 */
[----:B------:R-:W-:Y:S04]  /*13660*/  ISETP.GT.AND P0, PT, R0, RZ, !P2 ;  /* 0x000000ff0000720c */ /* 0x000fe80005704270 */
[----:B------:R-:W-:Y:S04]  /*13670*/  ISETP.LT.OR P0, PT, R128, 0x1, P0 ;  /* 0x000000018000780c */ /* 0x000fe80000701670 */
[----:B------:R-:W-:Y:S02]  /*13680*/  FSEL R52, R4, -INF , !P0 ;  /* 0xff80000004347808 */ /* 0x000fe40004000000 */
[----:B------:R-:W-:Y:S01]  /*13690*/  ISETP.GE.AND P0, PT, R2, 0x5a, PT ;  /* 0x0000005a0200780c */ /* 0x000fe20003f06270 */
[----:B------:R-:W1:Y:S03]  /*136a0*/  SHFL.IDX PT, R4, R135, 0x2, 0x1c1f ;  /* 0x005c1f0087047f89 */ /* 0x000e6600000e0000 */
[----:B------:R-:W-:Y:S04]  /*136b0*/  ISETP.GT.AND P2, PT, R0, 0x59, !P0 ;  /* 0x000000590000780c */ /* 0x000fe80004744270 */
[----:B------:R-:W-:Y:S04]  /*136c0*/  ISETP.LT.OR P2, PT, R128, 0x5a, P2 ;  /* 0x0000005a8000780c */ /* 0x000fe80001741670 */
[----:B------:R-:W-:Y:S02]  /*136d0*/  FSEL R247, R97, -INF , !P2 ;  /* 0xff80000061f77808 */ /* 0x000fe40005000000 */
[----:B------:R-:W-:Y:S01]  /*136e0*/  PLOP3.LUT P2, PT, PT, PT, UP0, 0x40, 0x0 ;  /* 0x000000000000781c */ /* 0x000fe20003f4e808 */
[--C-:B-1----:R-:W-:Y:S02]  /*136f0*/  IMAD.IADD R2, R172, 0x1, R4.reuse ;  /* 0x00000001ac027824 */ /* 0x102fe400078e0204 */
[----:B------:R-:W-:Y:S10]  /*13700*/  IMAD.IADD R0, R173, 0x1, R4 ;  /* 0x00000001ad007824 */ /* 0x000ff400078e0204 */
        /* <DEDUP_REMOVED lines=15> */
.L_x_295:
[----:B------:R-:W-:Y:S04]  /*13800*/  MOV R49, c[0x0][0x32c] ;  /* 0x0000cb0000317a02 */ /* 0x000fe80000000f00 */
[----:B------:R-:W-:Y:S11]  /*13810*/  ISETP.NE.AND P2, PT, R49, 0x1, PT ;  /* 0x000000013100780c */ /* 0x000ff60003f45270 */
[----:B------:R-:W-:Y:S02]  /*13820*/  @!UPT UIADD3 URZ, URZ, URZ, URZ ;  /* 0x0000003f3f3ff290 */ /* 0x000fe4000fffe03f */
[----:B------:R-:W-:Y:S05]  /*13830*/  @P2 IMAD.HI.U32 R49, R4, c[0x0][0x330], RZ ;  /* 0x0000cc0004312a27 */ /* 0x000fea00078e00ff */
[----:B------:R-:W-:Y:S02]  /*13840*/  @P2 SHF.R.U32.HI R4, RZ, c[0x0][0x334], R49 ;  /* 0x0000cd00ff042a19 */ /* 0x000fe40000011631 */
.L_x_296:
[----:B------:R-:W-:Y:S05]  /*13850*/  BSYNC B0 ;  /* 0x0000000000007941 */ /* 0x000fea0003800000 */
.L_x_294:
[----:B------:R-:W-:Y:S05]  /*13860*/  IMAD R4, R4, c[0x0][0x32c], R174 ;  /* 0x0000cb0004047a24 */ /* 0x000fea00078e02ae */
[----:B------:R-:W-:Y:S02]  /*13870*/  IADD3 R49, R4, c[0x0][0x32c], RZ ;  /* 0x0000cb0004317a10 */ /* 0x000fe40007ffe0ff */
[----:B------:R-:W-:Y:S02]  /*13880*/  IMNMX R0, R0, R4, !PT ;  /* 0x0000000400007217 */ /* 0x000fe40007800200 */
[----:B------:R-:W-:Y:S02]  /*13890*/  IMNMX R2, R2, R49, PT ;  /* 0x0000003102027217 */ /* 0x000fe40003800200 */
.L_x_293:
[----:B------:R-:W-:Y:S02]  /*138a0*/  ISETP.NE.AND P2, PT, R181, RZ, PT ;  /* 0x000000ffb500720c */ /* 0x000fe40003f45270 */
[----:B------:R-:W-:Y:S02]  /*138b0*/  P2R R49, PR, RZ, 0x8 ;  /* 0x00000008ff317803 */ /* 0x000fe40000000000 */
[----:B------:R-:W-:Y:S02]  /*138c0*/  ISETP.GT.AND P2, PT, R3, 0x8, !P2 ;  /* 0x000000080300780c */ /* 0x000fe40005744270 */
[----:B------:R-:W-:Y:S02]  /*138d0*/  ISETP.NE.AND P3, PT, R48, RZ, PT ;  /* 0x000000ff3000720c */ /* 0x000fe40003f65270 */
[----:B------:R-:W-:Y:S02]  /*138e0*/  ISETP.LT.OR P2, PT, R129, 0x9, P2 ;  /* 0x000000098100780c */ /* 0x000fe40001741670 */
[----:B------:R-:W-:Y:S02]  /*138f0*/  P2R R4, PR, RZ, 0x8 ;  /* 0x00000008ff047803 */ /* 0x000fe40000000000 */
        /* <DEDUP_REMOVED lines=61> */
[----:B------:R-:W-:Y:S02]  /*13cd0*/  ISETP.GT.AND P2, PT, R3, 0x48, !P3 ;  /* 0x000000480300780c */ /* 0x000fe40005f44270 */
[----:B------:R-:W-:Y:S02]  /*13ce0*/  ISETP.NE.AND P3, PT, R37, RZ, PT ;  /* 0x000000ff2500720c */ /* 0x000fe40003f65270 */
        /* <DEDUP_REMOVED lines=21> */
[----:B------:R-:W-:Y:S02]  /*13e40*/  ISETP.GT.AND P2, PT, R3, 0x59, !P0 ;  /* 0x000000590300780c */ /* 0x000fe40004744270 */
[----:B------:R-:W1:Y:S02]  /*13e50*/  SHFL.IDX PT, R3, R135, 0x3, 0x1c1f ;  /* 0x007c1f0087037f89 */ /* 0x000e6400000e0000 */
[----:B------:R-:W-:Y:S04]  /*13e60*/  ISETP.LT.OR P2, PT, R129, 0x5a, P2 ;  /* 0x0000005a8100780c */ /* 0x000fe80001741670 */
[----:B------:R-:W-:Y:S02]  /*13e70*/  FSEL R245, R99, -INF , !P2 ;  /* 0xff80000063f57808 */ /* 0x000fe40005000000 */
[----:B------:R-:W-:Y:S02]  /*13e80*/  ISETP.GT.AND P2, PT, R0, RZ, !P3 ;  /* 0x000000ff0000720c */ /* 0x000fe40005f44270 */
        /* <DEDUP_REMOVED lines=87> */
[----:B------:R-:W-:Y:S01]  /*14400*/  ISETP.GT.AND P2, PT, R0, 0x59, !P0 ;  /* 0x000000590000780c */ /* 0x000fe20004744270 */
[--C-:B-1----:R-:W-:Y:S03]  /*14410*/  IMAD.IADD R0, R173, 0x1, R3.reuse ;  /* 0x00000001ad007824 */ /* 0x102fe600078e0203 */
[----:B------:R-:W-:Y:S01]  /*14420*/  ISETP.LT.OR P2, PT, R2, 0x5a, P2 ;  /* 0x0000005a0200780c */ /* 0x000fe20001741670 */
[----:B------:R-:W-:Y:S03]  /*14430*/  IMAD.IADD R2, R172, 0x1, R3 ;  /* 0x00000001ac027824 */ /* 0x000fe600078e0203 */
        /* <DEDUP_REMOVED lines=18> */
.L_x_299:
[----:B------:R-:W-:Y:S04]  /*14560*/  MOV R4, c[0x0][0x32c] ;  /* 0x0000cb0000047a02 */ /* 0x000fe80000000f00 */
[----:B------:R-:W-:Y:S11]  /*14570*/  ISETP.NE.AND P2, PT, R4, 0x1, PT ;  /* 0x000000010400780c */ /* 0x000ff60003f45270 */
[----:B------:R-:W-:Y:S02]  /*14580*/  @!UPT UIADD3 URZ, URZ, URZ, URZ ;  /* 0x0000003f3f3ff290 */ /* 0x000fe4000fffe03f */
[----:B------:R-:W-:Y:S05]  /*14590*/  @P2 IMAD.HI.U32 R4, R3, c[0x0][0x330], RZ ;  /* 0x0000cc0003042a27 */ /* 0x000fea00078e00ff */
[----:B------:R-:W-:Y:S02]  /*145a0*/  @P2 SHF.R.U32.HI R3, RZ, c[0x0][0x334], R4 ;  /* 0x0000cd00ff032a19 */ /* 0x000fe40000011604 */
.L_x_300:
[----:B------:R-:W-:Y:S05]  /*145b0*/  BSYNC B0 ;  /* 0x0000000000007941 */ /* 0x000fea0003800000 */
.L_x_298:
[----:B------:R-:W-:Y:S05]  /*145c0*/  IMAD R3, R3, c[0x0][0x32c], R174 ;  /* 0x0000cb0003037a24 */ /* 0x000fea00078e02ae */
[----:B------:R-:W-:Y:S02]  /*145d0*/  IADD3 R4, R3, c[0x0][0x32c], RZ ;  /* 0x0000cb0003047a10 */ /* 0x000fe40007ffe0ff */
[----:B------:R-:W-:Y:S02]  /*145e0*/  IMNMX R0, R0, R3, !PT ;  /* 0x0000000300007217 */ /* 0x000fe40007800200 */
[----:B------:R-:W-:Y:S02]  /*145f0*/  IMNMX R2, R2, R4, PT ;  /* 0x0000000402027217 */ /* 0x000fe40003800200 */
.L_x_297:
[----:B------:R-:W-:Y:S02]  /*14600*/  ISETP.NE.AND P2, PT, R37, RZ, PT ;  /* 0x000000ff2500720c */ /* 0x000fe40003f45270 */
        /* <DEDUP_REMOVED lines=125> */
[----:B------:R-:W-:Y:S01]  /*14de0*/  FMNMX.FTZ R3, R238, R3, !PT ;  /* 0x00000003ee037209 */ /* 0x000fe20007810000 */
[----:B------:R-:W1:Y:S01]  /*14df0*/  SHFL.BFLY PT, R5, R130, 0x2, 0x1f ;  /* 0x0c401f0082057f89 */ /* 0x000e6200000e0000 */
[----:B------:R-:W-:Y:S02]  /*14e00*/  FMNMX.FTZ R4, R87, R4, !PT ;  /* 0x0000000457047209 */ /* 0x000fe40007810000 */
[----:B------:R-:W-:Y:S02]  /*14e10*/  FMNMX.FTZ R3, R243, R3, !PT ;  /* 0x00000003f3037209 */ /* 0x000fe40007810000 */
[----:B------:R-:W-:Y:S02]  /*14e20*/  FMNMX.FTZ R4, R98, R4, !PT ;  /* 0x0000000462047209 */ /* 0x000fe40007810000 */
[----:B------:R-:W-:Y:S02]  /*14e30*/  FMNMX.FTZ R3, R245, R3, !PT ;  /* 0x00000003f5037209 */ /* 0x000fe40007810000 */
[----:B------:R-:W-:Y:S02]  /*14e40*/  FMNMX.FTZ R4, R99, R4, !PT ;  /* 0x0000000463047209 */ /* 0x000fe40007810000 */
[----:B------:R-:W-:Y:S01]  /*14e50*/  ISETP.GT.AND P2, PT, R0, 0x41, !P2 ;  /* 0x000000410000780c */ /* 0x000fe20005744270 */
[----:B------:R-:W2:Y:S01]  /*14e60*/  SHFL.BFLY PT, R129, R3, 0x2, 0x1f ;  /* 0x0c401f0003817f89 */ /* 0x000ea200000e0000 */
[----:B------:R-:W-:Y:S02]  /*14e70*/  FMNMX.FTZ R4, R199, R4, !PT ;  /* 0x00000004c7047209 */ /* 0x000fe40007810000 */
[----:B------:R-:W-:Y:S02]  /*14e80*/  ISETP.LT.OR P2, PT, R2, 0x42, P2 ;  /* 0x000000420200780c */ /* 0x000fe40001741670 */
[----:B------:R-:W-:Y:S02]  /*14e90*/  FMNMX.FTZ R4, R200, R4, !PT ;  /* 0x00000004c8047209 */ /* 0x000fe40007810000 */
[----:B------:R-:W-:Y:S02]  /*14ea0*/  FSEL R75, R75, -INF , !P2 ;  /* 0xff8000004b4b7808 */ /* 0x000fe40005000000 */
[----:B------:R-:W-:Y:S02]  /*14eb0*/  FMNMX.FTZ R4, R208, R4, !PT ;  /* 0x00000004d0047209 */ /* 0x000fe40007810000 */
        /* <DEDUP_REMOVED lines=8> */
[C---:B------:R-:W-:Y:S02]  /*14f40*/  ISETP.GT.AND P1, PT, R0.reuse, 0x49, !P1 ;  /* 0x000000490000780c */ /* 0x040fe40004f24270 */
[----:B------:R-:W-:Y:S02]  /*14f50*/  ISETP.GT.AND P0, PT, R0, 0x59, !P0 ;  /* 0x000000590000780c */ /* 0x000fe40004704270 */
[C---:B------:R-:W-:Y:S02]  /*14f60*/  ISETP.LT.OR P1, PT, R2.reuse, 0x4a, P1 ;  /* 0x0000004a0200780c */ /* 0x040fe40000f21670 */
[----:B------:R-:W-:Y:S02]  /*14f70*/  ISETP.LT.OR P0, PT, R2, 0x5a, P0 ;  /* 0x0000005a0200780c */ /* 0x000fe40000701670 */
[----:B------:R-:W-:Y:S02]  /*14f80*/  FSEL R79, R79, -INF , !P1 ;  /* 0xff8000004f4f7808 */ /* 0x000fe40004800000 */
[----:B------:R-:W-:Y:S02]  /*14f90*/  FSEL R42, R95, -INF , !P0 ;  /* 0xff8000005f2a7808 */ /* 0x000fe40004000000 */
[C---:B------:R-:W-:Y:S02]  /*14fa0*/  ISETP.GT.AND P6, PT, R0.reuse, 0x50, !P6 ;  /* 0x000000500000780c */ /* 0x040fe400077c4270 */
[C---:B------:R-:W-:Y:S02]  /*14fb0*/  ISETP.GT.AND P5, PT, R0.reuse, 0x51, !P5 ;  /* 0x000000510000780c */ /* 0x040fe40006fa4270 */
[----:B------:R-:W-:Y:S02]  /*14fc0*/  ISETP.GT.AND P4, PT, R0, 0x58, !P4 ;  /* 0x000000580000780c */ /* 0x000fe40006784270 */
[C---:B------:R-:W-:Y:S02]  /*14fd0*/  ISETP.LT.OR P6, PT, R2.reuse, 0x51, P6 ;  /* 0x000000510200780c */ /* 0x040fe400037c1670 */
[C---:B------:R-:W-:Y:S02]  /*14fe0*/  ISETP.LT.OR P5, PT, R2.reuse, 0x52, P5 ;  /* 0x000000520200780c */ /* 0x040fe40002fa1670 */
[----:B------:R-:W-:Y:S02]  /*14ff0*/  ISETP.LT.OR P4, PT, R2, 0x59, P4 ;  /* 0x000000590200780c */ /* 0x000fe40002781670 */
[----:B------:R-:W-:Y:S02]  /*15000*/  FSEL R90, R90, -INF , !P6 ;  /* 0xff8000005a5a7808 */ /* 0x000fe40007000000 */
[----:B------:R-:W-:Y:S02]  /*15010*/  FSEL R91, R91, -INF , !P5 ;  /* 0xff8000005b5b7808 */ /* 0x000fe40006800000 */
[----:B------:R-:W-:Y:S02]  /*15020*/  FSEL R94, R94, -INF , !P4 ;  /* 0xff8000005e5e7808 */ /* 0x000fe40006000000 */
[----:B-1----:R-:W-:Y:S02]  /*15030*/  FMNMX.FTZ R130, R130, R5, !PT ;  /* 0x0000000582827209 */ /* 0x002fe40007810000 */
[----:B--2---:R-:W-:Y:S02]  /*15040*/  FMNMX.FTZ R129, R3, R129, !PT ;  /* 0x0000008103817209 */ /* 0x004fe40007810000 */
        /* <DEDUP_REMOVED lines=8> */
[----:B------:R-:W-:Y:S03]  /*150d0*/  FMNMX.FTZ R5, R15, R5, !PT ;  /* 0x000000050f057209 */ /* 0x000fe60007810000 */
[----:B------:R-:W2:Y:S01]  /*150e0*/  SHFL.BFLY PT, R7, R3, 0x2, 0x1f ;  /* 0x0c401f0003077f89 */ /* 0x000ea200000e0000 */
[----:B------:R-:W-:Y:S04]  /*150f0*/  FMNMX.FTZ R5, R57, R5, !PT ;  /* 0x0000000539057209 */ /* 0x000fe80007810000 */
[----:B------:R-:W-:Y:S02]  /*15100*/  FMNMX.FTZ R5, R60, R5, !PT ;  /* 0x000000053c057209 */ /* 0x000fe40007810000 */
[----:B-1----:R-:W-:Y:S02]  /*15110*/  FMNMX.FTZ R130, R130, R6, !PT ;  /* 0x0000000682827209 */ /* 0x002fe40007810000 */
[----:B------:R-:W1:Y:S01]  /*15120*/  SHFL.BFLY PT, R6, R129, 0x1, 0x1f ;  /* 0x0c201f0081067f89 */ /* 0x000e6200000e0000 */
[----:B------:R-:W-:Y:S02]  /*15130*/  FMNMX.FTZ R5, R61, R5, !PT ;  /* 0x000000053d057209 */ /* 0x000fe40007810000 */
[C---:B------:R-:W-:Y:S01]  /*15140*/  FMUL.FTZ R43, R130.reuse, c[0x0][0x2d0] ;  /* 0x0000b400822b7a20 */ /* 0x040fe20000410000 */
[----:B------:R-:W-:Y:S02]  /*15150*/  FSETP.NEU.FTZ.AND P2, PT, R130, -INF , PT ;  /* 0xff8000008200780b */ /* 0x000fe40003f5d000 */
[----:B------:R-:W-:Y:S02]  /*15160*/  FMNMX.FTZ R5, R71, R5, !PT ;  /* 0x0000000547057209 */ /* 0x000fe40007810000 */
[----:B------:R-:W-:Y:S02]  /*15170*/  FSEL R43, R43, RZ, P2 ;  /* 0x000000ff2b2b7208 */ /* 0x000fe40001000000 */
[----:B------:R-:W-:Y:S03]  /*15180*/  FMNMX.FTZ R5, R72, R5, !PT ;  /* 0x0000000548057209 */ /* 0x000fe60007810000 */
[--C-:B------:R-:W-:Y:S01]  /*15190*/  FFMA.FTZ R4, R52, c[0x0][0x2d0], -R43.reuse ;  /* 0x0000b40034047a23 */ /* 0x100fe2000001082b */
[----:B------:R-:W-:Y:S01]  /*151a0*/  FMNMX.FTZ R5, R73, R5, !PT ;  /* 0x0000000549057209 */ /* 0x000fe20007810000 */
[--C-:B------:R-:W-:Y:S01]  /*151b0*/  FFMA.FTZ R16, R188, c[0x0][0x2d0], -R43.reuse ;  /* 0x0000b400bc107a23 */ /* 0x100fe2000001082b */
[----:B--2---:R-:W-:Y:S01]  /*151c0*/  FMNMX.FTZ R3, R3, R7, !PT ;  /* 0x0000000703037209 */ /* 0x004fe20007810000 */
[----:B------:R2:W3:Y:S04]  /*151d0*/  MUFU.EX2 R25, R4 ;  /* 0x0000000400197308 */ /* 0x0004e80000000800 */
[----:B------:R-:W4:Y:S01]  /*151e0*/  SHFL.BFLY PT, R128, R3, 0x1, 0x1f ;  /* 0x0c201f0003807f89 */ /* 0x000f2200000e0000 */
[----:B-1----:R-:W-:Y:S05]  /*151f0*/  FMNMX.FTZ R129, R129, R6, !PT ;  /* 0x0000000681817209 */ /* 0x002fea0007810000 */
[----:B------:R-:W-:Y:S01]  /*15200*/  MUFU.EX2 R56, R16 ;  /* 0x0000001000387308 */ /* 0x000fe20000000800 */
[C---:B------:R-:W-:Y:S01]  /*15210*/  FSETP.NEU.FTZ.AND P1, PT, R129.reuse, -INF , PT ;  /* 0xff8000008100780b */ /* 0x040fe20003f3d000 */
[----:B------:R-:W-:Y:S05]  /*15220*/  FMUL.FTZ R64, R129, c[0x0][0x2d0] ;  /* 0x0000b40081407a20 */ /* 0x000fea0000410000 */
[----:B------:R-:W-:Y:S05]  /*15230*/  FSEL R64, R64, RZ, P1 ;  /* 0x000000ff40407208 */ /* 0x000fea0000800000 */
[--C-:B------:R-:W-:Y:S01]  /*15240*/  FFMA.FTZ R0, R19, c[0x0][0x2d0], -R64.reuse ;  /* 0x0000b40013007a23 */ /* 0x100fe20000010840 */
[----:B--2---:R-:W-:Y:S01]  /*15250*/  FMNMX.FTZ R4, R76, R5, !PT ;  /* 0x000000054c047209 */ /* 0x004fe20007810000 */
[--C-:B------:R-:W-:Y:S02]  /*15260*/  FFMA.FTZ R5, R183, c[0x0][0x2d0], -R43.reuse ;  /* 0x0000b400b7057a23 */ /* 0x100fe4000001082b */
[----:B------:R-:W-:Y:S01]  /*15270*/  MUFU.EX2 R22, R0 ;  /* 0x0000000000167308 */ /* 0x000fe20000000800 */
[--C-:B------:R-:W-:Y:S01]  /*15280*/  FFMA.FTZ R2, R53, c[0x0][0x2d0], -R64.reuse ;  /* 0x0000b40035027a23 */ /* 0x100fe20000010840 */
[----:B------:R-:W-:Y:S01]  /*15290*/  FMNMX.FTZ R4, R77, R4, !PT ;  /* 0x000000044d047209 */ /* 0x000fe20007810000 */
[--C-:B------:R-:W-:Y:S01]  /*152a0*/  FFMA.FTZ R28, R84, c[0x0][0x2d0], -R64.reuse ;  /* 0x0000b400541c7a23 */ /* 0x100fe20000010840 */
[----:B----4-:R-:W-:Y:S01]  /*152b0*/  FMNMX.FTZ R128, R3, R128, !PT ;  /* 0x0000008003807209 */ /* 0x010fe20007810000 */
[--C-:B------:R-:W-:Y:S01]  /*152c0*/  FFMA.FTZ R3, R68, c[0x0][0x2d0], -R64.reuse ;  /* 0x0000b40044037a23 */ /* 0x100fe20000010840 */
[----:B---3--:R-:W-:Y:S02]  /*152d0*/  MOV R68, R25 ;  /* 0x0000001900447202 */ /* 0x008fe40000000f00 */
[C---:B------:R-:W-:Y:S01]  /*152e0*/  FSETP.NEU.FTZ.AND P0, PT, R128.reuse, -INF , PT ;  /* 0xff8000008000780b */ /* 0x040fe20003f1d000 */
[----:B------:R-:W-:Y:S01]  /*152f0*/  FMUL.FTZ R65, R128, c[0x0][0x2d0] ;  /* 0x0000b40080417a20 */ /* 0x000fe20000410000 */
[----:B------:R1:W-:Y:S04]  /*15300*/  MUFU.EX2 R23, R5 ;  /* 0x0000000500177308 */ /* 0x0003e80000000800 */
[----:B------:R-:W-:Y:S06]  /*15310*/  FSEL R65, R65, RZ, P0 ;  /* 0x000000ff41417208 */ /* 0x000fec0000000000 */
[----:B------:R2:W-:Y:S10]  /*15320*/  MUFU.EX2 R175, R3 ;  /* 0x0000000300af7308 */ /* 0x0005f40000000800 */
[----:B------:R-:W3:Y:S01]  /*15330*/  MUFU.EX2 R174, R2 ;  /* 0x0000000200ae7308 */ /* 0x000ee20000000800 */
[----:B-1----:R-:W-:Y:S01]  /*15340*/  FMNMX.FTZ R5, R88, R4, !PT ;  /* 0x0000000458057209 */ /* 0x002fe20007810000 */
[----:B------:R-:W-:Y:S03]  /*15350*/  FFMA.FTZ R4, R184, c[0x0][0x2d0], -R43 ;  /* 0x0000b400b8047a23 */ /* 0x000fe6000001082b */
[----:B------:R-:W-:Y:S05]  /*15360*/  FMNMX.FTZ R5, R89, R5, !PT ;  /* 0x0000000559057209 */ /* 0x000fea0007810000 */
[----:B------:R1:W-:Y:S01]  /*15370*/  MUFU.EX2 R172, R4 ;  /* 0x0000000400ac7308 */ /* 0x0003e20000000800 */
[----:B--2---:R-:W-:Y:S02]  /*15380*/  FFMA.FTZ R3, R8, c[0x0][0x2d0], -R65 ;  /* 0x0000b40008037a23 */ /* 0x004fe40000010841 */
[--C-:B------:R-:W-:Y:S07]  /*15390*/  FFMA.FTZ R8, R69, c[0x0][0x2d0], -R64.reuse ;  /* 0x0000b40045087a23 */ /* 0x100fee0000010840 */
[----:B------:R2:W-:Y:S01]  /*153a0*/  MUFU.EX2 R135, R3 ;  /* 0x0000000300877308 */ /* 0x0005e20000000800 */
[----:B---3--:R-:W-:Y:S09]  /*153b0*/  F2FP.PACK_AB R47, R175, R174 ;  /* 0x000000aeaf2f723e */ /* 0x008ff200000000ff */
[----:B------:R-:W-:Y:S01]  /*153c0*/  MUFU.EX2 R53, R8 ;  /* 0x0000000800357308 */ /* 0x000fe20000000800 */
[----:B-1----:R-:W-:Y:S01]  /*153d0*/  FMNMX.FTZ R4, R92, R5, !PT ;  /* 0x000000055c047209 */ /* 0x002fe20007810000 */
[----:B------:R-:W-:Y:S03]  /*153e0*/  FFMA.FTZ R5, R185, c[0x0][0x2d0], -R43 ;  /* 0x0000b400b9057a23 */ /* 0x000fe6000001082b */
[----:B------:R-:W-:Y:S05]  /*153f0*/  FMNMX.FTZ R4, R93, R4, !PT ;  /* 0x000000045d047209 */ /* 0x000fea0007810000 */
[----:B------:R1:W3:Y:S01]  /*15400*/  MUFU.EX2 R182, R5 ;  /* 0x0000000500b67308 */ /* 0x0002e20000000800 */
[----:B------:R-:W-:Y:S01]  /*15410*/  FMNMX.FTZ R4, R74, R4, !PT ;  /* 0x000000044a047209 */ /* 0x000fe20007810000 */
[--C-:B--2---:R-:W-:Y:S03]  /*15420*/  FFMA.FTZ R3, R9, c[0x0][0x2d0], -R65.reuse ;  /* 0x0000b40009037a23 */ /* 0x104fe60000010841 */
[----:B------:R-:W-:Y:S05]  /*15430*/  FMNMX.FTZ R4, R75, R4, !PT ;  /* 0x000000044b047209 */ /* 0x000fea0007810000 */
[----:B------:R2:W4:Y:S01]  /*15440*/  MUFU.EX2 R173, R3 ;  /* 0x0000000300ad7308 */ /* 0x0005220000000800 */
[----:B------:R-:W-:Y:S04]  /*15450*/  FMNMX.FTZ R4, R78, R4, !PT ;  /* 0x000000044e047209 */ /* 0x000fe80007810000 */
[----:B------:R-:W-:Y:S04]  /*15460*/  FMNMX.FTZ R4, R79, R4, !PT ;  /* 0x000000044f047209 */ /* 0x000fe80007810000 */
[----:B------:R-:W-:Y:S04]  /*15470*/  FMNMX.FTZ R4, R90, R4, !PT ;  /* 0x000000045a047209 */ /* 0x000fe80007810000 */
[----:B------:R-:W-:Y:S01]  /*15480*/  FMNMX.FTZ R0, R91, R4, !PT ;  /* 0x000000045b007209 */ /* 0x000fe20007810000 */
[--C-:B-1----:R-:W-:Y:S01]  /*15490*/  FFMA.FTZ R5, R18, c[0x0][0x2d0], -R64.reuse ;  /* 0x0000b40012057a23 */ /* 0x102fe20000010840 */
[----:B---3--:R-:W-:Y:S01]  /*154a0*/  F2FP.PACK_AB R46, R182, R172 ;  /* 0x000000acb62e723e */ /* 0x008fe200000000ff */
[--C-:B------:R-:W-:Y:S01]  /*154b0*/  FFMA.FTZ R4, R13, c[0x0][0x2d0], -R65.reuse ;  /* 0x0000b4000d047a23 */ /* 0x100fe20000010841 */
[----:B------:R-:W-:Y:S01]  /*154c0*/  FMNMX.FTZ R0, R94, R0, !PT ;  /* 0x000000005e007209 */ /* 0x000fe20007810000 */
[----:B------:R-:W1:Y:S03]  /*154d0*/  MUFU.EX2 R24, R5 ;  /* 0x0000000500187308 */ /* 0x000e660000000800 */
[----:B------:R-:W-:Y:S01]  /*154e0*/  FMNMX.FTZ R0, R42, R0, !PT ;  /* 0x000000002a007209 */ /* 0x000fe20007810000 */
[----:B--2---:R-:W-:Y:S01]  /*154f0*/  FFMA.FTZ R3, R12, c[0x0][0x2d0], -R65 ;  /* 0x0000b4000c037a23 */ /* 0x004fe20000010841 */
[----:B----4-:R-:W-:Y:S01]  /*15500*/  F2FP.PACK_AB R36, R173, R135 ;  /* 0x00000087ad24723e */ /* 0x010fe200000000ff */
[----:B------:R-:W-:Y:S02]  /*15510*/  FFMA.FTZ R12, R80, c[0x0][0x2d0], -R64 ;  /* 0x0000b400500c7a23 */ /* 0x000fe40000010840 */
[----:B------:R-:W2:Y:S02]  /*15520*/  SHFL.BFLY PT, R2, R0, 0x2, 0x1f ;  /* 0x0c401f0000027f89 */ /* 0x000ea400000e0000 */
[----:B------:R2:W-:Y:S10]  /*15530*/  MUFU.EX2 R5, R3 ;  /* 0x0000000300057308 */ /* 0x0005f40000000800 */
[----:B------:R3:W-:Y:S01]  /*15540*/  MUFU.EX2 R176, R4 ;  /* 0x0000000400b07308 */ /* 0x0007e20000000800 */
[----:B-1----:R-:W-:Y:S02]  /*15550*/  IMAD.MOV.U32 R69, RZ, RZ, R24 ;  /* 0x000000ffff457224 */ /* 0x002fe400078e0018 */
[----:B------:R-:W-:Y:S07]  /*15560*/  FFMA.FTZ R24, R81, c[0x0][0x2d0], -R64 ;  /* 0x0000b40051187a23 */ /* 0x000fee0000010840 */
[----:B------:R-:W-:Y:S01]  /*15570*/  MUFU.EX2 R30, R24 ;  /* 0x00000018001e7308 */ /* 0x000fe20000000800 */
[----:B--2---:R-:W-:Y:S01]  /*15580*/  FMNMX.FTZ R3, R0, R2, !PT ;  /* 0x0000000200037209 */ /* 0x004fe20007810000 */
[----:B------:R-:W-:Y:S01]  /*15590*/  FFMA.FTZ R2, R186, c[0x0][0x2d0], -R43 ;  /* 0x0000b400ba027a23 */ /* 0x000fe2000001082b */
[----:B------:R-:W-:Y:S07]  /*155a0*/  FSEL R0, R130, RZ, P2 ;  /* 0x000000ff82007208 */ /* 0x000fee0001000000 */
[----:B------:R1:W-:Y:S01]  /*155b0*/  MUFU.EX2 R52, R2 ;  /* 0x0000000200347308 */ /* 0x0003e20000000800 */
[----:B------:R-:W-:Y:S02]  /*155c0*/  FADD.FTZ R0, -R0, R131 ;  /* 0x0000008300007221 */ /* 0x000fe40000010100 */
[----:B------:R-:W-:Y:S01]  /*155d0*/  IMAD.MOV.U32 R131, RZ, RZ, R23 ;  /* 0x000000ffff837224 */ /* 0x000fe200078e0017 */
[----:B---3--:R-:W2:Y:S01]  /*155e0*/  SHFL.BFLY PT, R4, R3, 0x1, 0x1f ;  /* 0x0c201f0003047f89 */ /* 0x008ea200000e0000 */
[----:B------:R-:W-:Y:S03]  /*155f0*/  FMUL.FTZ R0, R0, c[0x0][0x2d0] ;  /* 0x0000b40000007a20 */ /* 0x000fe60000410000 */
[----:B------:R-:W-:Y:S02]  /*15600*/  F2FP.PACK_AB R44, R131, R68 ;  /* 0x00000044832c723e */ /* 0x000fe400000000ff */
[----:B------:R3:W4:Y:S01]  /*15610*/  MUFU.EX2 R41, R0 ;  /* 0x0000000000297308 */ /* 0x0007220000000800 */
[----:B-1----:R-:W-:Y:S02]  /*15620*/  FSEL R2, R129, RZ, P1 ;  /* 0x000000ff81027208 */ /* 0x002fe40000800000 */
[----:B--2---:R-:W-:Y:S03]  /*15630*/  FMNMX.FTZ R3, R3, R4, !PT ;  /* 0x0000000403037209 */ /* 0x004fe60007810000 */
[----:B------:R-:W-:Y:S01]  /*15640*/  FADD.FTZ R2, -R2, R132 ;  /* 0x0000008402027221 */ /* 0x000fe20000010100 */
[----:B------:R-:W-:Y:S02]  /*15650*/  MOV R132, R22 ;  /* 0x0000001600847202 */ /* 0x000fe40000000f00 */
[----:B------:R-:W1:Y:S01]  /*15660*/  LDSM.16.MT88.4 R20, [R213+0x100] ;  /* 0x00010000d514783b */ /* 0x000e620000004200 */
[----:B------:R-:W-:Y:S01]  /*15670*/  FMUL.FTZ R2, R2, c[0x0][0x2d0] ;  /* 0x0000b40002027a20 */ /* 0x000fe20000410000 */
[----:B---3--:R-:W-:Y:S01]  /*15680*/  FSEL R0, R128, RZ, P0 ;  /* 0x000000ff80007208 */ /* 0x008fe20000000000 */
[----:B----4-:R-:W-:Y:S01]  /*15690*/  FMUL.FTZ R16, R41, R148 ;  /* 0x0000009429107220 */ /* 0x010fe20000410000 */
[----:B------:R-:W-:Y:S01]  /*156a0*/  F2FP.PACK_AB R45, R132, R69 ;  /* 0x00000045842d723e */ /* 0x000fe200000000ff */
[----:B------:R-:W2:Y:S01]  /*156b0*/  MUFU.EX2 R40, R2 ;  /* 0x0000000200287308 */ /* 0x000ea20000000800 */
[C---:B------:R-:W-:Y:S01]  /*156c0*/  FMUL.FTZ R66, R3.reuse, c[0x0][0x2d0] ;  /* 0x0000b40003427a20 */ /* 0x040fe20000410000 */
[----:B------:R-:W-:Y:S01]  /*156d0*/  FSETP.NEU.FTZ.AND P0, PT, R3, -INF , PT ;  /* 0xff8000000300780b */ /* 0x000fe20003f1d000 */
[----:B------:R-:W-:Y:S02]  /*156e0*/  FADD.FTZ R0, -R0, R133 ;  /* 0x0000008500007221 */ /* 0x000fe40000010100 */
[----:B------:R-:W-:Y:S01]  /*156f0*/  IMAD.MOV.U32 R133, RZ, RZ, R5 ;  /* 0x000000ffff857224 */ /* 0x000fe200078e0005 */
[----:B------:R-:W-:Y:S01]  /*15700*/  FSEL R66, R66, RZ, P0 ;  /* 0x000000ff42427208 */ /* 0x000fe20000000000 */
[----:B------:R-:W-:Y:S02]  /*15710*/  FMUL.FTZ R0, R0, c[0x0][0x2d0] ;  /* 0x0000b40000007a20 */ /* 0x000fe40000410000 */
[C---:B------:R-:W-:Y:S01]  /*15720*/  FMUL.FTZ R17, R41.reuse, R149 ;  /* 0x0000009529117220 */ /* 0x040fe20000410000 */
[----:B------:R-:W-:Y:S01]  /*15730*/  F2FP.PACK_AB R38, R176, R133 ;  /* 0x00000085b026723e */ /* 0x000fe200000000ff */
[----:B------:R3:W4:Y:S01]  /*15740*/  MUFU.EX2 R2, R0 ;  /* 0x0000000000027308 */ /* 0x0007220000000800 */
[--C-:B------:R-:W-:Y:S02]  /*15750*/  FFMA.FTZ R4, R14, c[0x0][0x2d0], -R66.reuse ;  /* 0x0000b4000e047a23 */ /* 0x100fe40000010842 */
[C---:B------:R-:W-:Y:S02]  /*15760*/  FMUL.FTZ R112, R41.reuse, R112 ;  /* 0x0000007029707220 */ /* 0x040fe40000410000 */
[C---:B------:R-:W-:Y:S02]  /*15770*/  FMUL.FTZ R113, R41.reuse, R113 ;  /* 0x0000007129717220 */ /* 0x040fe40000410000 */
[C---:B------:R-:W-:Y:S02]  /*15780*/  FMUL.FTZ R100, R41.reuse, R100 ;  /* 0x0000006429647220 */ /* 0x040fe40000410000 */
[C---:B------:R-:W-:Y:S01]  /*15790*/  FMUL.FTZ R101, R41.reuse, R101 ;  /* 0x0000006529657220 */ /* 0x040fe20000410000 */
[----:B------:R5:W-:Y:S01]  /*157a0*/  MUFU.EX2 R6, R4 ;  /* 0x0000000400067308 */ /* 0x000be20000000800 */
[----:B------:R-:W-:Y:S02]  /*157b0*/  FMUL.FTZ R116, R41, R116 ;  /* 0x0000007429747220 */ /* 0x000fe40000410000 */
[C---:B--2---:R-:W-:Y:S02]  /*157c0*/  FMUL.FTZ R7, R40.reuse, R139 ;  /* 0x0000008b28077220 */ /* 0x044fe40000410000 */
[C---:B------:R-:W-:Y:S02]  /*157d0*/  FMUL.FTZ R18, R40.reuse, R150 ;  /* 0x0000009628127220 */ /* 0x040fe40000410000 */
[C---:B------:R-:W-:Y:S02]  /*157e0*/  FMUL.FTZ R19, R40.reuse, R151 ;  /* 0x0000009728137220 */ /* 0x040fe40000410000 */
[C---:B------:R-:W-:Y:S01]  /*157f0*/  FMUL.FTZ R102, R40.reuse, R102 ;  /* 0x0000006628667220 */ /* 0x040fe20000410000 */
[----:B------:R-:W-:Y:S01]  /*15800*/  LDSM.16.MT88.4 R148, [R213+0x2900] ;  /* 0x00290000d594783b */ /* 0x000fe20000004200 */
[C---:B------:R-:W-:Y:S02]  /*15810*/  FMUL.FTZ R103, R40.reuse, R103 ;  /* 0x0000006728677220 */ /* 0x040fe40000410000 */
[----:B------:R-:W-:Y:S02]  /*15820*/  FMUL.FTZ R114, R40, R114 ;  /* 0x0000007228727220 */ /* 0x000fe40000410000 */
[--C-:B---3--:R-:W-:Y:S02]  /*15830*/  FFMA.FTZ R0, R10, c[0x0][0x2d0], -R66.reuse ;  /* 0x0000b4000a007a23 */ /* 0x108fe40000010842 */
[C---:B----4-:R-:W-:Y:S01]  /*15840*/  FMUL.FTZ R25, R2.reuse, R157 ;  /* 0x0000009d02197220 */ /* 0x050fe20000410000 */
[----:B------:R-:W-:Y:S01]  /*15850*/  MOV R157, R53 ;  /* 0x00000035009d7202 */ /* 0x000fe20000000f00 */
[----:B------:R2:W-:Y:S01]  /*15860*/  MUFU.EX2 R5, R0 ;  /* 0x0000000000057308 */ /* 0x0005e20000000800 */
[C---:B------:R-:W-:Y:S02]  /*15870*/  FMUL.FTZ R8, R2.reuse, R140 ;  /* 0x0000008c02087220 */ /* 0x040fe40000410000 */
[C---:B------:R-:W-:Y:S02]  /*15880*/  FMUL.FTZ R13, R2.reuse, R145 ;  /* 0x00000091020d7220 */ /* 0x040fe40000410000 */
[--C-:B-----5:R-:W-:Y:S02]  /*15890*/  FFMA.FTZ R4, R15, c[0x0][0x2d0], -R66.reuse ;  /* 0x0000b4000f047a23 */ /* 0x120fe40000010842 */
[C---:B------:R-:W-:Y:S02]  /*158a0*/  FMUL.FTZ R104, R2.reuse, R104 ;  /* 0x0000006802687220 */ /* 0x040fe40000410000 */
[C---:B------:R-:W-:Y:S01]  /*158b0*/  FMUL.FTZ R105, R2.reuse, R105 ;  /* 0x0000006902697220 */ /* 0x040fe20000410000 */
[----:B------:R3:W4:Y:S01]  /*158c0*/  MUFU.EX2 R9, R4 ;  /* 0x0000000400097308 */ /* 0x0007220000000800 */
[C---:B------:R-:W-:Y:S02]  /*158d0*/  FMUL.FTZ R24, R2.reuse, R156 ;  /* 0x0000009c02187220 */ /* 0x040fe40000410000 */
[C---:B------:R-:W-:Y:S01]  /*158e0*/  FMUL.FTZ R29, R2.reuse, R161 ;  /* 0x000000a1021d7220 */ /* 0x040fe20000410000 */
[----:B------:R-:W-:Y:S01]  /*158f0*/  MOV R161, R30 ;  /* 0x0000001e00a17202 */ /* 0x000fe20000000f00 */
[C---:B------:R-:W-:Y:S02]  /*15900*/  FMUL.FTZ R108, R2.reuse, R108 ;  /* 0x0000006c026c7220 */ /* 0x040fe40000410000 */
[----:B------:R-:W-:Y:S02]  /*15910*/  FMUL.FTZ R109, R2, R109 ;  /* 0x0000006d026d7220 */ /* 0x000fe40000410000 */
[C---:B------:R-:W-:Y:S02]  /*15920*/  FMUL.FTZ R115, R40.reuse, R115 ;  /* 0x0000007328737220 */ /* 0x040fe40000410000 */
[----:B------:R-:W-:Y:S02]  /*15930*/  FMUL.FTZ R117, R41, R117 ;  /* 0x0000007529757220 */ /* 0x000fe40000410000 */
[C---:B------:R-:W-:Y:S02]  /*15940*/  FMUL.FTZ R118, R40.reuse, R118 ;  /* 0x0000007628767220 */ /* 0x040fe40000410000 */
[----:B--2---:R-:W-:Y:S02]  /*15950*/  FFMA.FTZ R0, R11, c[0x0][0x2d0], -R66 ;  /* 0x0000b4000b007a23 */ /* 0x004fe40000010842 */
[----:B------:R-:W-:Y:S02]  /*15960*/  FMUL.FTZ R119, R40, R119 ;  /* 0x0000007728777220 */ /* 0x000fe40000410000 */
[----:B------:R2:W5:Y:S01]  /*15970*/  MUFU.EX2 R58, R0 ;  /* 0x00000000003a7308 */ /* 0x0005620000000800 */
[C---:B------:R-:W-:Y:S02]  /*15980*/  FMUL.FTZ R120, R2.reuse, R120 ;  /* 0x0000007802787220 */ /* 0x040fe40000410000 */
[C---:B------:R-:W-:Y:S02]  /*15990*/  FMUL.FTZ R121, R2.reuse, R121 ;  /* 0x0000007902797220 */ /* 0x040fe40000410000 */
[----:B---3--:R-:W-:Y:S02]  /*159a0*/  FFMA.FTZ R4, R187, c[0x0][0x2d0], -R43 ;  /* 0x0000b400bb047a23 */ /* 0x008fe4000001082b */
[----:B----4-:R-:W-:Y:S02]  /*159b0*/  IMAD.MOV.U32 R139, RZ, RZ, R9 ;  /* 0x000000ffff8b7224 */ /* 0x010fe400078e0009 */
[C---:B------:R-:W-:Y:S01]  /*159c0*/  FMUL.FTZ R9, R2.reuse, R141 ;  /* 0x0000008d02097220 */ /* 0x040fe20000410000 */
[----:B------:R3:W4:Y:S01]  /*159d0*/  MUFU.EX2 R31, R4 ;  /* 0x00000004001f7308 */ /* 0x0007220000000800 */
[C---:B------:R-:W-:Y:S02]  /*159e0*/  FMUL.FTZ R124, R2.reuse, R124 ;  /* 0x0000007c027c7220 */ /* 0x040fe40000410000 */
[----:B------:R-:W-:Y:S07]  /*159f0*/  FMUL.FTZ R125, R2, R125 ;  /* 0x0000007d027d7220 */ /* 0x000fee0000410000 */
[----:B------:R1:W-:Y:S01]  /*15a00*/  MUFU.EX2 R141, R28 ;  /* 0x0000001c008d7308 */ /* 0x0003e20000000800 */
[----:B--2---:R-:W-:Y:S02]  /*15a10*/  FSEL R0, R3, RZ, P0 ;  /* 0x000000ff03007208 */ /* 0x004fe40000000000 */
[----:B------:R-:W-:Y:S03]  /*15a20*/  ISETP.GT.AND P0, PT, R229, UR4, PT ;  /* 0x00000004e5007c0c */ /* 0x000fe6000bf04270 */
[----:B------:R-:W-:Y:S01]  /*15a30*/  FADD.FTZ R0, -R0, R134 ;  /* 0x0000008600007221 */ /* 0x000fe20000010100 */
[----:B------:R-:W-:Y:S01]  /*15a40*/  MOV R134, R5 ;  /* 0x0000000500867202 */ /* 0x000fe20000000f00 */
[C---:B------:R-:W-:Y:S01]  /*15a50*/  FMUL.FTZ R5, R41.reuse, R137 ;  /* 0x0000008929057220 */ /* 0x040fe20000410000 */
[----:B------:R-:W-:Y:S01]  /*15a60*/  MOV R137, R6 ;  /* 0x0000000600897202 */ /* 0x000fe20000000f00 */
[----:B------:R-:W-:Y:S01]  /*15a70*/  FMUL.FTZ R0, R0, c[0x0][0x2d0] ;  /* 0x0000b40000007a20 */ /* 0x000fe20000410000 */
[----:B-----5:R-:W-:Y:S01]  /*15a80*/  F2FP.PACK_AB R37, R58, R134 ;  /* 0x000000863a25723e */ /* 0x020fe200000000ff */
[----:B---3--:R-:W-:Y:S01]  /*15a90*/  FMUL.FTZ R4, R41, R136 ;  /* 0x0000008829047220 */ /* 0x008fe20000410000 */
[----:B------:R-:W-:Y:S01]  /*15aa0*/  F2FP.PACK_AB R39, R139, R137 ;  /* 0x000000898b27723e */ /* 0x000fe200000000ff */
[----:B------:R-:W-:Y:S02]  /*15ab0*/  FMUL.FTZ R6, R40, R138 ;  /* 0x0000008a28067220 */ /* 0x000fe40000410000 */
[----:B------:R-:W2:Y:S01]  /*15ac0*/  MUFU.EX2 R0, R0 ;  /* 0x0000000000007308 */ /* 0x000ea20000000800 */
[----:B----4-:R-:W-:Y:S04]  /*15ad0*/  IMAD.MOV.U32 R136, RZ, RZ, R31 ;  /* 0x000000ffff887224 */ /* 0x010fe800078e001f */
[-C--:B-1----:R-:W-:Y:S05]  /*15ae0*/  HMMA.16816.F32 R4, R44, R20.reuse, R4 ;  /* 0x000000142c04723c */ /* 0x082fea0000001804 */
[----:B------:R1:W3:Y:S01]  /*15af0*/  MUFU.EX2 R138, R12 ;  /* 0x0000000c008a7308 */ /* 0x0002e20000000800 */
[----:B------:R-:W-:Y:S02]  /*15b00*/  FMUL.FTZ R28, R2, R160 ;  /* 0x000000a0021c7220 */ /* 0x000fe40000410000 */
[C---:B--2---:R-:W-:Y:S04]  /*15b10*/  FMUL.FTZ R10, R0.reuse, R142 ;  /* 0x0000008e000a7220 */ /* 0x044fe80000410000 */
[C---:B------:R-:W-:Y:S02]  /*15b20*/  FMUL.FTZ R11, R0.reuse, R143 ;  /* 0x0000008f000b7220 */ /* 0x040fe40000410000 */
[C---:B------:R-:W-:Y:S01]  /*15b30*/  FMUL.FTZ R26, R0.reuse, R158 ;  /* 0x0000009e001a7220 */ /* 0x040fe20000410000 */
[----:B------:R-:W-:Y:S01]  /*15b40*/  MOV R158, R52 ;  /* 0x00000034009e7202 */ /* 0x000fe20000000f00 */
[C---:B------:R-:W-:Y:S01]  /*15b50*/  FMUL.FTZ R27, R0.reuse, R159 ;  /* 0x0000009f001b7220 */ /* 0x040fe20000410000 */
[----:B------:R-:W-:Y:S01]  /*15b60*/  MOV R159, R58 ;  /* 0x0000003a009f7202 */ /* 0x000fe20000000f00 */
[----:B------:R-:W-:Y:S01]  /*15b70*/  FMUL.FTZ R106, R0, R106 ;  /* 0x0000006a006a7220 */ /* 0x000fe20000410000 */
[C---:B------:R-:W-:Y:S04]  /*15b80*/  HMMA.16816.F32 R8, R36.reuse, R20, R8 ;  /* 0x000000142408723c */ /* 0x040fe80000001808 */
[----:B-1----:R-:W-:Y:S02]  /*15b90*/  FMUL.FTZ R12, R2, R144 ;  /* 0x00000090020c7220 */ /* 0x002fe40000410000 */
[C---:B------:R-:W-:Y:S02]  /*15ba0*/  FMUL.FTZ R14, R0.reuse, R146 ;  /* 0x00000092000e7220 */ /* 0x040fe40000410000 */
[----:B------:R-:W-:Y:S04]  /*15bb0*/  FFMA.FTZ R20, R189, c[0x0][0x2d0], -R43 ;  /* 0x0000b400bd147a23 */ /* 0x000fe8000001082b */
[----:B------:R1:W2:Y:S01]  /*15bc0*/  MUFU.EX2 R95, R20 ;  /* 0x00000014005f7308 */ /* 0x0002a20000000800 */
[C---:B------:R-:W-:Y:S02]  /*15bd0*/  FMUL.FTZ R15, R0.reuse, R147 ;  /* 0x00000093000f7220 */ /* 0x040fe40000410000 */
[C---:B------:R-:W-:Y:S02]  /*15be0*/  FMUL.FTZ R107, R0.reuse, R107 ;  /* 0x0000006b006b7220 */ /* 0x040fe40000410000 */
[C---:B------:R-:W-:Y:S02]  /*15bf0*/  FMUL.FTZ R110, R0.reuse, R110 ;  /* 0x0000006e006e7220 */ /* 0x040fe40000410000 */
[C---:B------:R-:W-:Y:S01]  /*15c00*/  FMUL.FTZ R111, R0.reuse, R111 ;  /* 0x0000006f006f7220 */ /* 0x040fe20000410000 */
[-C--:B------:R-:W-:Y:S03]  /*15c10*/  HMMA.16816.F32 R12, R36, R22.reuse, R12 ;  /* 0x00000016240c723c */ /* 0x080fe6000000180c */
[----:B------:R-:W-:Y:S02]  /*15c20*/  IMAD.MOV.U32 R142, RZ, RZ, R182 ;  /* 0x000000ffff8e7224 */ /* 0x000fe400078e00b6 */
[C---:B------:R-:W-:Y:S01]  /*15c30*/  FMUL.FTZ R21, R41.reuse, R153 ;  /* 0x0000009929157220 */ /* 0x040fe20000410000 */
[----:B------:R-:W-:Y:S01]  /*15c40*/  MOV R153, R134 ;  /* 0x0000008600997202 */ /* 0x000fe20000000f00 */
[C---:B------:R-:W-:Y:S01]  /*15c50*/  FMUL.FTZ R30, R0.reuse, R162 ;  /* 0x000000a2001e7220 */ /* 0x040fe20000410000 */
[C---:B------:R-:W-:Y:S04]  /*15c60*/  HMMA.16816.F32 R16, R44.reuse, R22, R16 ;  /* 0x000000162c10723c */ /* 0x040fe80000001810 */
[C---:B------:R-:W-:Y:S02]  /*15c70*/  FMUL.FTZ R31, R0.reuse, R163 ;  /* 0x000000a3001f7220 */ /* 0x040fe40000410000 */
[----:B------:R-:W-:Y:S02]  /*15c80*/  FMUL.FTZ R122, R0, R122 ;  /* 0x0000007a007a7220 */ /* 0x000fe40000410000 */
[----:B-1----:R-:W-:Y:S02]  /*15c90*/  FMUL.FTZ R20, R41, R152 ;  /* 0x0000009829147220 */ /* 0x002fe40000410000 */
[----:B------:R-:W4:Y:S02]  /*15ca0*/  LDL.LU R152, [R1+0x14] ;  /* 0x0000140001987983 */ /* 0x000f240000300800 */
[C---:B------:R-:W-:Y:S01]  /*15cb0*/  FMUL.FTZ R22, R40.reuse, R154 ;  /* 0x0000009a28167220 */ /* 0x040fe20000410000 */
[----:B------:R-:W-:Y:S01]  /*15cc0*/  MOV R154, R133 ;  /* 0x00000085009a7202 */ /* 0x000fe20000000f00 */
[----:B------:R-:W-:Y:S02]  /*15cd0*/  FMUL.FTZ R23, R40, R155 ;  /* 0x0000009b28177220 */ /* 0x000fe40000410000 */
[----:B------:R-:W-:Y:S02]  /*15ce0*/  IMAD.MOV.U32 R162, RZ, RZ, R56 ;  /* 0x000000ffffa27224 */ /* 0x000fe400078e0038 */
[----:B------:R-:W-:Y:S02]  /*15cf0*/  FFMA.FTZ R56, R67, c[0x0][0x2d0], -R65 ;  /* 0x0000b40043387a23 */ /* 0x000fe40000010841 */
[----:B------:R-:W-:Y:S01]  /*15d00*/  IMAD.MOV.U32 R163, RZ, RZ, R139 ;  /* 0x000000ffffa37224 */ /* 0x000fe200078e008b */
[-C--:B------:R-:W-:Y:S01]  /*15d10*/  HMMA.16816.F32 R20, R44, R32.reuse, R20 ;  /* 0x000000202c14723c */ /* 0x080fe20000001814 */
[----:B------:R1:W-:Y:S02]  /*15d20*/  MUFU.EX2 R140, R56 ;  /* 0x00000038008c7308 */ /* 0x0003e40000000800 */
[C---:B------:R-:W-:Y:S02]  /*15d30*/  FMUL.FTZ R123, R0.reuse, R123 ;  /* 0x0000007b007b7220 */ /* 0x040fe40000410000 */
[C---:B------:R-:W-:Y:S02]  /*15d40*/  FMUL.FTZ R126, R0.reuse, R126 ;  /* 0x0000007e007e7220 */ /* 0x040fe40000410000 */
[----:B------:R-:W-:Y:S01]  /*15d50*/  FMUL.FTZ R127, R0, R127 ;  /* 0x0000007f007f7220 */ /* 0x000fe20000410000 */
[C---:B------:R-:W-:Y:S04]  /*15d60*/  HMMA.16816.F32 R24, R36.reuse, R32, R24 ;  /* 0x000000202418723c */ /* 0x040fe80000001818 */
[----:B------:R-:W-:Y:S03]  /*15d70*/  IMAD.MOV.U32 R155, RZ, RZ, R174 ;  /* 0x000000ffff9b7224 */ /* 0x000fe600078e00ae */
[--C-:B------:R-:W-:Y:S01]  /*15d80*/  FFMA.FTZ R32, R54, c[0x0][0x2d0], -R65.reuse ;  /* 0x0000b40036207a23 */ /* 0x100fe20000010841 */
[-C--:B------:R-:W-:Y:S03]  /*15d90*/  HMMA.16816.F32 R28, R36, R34.reuse, R28 ;  /* 0x00000022241c723c */ /* 0x080fe6000000181c */
[----:B------:R5:W-:Y:S01]  /*15da0*/  MUFU.EX2 R156, R32 ;  /* 0x00000020009c7308 */ /* 0x000be20000000800 */
[----:B------:R-:W-:Y:S04]  /*15db0*/  FMUL.FTZ R33, R41, R165 ;  /* 0x000000a529217220 */ /* 0x000fe80000410000 */
[C---:B------:R-:W-:Y:S04]  /*15dc0*/  HMMA.16816.F32 R100, R44.reuse, R34, R100 ;  /* 0x000000222c64723c */ /* 0x040fe80000001864 */
[--C-:B-1----:R-:W-:Y:S03]  /*15dd0*/  FFMA.FTZ R56, R70, c[0x0][0x2d0], -R65.reuse ;  /* 0x0000b40046387a23 */ /* 0x102fe60000010841 */
[C---:B------:R-:W-:Y:S01]  /*15de0*/  FMUL.FTZ R34, R40.reuse, R166 ;  /* 0x000000a628227220 */ /* 0x040fe20000410000 */
[----:B------:R1:W1:Y:S01]  /*15df0*/  MUFU.EX2 R59, R56 ;  /* 0x00000038003b7308 */ /* 0x0002620000000800 */
[----:B------:R-:W-:Y:S03]  /*15e00*/  FMUL.FTZ R35, R40, R167 ;  /* 0x000000a728237220 */ /* 0x000fe60000410000 */
[----:B-----5:R-:W-:Y:S02]  /*15e10*/  FFMA.FTZ R32, R55, c[0x0][0x2d0], -R65 ;  /* 0x0000b40037207a23 */ /* 0x020fe40000010841 */
[----:B------:R-:W5:Y:S04]  /*15e20*/  LDSM.16.MT88.4 R52, [R215+0x100] ;  /* 0x00010000d734783b */ /* 0x000f680000004200 */
[----:B------:R2:W-:Y:S01]  /*15e30*/  MUFU.EX2 R160, R32 ;  /* 0x0000002000a07308 */ /* 0x0005e20000000800 */
[--C-:B-1----:R-:W-:Y:S09]  /*15e40*/  FFMA.FTZ R56, R61, c[0x0][0x2d0], -R66.reuse ;  /* 0x0000b4003d387a23 */ /* 0x102ff20000010842 */
[----:B------:R-:W-:Y:S01]  /*15e50*/  MUFU.EX2 R249, R56 ;  /* 0x0000003800f97308 */ /* 0x000fe20000000800 */
[----:B--2---:R-:W-:Y:S07]  /*15e60*/  FMUL.FTZ R32, R41, R164 ;  /* 0x000000a429207220 */ /* 0x004fee0000410000 */
[-C--:B------:R-:W-:Y:S08]  /*15e70*/  HMMA.16816.F32 R32, R44, R48.reuse, R32 ;  /* 0x000000302c20723c */ /* 0x080ff00000001820 */
[C---:B------:R-:W-:Y:S07]  /*15e80*/  HMMA.16816.F32 R104, R36.reuse, R48, R104 ;  /* 0x000000302468723c */ /* 0x040fee0000001868 */
[--C-:B------:R-:W-:Y:S01]  /*15e90*/  FFMA.FTZ R48, R190, c[0x0][0x2d0], -R43.reuse ;  /* 0x0000b400be307a23 */ /* 0x100fe2000001082b */
[-C--:B------:R-:W-:Y:S03]  /*15ea0*/  HMMA.16816.F32 R108, R36, R50.reuse, R108 ;  /* 0x00000032246c723c */ /* 0x080fe6000000186c */
[----:B------:R1:W-:Y:S05]  /*15eb0*/  MUFU.EX2 R252, R48 ;  /* 0x0000003000fc7308 */ /* 0x0003ea0000000800 */
[C---:B------:R-:W-:Y:S08]  /*15ec0*/  HMMA.16816.F32 R112, R44.reuse, R50, R112 ;  /* 0x000000322c70723c */ /* 0x040ff00000001870 */
[-C--:B-----5:R-:W-:Y:S08]  /*15ed0*/  HMMA.16816.F32 R116, R44, R52.reuse, R116 ;  /* 0x000000342c74723c */ /* 0x0a0ff00000001874 */
[C---:B------:R-:W-:Y:S04]  /*15ee0*/  HMMA.16816.F32 R120, R36.reuse, R52, R120 ;  /* 0x000000342478723c */ /* 0x040fe80000001878 */
[--C-:B-1----:R-:W-:Y:S03]  /*15ef0*/  FFMA.FTZ R48, R57, c[0x0][0x2d0], -R66.reuse ;  /* 0x0000b40039307a23 */ /* 0x102fe60000010842 */
[--C-:B------:R-:W-:Y:S01]  /*15f00*/  FFMA.FTZ R52, R71, c[0x0][0x2d0], -R66.reuse ;  /* 0x0000b40047347a23 */ /* 0x100fe20000010842 */
[----:B------:R1:W-:Y:S01]  /*15f10*/  MUFU.EX2 R251, R48 ;  /* 0x0000003000fb7308 */ /* 0x0003e20000000800 */
[-C--:B------:R-:W-:Y:S07]  /*15f20*/  HMMA.16816.F32 R124, R36, R54.reuse, R124 ;  /* 0x00000036247c723c */ /* 0x080fee000000187c */
[C---:B------:R-:W-:Y:S02]  /*15f30*/  FMUL.FTZ R36, R41.reuse, R168 ;  /* 0x000000a829247220 */ /* 0x040fe40000410000 */
[----:B------:R2:W5:Y:S03]  /*15f40*/  MUFU.EX2 R248, R52 ;  /* 0x0000003400f87308 */ /* 0x0005660000000800 */
[----:B------:R-:W-:Y:S02]  /*15f50*/  FMUL.FTZ R37, R41, R169 ;  /* 0x000000a929257220 */ /* 0x000fe40000410000 */
[C---:B------:R-:W-:Y:S02]  /*15f60*/  FMUL.FTZ R38, R40.reuse, R170 ;  /* 0x000000aa28267220 */ /* 0x040fe40000410000 */
[----:B------:R-:W-:Y:S07]  /*15f70*/  FMUL.FTZ R39, R40, R171 ;  /* 0x000000ab28277220 */ /* 0x000fee0000410000 */
[----:B------:R-:W-:Y:S04]  /*15f80*/  HMMA.16816.F32 R36, R44, R54, R36 ;  /* 0x000000362c24723c */ /* 0x000fe80000001824 */
[----:B-1----:R-:W-:Y:S02]  /*15f90*/  FFMA.FTZ R48, R60, c[0x0][0x2d0], -R66 ;  /* 0x0000b4003c307a23 */ /* 0x002fe40000010842 */
[--C-:B------:R-:W-:Y:S01]  /*15fa0*/  FFMA.FTZ R60, R96, c[0x0][0x2d0], -R64.reuse ;  /* 0x0000b400603c7a23 */ /* 0x100fe20000010840 */
[----:B------:R-:W-:Y:S01]  /*15fb0*/  F2FP.PACK_AB R47, R141, R161 ;  /* 0x000000a18d2f723e */ /* 0x000fe200000000ff */
[----:B------:R1:W1:Y:S01]  /*15fc0*/  MUFU.EX2 R250, R48 ;  /* 0x0000003000fa7308 */ /* 0x0002620000000800 */
[----:B------:R-:W-:Y:S03]  /*15fd0*/  F2FP.PACK_AB R44, R136, R158 ;  /* 0x0000009e882c723e */ /* 0x000fe600000000ff */
[--C-:B--2---:R-:W-:Y:S01]  /*15fe0*/  FFMA.FTZ R52, R191, c[0x0][0x2d0], -R43.reuse ;  /* 0x0000b400bf347a23 */ /* 0x104fe2000001082b */
[----:B---3--:R-:W-:Y:S02]  /*15ff0*/  F2FP.PACK_AB R45, R138, R157 ;  /* 0x0000009d8a2d723e */ /* 0x008fe400000000ff */
[----:B------:R-:W-:Y:S02]  /*16000*/  F2FP.PACK_AB R46, R95, R162 ;  /* 0x000000a25f2e723e */ /* 0x000fe400000000ff */
[----:B------:R-:W-:Y:S01]  /*16010*/  MOV R191, R59 ;  /* 0x0000003b00bf7202 */ /* 0x000fe20000000f00 */
[----:B------:R2:W-:Y:S01]  /*16020*/  MUFU.EX2 R190, R52 ;  /* 0x0000003400be7308 */ /* 0x0005e20000000800 */
[----:B-----5:R-:W-:Y:S01]  /*16030*/  F2FP.PACK_AB R55, R248, R249 ;  /* 0x000000f9f837723e */ /* 0x020fe200000000ff */
[----:B------:R-:W-:Y:S01]  /*16040*/  LDSM.16.MT88.4 R56, [R216+0x900] ;  /* 0x00090000d838783b */ /* 0x000fe20000004200 */
[----:B------:R-:W-:Y:S07]  /*16050*/  F2FP.PACK_AB R54, R191, R140 ;  /* 0x0000008cbf36723e */ /* 0x000fee00000000ff */
[----:B------:R3:W-:Y:S01]  /*16060*/  MUFU.EX2 R166, R60 ;  /* 0x0000003c00a67308 */ /* 0x0007e20000000800 */
[----:B-1----:R-:W1:Y:S01]  /*16070*/  LDSM.16.MT88.4 R48, [R213+0x900] ;  /* 0x00090000d530783b */ /* 0x002e620000004200 */
[----:B------:R-:W-:Y:S01]  /*16080*/  F2FP.PACK_AB R53, R250, R251 ;  /* 0x000000fbfa35723e */ /* 0x000fe200000000ff */
[--C-:B--2---:R-:W-:Y:S07]  /*16090*/  FFMA.FTZ R52, R85, c[0x0][0x2d0], -R64.reuse ;  /* 0x0000b40055347a23 */ /* 0x104fee0000010840 */
[----:B------:R2:W-:Y:S01]  /*160a0*/  MUFU.EX2 R167, R52 ;  /* 0x0000003400a77308 */ /* 0x0005e20000000800 */
[----:B---3--:R-:W3:Y:S01]  /*160b0*/  LDSM.16.MT88.4 R60, [R214+0x900] ;  /* 0x00090000d63c783b */ /* 0x008ee20000004200 */
[----:B--2---:R-:W-:Y:S01]  /*160c0*/  F2FP.PACK_AB R52, R160, R156 ;  /* 0x0000009ca034723e */ /* 0x004fe200000000ff */
[-C--:B-1----:R-:W-:Y:S08]  /*160d0*/  HMMA.16816.F32 R4, R44, R48.reuse, R4 ;  /* 0x000000302c04723c */ /* 0x082ff00000001804 */
[C---:B------:R-:W-:Y:S07]  /*160e0*/  HMMA.16816.F32 R8, R52.reuse, R48, R8 ;  /* 0x000000303408723c */ /* 0x040fee0000001808 */
[--C-:B------:R-:W-:Y:S01]  /*160f0*/  FFMA.FTZ R48, R193, c[0x0][0x2d0], -R43.reuse ;  /* 0x0000b400c1307a23 */ /* 0x100fe2000001082b */
[-C--:B------:R-:W-:Y:S03]  /*16100*/  HMMA.16816.F32 R12, R52, R50.reuse, R12 ;  /* 0x00000032340c723c */ /* 0x080fe6000000180c */
[----:B------:R1:W-:Y:S01]  /*16110*/  MUFU.EX2 R189, R48 ;  /* 0x0000003000bd7308 */ /* 0x0003e20000000800 */
[----:B------:R-:W-:Y:S04]  /*16120*/  MOV R193, R141 ;  /* 0x0000008d00c17202 */ /* 0x000fe80000000f00 */
[C---:B------:R-:W-:Y:S08]  /*16130*/  HMMA.16816.F32 R16, R44.reuse, R50, R16 ;  /* 0x000000322c10723c */ /* 0x040ff00000001810 */
[-C--:B------:R-:W-:Y:S08]  /*16140*/  HMMA.16816.F32 R20, R44, R56.reuse, R20 ;  /* 0x000000382c14723c */ /* 0x080ff00000001814 */
[C---:B------:R-:W-:Y:S04]  /*16150*/  HMMA.16816.F32 R24, R52.reuse, R56, R24 ;  /* 0x000000383418723c */ /* 0x040fe80000001818 */
[----:B-1----:R-:W-:Y:S01]  /*16160*/  FFMA.FTZ R48, R194, c[0x0][0x2d0], -R43 ;  /* 0x0000b400c2307a23 */ /* 0x002fe2000001082b */
[----:B------:R-:W-:Y:S02]  /*16170*/  MOV R194, R95 ;  /* 0x0000005f00c27202 */ /* 0x000fe40000000f00 */
[--C-:B------:R-:W-:Y:S01]  /*16180*/  FFMA.FTZ R56, R83, c[0x0][0x2d0], -R65.reuse ;  /* 0x0000b40053387a23 */ /* 0x100fe20000010841 */
[-C--:B------:R-:W-:Y:S01]  /*16190*/  HMMA.16816.F32 R28, R52, R58.reuse, R28 ;  /* 0x0000003a341c723c */ /* 0x080fe2000000181c */
[----:B------:R1:W-:Y:S07]  /*161a0*/  MUFU.EX2 R188, R48 ;  /* 0x0000003000bc7308 */ /* 0x0003ee0000000800 */
        /* <DEDUP_REMOVED lines=13> */
[----:B------:R-:W-:Y:S08]  /*16280*/  MOV R192, R140 ;  /* 0x0000008c00c07202 */ /* 0x000ff00000000f00 */
[----:B------:R1:W-:Y:S01]  /*16290*/  MUFU.EX2 R186, R48 ;  /* 0x0000003000ba7308 */ /* 0x0003e20000000800 */
[--C-:B--2---:R-:W-:Y:S09]  /*162a0*/  FFMA.FTZ R56, R87, c[0x0][0x2d0], -R65.reuse ;  /* 0x0000b40057387a23 */ /* 0x104ff20000010841 */
[----:B------:R2:W-:Y:S01]  /*162b0*/  MUFU.EX2 R184, R56 ;  /* 0x0000003800b87308 */ /* 0x0005e20000000800 */
[----:B---3--:R-:W-:Y:S09]  /*162c0*/  FFMA.FTZ R60, R76, c[0x0][0x2d0], -R66 ;  /* 0x0000b4004c3c7a23 */ /* 0x008ff20000010842 */
[----:B------:R3:W-:Y:S01]  /*162d0*/  MUFU.EX2 R180, R60 ;  /* 0x0000003c00b47308 */ /* 0x0007e20000000800 */
[----:B-1----:R-:W-:Y:S09]  /*162e0*/  FFMA.FTZ R48, R82, c[0x0][0x2d0], -R65 ;  /* 0x0000b40052307a23 */ /* 0x002ff20000010841 */
[----:B------:R1:W-:Y:S01]  /*162f0*/  MUFU.EX2 R165, R48 ;  /* 0x0000003000a57308 */ /* 0x0003e20000000800 */
[--C-:B--2---:R-:W-:Y:S01]  /*16300*/  FFMA.FTZ R56, R195, c[0x0][0x2d0], -R43.reuse ;  /* 0x0000b400c3387a23 */ /* 0x104fe2000001082b */
[----:B------:R-:W-:Y:S08]  /*16310*/  MOV R195, R138 ;  /* 0x0000008a00c37202 */ /* 0x000ff00000000f00 */
[----:B------:R2:W-:Y:S01]  /*16320*/  MUFU.EX2 R183, R56 ;  /* 0x0000003800b77308 */ /* 0x0005e20000000800 */
[----:B---3--:R-:W-:Y:S01]  /*16330*/  FFMA.FTZ R60, R197, c[0x0][0x2d0], -R64 ;  /* 0x0000b400c53c7a23 */ /* 0x008fe20000010840 */
[----:B------:R-:W-:Y:S08]  /*16340*/  MOV R197, R176 ;  /* 0x000000b000c57202 */ /* 0x000ff00000000f00 */
[----:B------:R3:W-:Y:S01]  /*16350*/  MUFU.EX2 R176, R60 ;  /* 0x0000003c00b07308 */ /* 0x0007e20000000800 */
[----:B-1----:R-:W1:Y:S01]  /*16360*/  LDSM.16.MT88.4 R48, [R215+0x900] ;  /* 0x00090000d730783b */ /* 0x002e620000004200 */
[--C-:B--2---:R-:W-:Y:S08]  /*16370*/  FFMA.FTZ R56, R72, c[0x0][0x2d0], -R66.reuse ;  /* 0x0000b40048387a23 */ /* 0x104ff00000010842 */
[----:B------:R2:W5:Y:S01]  /*16380*/  MUFU.EX2 R182, R56 ;  /* 0x0000003800b67308 */ /* 0x0005620000000800 */
[----:B---3--:R-:W-:Y:S08]  /*16390*/  LDSM.16.MT88.4 R60, [R214+0x1100] ;  /* 0x00110000d63c783b */ /* 0x008ff00000004200 */
[----:B--2---:R-:W2:Y:S01]  /*163a0*/  LDSM.16.MT88.4 R56, [R213+0x1100] ;  /* 0x00110000d538783b */ /* 0x004ea20000004200 */
[-C--:B-1----:R-:W-:Y:S08]  /*163b0*/  HMMA.16816.F32 R116, R44, R48.reuse, R116 ;  /* 0x000000302c74723c */ /* 0x082ff00000001874 */
[C---:B------:R-:W-:Y:S07]  /*163c0*/  HMMA.16816.F32 R120, R52.reuse, R48, R120 ;  /* 0x000000303478723c */ /* 0x040fee0000001878 */
[----:B------:R-:W-:Y:S01]  /*163d0*/  FFMA.FTZ R48, R77, c[0x0][0x2d0], -R66 ;  /* 0x0000b4004d307a23 */ /* 0x000fe20000010842 */
[-C--:B------:R-:W-:Y:S01]  /*163e0*/  HMMA.16816.F32 R124, R52, R50.reuse, R124 ;  /* 0x00000032347c723c */ /* 0x080fe2000000187c */
[----:B------:R-:W1:Y:S02]  /*163f0*/  LDSM.16.MT88.4 R52, [R216+0x1100] ;  /* 0x00110000d834783b */ /* 0x000e640000004200 */
[----:B------:R3:W2:Y:S01]  /*16400*/  MUFU.EX2 R179, R48 ;  /* 0x0000003000b37308 */ /* 0x0006a20000000800 */
[----:B-----5:R-:W-:Y:S04]  /*16410*/  F2FP.PACK_AB R49, R181, R182 ;  /* 0x000000b6b531723e */ /* 0x020fe800000000ff */
[----:B------:R-:W-:Y:S07]  /*16420*/  HMMA.16816.F32 R36, R44, R50, R36 ;  /* 0x000000322c24723c */ /* 0x000fee0000001824 */
[----:B------:R-:W-:Y:S02]  /*16430*/  F2FP.PACK_AB R44, R190, R252 ;  /* 0x000000fcbe2c723e */ /* 0x000fe400000000ff */
[----:B------:R-:W-:Y:S03]  /*16440*/  F2FP.PACK_AB R45, R166, R167 ;  /* 0x000000a7a62d723e */ /* 0x000fe600000000ff */
[----:B------:R-:W-:Y:S02]  /*16450*/  F2FP.PACK_AB R46, R188, R189 ;  /* 0x000000bdbc2e723e */ /* 0x000fe400000000ff */
[----:B------:R-:W-:Y:S02]  /*16460*/  F2FP.PACK_AB R47, R186, R187 ;  /* 0x000000bbba2f723e */ /* 0x000fe400000000ff */
[----:B------:R-:W-:Y:S01]  /*16470*/  F2FP.PACK_AB R50, R184, R185 ;  /* 0x000000b9b832723e */ /* 0x000fe200000000ff */
[--C-:B---3--:R-:W-:Y:S01]  /*16480*/  FFMA.FTZ R48, R198, c[0x0][0x2d0], -R43.reuse ;  /* 0x0000b400c6307a23 */ /* 0x108fe2000001082b */
[----:B--2---:R-:W-:Y:S03]  /*16490*/  F2FP.PACK_AB R51, R179, R180 ;  /* 0x000000b4b333723e */ /* 0x004fe600000000ff */
[-C--:B------:R-:W-:Y:S01]  /*164a0*/  HMMA.16816.F32 R4, R44, R56.reuse, R4 ;  /* 0x000000382c04723c */ /* 0x080fe20000001804 */
[----:B------:R2:W-:Y:S02]  /*164b0*/  MUFU.EX2 R178, R48 ;  /* 0x0000003000b27308 */ /* 0x0005e40000000800 */
[----:B------:R-:W-:Y:S02]  /*164c0*/  IMAD.MOV.U32 R198, RZ, RZ, R136 ;  /* 0x000000ffffc67224 */ /* 0x000fe400078e0088 */
[----:B--2---:R-:W-:Y:S01]  /*164d0*/  FFMA.FTZ R48, R196, c[0x0][0x2d0], -R64 ;  /* 0x0000b400c4307a23 */ /* 0x004fe20000010840 */
[----:B------:R-:W-:Y:S05]  /*164e0*/  MOV R196, R137 ;  /* 0x0000008900c47202 */ /* 0x000fea0000000f00 */
[----:B------:R2:W-:Y:S02]  /*164f0*/  MUFU.EX2 R177, R48 ;  /* 0x0000003000b17308 */ /* 0x0005e40000000800 */
[----:B--2---:R-:W-:Y:S07]  /*16500*/  F2FP.PACK_AB R48, R164, R165 ;  /* 0x000000a5a430723e */ /* 0x004fee00000000ff */
[C---:B------:R-:W-:Y:S07]  /*16510*/  HMMA.16816.F32 R8, R48.reuse, R56, R8 ;  /* 0x000000383008723c */ /* 0x040fee0000001808 */
[--C-:B------:R-:W-:Y:S01]  /*16520*/  FFMA.FTZ R56, R203, c[0x0][0x2d0], -R43.reuse ;  /* 0x0000b400cb387a23 */ /* 0x100fe2000001082b */
[-C--:B------:R-:W-:Y:S04]  /*16530*/  HMMA.16816.F32 R12, R48, R58.reuse, R12 ;  /* 0x0000003a300c723c */ /* 0x080fe8000000180c */
[----:B------:R-:W-:Y:S02]  /*16540*/  MOV R203, R175 ;  /* 0x000000af00cb7202 */ /* 0x000fe40000000f00 */
[----:B------:R2:W-:Y:S02]  /*16550*/  MUFU.EX2 R175, R56 ;  /* 0x0000003800af7308 */ /* 0x0005e40000000800 */
[C---:B------:R-:W-:Y:S08]  /*16560*/  HMMA.16816.F32 R16, R44.reuse, R58, R16 ;  /* 0x0000003a2c10723c */ /* 0x040ff00000001810 */
[-C--:B-1----:R-:W-:Y:S08]  /*16570*/  HMMA.16816.F32 R20, R44, R52.reuse, R20 ;  /* 0x000000342c14723c */ /* 0x082ff00000001814 */
[C---:B------:R-:W-:Y:S04]  /*16580*/  HMMA.16816.F32 R24, R48.reuse, R52, R24 ;  /* 0x000000343018723c */ /* 0x040fe80000001818 */
[----:B--2---:R-:W-:Y:S04]  /*16590*/  FFMA.FTZ R56, R204, c[0x0][0x2d0], -R43 ;  /* 0x0000b400cc387a23 */ /* 0x004fe8000001082b */
[-C--:B------:R-:W-:Y:S01]  /*165a0*/  HMMA.16816.F32 R28, R48, R54.reuse, R28 ;  /* 0x00000036301c723c */ /* 0x080fe2000000181c */
[----:B------:R1:W-:Y:S03]  /*165b0*/  MUFU.EX2 R174, R56 ;  /* 0x0000003800ae7308 */ /* 0x0003e60000000800 */
[----:B------:R-:W-:Y:S02]  /*165c0*/  FFMA.FTZ R52, R98, c[0x0][0x2d0], -R65 ;  /* 0x0000b40062347a23 */ /* 0x000fe40000010841 */
[----:B------:R-:W-:Y:S02]  /*165d0*/  IMAD.MOV.U32 R204, RZ, RZ, R142 ;  /* 0x000000ffffcc7224 */ /* 0x000fe400078e008e */
[C---:B------:R-:W-:Y:S03]  /*165e0*/  HMMA.16816.F32 R100, R44.reuse, R54, R100 ;  /* 0x000000362c64723c */ /* 0x040fe60000001864 */
[----:B------:R2:W-:Y:S01]  /*165f0*/  MUFU.EX2 R133, R52 ;  /* 0x0000003400857308 */ /* 0x0005e20000000800 */
[----:B------:R-:W-:Y:S04]  /*16600*/  IMAD.MOV.U32 R142, RZ, RZ, R135 ;  /* 0x000000ffff8e7224 */ /* 0x000fe800078e0087 */
[-C--:B------:R-:W-:Y:S08]  /*16610*/  HMMA.16816.F32 R32, R44, R60.reuse, R32 ;  /* 0x0000003c2c20723c */ /* 0x080ff00000001820 */
[C---:B------:R-:W-:Y:S04]  /*16620*/  HMMA.16816.F32 R104, R48.reuse, R60, R104 ;  /* 0x0000003c3068723c */ /* 0x040fe80000001868 */
[----:B-1----:R-:W-:Y:S01]  /*16630*/  FFMA.FTZ R56, R201, c[0x0][0x2d0], -R64 ;  /* 0x0000b400c9387a23 */ /* 0x002fe20000010840 */
[----:B------:R-:W-:Y:S02]  /*16640*/  MOV R201, R172 ;  /* 0x000000ac00c97202 */ /* 0x000fe40000000f00 */
[----:B------:R-:W-:Y:S01]  /*16650*/  FFMA.FTZ R60, R89, c[0x0][0x2d0], -R66 ;  /* 0x0000b400593c7a23 */ /* 0x000fe20000010842 */
[-C--:B------:R-:W-:Y:S01]  /*16660*/  HMMA.16816.F32 R108, R48, R62.reuse, R108 ;  /* 0x0000003e306c723c */ /* 0x080fe2000000186c */
[----:B------:R1:W-:Y:S03]  /*16670*/  MUFU.EX2 R172, R56 ;  /* 0x0000003800ac7308 */ /* 0x0003e60000000800 */
[--C-:B--2---:R-:W-:Y:S04]  /*16680*/  FFMA.FTZ R52, R99, c[0x0][0x2d0], -R65.reuse ;  /* 0x0000b40063347a23 */ /* 0x104fe80000010841 */
[C---:B------:R-:W-:Y:S03]  /*16690*/  HMMA.16816.F32 R112, R44.reuse, R62, R112 ;  /* 0x0000003e2c70723c */ /* 0x040fe60000001870 */
[----:B------:R2:W-:Y:S10]  /*166a0*/  MUFU.EX2 R135, R52 ;  /* 0x0000003400877308 */ /* 0x0005f40000000800 */
[----:B------:R3:W-:Y:S01]  /*166b0*/  MUFU.EX2 R98, R60 ;  /* 0x0000003c00627308 */ /* 0x0007e20000000800 */
[----:B-1----:R-:W-:Y:S01]  /*166c0*/  FFMA.FTZ R56, R202, c[0x0][0x2d0], -R64 ;  /* 0x0000b400ca387a23 */ /* 0x002fe20000010840 */
[----:B------:R-:W-:Y:S08]  /*166d0*/  MOV R202, R173 ;  /* 0x000000ad00ca7202 */ /* 0x000ff00000000f00 */
[----:B------:R1:W-:Y:S01]  /*166e0*/  MUFU.EX2 R173, R56 ;  /* 0x0000003800ad7308 */ /* 0x0003e20000000800 */
[--C-:B--2---:R-:W-:Y:S01]  /*166f0*/  FFMA.FTZ R52, R199, c[0x0][0x2d0], -R65.reuse ;  /* 0x0000b400c7347a23 */ /* 0x104fe20000010841 */
[----:B------:R-:W-:Y:S08]  /*16700*/  MOV R199, R132 ;  /* 0x0000008400c77202 */ /* 0x000ff00000000f00 */
[----:B------:R2:W-:Y:S01]  /*16710*/  MUFU.EX2 R132, R52 ;  /* 0x0000003400847308 */ /* 0x0005e20000000800 */
[----:B---3--:R-:W-:Y:S09]  /*16720*/  FFMA.FTZ R60, R92, c[0x0][0x2d0], -R66 ;  /* 0x0000b4005c3c7a23 */ /* 0x008ff20000010842 */
[----:B------:R3:W-:Y:S01]  /*16730*/  MUFU.EX2 R97, R60 ;  /* 0x0000003c00617308 */ /* 0x0007e20000000800 */
[----:B-1----:R-:W1:Y:S01]  /*16740*/  LDSM.16.MT88.4 R56, [R215+0x1100] ;  /* 0x00110000d738783b */ /* 0x002e620000004200 */
[----:B--2---:R-:W-:Y:S01]  /*16750*/  FFMA.FTZ R52, R200, c[0x0][0x2d0], -R65 ;  /* 0x0000b400c8347a23 */ /* 0x004fe20000010841 */
[----:B------:R-:W-:Y:S07]  /*16760*/  MOV R200, R131 ;  /* 0x0000008300c87202 */ /* 0x000fee0000000f00 */
[----:B------:R2:W5:Y:S01]  /*16770*/  MUFU.EX2 R134, R52 ;  /* 0x0000003400867308 */ /* 0x0005620000000800 */
[----:B---3--:R-:W-:Y:S02]  /*16780*/  FFMA.FTZ R60, R207, c[0x0][0x2d0], -R64 ;  /* 0x0000b400cf3c7a23 */ /* 0x008fe40000010840 */
[----:B------:R-:W-:Y:S02]  /*16790*/  IMAD.MOV.U32 R207, RZ, RZ, R69 ;  /* 0x000000ffffcf7224 */ /* 0x000fe400078e0045 */
[--C-:B--2---:R-:W-:Y:S01]  /*167a0*/  FFMA.FTZ R52, R205, c[0x0][0x2d0], -R43.reuse ;  /* 0x0000b400cd347a23 */ /* 0x104fe2000001082b */
[-C--:B-1----:R-:W-:Y:S01]  /*167b0*/  HMMA.16816.F32 R116, R44, R56.reuse, R116 ;  /* 0x000000382c74723c */ /* 0x082fe20000001874 */
[----:B------:R-:W2:Y:S03]  /*167c0*/  LDL.LU R205, [R1+0x10] ;  /* 0x0000100001cd7983 */ /* 0x000ea60000300800 */
[----:B------:R1:W-:Y:S04]  /*167d0*/  MUFU.EX2 R131, R52 ;  /* 0x0000003400837308 */ /* 0x0003e80000000800 */
[C---:B------:R-:W-:Y:S07]  /*167e0*/  HMMA.16816.F32 R120, R48.reuse, R56, R120 ;  /* 0x000000383078723c */ /* 0x040fee0000001878 */
[--C-:B------:R-:W-:Y:S01]  /*167f0*/  FFMA.FTZ R56, R93, c[0x0][0x2d0], -R66.reuse ;  /* 0x0000b4005d387a23 */ /* 0x100fe20000010842 */
[-C--:B------:R-:W-:Y:S01]  /*16800*/  HMMA.16816.F32 R124, R48, R58.reuse, R124 ;  /* 0x0000003a307c723c */ /* 0x080fe2000000187c */
[----:B------:R3:W-:Y:S06]  /*16810*/  MUFU.EX2 R93, R60 ;  /* 0x0000003c005d7308 */ /* 0x0007ec0000000800 */
[--C-:B------:R-:W-:Y:S01]  /*16820*/  FFMA.FTZ R48, R211, c[0x0][0x2d0], -R43.reuse ;  /* 0x0000b400d3307a23 */ /* 0x100fe2000001082b */
[----:B------:R-:W-:Y:S03]  /*16830*/  HMMA.16816.F32 R36, R44, R58, R36 ;  /* 0x0000003a2c24723c */ /* 0x000fe60000001824 */
[----:B------:R4:W-:Y:S01]  /*16840*/  MUFU.EX2 R95, R48 ;  /* 0x00000030005f7308 */ /* 0x0009e20000000800 */
[----:B-1----:R-:W-:Y:S01]  /*16850*/  FFMA.FTZ R52, R88, c[0x0][0x2d0], -R66 ;  /* 0x0000b40058347a23 */ /* 0x002fe20000010842 */
[----:B-----5:R-:W-:Y:S01]  /*16860*/  F2FP.PACK_AB R50, R134, R132 ;  /* 0x000000848632723e */ /* 0x020fe200000000ff */
[----:B------:R-:W-:Y:S01]  /*16870*/  IMAD.MOV.U32 R211, RZ, RZ, R142 ;  /* 0x000000ffffd37224 */ /* 0x000fe200078e008e */
[----:B------:R-:W-:Y:S02]  /*16880*/  F2FP.PACK_AB R44, R178, R183 ;  /* 0x000000b7b22c723e */ /* 0x000fe400000000ff */
[----:B------:R-:W-:Y:S03]  /*16890*/  F2FP.PACK_AB R45, R176, R177 ;  /* 0x000000b1b02d723e */ /* 0x000fe600000000ff */
[----:B------:R-:W-:Y:S01]  /*168a0*/  F2FP.PACK_AB R46, R174, R175 ;  /* 0x000000afae2e723e */ /* 0x000fe200000000ff */
[----:B------:R-:W1:Y:S01]  /*168b0*/  MUFU.EX2 R99, R52 ;  /* 0x0000003400637308 */ /* 0x000e620000000800 */
[----:B------:R-:W-:Y:S02]  /*168c0*/  F2FP.PACK_AB R47, R173, R172 ;  /* 0x000000acad2f723e */ /* 0x000fe400000000ff */
[----:B------:R-:W-:Y:S01]  /*168d0*/  MOV R142, R68 ;  /* 0x00000044008e7202 */ /* 0x000fe20000000f00 */
[----:B---3--:R-:W-:Y:S06]  /*168e0*/  LDSM.16.MT88.4 R60, [R214+0x1900] ;  /* 0x00190000d63c783b */ /* 0x008fec0000004200 */
[----:B------:R3:W5:Y:S01]  /*168f0*/  MUFU.EX2 R96, R56 ;  /* 0x0000003800607308 */ /* 0x0007620000000800 */
[--C-:B----4-:R-:W-:Y:S02]  /*16900*/  FFMA.FTZ R48, R206, c[0x0][0x2d0], -R64.reuse ;  /* 0x0000b400ce307a23 */ /* 0x110fe40000010840 */
[----:B------:R-:W4:Y:S07]  /*16910*/  LDL.LU R206, [R1+0xc] ;  /* 0x00000c0001ce7983 */ /* 0x000f2e0000300800 */
[----:B------:R5:W-:Y:S01]  /*16920*/  MUFU.EX2 R89, R48 ;  /* 0x0000003000597308 */ /* 0x000be20000000800 */
[----:B------:R-:W4:Y:S01]  /*16930*/  LDL.LU R141, [R1+0x8] ;  /* 0x00000800018d7983 */ /* 0x000f220000300800 */
[----:B-1----:R-:W-:Y:S03]  /*16940*/  F2FP.PACK_AB R49, R98, R99 ;  /* 0x000000636231723e */ /* 0x002fe600000000ff */
[----:B------:R-:W1:Y:S08]  /*16950*/  LDSM.16.MT88.4 R52, [R213+0x1900] ;  /* 0x00190000d534783b */ /* 0x000e700000004200 */
[----:B---3--:R-:W3:Y:S01]  /*16960*/  LDSM.16.MT88.4 R56, [R216+0x1900] ;  /* 0x00190000d838783b */ /* 0x008ee20000004200 */
[----:B-----5:R-:W-:Y:S02]  /*16970*/  F2FP.PACK_AB R51, R96, R97 ;  /* 0x000000616033723e */ /* 0x020fe400000000ff */
[----:B------:R-:W-:Y:S01]  /*16980*/  F2FP.PACK_AB R48, R135, R133 ;  /* 0x000000858730723e */ /* 0x000fe200000000ff */
[-C--:B-1----:R-:W-:Y:S08]  /*16990*/  HMMA.16816.F32 R4, R44, R52.reuse, R4 ;  /* 0x000000342c04723c */ /* 0x082ff00000001804 */
[C---:B------:R-:W-:Y:S07]  /*169a0*/  HMMA.16816.F32 R8, R48.reuse, R52, R8 ;  /* 0x000000343008723c */ /* 0x040fee0000001808 */
[--C-:B------:R-:W-:Y:S01]  /*169b0*/  FFMA.FTZ R52, R234, c[0x0][0x2d0], -R43.reuse ;  /* 0x0000b400ea347a23 */ /* 0x100fe2000001082b */
[-C--:B------:R-:W-:Y:S03]  /*169c0*/  HMMA.16816.F32 R12, R48, R54.reuse, R12 ;  /* 0x00000036300c723c */ /* 0x080fe6000000180c */
[----:B------:R1:W-:Y:S05]  /*169d0*/  MUFU.EX2 R88, R52 ;  /* 0x0000003400587308 */ /* 0x0003ea0000000800 */
[C---:B------:R-:W-:Y:S08]  /*169e0*/  HMMA.16816.F32 R16, R44.reuse, R54, R16 ;  /* 0x000000362c10723c */ /* 0x040ff00000001810 */
[-C--:B---3--:R-:W-:Y:S08]  /*169f0*/  HMMA.16816.F32 R20, R44, R56.reuse, R20 ;  /* 0x000000382c14723c */ /* 0x088ff00000001814 */
        /* <DEDUP_REMOVED lines=21> */
[----:B-----5:R-:W-:Y:S09]  /*16b50*/  FFMA.FTZ R60, R78, c[0x0][0x2d0], -R66 ;  /* 0x0000b4004e3c7a23 */ /* 0x020ff20000010842 */
[----:B------:R5:W-:Y:S01]  /*16b60*/  MUFU.EX2 R68, R60 ;  /* 0x0000003c00447308 */ /* 0x000be20000000800 */
[----:B-1----:R-:W-:Y:S09]  /*16b70*/  FFMA.FTZ R52, R208, c[0x0][0x2d0], -R65 ;  /* 0x0000b400d0347a23 */ /* 0x002ff20000010841 */
[----:B------:R1:W-:Y:S01]  /*16b80*/  MUFU.EX2 R83, R52 ;  /* 0x0000003400537308 */ /* 0x0003e20000000800 */
[----:B---3--:R-:W-:Y:S09]  /*16b90*/  FFMA.FTZ R56, R236, c[0x0][0x2d0], -R43 ;  /* 0x0000b400ec387a23 */ /* 0x008ff2000001082b */
[----:B------:R3:W-:Y:S01]  /*16ba0*/  MUFU.EX2 R81, R56 ;  /* 0x0000003800517308 */ /* 0x0007e20000000800 */
[----:B-----5:R-:W-:Y:S09]  /*16bb0*/  FFMA.FTZ R60, R238, c[0x0][0x2d0], -R64 ;  /* 0x0000b400ee3c7a23 */ /* 0x020ff20000010840 */
[----:B------:R5:W-:Y:S01]  /*16bc0*/  MUFU.EX2 R73, R60 ;  /* 0x0000003c00497308 */ /* 0x000be20000000800 */
[----:B-1----:R-:W1:Y:S01]  /*16bd0*/  LDSM.16.MT88.4 R52, [R215+0x1900] ;  /* 0x00190000d734783b */ /* 0x002e620000004200 */
[----:B---3--:R-:W-:Y:S08]  /*16be0*/  FFMA.FTZ R56, R74, c[0x0][0x2d0], -R66 ;  /* 0x0000b4004a387a23 */ /* 0x008ff00000010842 */
[----:B------:R3:W1:Y:S01]  /*16bf0*/  MUFU.EX2 R80, R56 ;  /* 0x0000003800507308 */ /* 0x0006620000000800 */
[----:B-----5:R-:W-:Y:S01]  /*16c00*/  LDSM.16.MT88.4 R60, [R214+0x2100] ;  /* 0x00210000d63c783b */ /* 0x020fe20000004200 */
[----:B--2---:R-:W-:Y:S07]  /*16c10*/  FFMA.FTZ R2, R2, R205, R211 ;  /* 0x000000cd02027223 */ /* 0x004fee00000100d3 */
[----:B---3--:R-:W2:Y:S01]  /*16c20*/  LDSM.16.MT88.4 R56, [R213+0x2100] ;  /* 0x00210000d538783b */ /* 0x008ea20000004200 */
[----:B------:R-:W-:Y:S01]  /*16c30*/  FADD.FTZ R2, R202, R2 ;  /* 0x00000002ca027221 */ /* 0x000fe20000010000 */
[-C--:B-1----:R-:W-:Y:S08]  /*16c40*/  HMMA.16816.F32 R116, R44, R52.reuse, R116 ;  /* 0x000000342c74723c */ /* 0x082ff00000001874 */
[C---:B------:R-:W-:Y:S07]  /*16c50*/  HMMA.16816.F32 R120, R48.reuse, R52, R120 ;  /* 0x000000343078723c */ /* 0x040fee0000001878 */
[----:B------:R-:W-:Y:S01]  /*16c60*/  FFMA.FTZ R52, R79, c[0x0][0x2d0], -R66 ;  /* 0x0000b4004f347a23 */ /* 0x000fe20000010842 */
[-C--:B------:R-:W-:Y:S03]  /*16c70*/  HMMA.16816.F32 R124, R48, R54.reuse, R124 ;  /* 0x00000036307c723c */ /* 0x080fe6000000187c */
[----:B------:R1:W3:Y:S04]  /*16c80*/  MUFU.EX2 R67, R52 ;  /* 0x0000003400437308 */ /* 0x0002e80000000800 */
[----:B------:R-:W-:Y:S01]  /*16c90*/  FFMA.FTZ R48, R240, c[0x0][0x2d0], -R43 ;  /* 0x0000b400f0307a23 */ /* 0x000fe2000001082b */
[----:B------:R-:W-:Y:S04]  /*16ca0*/  HMMA.16816.F32 R36, R44, R54, R36 ;  /* 0x000000362c24723c */ /* 0x000fe80000001824 */
[----:B------:R-:W-:Y:S01]  /*16cb0*/  F2FP.PACK_AB R50, R82, R84 ;  /* 0x000000545232723e */ /* 0x000fe200000000ff */
[----:B------:R5:W5:Y:S01]  /*16cc0*/  MUFU.EX2 R76, R48 ;  /* 0x00000030004c7308 */ /* 0x000b620000000800 */
[----:B------:R-:W-:Y:S02]  /*16cd0*/  F2FP.PACK_AB R49, R77, R80 ;  /* 0x000000504d31723e */ /* 0x000fe400000000ff */
[----:B------:R-:W-:Y:S04]  /*16ce0*/  F2FP.PACK_AB R44, R95, R131 ;  /* 0x000000835f2c723e */ /* 0x000fe800000000ff */
[----:B------:R-:W-:Y:S02]  /*16cf0*/  F2FP.PACK_AB R45, R93, R89 ;  /* 0x000000595d2d723e */ /* 0x000fe400000000ff */
[----:B------:R-:W-:Y:S02]  /*16d00*/  F2FP.PACK_AB R46, R92, R88 ;  /* 0x000000585c2e723e */ /* 0x000fe400000000ff */
[----:B------:R-:W-:Y:S01]  /*16d10*/  F2FP.PACK_AB R47, R87, R86 ;  /* 0x00000056572f723e */ /* 0x000fe200000000ff */
[----:B-1----:R-:W1:Y:S01]  /*16d20*/  LDSM.16.MT88.4 R52, [R216+0x2100] ;  /* 0x00210000d834783b */ /* 0x002e620000004200 */
[----:B---3--:R-:W-:Y:S01]  /*16d30*/  F2FP.PACK_AB R51, R67, R68 ;  /* 0x000000444333723e */ /* 0x008fe200000000ff */
[----:B----4-:R-:W-:Y:S04]  /*16d40*/  FFMA.FTZ R40, R40, R206, R207 ;  /* 0x000000ce28287223 */ /* 0x010fe800000100cf */
[-C--:B--2---:R-:W-:Y:S03]  /*16d50*/  HMMA.16816.F32 R4, R44, R56.reuse, R4 ;  /* 0x000000382c04723c */ /* 0x084fe60000001804 */
[----:B------:R-:W-:Y:S02]  /*16d60*/  FFMA.FTZ R41, R41, R141, R142 ;  /* 0x0000008d29297223 */ /* 0x000fe4000001008e */
[--C-:B-----5:R-:W-:Y:S01]  /*16d70*/  FFMA.FTZ R48, R237, c[0x0][0x2d0], -R64.reuse ;  /* 0x0000b400ed307a23 */ /* 0x120fe20000010840 */
[----:B------:R-:W-:Y:S03]  /*16d80*/  F2FP.PACK_AB R168, R76, R81 ;  /* 0x000000514ca8723e */ /* 0x000fe600000000ff */
[----:B------:R2:W3:Y:S03]  /*16d90*/  MUFU.EX2 R75, R48 ;  /* 0x00000030004b7308 */ /* 0x0004e60000000800 */
        /* <DEDUP_REMOVED lines=47> */
[----:B------:R-:W-:Y:S06]  /*17090*/  FFMA.FTZ R66, R42, c[0x0][0x2d0], -R66 ;  /* 0x0000b4002a427a23 */ /* 0x000fec0000010842 */
[----:B------:R-:W-:Y:S10]  /*170a0*/  MUFU.EX2 R43, R43 ;  /* 0x0000002b002b7308 */ /* 0x000ff40000000800 */
[----:B------:R-:W2:Y:S02]  /*170b0*/  MUFU.EX2 R66, R66 ;  /* 0x0000004200427308 */ /* 0x000ea40000000800 */
[----:B--2---:R-:W-:Y:S07]  /*170c0*/  F2FP.PACK_AB R47, R66, R43 ;  /* 0x0000002b422f723e */ /* 0x004fee00000000ff */
        /* <DEDUP_REMOVED lines=8> */
[----:B------:R-:W-:Y:S02]  /*17150*/  FFMA.FTZ R12, R0, R152, R153 ;  /* 0x00000098000c7223 */ /* 0x000fe40000010099 */
[----:B------:R-:W-:Y:S01]  /*17160*/  FADD.FTZ R8, R204, R8 ;  /* 0x00000008cc087221 */ /* 0x000fe20000010000 */
[-C--:B-1----:R-:W-:Y:S03]  /*17170*/  HMMA.16816.F32 R152, R168, R48.reuse, R20 ;  /* 0x00000030a898723c */ /* 0x082fe60000001814 */
        /* <DEDUP_REMOVED lines=108> */
.L_x_284:
[----:B-1----:R-:W3:Y:S04]  /*17840*/  LDL.LU R0, [R1+0x8] ;  /* 0x0000080001007983 */ /* 0x002ee80000300800 */
[----:B--2---:R-:W2:Y:S04]  /*17850*/  LDL.LU R4, [R1+0xc] ;  /* 0x00000c0001047983 */ /* 0x004ea80000300800 */
[----:B------:R-:W4:Y:S04]  /*17860*/  LDL.LU R9, [R1+0x10] ;  /* 0x0000100001097983 */ /* 0x000f280000300800 */
[----:B------:R-:W5:Y:S01]  /*17870*/  LDL.LU R2, [R1+0x14] ;  /* 0x0000140001027983 */ /* 0x000f620000300800 */
[----:B------:R-:W-:-:S02]  /*17880*/  MOV R37, 0xff800000 ;  /* 0xff80000000257802 */ /* 0x000fc40000000f00 */
[----:B------:R-:W-:Y:S02]  /*17890*/  MOV R38, 0xff800000 ;  /* 0xff80000000267802 */ /* 0x000fe40000000f00 */
[----:B------:R-:W-:Y:S02]  /*178a0*/  MOV R39, 0xff800000 ;  /* 0xff80000000277802 */ /* 0x000fe40000000f00 */
[----:B------:R-:W-:Y:S02]  /*178b0*/  MOV R40, 0xff800000 ;  /* 0xff80000000287802 */ /* 0x000fe40000000f00 */
[----:B------:R-:W-:Y:S01]  /*178c0*/  PLOP3.LUT P4, PT, PT, PT, PT, 0x8, 0x0 ;  /* 0x000000000000781c */ /* 0x000fe20003f8e170 */
[----:B---3--:R-:W1:Y:S04]  /*178d0*/  SHFL.BFLY PT, R5, R0, 0x2, 0x1f ;  /* 0x0c401f0000057f89 */ /* 0x008e6800000e0000 */
[----:B--2---:R-:W2:Y:S04]  /*178e0*/  SHFL.BFLY PT, R6, R4, 0x2, 0x1f ;  /* 0x0c401f0004067f89 */ /* 0x004ea800000e0000 */
[----:B----4-:R-:W3:Y:S04]  /*178f0*/  SHFL.BFLY PT, R7, R9, 0x2, 0x1f ;  /* 0x0c401f0009077f89 */ /* 0x010ee800000e0000 */
[----:B-----5:R-:W4:Y:S01]  /*17900*/  SHFL.BFLY PT, R8, R2, 0x2, 0x1f ;  /* 0x0c401f0002087f89 */ /* 0x020f2200000e0000 */
[----:B-1----:R-:W-:-:S02]  /*17910*/  FADD.FTZ R5, R5, R0 ;  /* 0x0000000005057221 */ /* 0x002fc40000010000 */
[----:B--2---:R-:W-:-:S03]  /*17920*/  FADD.FTZ R6, R6, R4 ;  /* 0x0000000406067221 */ /* 0x004fc60000010000 */
[----:B------:R-:W1:Y:S01]  /*17930*/  SHFL.BFLY PT, R0, R5, 0x1, 0x1f ;  /* 0x0c201f0005007f89 */ /* 0x000e6200000e0000 */
[----:B---3--:R-:W-:-:S03]  /*17940*/  FADD.FTZ R7, R7, R9 ;  /* 0x0000000907077221 */ /* 0x008fc60000010000 */
[----:B------:R-:W2:Y:S01]  /*17950*/  SHFL.BFLY PT, R4, R6, 0x1, 0x1f ;  /* 0x0c201f0006047f89 */ /* 0x000ea200000e0000 */
[----:B----4-:R-:W-:-:S03]  /*17960*/  FADD.FTZ R8, R8, R2 ;  /* 0x0000000208087221 */ /* 0x010fc60000010000 */
[----:B------:R-:W3:Y:S04]  /*17970*/  SHFL.BFLY PT, R2, R7, 0x1, 0x1f ;  /* 0x0c201f0007027f89 */ /* 0x000ee800000e0000 */
[----:B------:R-:W4:Y:S01]  /*17980*/  SHFL.BFLY PT, R9, R8, 0x1, 0x1f ;  /* 0x0c201f0008097f89 */ /* 0x000f2200000e0000 */
[----:B-1----:R-:W-:Y:S01]  /*17990*/  FADD.FTZ R5, R5, R0 ;  /* 0x0000000005057221 */ /* 0x002fe20000010000 */
[----:B------:R-:W-:Y:S01]  /*179a0*/  MOV R0, RZ ;  /* 0x000000ff00007202 */ /* 0x000fe20000000f00 */
[----:B--2---:R-:W-:-:S03]  /*179b0*/  FADD.FTZ R6, R6, R4 ;  /* 0x0000000406067221 */ /* 0x004fc60000010000 */
[----:B------:R-:W-:Y:S02]  /*179c0*/  FSETP.NE.FTZ.AND P3, PT, R5, RZ, PT ;  /* 0x000000ff0500720b */ /* 0x000fe40003f75000 */
[----:B------:R-:W-:Y:S01]  /*179d0*/  MOV R4, RZ ;  /* 0x000000ff00047202 */ /* 0x000fe20000000f00 */
[----:B---3--:R-:W-:Y:S01]  /*179e0*/  FADD.FTZ R7, R7, R2 ;  /* 0x0000000207077221 */ /* 0x008fe20000010000 */
[----:B------:R-:W-:Y:S02]  /*179f0*/  FSETP.NE.FTZ.AND P2, PT, R6, RZ, PT ;  /* 0x000000ff0600720b */ /* 0x000fe40003f55000 */
[----:B------:R-:W-:Y:S01]  /*17a00*/  MOV R2, RZ ;  /* 0x000000ff00027202 */ /* 0x000fe20000000f00 */
[----:B----4-:R-:W-:Y:S01]  /*17a10*/  FADD.FTZ R8, R9, R8 ;  /* 0x0000000809087221 */ /* 0x010fe20000010000 */
[----:B------:R-:W-:-:S05]  /*17a20*/  FSETP.NE.FTZ.AND P1, PT, R7, RZ, PT ;  /* 0x000000ff0700720b */ /* 0x000fca0003f35000 */
        /* <DEDUP_REMOVED lines=90> */
.L_x_226:
[----:B------:R-:W-:Y:S05]  /*17fd0*/  @P4 BRA `(.L_x_302) ;  /* 0x0000131000004947 */ /* 0x000fea0003800000 */
        /* <DEDUP_REMOVED lines=121> */
.L_x_303:
[----:B----4-:R-:W-:Y:S01]  /*18770*/  IMAD.MOV.U32 R4, RZ, RZ, c[0x0][0x4e8] ;  /* 0x00013a00ff047624 */ /* 0x010fe200078e00ff */
[----:B------:R-:W-:Y:S01]  /*18780*/  LEA.HI R6, R18, R18, RZ, 0x1 ;  /* 0x0000001212067211 */ /* 0x000fe200078f08ff */
[----:B------:R-:W1:Y:S01]  /*18790*/  S2R R19, SR_CTAID.Y ;  /* 0x0000000000137919 */ /* 0x000e620000002600 */
[----:B------:R-:W-:Y:S01]  /*187a0*/  SHF.R.S32.HI R8, RZ, 0x1f, R35 ;  /* 0x0000001fff087819 */ /* 0x000fe20000011423 */
[----:B------:R-:W-:Y:S01]  /*187b0*/  IMAD R7, R3, c[0x0][0x3a0], RZ ;  /* 0x0000e80003077a24 */ /* 0x000fe200078e02ff */
[----:B------:R-:W-:Y:S01]  /*187c0*/  LOP3.LUT R0, R6, 0x1ffffffe, RZ, 0xc0, !PT ;  /* 0x1ffffffe06007812 */ /* 0x000fe200078ec0ff */
[----:B------:R-:W2:Y:S01]  /*187d0*/  S2R R23, SR_CTAID.X ;  /* 0x0000000000177919 */ /* 0x000ea20000002500 */
[----:B------:R-:W-:Y:S01]  /*187e0*/  ISETP.NE.AND P2, PT, R4, 0x1, PT ;  /* 0x000000010400780c */ /* 0x000fe20003f45270 */
[----:B------:R-:W-:Y:S01]  /*187f0*/  IMAD.SHL.U32 R6, R6, 0x20, RZ ;  /* 0x0000002006067824 */ /* 0x000fe200078e00ff */
[----:B------:R-:W-:Y:S01]  /*18800*/  LOP3.LUT R4, R36, 0xffffffe0, RZ, 0xc0, !PT ;  /* 0xffffffe024047812 */ /* 0x000fe200078ec0ff */
[----:B------:R-:W-:Y:S01]  /*18810*/  IMAD.IADD R11, R18, 0x1, -R0 ;  /* 0x00000001120b7824 */ /* 0x000fe200078e0a00 */
[----:B------:R-:W-:Y:S01]  /*18820*/  LEA.HI R20, R42, R41, RZ, 0x3 ;  /* 0x000000292a147211 */ /* 0x000fe200078f18ff */
[----:B------:R-:W-:Y:S01]  /*18830*/  IMAD R7, R2, c[0x0][0x3a4], R7 ;  /* 0x0000e90002077a24 */ /* 0x000fe200078e0207 */
[----:B------:R-:W-:Y:S01]  /*18840*/  LEA.HI R8, R8, R35, RZ, 0x2 ;  /* 0x0000002308087211 */ /* 0x000fe200078f10ff */
[----:B------:R-:W-:Y:S01]  /*18850*/  IMAD.IADD R0, R41, 0x1, -R4 ;  /* 0x0000000129007824 */ /* 0x000fe200078e0a04 */
[----:B------:R-:W-:-:S02]  /*18860*/  LOP3.LUT R5, R20, 0xfffffff8, RZ, 0xc0, !PT ;  /* 0xfffffff814057812 */ /* 0x000fc400078ec0ff */
[----:B------:R-:W-:Y:S02]  /*18870*/  LOP3.LUT R9, R8, 0xffffffc, RZ, 0xc0, !PT ;  /* 0x0ffffffc08097812 */ /* 0x000fe400078ec0ff */
[----:B------:R-:W-:Y:S01]  /*18880*/  SHF.R.S32.HI R10, RZ, 0x1f, R0 ;  /* 0x0000001fff0a7819 */ /* 0x000fe20000011400 */
[----:B------:R-:W-:Y:S01]  /*18890*/  IMAD.IADD R13, R41, 0x1, -R5 ;  /* 0x00000001290d7824 */ /* 0x000fe200078e0a05 */
[----:B------:R-:W-:Y:S01]  /*188a0*/  LOP3.LUT R8, R6, 0xffffffc0, RZ, 0xc0, !PT ;  /* 0xffffffc006087812 */ /* 0x000fe200078ec0ff */
[----:B------:R-:W-:Y:S01]  /*188b0*/  IMAD.WIDE.U32 R4, R2, c[0x0][0x3a0], RZ ;  /* 0x0000e80002047a25 */ /* 0x000fe200078e00ff */
[----:B------:R-:W-:Y:S02]  /*188c0*/  LEA.HI R10, R10, R0, RZ, 0x2 ;  /* 0x000000000a0a7211 */ /* 0x000fe400078f10ff */
[----:B------:R-:W-:Y:S01]  /*188d0*/  LOP3.LUT P1, RZ, R0, 0x3, RZ, 0xc0, !PT ;  /* 0x0000000300ff7812 */ /* 0x000fe2000782c0ff */
[----:B------:R-:W-:Y:S01]  /*188e0*/  IMAD.IADD R0, R35, 0x1, -R9 ;  /* 0x0000000123007824 */ /* 0x000fe200078e0a09 */
[----:B------:R-:W-:Y:S01]  /*188f0*/  SHF.R.S32.HI R6, RZ, 0x2, R10 ;  /* 0x00000002ff067819 */ /* 0x000fe2000001140a */
[----:B------:R-:W-:Y:S01]  /*18900*/  IMAD.IADD R5, R5, 0x1, R7 ;  /* 0x0000000105057824 */ /* 0x000fe200078e0207 */
[----:B-1----:R-:W-:Y:S01]  /*18910*/  SHF.R.S32.HI R7, RZ, 0x1f, R19 ;  /* 0x0000001fff077819 */ /* 0x002fe20000011413 */
[----:B------:R-:W-:Y:S01]  /*18920*/  IMAD R8, R11, 0x8, R8 ;  /* 0x000000080b087824 */ /* 0x000fe200078e0208 */
[----:B------:R-:W-:Y:S01]  /*18930*/  SHF.R.S32.HI R20, RZ, 0x3, R20 ;  /* 0x00000003ff147819 */ /* 0x000fe20000011414 */
[----:B------:R-:W-:Y:S01]  /*18940*/  IMAD R16, R0, 0x10, R6 ;  /* 0x0000001000107824 */ /* 0x000fe200078e0206 */
[----:B------:R-:W-:Y:S01]  /*18950*/  LEA.HI R22, R42, R41, RZ, 0x6 ;  /* 0x000000292a167211 */ /* 0x000fe200078f30ff */
[----:B------:R-:W-:-:S02]  /*18960*/  IMAD R9, R7, c[0x0][0x490], RZ ;  /* 0x0001240007097a24 */ /* 0x000fc400078e02ff */
[----:B------:R-:W-:Y:S02]  /*18970*/  IMAD.IADD R0, R16, 0x1, R8 ;  /* 0x0000000110007824 */ /* 0x000fe400078e0208 */
[----:B------:R-:W-:Y:S02]  /*18980*/  IMAD R12, R7, c[0x0][0x3e8], RZ ;  /* 0x0000fa00070c7a24 */ /* 0x000fe400078e02ff */
[----:B------:R-:W-:Y:S02]  /*18990*/  IMAD.SHL.U32 R7, R20, 0x40, RZ ;  /* 0x0000004014077824 */ /* 0x000fe400078e00ff */
[----:B--2---:R-:W-:Y:S02]  /*189a0*/  IMAD R6, R23, 0x80, R0 ;  /* 0x0000008017067824 */ /* 0x004fe400078e0200 */
[----:B------:R-:W-:Y:S01]  /*189b0*/  IMAD.WIDE.U32 R14, R19, c[0x0][0x490], R2 ;  /* 0x00012400130e7a25 */ /* 0x000fe200078e0002 */
[----:B------:R-:W-:-:S03]  /*189c0*/  LOP3.LUT R7, R7, 0x1c0, RZ, 0xc0, !PT ;  /* 0x000001c007077812 */ /* 0x000fc600078ec0ff */
[----:B------:R-:W-:Y:S02]  /*189d0*/  IMAD R9, R19, c[0x0][0x494], R9 ;  /* 0x0001250013097a24 */ /* 0x000fe400078e0209 */
        /* <DEDUP_REMOVED lines=34> */
[----:B------:R-:W-:-:S03]  /*18c00*/  IMAD.WIDE.U32 R4, R7, c[0x0][0x488], R4 ;  /* 0x0001220007047a25 */ /* 0x000fc600078e0004 */
[----:B------:R-:W-:Y:S01]  /*18c10*/  SHF.R.S32.HI R13, RZ, 0x1f, R6 ;  /* 0x0000001fff0d7819 */ /* 0x000fe20000011406 */
[----:B------:R-:W-:Y:S01]  /*18c20*/  IMAD R9, R7, c[0x0][0x48c], R0 ;  /* 0x0001230007097a24 */ /* 0x000fe200078e0200 */
[----:B------:R-:W-:Y:S01]  /*18c30*/  LEA R7, P0, R4, c[0x0][0x450], 0x2 ;  /* 0x0001140004077a11 */ /* 0x000fe200078010ff */
[----:B------:R-:W-:-:S04]  /*18c40*/  IMAD.WIDE.U32 R2, R10, c[0x0][0x3f0], R2 ;  /* 0x0000fc000a027a25 */ /* 0x000fc800078e0002 */
[----:B------:R-:W-:Y:S01]  /*18c50*/  IMAD.IADD R5, R5, 0x1, R9 ;  /* 0x0000000105057824 */ /* 0x000fe200078e0209 */
[----:B------:R-:W-:Y:S01]  /*18c60*/  SHFL.IDX PT, R14, R7, 0x1, 0x1c1f ;  /* 0x003c1f00070e7f89 */ /* 0x000fe200000e0000 */
[----:B------:R-:W-:Y:S02]  /*18c70*/  IMAD R0, R13, c[0x0][0x3e0], RZ ;  /* 0x0000f8000d007a24 */ /* 0x000fe400078e02ff */
[----:B------:R-:W-:Y:S01]  /*18c80*/  IMAD.MOV R10, RZ, RZ, -R6 ;  /* 0x000000ffff0a7224 */ /* 0x000fe200078e0a06 */
[----:B------:R-:W-:Y:S01]  /*18c90*/  LEA.HI.X R4, R4, c[0x0][0x454], R5, 0x2, P0 ;  /* 0x0001150004047a11 */ /* 0x000fe200000f1405 */
[----:B------:R-:W-:Y:S02]  /*18ca0*/  IMAD R9, R6, c[0x0][0x3e4], R0 ;  /* 0x0000f90006097a24 */ /* 0x000fe400078e0200 */
        /* <DEDUP_REMOVED lines=12> */
[----:B------:R-:W-:Y:S02]  /*18d70*/  SHFL.IDX PT, R12, R7, 0x2, 0x1c1f ;  /* 0x005c1f00070c7f89 */ /* 0x000fe400000e0000 */
[----:B------:R-:W-:Y:S01]  /*18d80*/  IMAD R6, R6, c[0x0][0x3d8], RZ ;  /* 0x0000f60006067a24 */ /* 0x000fe200078e02ff */
[----:B------:R-:W-:Y:S01]  /*18d90*/  ISETP.GE.OR P3, PT, R9, R0, P1 ;  /* 0x000000000900720c */ /* 0x000fe20000f66670 */
[----:B------:R-:W2:Y:S01]  /*18da0*/  SHFL.IDX PT, R13, R4, 0x2, 0x1c1f ;  /* 0x005c1f00040d7f89 */ /* 0x000ea200000e0000 */
[----:B------:R-:W-:-:S02]  /*18db0*/  IMAD.SHL.U32 R9, R22, 0x8, RZ ;  /* 0x0000000816097824 */ /* 0x000fc400078e00ff */
[----:B------:R-:W-:Y:S01]  /*18dc0*/  IMAD R19, R18, c[0x0][0x3dc], R6 ;  /* 0x0000f70012137a24 */ /* 0x000fe200078e0206 */
[----:B------:R3:W-:Y:S04]  /*18dd0*/  SHFL.IDX PT, R11, R4, 0x3, 0x1c1f ;  /* 0x007c1f00040b7f89 */ /* 0x0007e800000e0000 */
[----:B------:R4:W2:Y:S04]  /*18de0*/  SHFL.IDX PT, R10, R7, 0x3, 0x1c1f ;  /* 0x007c1f00070a7f89 */ /* 0x0008a800000e0000 */
[----:B-1----:R-:W-:Y:S04]  /*18df0*/  @!P4 ST.E [R16.64], R37 ;  /* 0x000000251000c985 */ /* 0x002fe8000c10192c */
[----:B------:R-:W-:Y:S01]  /*18e00*/  @!P3 ST.E [R14.64], R38 ;  /* 0x000000260e00b985 */ /* 0x000fe2000c10192c */
[----:B---3--:R-:W-:-:S04]  /*18e10*/  IADD3 R4, R5, 0x40, RZ ;  /* 0x0000004005047810 */ /* 0x008fc80007ffe0ff */
[-C--:B------:R-:W-:Y:S01]  /*18e20*/  ISETP.GE.OR P2, PT, R4, R0.reuse, P1 ;  /* 0x000000000400720c */ /* 0x080fe20000f46670 */
[----:B----4-:R-:W-:Y:S01]  /*18e30*/  IMAD.WIDE.U32 R6, R18, c[0x0][0x3d8], R2 ;  /* 0x0000f60012067a25 */ /* 0x010fe200078e0002 */
[----:B------:R-:W-:Y:S02]  /*18e40*/  IADD3 R18, R5, 0x48, RZ ;  /* 0x0000004805127810 */ /* 0x000fe40007ffe0ff */
[----:B------:R-:W-:Y:S01]  /*18e50*/  LOP3.LUT R5, R21, 0x7ffffe00, R9, 0xf8, !PT ;  /* 0x7ffffe0015057812 */ /* 0x000fe200078ef809 */
[----:B------:R-:W-:Y:S01]  /*18e60*/  IMAD.IADD R3, R7, 0x1, R19 ;  /* 0x0000000107037824 */ /* 0x000fe200078e0213 */
[----:B------:R-:W-:Y:S01]  /*18e70*/  LEA R4, P0, R6, c[0x0][0x380], 0x1 ;  /* 0x0000e00006047a11 */ /* 0x000fe200078008ff */
[----:B------:R-:W-:Y:S01]  /*18e80*/  IMAD R2, R23, 0x80, R20 ;  /* 0x0000008017027824 */ /* 0x000fe200078e0214 */
[-C--:B------:R-:W-:Y:S01]  /*18e90*/  ISETP.GE.OR P1, PT, R18, R0.reuse, P1 ;  /* 0x000000001200720c */ /* 0x080fe20000f26670 */
[----:B------:R-:W-:Y:S01]  /*18ea0*/  IMAD.SHL.U32 R5, R5, 0x2, RZ ;  /* 0x0000000205057824 */ /* 0x000fe200078e00ff */
[----:B------:R-:W-:Y:S01]  /*18eb0*/  LEA.HI.X R3, R6, c[0x0][0x384], R3, 0x1, P0 ;  /* 0x0000e10006037a11 */ /* 0x000fe200000f0c03 */
[----:B------:R-:W-:Y:S01]  /*18ec0*/  SHFL.IDX PT, R7, R4, 0x1, 0x181f ;  /* 0x00381f0004077f89 */ /* 0x000fe200000e0000 */
[----:B------:R-:W-:-:S02]  /*18ed0*/  ISETP.GE.OR P3, PT, R2, R0, P6 ;  /* 0x000000000200720c */ /* 0x000fc40003766670 */
[C---:B------:R-:W-:Y:S01]  /*18ee0*/  IADD3 R6, R2.reuse, 0x10, RZ ;  /* 0x0000001002067810 */ /* 0x040fe20007ffe0ff */
[----:B--2---:R-:W-:Y:S01]  /*18ef0*/  @!P2 ST.E [R12.64], R39 ;  /* 0x000000270c00a985 */ /* 0x004fe2000c10192c */
[----:B------:R-:W-:Y:S02]  /*18f00*/  IADD3 R32, R2, 0x40, RZ ;  /* 0x0000004002207810 */ /* 0x000fe40007ffe0ff */
[-C--:B------:R-:W-:Y:S01]  /*18f10*/  ISETP.GE.OR P2, PT, R6, R0.reuse, P6 ;  /* 0x000000000600720c */ /* 0x080fe20003746670 */
[----:B------:R-:W1:Y:S01]  /*18f20*/  SHFL.IDX PT, R12, R4, RZ, 0x181f ;  /* 0x00181fff040c7589 */ /* 0x000e6200000e0000 */
[C---:B------:R-:W-:Y:S02]  /*18f30*/  IADD3 R6, R2.reuse, 0x20, RZ ;  /* 0x0000002002067810 */ /* 0x040fe40007ffe0ff */
[----:B------:R-:W-:Y:S01]  /*18f40*/  IADD3 R54, R2, 0x60, RZ ;  /* 0x0000006002367810 */ /* 0x000fe20007ffe0ff */
[----:B------:R-:W2:Y:S04]  /*18f50*/  SHFL.IDX PT, R9, R3, RZ, 0x181f ;  /* 0x00181fff03097589 */ /* 0x000ea800000e0000 */
[----:B------:R3:W-:Y:S01]  /*18f60*/  @!P1 ST.E [R10.64], R40 ;  /* 0x000000280a009985 */ /* 0x0007e2000c10192c */
[----:B------:R-:W-:-:S02]  /*18f70*/  ISETP.GE.OR P1, PT, R6, R0, P6 ;  /* 0x000000000600720c */ /* 0x000fc40003726670 */
[----:B------:R-:W-:Y:S01]  /*18f80*/  IADD3 R6, R2, 0x30, RZ ;  /* 0x0000003002067810 */ /* 0x000fe20007ffe0ff */
[----:B------:R-:W-:Y:S03]  /*18f90*/  LDS.128 R24, [R5+0x80] ;  /* 0x0000800005187984 */ /* 0x000fe60000000c00 */
[----:B------:R-:W-:Y:S01]  /*18fa0*/  ISETP.GE.OR P0, PT, R6, R0, P6 ;  /* 0x000000000600720c */ /* 0x000fe20003706670 */
[----:B------:R-:W4:Y:S04]  /*18fb0*/  SHFL.IDX PT, R11, R3, 0x1, 0x181f ;  /* 0x00381f00030b7f89 */ /* 0x000f2800000e0000 */
[----:B------:R-:W4:Y:S04]  /*18fc0*/  SHFL.IDX PT, R14, R4, 0x2, 0x181f ;  /* 0x00581f00040e7f89 */ /* 0x000f2800000e0000 */
[----:B------:R-:W4:Y:S01]  /*18fd0*/  SHFL.IDX PT, R44, R3, 0x2, 0x181f ;  /* 0x00581f00032c7f89 */ /* 0x000f2200000e0000 */
[----:B-1----:R-:W-:-:S03]  /*18fe0*/  @!P3 LEA R12, P5, R8, R12, 0x1 ;  /* 0x0000000c080cb211 */ /* 0x002fc600078a08ff */
[----:B------:R-:W1:Y:S01]  /*18ff0*/  SHFL.IDX PT, R15, R4, 0x3, 0x181f ;  /* 0x00781f00040f7f89 */ /* 0x000e6200000e0000 */
[----:B--2---:R-:W-:Y:S02]  /*19000*/  @!P3 LEA.HI.X R13, R8, R9, R53, 0x1, P5 ;  /* 0x00000009080db211 */ /* 0x004fe400028f0c35 */
[----:B------:R-:W-:Y:S01]  /*19010*/  ISETP.GE.OR P5, PT, R32, R0, P6 ;  /* 0x000000002000720c */ /* 0x000fe200037a6670 */
[----:B------:R-:W-:Y:S01]  /*19020*/  LDS.128 R20, [R5+0x880] ;  /* 0x0008800005147984 */ /* 0x000fe20000000c00 */
[----:B---3--:R-:W-:-:S03]  /*19030*/  @!P2 LEA R10, P4, R8, R7, 0x1 ;  /* 0x00000007080aa211 */ /* 0x008fc600078808ff */
[----:B------:R-:W-:Y:S04]  /*19040*/  LDS.128 R16, [R5+0x1080] ;  /* 0x0010800005107984 */ /* 0x000fe80000000c00 */
[----:B------:R-:W2:Y:S01]  /*19050*/  SHFL.IDX PT, R45, R3, 0x3, 0x181f ;  /* 0x00781f00032d7f89 */ /* 0x000ea200000e0000 */
[----:B----4-:R-:W-:-:S03]  /*19060*/  @!P2 LEA.HI.X R11, R8, R11, R53, 0x1, P4 ;  /* 0x0000000b080ba211 */ /* 0x010fc600020f0c35 */
[----:B------:R-:W3:Y:S01]  /*19070*/  LDS.128 R28, [R5+0x1880] ;  /* 0x00188000051c7984 */ /* 0x000ee20000000c00 */
[----:B------:R-:W-:-:S03]  /*19080*/  @!P1 LEA R6, P4, R8, R14, 0x1 ;  /* 0x0000000e08069211 */ /* 0x000fc600078808ff */
[----:B------:R-:W-:Y:S01]  /*19090*/  LDS.128 R32, [R5+0x2080] ;  /* 0x0020800005207984 */ /* 0x000fe20000000c00 */
[--C-:B------:R-:W-:Y:S02]  /*190a0*/  @!P1 LEA.HI.X R7, R8, R44, R53.reuse, 0x1, P4 ;  /* 0x0000002c08079211 */ /* 0x100fe400020f0c35 */
[----:B------:R-:W-:Y:S01]  /*190b0*/  IADD3 R44, R2, 0x50, RZ ;  /* 0x00000050022c7810 */ /* 0x000fe20007ffe0ff */
[----:B------:R-:W-:Y:S01]  /*190c0*/  LDS.128 R36, [R5+0x2880] ;  /* 0x0028800005247984 */ /* 0x000fe20000000c00 */
[----:B-1----:R-:W-:Y:S02]  /*190d0*/  @!P0 LEA R14, P4, R8, R15, 0x1 ;  /* 0x0000000f080e8211 */ /* 0x002fe400078808ff */
[----:B------:R-:W-:Y:S01]  /*190e0*/  IADD3 R2, R2, 0x70, RZ ;  /* 0x0000007002027810 */ /* 0x000fe20007ffe0ff */
[----:B------:R-:W-:Y:S04]  /*190f0*/  LDS.128 R40, [R5+0x3080] ;  /* 0x0030800005287984 */ /* 0x000fe80000000c00 */
[----:B------:R-:W1:Y:S04]  /*19100*/  SHFL.IDX PT, R48, R4, 0x4, 0x181f ;  /* 0x00981f0004307f89 */ /* 0x000e6800000e0000 */
[----:B------:R-:W4:Y:S01]  /*19110*/  SHFL.IDX PT, R9, R4, 0x5, 0x181f ;  /* 0x00b81f0004097f89 */ /* 0x000f2200000e0000 */
[----:B--2---:R-:W-:-:S02]  /*19120*/  @!P0 LEA.HI.X R15, R8, R45, R53, 0x1, P4 ;  /* 0x0000002d080f8211 */ /* 0x004fc400020f0c35 */
[-C--:B------:R-:W-:Y:S01]  /*19130*/  ISETP.GE.OR P4, PT, R44, R0.reuse, P6 ;  /* 0x000000002c00720c */ /* 0x080fe20003786670 */
[----:B------:R-:W-:Y:S04]  /*19140*/  SHFL.IDX PT, R49, R4, 0x6, 0x181f ;  /* 0x00d81f0004317f89 */ /* 0x000fe800000e0000 */
[----:B------:R-:W2:Y:S04]  /*19150*/  SHFL.IDX PT, R52, R3, 0x4, 0x181f ;  /* 0x00981f0003347f89 */ /* 0x000ea800000e0000 */
[----:B------:R-:W1:Y:S04]  /*19160*/  SHFL.IDX PT, R51, R3, 0x5, 0x181f ;  /* 0x00b81f0003337f89 */ /* 0x000e6800000e0000 */
[----:B------:R-:W1:Y:S04]  /*19170*/  SHFL.IDX PT, R50, R3, 0x6, 0x181f ;  /* 0x00d81f0003327f89 */ /* 0x000e6800000e0000 */
[----:B------:R-:W2:Y:S04]  /*19180*/  LDS.128 R44, [R5+0x3880] ;  /* 0x00388000052c7984 */ /* 0x000ea80000000c00 */
[----:B------:R1:W-:Y:S01]  /*19190*/  @!P3 ST.E.128 [R12.64], R24 ;  /* 0x000000180c00b985 */ /* 0x0003e2000c101d2c */
[----:B------:R-:W-:-:S02]  /*191a0*/  ISETP.GE.OR P3, PT, R54, R0, P6 ;  /* 0x000000003600720c */ /* 0x000fc40003766670 */
[----:B------:R-:W-:Y:S01]  /*191b0*/  ISETP.GE.OR P6, PT, R2, R0, P6 ;  /* 0x000000000200720c */ /* 0x000fe200037c6670 */
[----:B------:R4:W-:Y:S04]  /*191c0*/  @!P2 ST.E.128 [R10.64], R20 ;  /* 0x000000140a00a985 */ /* 0x0009e8000c101d2c */
[----:B------:R2:W-:Y:S04]  /*191d0*/  @!P1 ST.E.128 [R6.64], R16 ;  /* 0x0000001006009985 */ /* 0x0005e8000c101d2c */
[----:B---3--:R3:W-:Y:S04]  /*191e0*/  @!P0 ST.E.128 [R14.64], R28 ;  /* 0x0000001c0e008985 */ /* 0x0087e8000c101d2c */
[----:B------:R-:W2:Y:S04]  /*191f0*/  SHFL.IDX PT, R4, R4, 0x7, 0x181f ;  /* 0x00f81f0004047f89 */ /* 0x000ea800000e0000 */
[----:B------:R-:W3:Y:S01]  /*19200*/  SHFL.IDX PT, R3, R3, 0x7, 0x181f ;  /* 0x00f81f0003037f89 */ /* 0x000ee200000e0000 */
[----:B-1----:R-:W-:-:S02]  /*19210*/  @!P5 LEA R12, P2, R8, R48, 0x1 ;  /* 0x00000030080cd211 */ /* 0x002fc400078408ff */
[C---:B----4-:R-:W-:Y:S02]  /*19220*/  @!P4 LEA R10, P1, R8.reuse, R9, 0x1 ;  /* 0x00000009080ac211 */ /* 0x050fe400078208ff */
[C-C-:B--2---:R-:W-:Y:S02]  /*19230*/  @!P5 LEA.HI.X R13, R8.reuse, R52, R53.reuse, 0x1, P2 ;  /* 0x00000034080dd211 */ /* 0x144fe400010f0c35 */
[C---:B------:R-:W-:Y:S02]  /*19240*/  @!P3 LEA R6, P0, R8.reuse, R49, 0x1 ;  /* 0x000000310806b211 */ /* 0x040fe400078008ff */
[C-C-:B------:R-:W-:Y:S01]  /*19250*/  @!P4 LEA.HI.X R11, R8.reuse, R51, R53.reuse, 0x1, P1 ;  /* 0x00000033080bc211 */ /* 0x140fe200008f0c35 */
[----:B------:R1:W-:Y:S01]  /*19260*/  @!P5 ST.E.128 [R12.64], R32 ;  /* 0x000000200c00d985 */ /* 0x0003e2000c101d2c */
[----:B------:R-:W-:-:S03]  /*19270*/  @!P3 LEA.HI.X R7, R8, R50, R53, 0x1, P0 ;  /* 0x000000320807b211 */ /* 0x000fc600000f0c35 */
[----:B------:R1:W-:Y:S04]  /*19280*/  @!P4 ST.E.128 [R10.64], R36 ;  /* 0x000000240a00c985 */ /* 0x0003e8000c101d2c */
[----:B------:R1:W-:Y:S01]  /*19290*/  @!P3 ST.E.128 [R6.64], R40 ;  /* 0x000000280600b985 */ /* 0x0003e2000c101d2c */
[----:B------:R-:W-:Y:S05]  /*192a0*/  @P6 EXIT ;  /* 0x000000000000694d */ /* 0x000fea0003800000 */
[----:B---3--:R-:W-:-:S04]  /*192b0*/  LEA R2, P0, R8, R4, 0x1 ;  /* 0x0000000408027211 */ /* 0x008fc800078008ff */
[----:B------:R-:W-:-:S05]  /*192c0*/  LEA.HI.X R3, R8, R3, R53, 0x1, P0 ;  /* 0x0000000308037211 */ /* 0x000fca00000f0c35 */
[----:B------:R-:W-:Y:S01]  /*192d0*/  ST.E.128 [R2.64], R44 ;  /* 0x0000002c02007985 */ /* 0x000fe2000c101d2c */
[----:B------:R-:W-:Y:S05]  /*192e0*/  EXIT ;  /* 0x000000000000794d */ /* 0x000fea0003800000 */
.L_x_302:
        /* <DEDUP_REMOVED lines=19> */
.L_x_304:
[----:B-1----:R-:W1:Y:S01]  /*19420*/  S2R R12, SR_TID.X ;  /* 0x00000000000c7919 */ /* 0x002e620000002100 */
[----:B------:R-:W-:Y:S01]  /*19430*/  SHF.R.S32.HI R0, RZ, 0x1f, R8 ;  /* 0x0000001fff007819 */ /* 0x000fe20000011408 */
[----:B------:R-:W-:Y:S01]  /*19440*/  BSSY B0, `(.L_x_305) ;  /* 0x0000028000007945 */ /* 0x000fe20003800000 */
[----:B------:R-:W-:-:S02]  /*19450*/  SEL R10, R8, RZ, !P1 ;  /* 0x000000ff080a7207 */ /* 0x000fc40004800000 */
[----:B------:R-:W-:Y:S02]  /*19460*/  SEL R11, R0, RZ, !P1 ;  /* 0x000000ff000b7207 */ /* 0x000fe40004800000 */
[----:B-1----:R-:W-:-:S13]  /*19470*/  ISETP.GT.AND P0, PT, R12, 0x7f, PT ;  /* 0x0000007f0c00780c */ /* 0x002fda0003f04270 */
        /* <DEDUP_REMOVED lines=36> */
.L_x_306:
[----:B------:R-:W-:Y:S05]  /*196c0*/  BSYNC B0 ;  /* 0x0000000000007941 */ /* 0x000fea0003800000 */
.L_x_305:
        /* <DEDUP_REMOVED lines=103> */
.L_x_307:
        /* <DEDUP_REMOVED lines=12> */
.L_x_739:


//--------------------- .text._ZN7cutlass13device_kernelIN5flash19enable_sm80_to_sm89INS1_16FlashAttnFwdSm80INS1_25CollectiveMainloopFwdSm80ILi4ELi1ELb0EN4cute5tupleIJNS5_1CILi128EEENS7_ILi96EEENS7_ILi64EEEEEELi64ENS_6half_tEfNS_4arch4Sm80ELb0ELb1ELb0ELb1ELb0ELb1ELb1ELb0EEENS1_21CollectiveEpilogueFwdINS6_IJS8_SA_S9_EEENS6_IJNS7_ILi1EEESI_SI_EEESC_SE_Li128ELb1ELb1ELb0ELb0EEENS1_19SingleTileSchedulerILb1ELb0ELb1ELi128EEEEEEEEEvNT_6ParamsE --------------------------
	.section	.text._ZN7cutlass13device_kernelIN5flash19enable_sm80_to_sm89INS1_16FlashAttnFwdSm80INS1_25CollectiveMainloopFwdSm80ILi4ELi1ELb0EN4cute5tupleIJNS5_1CILi128EEENS7_ILi96EEENS7_ILi64EEEEEELi64ENS_6half_tEfNS_4arch4Sm80ELb0ELb1ELb0ELb1ELb0ELb1ELb1ELb0EEENS1_21CollectiveEpilogueFwdINS6_IJS8_SA_S9_EEENS6_IJNS7_ILi1EEESI_SI_EEESC_SE_Li128ELb1ELb1ELb0ELb0EEENS1_19SingleTileSchedulerILb1ELb0ELb1ELi128EEEEEEEEEvNT_6ParamsE,"ax",@progbits
	.sectioninfo	@"SHI_REGISTERS=255"
	.align	128
.text._ZN7cutlass13device_kernelIN5flash19enable_sm80_to_sm89INS1_16FlashAttnFwdSm80INS1_25CollectiveMainloopFwdSm80ILi4ELi1ELb0EN4cute5tupleIJNS5_1CILi128EEENS7_ILi96EEENS7_ILi64EEEEEELi64ENS_6half_tEfNS_4arch4Sm80ELb0ELb1ELb0ELb1ELb0ELb1ELb1ELb0EEENS1_21CollectiveEpilogueFwdINS6_IJS8_SA_S9_EEENS6_IJNS7_ILi1EEESI_SI_EEESC_SE_Li128ELb1ELb1ELb0ELb0EEENS1_19SingleTileSchedulerILb1ELb0ELb1ELi128EEEEEEEEEvNT_6ParamsE:
        .type           _ZN7cutlass13device_kernelIN5flash19enable_sm80_to_sm89INS1_16FlashAttnFwdSm80INS1_25CollectiveMainloopFwdSm80ILi4ELi1ELb0EN4cute5tupleIJNS5_1CILi128EEENS7_ILi96EEENS7_ILi64EEEEEELi64ENS_6half_tEfNS_4arch4Sm80ELb0ELb1ELb0ELb1ELb0ELb1ELb1ELb0EEENS1_21CollectiveEpilogueFwdINS6_IJS8_SA_S9_EEENS6_IJNS7_ILi1EEESI_SI_EEESC_SE_Li128ELb1ELb1ELb0ELb0EEENS1_19SingleTileSchedulerILb1ELb0ELb1ELi128EEEEEEEEEvNT_6ParamsE,@function
        .size           _ZN7cutlass13device_kernelIN5flash19enable_sm80_to_sm89INS1_16FlashAttnFwdSm80INS1_25CollectiveMainloopFwdSm80ILi4ELi1ELb0EN4cute5tupleIJNS5_1CILi128EEENS7_ILi96EEENS7_ILi64EEEEEELi64ENS_6half_tEfNS_4arch4Sm80ELb0ELb1ELb0ELb1ELb0ELb1ELb1ELb0EEENS1_21CollectiveEpilogueFwdINS6_IJS8_SA_S9_EEENS6_IJNS7_ILi1EEESI_SI_EEESC_SE_Li128ELb1ELb1ELb0ELb0EEENS1_19SingleTileSchedulerILb1ELb0ELb1ELi128EEEEEEEEEvNT_6ParamsE,(.L_x_740 - _ZN7cutlass13device_kernelIN5flash19enable_sm80_to_sm89INS1_16FlashAttnFwdSm80INS1_25CollectiveMainloopFwdSm80ILi4ELi1ELb0EN4cute5tupleIJNS5_1CILi128EEENS7_ILi96EEENS7_ILi64EEEEEELi64ENS_6half_tEfNS_4arch4Sm80ELb0ELb1ELb0ELb1ELb0ELb1ELb1ELb0EEENS1_21CollectiveEpilogueFwdINS6_IJS8_SA_S9_EEENS6_IJNS7_ILi1EEESI_SI_EEESC_SE_Li128ELb1ELb1ELb0ELb0EEENS1_19SingleTileSchedulerILb1ELb0ELb1ELi128EEEEEEEEEvNT_6ParamsE)
        .other          _ZN7cutlass13device_kernelIN5flash19enable_sm80_to_sm89INS1_16FlashAttnFwdSm80INS1_25CollectiveMainloopFwdSm80ILi4ELi1ELb0EN4cute5tupleIJNS5_1CILi128EEENS7_ILi96EEENS7_ILi64EEEEEELi64ENS_6half_tEfNS_4arch4Sm80ELb0ELb1ELb0ELb1ELb0ELb1ELb1ELb0EEENS1_21CollectiveEpilogueFwdINS6_IJS8_SA_S9_EEENS6_IJNS7_ILi1EEESI_SI_EEESC_SE_Li128ELb1ELb1ELb0ELb0EEENS1_19SingleTileSchedulerILb1ELb0ELb1ELi128EEEEEEEEEvNT_6ParamsE,@"STO_CUDA_ENTRY STV_DEFAULT"
_ZN7cutlass13device_kernelIN5flash19enable_sm80_to_sm89INS1_16FlashAttnFwdSm80INS1_25CollectiveMainloopFwdSm80ILi4ELi1ELb0EN4cute5tupleIJNS5_1CILi128EEENS7_ILi96EEENS7_ILi64EEEEEELi64ENS_6half_tEfNS_4arch4Sm80ELb0ELb1ELb0ELb1ELb0ELb1ELb1ELb0EEENS1_21CollectiveEpilogueFwdINS6_IJS8_SA_S9_EEENS6_IJNS7_ILi1EEESI_SI_EEESC_SE_Li128ELb1ELb1ELb0ELb0EEENS1_19SingleTileSchedulerILb1ELb0ELb1ELi128EEEEEEEEEvNT_6ParamsE:
        /* <DEDUP_REMOVED lines=17> */
.L_x_309:
        /* <DEDUP_REMOVED lines=8> */
.L_x_311:
[----:B------:R-:W-:-:S04]  /*0190*/  MOV R0, c[0x0][0x54c] ;  /* 0x0001530000007a02 */ /* 0x000fc80000000f00 */
.L_x_310:
[----:B------:R-:W-:Y:S01]  /*01a0*/  USHF.L.U32 UR4, UR4, 0x7, URZ ;  /* 0x0000000704047899 */ /* 0x000fe2000800063f */
[----:B-----5:R-:W-:-:S05]  /*01b0*/  IMAD R0, R0, c[0x0][0x548], RZ ;  /* 0x0001520000007a24 */ /* 0x020fca00078e02ff */
[----:B------:R-:W-:-:S04]  /*01c0*/  MOV R12, UR4 ;  /* 0x00000004000c7c02 */ /* 0x000fc80008000f00 */
[----:B------:R-:W-:-:S04]  /*01d0*/  ISETP.GE.AND P0, PT, R12, R0, PT ;  /* 0x000000000c00720c */ /* 0x000fc80003f06270 */
[----:B------:R-:W-:-:S05]  /*01e0*/  SEL R0, R5, 0xffffffff, !P0 ;  /* 0xffffffff05007807 */ /* 0x000fca0004000000 */
[----:B------:R2:W-:Y:S01]  /*01f0*/  STL [R1+0x64], R0 ;  /* 0x0000640001007387 */ /* 0x0005e20000100800 */
[----:B------:R-:W-:Y:S05]  /*0200*/  BRA `(.L_x_312) ;  /* 0x0000014000007947 */ /* 0x000fea0003800000 */
.L_x_308:
[----:B------:R-:W-:-:S04]  /*0210*/  ISETP.NE.U32.AND P0, PT, RZ, c[0x0][0x568], PT ;  /* 0x00015a00ff007a0c */ /* 0x000fc80003f05070 */
[----:B------:R-:W-:-:S13]  /*0220*/  ISETP.NE.AND.EX P0, PT, RZ, c[0x0][0x56c], PT, P0 ;  /* 0x00015b00ff007a0c */ /* 0x000fda0003f05300 */
[----:B------:R-:W-:Y:S05]  /*0230*/  @!P0 BRA `(.L_x_313) ;  /* 0x0000002000008947 */ /* 0x000fea0003800000 */
[----:B------:R1:W5:Y:S01]  /*0240*/  LDG.E R0, [R2.64] ;  /* 0x0000000802007981 */ /* 0x000362000c1e1900 */
[----:B------:R-:W-:Y:S05]  /*0250*/  BRA `(.L_x_314) ;  /* 0x0000009000007947 */ /* 0x000fea0003800000 */
.L_x_313:
        /* <DEDUP_REMOVED lines=8> */
.L_x_315:
[----:B------:R-:W-:-:S04]  /*02e0*/  MOV R0, c[0x0][0x54c] ;  /* 0x0001530000007a02 */ /* 0x000fc80000000f00 */
.L_x_314:
[----:B------:R-:W-:Y:S01]  /*02f0*/  USHF.L.U32 UR4, UR4, 0x7, URZ ;  /* 0x0000000704047899 */ /* 0x000fe2000800063f */
[----:B-----5:R-:W-:-:S05]  /*0300*/  IMAD R0, R0, c[0x0][0x548], RZ ;  /* 0x0001520000007a24 */ /* 0x020fca00078e02ff */
[----:B------:R-:W-:-:S04]  /*0310*/  MOV R12, UR4 ;  /* 0x00000004000c7c02 */ /* 0x000fc80008000f00 */
[----:B------:R-:W-:-:S04]  /*0320*/  ISETP.GE.AND P0, PT, R12, R0, PT ;  /* 0x000000000c00720c */ /* 0x000fc80003f06270 */
[----:B------:R-:W-:-:S05]  /*0330*/  SEL R0, R5, 0xffffffff, !P0 ;  /* 0xffffffff05007807 */ /* 0x000fca0004000000 */
[----:B------:R2:W-:Y:S04]  /*0340*/  STL [R1+0x64], R0 ;  /* 0x0000640001007387 */ /* 0x0005e80000100800 */
.L_x_312:
[----:B------:R-:W3:Y:S02]  /*0350*/  LDL R15, [R1+0x64] ;  /* 0x00006400010f7983 */ /* 0x000ee40000100800 */
[----:B---3--:R-:W-:-:S13]  /*0360*/  ISETP.GE.AND P0, PT, R15, RZ, PT ;  /* 0x000000ff0f00720c */ /* 0x008fda0003f06270 */
[----:B------:R-:W-:Y:S05]  /*0370*/  @!P0 EXIT ;  /* 0x000000000000894d */ /* 0x000fea0003800000 */
[----:B------:R-:W-:Y:S01]  /*0380*/  ISETP.NE.U32.AND P0, PT, RZ, c[0x0][0x370], PT ;  /* 0x0000dc00ff007a0c */ /* 0x000fe20003f05070 */
[----:B--2---:R-:W-:Y:S01]  /*0390*/  IMAD.MOV.U32 R0, RZ, RZ, c[0x0][0x168] ;  /* 0x00005a00ff007624 */ /* 0x004fe200078e00ff */
[----:B------:R-:W-:Y:S01]  /*03a0*/  ISETP.NE.U32.AND P1, PT, RZ, c[0x0][0x360], PT ;  /* 0x0000d800ff007a0c */ /* 0x000fe20003f25070 */
[----:B------:R-:W-:Y:S01]  /*03b0*/  CS2R R168, SRZ ;  /* 0x0000000000a87805 */ /* 0x000fe2000001ff00 */
        /* <DEDUP_REMOVED lines=11> */
[----:B-1----:R-:W-:Y:S01]  /*0470*/  IMAD.WIDE R2, R15, R14, c[0x0][0x358] ;  /* 0x0000d6000f027625 */ /* 0x002fe200078e020e */
[----:B------:R-:W-:-:S03]  /*0480*/  ISETP.NE.AND.EX P3, PT, RZ, c[0x0][0x35c], PT, P3 ;  /* 0x0000d700ff007a0c */ /* 0x000fc60003f65330 */
[CC--:B------:R-:W-:Y:S01]  /*0490*/  @P0 IMAD.WIDE R8, R15.reuse, R14.reuse, c[0x0][0x360] ;  /* 0x0000d8000f080625 */ /* 0x0c0fe200078e020e */
[----:B------:R-:W1:Y:S03]  /*04a0*/  S2R R34, SR_CTAID.Y ;  /* 0x0000000000227919 */ /* 0x000e660000002600 */
[----:B------:R-:W-:Y:S01]  /*04b0*/  @P2 IMAD.WIDE R10, R15, R14, c[0x0][0x370] ;  /* 0x0000dc000f0a2625 */ /* 0x000fe200078e020e */
[----:B------:R-:W2:Y:S04]  /*04c0*/  @P0 LDG.E R0, [R8.64] ;  /* 0x0000000808000981 */ /* 0x000ea8000c1e1900 */
[----:B------:R3:W5:Y:S04]  /*04d0*/  @P1 LDG.E R165, [R6.64] ;  /* 0x0000000806a51981 */ /* 0x000768000c1e1900 */
[----:B------:R3:W5:Y:S04]  /*04e0*/  @P4 LDG.E R168, [R4.64] ;  /* 0x0000000804a84981 */ /* 0x000768000c1e1900 */
[----:B------:R3:W5:Y:S04]  /*04f0*/  @P3 LDG.E R13, [R2.64] ;  /* 0x00000008020d3981 */ /* 0x000768000c1e1900 */
[----:B------:R4:W5:Y:S01]  /*0500*/  @P2 LDG.E R169, [R10.64] ;  /* 0x000000080aa92981 */ /* 0x000962000c1e1900 */
[----:B-1----:R-:W-:Y:S01]  /*0510*/  SHF.R.S32.HI R189, RZ, 0x1f, R34 ;  /* 0x0000001fffbd7819 */ /* 0x002fe20000011422 */
[----:B----4-:R-:W-:-:S02]  /*0520*/  IMAD.MOV.U32 R10, RZ, RZ, c[0x0][0x1d0] ;  /* 0x00007400ff0a7624 */ /* 0x010fc400078e00ff */
[----:B--2---:R1:W-:Y:S01]  /*0530*/  STL [R1+0x2c], R0 ;  /* 0x00002c0001007387 */ /* 0x0043e20000100800 */
[----:B------:R-:W-:Y:S02]  /*0540*/  IMAD.MOV.U32 R9, RZ, RZ, R0 ;  /* 0x000000ffff097224 */ /* 0x000fe400078e0000 */
[----:B-1----:R-:W-:Y:S01]  /*0550*/  IMAD.MOV.U32 R0, RZ, RZ, c[0x0][0x228] ;  /* 0x00008a00ff007624 */ /* 0x002fe200078e00ff */
[----:B------:R-:W-:Y:S05]  /*0560*/  @P0 BRA `(.L_x_316) ;  /* 0x0000005000000947 */ /* 0x000fea0003800000 */
[----:B---3--:R-:W-:Y:S05]  /*0570*/  @!P1 BRA `(.L_x_316) ;  /* 0x0000004000009947 */ /* 0x008fea0003800000 */
[----:B------:R1:W2:Y:S04]  /*0580*/  LDG.E R8, [R6.64] ;  /* 0x0000000806087981 */ /* 0x0002a8000c1e1900 */
[----:B-1----:R-:W2:Y:S02]  /*0590*/  LDG.E R6, [R6.64+0x4] ;  /* 0x0000040806067981 */ /* 0x002ea4000c1e1900 */
[----:B--2---:R-:W-:-:S05]  /*05a0*/  IADD3 R9, -R8, R6, RZ ;  /* 0x0000000608097210 */ /* 0x004fca0007ffe1ff */
[----:B------:R1:W-:Y:S02]  /*05b0*/  STL [R1+0x2c], R9 ;  /* 0x00002c0901007387 */ /* 0x0003e40000100800 */
.L_x_316:
[----:B---3--:R-:W-:-:S04]  /*05c0*/  ISETP.NE.U32.AND P0, PT, RZ, c[0x0][0x368], PT ;  /* 0x0000da00ff007a0c */ /* 0x008fc80003f05070 */
[----:B------:R-:W-:-:S13]  /*05d0*/  ISETP.NE.AND.EX P0, PT, RZ, c[0x0][0x36c], PT, P0 ;  /* 0x0000db00ff007a0c */ /* 0x000fda0003f05300 */
[----:B------:R-:W-:Y:S05]  /*05e0*/  @!P0 BRA `(.L_x_317) ;  /* 0x0000003000008947 */ /* 0x000fea0003800000 */
[----:B------:R-:W-:-:S05]  /*05f0*/  IMAD.WIDE R4, R15, R14, c[0x0][0x368] ;  /* 0x0000da000f047625 */ /* 0x000fca00078e020e */
[----:B------:R2:W5:Y:S01]  /*0600*/  LDG.E R10, [R4.64] ;  /* 0x00000008040a7981 */ /* 0x000562000c1e1900 */
[----:B------:R-:W-:Y:S05]  /*0610*/  BRA `(.L_x_318) ;  /* 0x0000004000007947 */ /* 0x000fea0003800000 */
.L_x_317:
[----:B------:R-:W-:Y:S05]  /*0620*/  @!P4 BRA `(.L_x_318) ;  /* 0x000000300000c947 */ /* 0x000fea0003800000 */
[----:B------:R2:W3:Y:S04]  /*0630*/  LDG.E R6, [R4.64] ;  /* 0x0000000804067981 */ /* 0x0004e8000c1e1900 */
[----:B--2---:R-:W3:Y:S02]  /*0640*/  LDG.E R4, [R4.64+0x4] ;  /* 0x0000040804047981 */ /* 0x004ee4000c1e1900 */
[----:B---3--:R-:W-:Y:S02]  /*0650*/  IADD3 R10, -R6, R4, RZ ;  /* 0x00000004060a7210 */ /* 0x008fe40007ffe1ff */
.L_x_318:
[----:B--2---:R2:W3:Y:S04]  /*0660*/  @P3 LDG.E R5, [R2.64] ;  /* 0x0000000802053981 */ /* 0x0044e8000c1e1900 */
[----:B------:R2:W3:Y:S01]  /*0670*/  @P3 LDG.E R4, [R2.64+0x4] ;  /* 0x0000040802043981 */ /* 0x0004e2000c1e1900 */
[----:B------:R-:W-:Y:S01]  /*0680*/  ISETP.NE.U32.AND P0, PT, RZ, c[0x0][0x378], PT ;  /* 0x0000de00ff007a0c */ /* 0x000fe20003f05070 */
[----:B------:R-:W-:-:S02]  /*0690*/  IMAD.MOV.U32 R6, RZ, RZ, c[0x0][0x2c4] ;  /* 0x0000b100ff067624 */ /* 0x000fc400078e00ff */
[----:B-----5:R-:W-:Y:S01]  /*06a0*/  IMAD.MOV.U32 R149, RZ, RZ, R10 ;  /* 0x000000ffff957224 */ /* 0x020fe200078e000a */
[----:B------:R-:W-:Y:S02]  /*06b0*/  ISETP.NE.AND.EX P0, PT, RZ, c[0x0][0x37c], PT, P0 ;  /* 0x0000df00ff007a0c */ /* 0x000fe40003f05300 */
[----:B------:R-:W-:Y:S01]  /*06c0*/  ISETP.NE.AND P2, PT, R6, 0x1, PT ;  /* 0x000000010600780c */ /* 0x000fe20003f45270 */
[----:B------:R-:W-:Y:S02]  /*06d0*/  IMAD.IADD R6, R10, 0x1, -R169 ;  /* 0x000000010a067824 */ /* 0x000fe400078e0aa9 */
[----:B------:R-:W-:Y:S02]  /*06e0*/  IMAD.MOV.U32 R209, RZ, RZ, R12 ;  /* 0x000000ffffd17224 */ /* 0x000fe400078e000c */
[----:B------:R-:W-:-:S06]  /*06f0*/  IMAD.MOV.U32 R7, RZ, RZ, c[0x0][0x32c] ;  /* 0x0000cb00ff077624 */ /* 0x000fcc00078e00ff */
[----:B--2---:R-:W-:-:S05]  /*0700*/  @P0 IMAD.WIDE R2, R15, R14, c[0x0][0x378] ;  /* 0x0000de000f020625 */ /* 0x004fca00078e020e */
[----:B------:R2:W5:Y:S01]  /*0710*/  @P0 LDG.E R149, [R2.64] ;  /* 0x0000000802950981 */ /* 0x000562000c1e1900 */
[----:B------:R-:W-:Y:S02]  /*0720*/  ISETP.GE.AND P1, PT, R7, 0x1, PT ;  /* 0x000000010700780c */ /* 0x000fe40003f26270 */
[----:B------:R-:W-:-:S04]  /*0730*/  LOP3.LUT R229, R229, 0xffefffff, RZ, 0xc0, !PT ;  /* 0xffefffffe5e57812 */ /* 0x000fc800078ec0ff */
[----:B------:R-:W-:-:S04]  /*0740*/  @P2 LOP3.LUT R229, R229, 0x100000, RZ, 0xfc, !PT ;  /* 0x00100000e5e52812 */ /* 0x000fc800078efcff */
[----:B------:R-:W-:-:S04]  /*0750*/  LOP3.LUT R229, R229, 0xfff7ffff, RZ, 0xc0, !PT ;  /* 0xfff7ffffe5e57812 */ /* 0x000fc800078ec0ff */
[----:B------:R-:W-:Y:S02]  /*0760*/  @P1 LOP3.LUT R229, R229, 0x80000, RZ, 0xfc, !PT ;  /* 0x00080000e5e51812 */ /* 0x000fe400078efcff */
[----:B--2---:R-:W-:-:S05]  /*0770*/  @P2 IADD3 R2, R209, 0x7f, RZ ;  /* 0x0000007fd1022810 */ /* 0x004fca0007ffe0ff */
[----:B------:R-:W-:Y:S01]  /*0780*/  @P2 IMAD.HI.U32 R3, R2, c[0x0][0x2c8], RZ ;  /* 0x0000b20002032a27 */ /* 0x000fe200078e00ff */
[----:B------:R-:W-:-:S04]  /*0790*/  IADD3 R2, R12, 0x7f, RZ ;  /* 0x0000007f0c027810 */ /* 0x000fc80007ffe0ff */
[----:B------:R-:W-:Y:S01]  /*07a0*/  @P2 SHF.R.U32.HI R2, RZ, c[0x0][0x2cc], R3 ;  /* 0x0000b300ff022a19 */ /* 0x000fe20000011603 */
[----:B---3--:R-:W-:-:S04]  /*07b0*/  @P3 IMAD.IADD R0, R4, 0x1, -R5 ;  /* 0x0000000104003824 */ /* 0x008fc800078e0a05 */
[----:B------:R-:W-:-:S05]  /*07c0*/  IMAD.IADD R8, R6, 0x1, R0 ;  /* 0x0000000106087824 */ /* 0x000fca00078e0200 */
[----:B------:R2:W-:Y:S01]  /*07d0*/  STL [R1+0x28], R8 ;  /* 0x0000280801007387 */ /* 0x0005e20000100800 */
[----:B------:R-:W-:-:S05]  /*07e0*/  IADD3 R179, R8, 0x1, -R9 ;  /* 0x0000000108b37810 */ /* 0x000fca0007ffe809 */
[----:B------:R-:W-:-:S05]  /*07f0*/  IMAD.IADD R2, R179, 0x1, R2 ;  /* 0x00000001b3027824 */ /* 0x000fca00078e0202 */
[----:B------:R-:W-:Y:S01]  /*0800*/  IADD3 R5, R2, c[0x0][0x328], RZ ;  /* 0x0000ca0002057a10 */ /* 0x000fe20007ffe0ff */
[----:B------:R-:W-:Y:S05]  /*0810*/  @!P1 BRA `(.L_x_319) ;  /* 0x000000e000009947 */ /* 0x000fea0003800000 */
[C---:B------:R-:W-:Y:S02]  /*0820*/  ISETP.GT.AND P0, PT, R2.reuse, RZ, PT ;  /* 0x000000ff0200720c */ /* 0x040fe40003f04270 */
[----:B------:R-:W-:-:S11]  /*0830*/  IADD3 R3, R2, -0x1, RZ ;  /* 0xffffffff02037810 */ /* 0x000fd60007ffe0ff */
[----:B------:R-:W-:Y:S05]  /*0840*/  @P0 BRA `(.L_x_320) ;  /* 0x0000006000000947 */ /* 0x000fea0003800000 */
[----:B------:R-:W-:Y:S01]  /*0850*/  ISETP.NE.AND P0, PT, R7, 0x1, PT ;  /* 0x000000010700780c */ /* 0x000fe20003f05270 */
[----:B------:R-:W-:-:S12]  /*0860*/  IMAD.MOV R2, RZ, RZ, -R2 ;  /* 0x000000ffff027224 */ /* 0x000fd800078e0a02 */
[----:B------:R-:W-:-:S05]  /*0870*/  @P0 IMAD.HI.U32 R3, R2, c[0x0][0x330], RZ ;  /* 0x0000cc0002030a27 */ /* 0x000fca00078e00ff */
[----:B------:R-:W-:-:S04]  /*0880*/  @P0 SHF.R.U32.HI R2, RZ, c[0x0][0x334], R3 ;  /* 0x0000cd00ff020a19 */ /* 0x000fc80000011603 */
[----:B------:R-:W-:Y:S01]  /*0890*/  LOP3.LUT R3, RZ, R2, RZ, 0x33, !PT ;  /* 0x00000002ff037212 */ /* 0x000fe200078e33ff */
[----:B------:R-:W-:Y:S05]  /*08a0*/  BRA `(.L_x_321) ;  /* 0x0000003000007947 */ /* 0x000fea0003800000 */
.L_x_320:
[----:B------:R-:W-:-:S13]  /*08b0*/  ISETP.NE.AND P0, PT, R7, 0x1, PT ;  /* 0x000000010700780c */ /* 0x000fda0003f05270 */
[----:B------:R-:W-:-:S05]  /*08c0*/  @P0 IMAD.HI.U32 R2, R3, c[0x0][0x330], RZ ;  /* 0x0000cc0003020a27 */ /* 0x000fca00078e00ff */
[----:B------:R-:W-:-:S05]  /*08d0*/  @P0 SHF.R.U32.HI R3, RZ, c[0x0][0x334], R2 ;  /* 0x0000cd00ff030a19 */ /* 0x000fca0000011602 */
.L_x_321:
[----:B------:R-:W-:-:S05]  /*08e0*/  IMAD R3, R3, R7, c[0x0][0x32c] ;  /* 0x0000cb0003037624 */ /* 0x000fca00078e0207 */
[----:B------:R-:W-:Y:S02]  /*08f0*/  IMNMX R5, R5, R3, PT ;  /* 0x0000000305057217 */ /* 0x000fe40003800200 */
.L_x_319:
[C---:B------:R-:W-:Y:S01]  /*0900*/  IADD3 R3, R8.reuse, 0x5f, RZ ;  /* 0x0000005f08037810 */ /* 0x040fe20007ffe0ff */
[----:B--2---:R-:W-:Y:S02]  /*0910*/  IMAD.IADD R8, R8, 0x1, -R9 ;  /* 0x0000000108087824 */ /* 0x004fe400078e0a09 */
[----:B------:R-:W-:-:S03]  /*0920*/  @P2 IMAD.HI.U32 R4, R209, c[0x0][0x2c8], RZ ;  /* 0x0000b200d1042a27 */ /* 0x000fc600078e00ff */
[----:B------:R2:W-:Y:S01]  /*0930*/  STL [R1+0x20], R8 ;  /* 0x0000200801007387 */ /* 0x0005e20000100800 */
[----:B------:R-:W-:Y:S01]  /*0940*/  IMAD.MOV.U32 R2, RZ, RZ, R209 ;  /* 0x000000ffff027224 */ /* 0x000fe200078e00d1 */
[----:B------:R-:W-:Y:S01]  /*0950*/  @P2 SHF.R.U32.HI R2, RZ, c[0x0][0x2cc], R4 ;  /* 0x0000b300ff022a19 */ /* 0x000fe20000011604 */
[----:B------:R-:W-:-:S04]  /*0960*/  IMAD.HI R3, R3, 0x2aaaaaab, RZ ;  /* 0x2aaaaaab03037827 */ /* 0x000fc800078e02ff */
[----:B------:R-:W-:Y:S01]  /*0970*/  IMAD.IADD R2, R8, 0x1, R2 ;  /* 0x0000000108027824 */ /* 0x000fe200078e0202 */
[----:B------:R-:W-:-:S04]  /*0980*/  SHF.R.U32.HI R4, RZ, 0x1f, R3 ;  /* 0x0000001fff047819 */ /* 0x000fc80000011603 */
[----:B------:R-:W-:Y:S02]  /*0990*/  LEA.HI.SX32 R180, R3, R4, 0x1c ;  /* 0x0000000403b47211 */ /* 0x000fe400078fe2ff */
[----:B------:R-:W-:Y:S01]  /*09a0*/  IADD3 R4, R2, -c[0x0][0x324], RZ ;  /* 0x8000c90002047a10 */ /* 0x000fe20007ffe0ff */
[----:B------:R-:W-:Y:S05]  /*09b0*/  @!P1 BRA `(.L_x_322) ;  /* 0x000000d000009947 */ /* 0x000fea0003800000 */
[----:B------:R-:W-:-:S13]  /*09c0*/  ISETP.GT.AND P0, PT, R2, -0x1, PT ;  /* 0xffffffff0200780c */ /* 0x000fda0003f04270 */
[----:B------:R-:W-:Y:S05]  /*09d0*/  @P0 BRA `(.L_x_323) ;  /* 0x0000006000000947 */ /* 0x000fea0003800000 */
[----:B------:R-:W-:Y:S02]  /*09e0*/  ISETP.NE.AND P0, PT, R7, 0x1, PT ;  /* 0x000000010700780c */ /* 0x000fe40003f05270 */
[----:B------:R-:W-:-:S11]  /*09f0*/  LOP3.LUT R2, RZ, R2, RZ, 0x33, !PT ;  /* 0x00000002ff027212 */ /* 0x000fd600078e33ff */
[----:B------:R-:W-:-:S05]  /*0a00*/  @P0 IMAD.HI.U32 R3, R2, c[0x0][0x330], RZ ;  /* 0x0000cc0002030a27 */ /* 0x000fca00078e00ff */
[----:B------:R-:W-:-:S04]  /*0a10*/  @P0 SHF.R.U32.HI R2, RZ, c[0x0][0x334], R3 ;  /* 0x0000cd00ff020a19 */ /* 0x000fc80000011603 */
[----:B------:R-:W-:Y:S01]  /*0a20*/  LOP3.LUT R2, RZ, R2, RZ, 0x33, !PT ;  /* 0x00000002ff027212 */ /* 0x000fe200078e33ff */
[----:B------:R-:W-:Y:S05]  /*0a30*/  BRA `(.L_x_324) ;  /* 0x0000003000007947 */ /* 0x000fea0003800000 */
.L_x_323:
[----:B------:R-:W-:-:S13]  /*0a40*/  ISETP.NE.AND P0, PT, R7, 0x1, PT ;  /* 0x000000010700780c */ /* 0x000fda0003f05270 */
[----:B------:R-:W-:-:S05]  /*0a50*/  @P0 IMAD.HI.U32 R3, R2, c[0x0][0x330], RZ ;  /* 0x0000cc0002030a27 */ /* 0x000fca00078e00ff */
[----:B------:R-:W-:-:S05]  /*0a60*/  @P0 SHF.R.U32.HI R2, RZ, c[0x0][0x334], R3 ;  /* 0x0000cd00ff020a19 */ /* 0x000fca0000011603 */
.L_x_324:
[----:B------:R-:W-:-:S05]  /*0a70*/  IMAD R2, R2, c[0x0][0x32c], RZ ;  /* 0x0000cb0002027a24 */ /* 0x000fca00078e02ff */
[----:B------:R-:W-:-:S04]  /*0a80*/  IMNMX R4, R4, R2, !PT ;  /* 0x0000000204047217 */ /* 0x000fc80007800200 */
.L_x_322:
[----:B------:R-:W-:Y:S01]  /*0a90*/  IADD3 R3, R5, 0x5f, RZ ;  /* 0x0000005f05037810 */ /* 0x000fe20007ffe0ff */
[----:B------:R-:W-:-:S04]  /*0aa0*/  IMAD.HI R2, R4, 0x2aaaaaab, RZ ;  /* 0x2aaaaaab04027827 */ /* 0x000fc800078e02ff */
[----:B------:R-:W-:Y:S01]  /*0ab0*/  IMAD.HI R4, R3, 0x2aaaaaab, RZ ;  /* 0x2aaaaaab03047827 */ /* 0x000fe200078e02ff */
[----:B------:R-:W-:-:S04]  /*0ac0*/  SHF.R.U32.HI R3, RZ, 0x1f, R2 ;  /* 0x0000001fff037819 */ /* 0x000fc80000011602 */
[----:B------:R-:W-:Y:S02]  /*0ad0*/  SHF.R.U32.HI R5, RZ, 0x1f, R4 ;  /* 0x0000001fff057819 */ /* 0x000fe40000011604 */
[----:B------:R-:W-:Y:S02]  /*0ae0*/  LEA.HI.SX32 R2, R2, R3, 0x1c ;  /* 0x0000000302027211 */ /* 0x000fe400078fe2ff */
[----:B------:R-:W-:Y:S02]  /*0af0*/  LEA.HI.SX32 R4, R4, R5, 0x1c ;  /* 0x0000000504047211 */ /* 0x000fe400078fe2ff */
[----:B------:R-:W-:Y:S02]  /*0b00*/  IMNMX R3, RZ, R2, !PT ;  /* 0x00000002ff037217 */ /* 0x000fe40007800200 */
[----:B------:R-:W-:-:S03]  /*0b10*/  IMNMX R2, R4, R180, PT ;  /* 0x000000b404027217 */ /* 0x000fc60003800200 */
[--C-:B------:R-:W-:Y:S02]  /*0b20*/  IMAD R3, R3, 0x60, -R6.reuse ;  /* 0x0000006003037824 */ /* 0x100fe400078e0a06 */
[----:B------:R-:W-:-:S03]  /*0b30*/  IMAD R2, R2, 0x60, -R6 ;  /* 0x0000006002027824 */ /* 0x000fc600078e0a06 */
[----:B------:R-:W-:Y:S02]  /*0b40*/  IMNMX R3, RZ, R3, !PT ;  /* 0x00000003ff037217 */ /* 0x000fe40007800200 */
[----:B------:R-:W-:-:S03]  /*0b50*/  IMNMX R2, R2, R0, PT ;  /* 0x0000000002027217 */ /* 0x000fc60003800200 */
[----:B------:R-:W-:Y:S01]  /*0b60*/  IMAD.WIDE.U32 R4, R3, -0x55555555, RZ ;  /* 0xaaaaaaab03047825 */ /* 0x000fe200078e00ff */
[----:B------:R-:W-:-:S04]  /*0b70*/  ISETP.GT.AND P0, PT, R2, R3, PT ;  /* 0x000000030200720c */ /* 0x000fc80003f04270 */
[----:B------:R-:W-:-:S05]  /*0b80*/  SHF.R.U32.HI R145, RZ, 0x6, R5 ;  /* 0x00000006ff917819 */ /* 0x000fca0000011605 */
[----:B------:R-:W-:-:S04]  /*0b90*/  IMAD.MOV.U32 R6, RZ, RZ, R145 ;  /* 0x000000ffff067224 */ /* 0x000fc800078e0091 */
[----:B------:R-:W-:-:S05]  /*0ba0*/  @P0 IADD3 R2, R2, 0x5f, RZ ;  /* 0x0000005f02020810 */ /* 0x000fca0007ffe0ff */
[----:B------:R-:W-:-:S05]  /*0bb0*/  @P0 IMAD.HI R2, R2, 0x2aaaaaab, RZ ;  /* 0x2aaaaaab02020827 */ /* 0x000fca00078e02ff */
[----:B------:R-:W-:-:S04]  /*0bc0*/  @P0 SHF.R.U32.HI R3, RZ, 0x1f, R2 ;  /* 0x0000001fff030819 */ /* 0x000fc80000011602 */
[----:B------:R-:W-:-:S04]  /*0bd0*/  @P0 LEA.HI.SX32 R6, R2, R3, 0x1c ;  /* 0x0000000302060211 */ /* 0x000fc800078fe2ff */
[----:B------:R-:W-:-:S13]  /*0be0*/  ISETP.GT.AND P0, PT, R6, R145, PT ;  /* 0x000000910600720c */ /* 0x000fda0003f04270 */
[----:B------:R-:W-:Y:S05]  /*0bf0*/  @!P0 BRA `(.L_x_325) ;  /* 0x00005e6000008947 */ /* 0x000fea0003800000 */
[----:B------:R-:W-:-:S04]  /*0c00*/  ISETP.NE.U32.AND P0, PT, RZ, c[0x0][0x340], PT ;  /* 0x0000d000ff007a0c */ /* 0x000fc80003f05070 */
[----:B------:R-:W-:-:S13]  /*0c10*/  ISETP.NE.AND.EX P2, PT, RZ, c[0x0][0x344], PT, P0 ;  /* 0x0000d100ff007a0c */ /* 0x000fda0003f45300 */
[----:B------:R-:W-:-:S05]  /*0c20*/  @P2 IMAD.WIDE R2, R15, R14, c[0x0][0x340] ;  /* 0x0000d0000f022625 */ /* 0x000fca00078e020e */
[----:B-1----:R1:W3:Y:S01]  /*0c30*/  @P2 LDG.E R9, [R2.64] ;  /* 0x0000000802092981 */ /* 0x0022e2000c1e1900 */
[----:B------:R-:W-:Y:S01]  /*0c40*/  SHF.R.S32.HI R32, RZ, 0x1f, R215 ;  /* 0x0000001fff207819 */ /* 0x000fe200000114d7 */
[----:B------:R-:W-:Y:S01]  /*0c50*/  IMAD.MOV.U32 R152, RZ, RZ, 0x60 ;  /* 0x00000060ff987424 */ /* 0x000fe200078e00ff */
[----:B--2---:R-:W-:Y:S01]  /*0c60*/  SHF.R.S32.HI R8, RZ, 0x1f, R15 ;  /* 0x0000001fff087819 */ /* 0x004fe2000001140f */
[----:B------:R-:W-:Y:S01]  /*0c70*/  IMAD.MOV.U32 R148, RZ, RZ, c[0x0][0x238] ;  /* 0x00008e00ff947624 */ /* 0x000fe200078e00ff */
[-C--:B------:R-:W-:Y:S01]  /*0c80*/  LEA.HI R5, R32, R215.reuse, RZ, 0x3 ;  /* 0x000000d720057211 */ /* 0x080fe200078f18ff */
[----:B------:R-:W-:Y:S01]  /*0c90*/  IMAD R181, R152, c[0x0][0x23c], RZ ;  /* 0x00008f0098b57a24 */ /* 0x000fe200078e02ff */
[----:B------:R-:W-:Y:S01]  /*0ca0*/  IADD3 R36, R6, -0x1, RZ ;  /* 0xffffffff06247810 */ /* 0x000fe20007ffe0ff */
[----:B------:R-:W-:Y:S01]  /*0cb0*/  IMAD.WIDE.U32 R158, R152, c[0x0][0x238], RZ ;  /* 0x00008e00989e7a25 */ /* 0x000fe200078e00ff */
[----:B------:R-:W-:Y:S01]  /*0cc0*/  SEL R24, R8, RZ, !P3 ;  /* 0x000000ff08187207 */ /* 0x000fe20005800000 */
[----:B------:R-:W-:Y:S01]  /*0cd0*/  ULDC.U8 UR4, c[0x0][0x298] ;  /* 0x0000a60000047ab9 */ /* 0x000fe20000000000 */
[----:B------:R-:W-:Y:S01]  /*0ce0*/  SEL R90, R15, RZ, !P3 ;  /* 0x000000ff0f5a7207 */ /* 0x000fe20005800000 */
[----:B------:R-:W-:Y:S01]  /*0cf0*/  IMAD.IADD R181, R159, 0x1, R181 ;  /* 0x000000019fb57824 */ /* 0x000fe200078e02b5 */
[----:B------:R-:W-:Y:S01]  /*0d00*/  LEA.HI R21, R32, R215, RZ, 0x2 ;  /* 0x000000d720157211 */ /* 0x000fe200078f10ff */
[----:B------:R-:W-:Y:S01]  /*0d10*/  IMAD.MOV.U32 R33, RZ, RZ, c[0x0][0x23c] ;  /* 0x00008f00ff217624 */ /* 0x000fe200078e00ff */
[----:B------:R-:W-:Y:S01]  /*0d20*/  IADD3 R22, R168, R10, RZ ;  /* 0x0000000aa8167210 */ /* 0x000fe20007ffe0ff */
[----:B------:R-:W-:Y:S01]  /*0d30*/  IMAD.MOV.U32 R188, RZ, RZ, c[0x0][0x27c] ;  /* 0x00009f00ffbc7624 */ /* 0x000fe200078e00ff */
[----:B------:R-:W-:Y:S01]  /*0d40*/  LOP3.LUT R30, R21, 0xfffffffc, RZ, 0xc0, !PT ;  /* 0xfffffffc151e7812 */ /* 0x000fe200078ec0ff */
[----:B------:R-:W-:Y:S01]  /*0d50*/  IMAD.SHL.U32 R11, R33, 0x20, RZ ;  /* 0x00000020210b7824 */ /* 0x000fe200078e00ff */
[----:B------:R-:W-:Y:S01]  /*0d60*/  SHF.R.S32.HI R26, RZ, 0x1f, R22 ;  /* 0x0000001fff1a7819 */ /* 0x000fe20000011416 */
[----:B------:R-:W-:Y:S01]  /*0d70*/  IMAD R20, R189, c[0x0][0x260], RZ ;  /* 0x00009800bd147a24 */ /* 0x000fe200078e02ff */
[----:B------:R-:W-:Y:S01]  /*0d80*/  SHF.R.S32.HI R88, RZ, 0x2, R21 ;  /* 0x00000002ff587819 */ /* 0x000fe20000011415 */
[----:B------:R-:W-:Y:S01]  /*0d90*/  IMAD.IADD R30, R215, 0x1, -R30 ;  /* 0x00000001d71e7824 */ /* 0x000fe200078e0a1e */
[----:B------:R-:W-:Y:S01]  /*0da0*/  MOV R161, 0x6 ;  /* 0x0000000600a17802 */ /* 0x000fe20000000f00 */
[----:B------:R-:W-:Y:S01]  /*0db0*/  IMAD R10, R26, c[0x0][0x1e0], RZ ;  /* 0x000078001a0a7a24 */ /* 0x000fe200078e02ff */
[----:B-1----:R-:W-:Y:S01]  /*0dc0*/  LOP3.LUT R2, R5, 0x1ffffff8, RZ, 0xc0, !PT ;  /* 0x1ffffff805027812 */ /* 0x002fe200078ec0ff */
[C---:B------:R-:W-:Y:S01]  /*0dd0*/  IMAD.SHL.U32 R28, R30.reuse, 0x8, RZ ;  /* 0x000000081e1c7824 */ /* 0x040fe200078e00ff */
[----:B------:R-:W-:Y:S01]  /*0de0*/  SHF.R.S32.HI R5, RZ, 0x3, R5 ;  /* 0x00000003ff057819 */ /* 0x000fe20000011405 */
[----:B------:R-:W-:Y:S01]  /*0df0*/  IMAD.SHL.U32 R30, R30, 0x4, RZ ;  /* 0x000000041e1e7824 */ /* 0x000fe200078e00ff */
[----:B------:R-:W-:Y:S01]  /*0e00*/  SHF.R.S32.HI R3, RZ, 0x1f, R13 ;  /* 0x0000001fff037819 */ /* 0x000fe2000001140d */
[----:B------:R-:W-:Y:S01]  /*0e10*/  IMAD.IADD R2, R215, 0x1, -R2 ;  /* 0x00000001d7027824 */ /* 0x000fe200078e0a02 */
[C---:B------:R-:W-:Y:S01]  /*0e20*/  IADD3 R144, P0, R5.reuse, R13, RZ ;  /* 0x0000000d05907210 */ /* 0x040fe20007f1e0ff */
[----:B------:R-:W-:Y:S01]  /*0e30*/  IMAD.IADD R126, R0, 0x1, -R5 ;  /* 0x00000001007e7824 */ /* 0x000fe200078e0a05 */
[----:B------:R-:W-:Y:S01]  /*0e40*/  SHF.R.S32.HI R27, RZ, 0x1f, R88 ;  /* 0x0000001fff1b7819 */ /* 0x000fe20000011458 */
[----:B------:R-:W-:Y:S01]  /*0e50*/  IMAD.SHL.U32 R12, R2, 0x8, RZ ;  /* 0x00000008020c7824 */ /* 0x000fe200078e00ff */
[C---:B------:R-:W-:Y:S01]  /*0e60*/  LEA.HI.X.SX32 R146, R5.reuse, R3, 0x1, P0 ;  /* 0x0000000305927211 */ /* 0x040fe200000f0eff */
[----:B------:R-:W-:Y:S01]  /*0e70*/  IMAD R16, R36, -0x60, R126 ;  /* 0xffffffa024107824 */ /* 0x000fe200078e027e */
[----:B------:R-:W-:Y:S01]  /*0e80*/  SHF.R.S32.HI R31, RZ, 0x1f, R30 ;  /* 0x0000001fff1f7819 */ /* 0x000fe2000001141e */
[----:B------:R-:W-:Y:S01]  /*0e90*/  IMAD.SHL.U32 R5, R5, 0x40, RZ ;  /* 0x0000004005057824 */ /* 0x000fe200078e00ff */
[----:B------:R-:W-:Y:S01]  /*0ea0*/  SHF.R.S32.HI R13, RZ, 0x1f, R12 ;  /* 0x0000001fff0d7819 */ /* 0x000fe2000001140c */
[----:B------:R-:W-:Y:S01]  /*0eb0*/  IMAD R2, R146, c[0x0][0x238], RZ ;  /* 0x00008e0092027a24 */ /* 0x000fe200078e02ff */
[----:B------:R-:W-:Y:S01]  /*0ec0*/  ISETP.GE.AND P0, PT, R16, 0x1, PT ;  /* 0x000000011000780c */ /* 0x000fe20003f06270 */
[----:B------:R-:W-:Y:S01]  /*0ed0*/  IMAD R10, R22, c[0x0][0x1e4], R10 ;  /* 0x00007900160a7a24 */ /* 0x000fe200078e020a */
[----:B------:R-:W-:Y:S01]  /*0ee0*/  ISETP.GE.AND P5, PT, R12, c[0x0][0x1d4], PT ;  /* 0x000075000c007a0c */ /* 0x000fe20003fa6270 */
[C---:B------:R-:W-:Y:S01]  /*0ef0*/  IMAD R4, R144.reuse, c[0x0][0x23c], R2 ;  /* 0x00008f0090047a24 */ /* 0x040fe200078e0202 */
[----:B------:R-:W-:Y:S01]  /*0f00*/  SHF.R.S32.HI R29, RZ, 0x1f, R28 ;  /* 0x0000001fff1d7819 */ /* 0x000fe2000001141c */
[----:B------:R-:W-:Y:S01]  /*0f10*/  IMAD.WIDE.U32 R2, R144, c[0x0][0x238], R12 ;  /* 0x00008e0090027a25 */ /* 0x000fe200078e000c */
[----:B------:R-:W-:-:S02]  /*0f20*/  IADD3 R106, R28, 0x20, RZ ;  /* 0x000000201c6a7810 */ /* 0x000fc40007ffe0ff */
[C---:B------:R-:W-:Y:S01]  /*0f30*/  IADD3 R150, R88.reuse, 0x40, RZ ;  /* 0x0000004058967810 */ /* 0x040fe20007ffe0ff */
[----:B------:R-:W-:Y:S01]  /*0f40*/  IMAD.IADD R3, R3, 0x1, R4 ;  /* 0x0000000103037824 */ /* 0x000fe200078e0204 */
[----:B------:R-:W-:Y:S01]  /*0f50*/  IADD3 R151, R88, 0x20, RZ ;  /* 0x0000002058977810 */ /* 0x000fe20007ffe0ff */
[----:B------:R-:W-:Y:S01]  /*0f60*/  IMAD R4, R189, c[0x0][0x240], RZ ;  /* 0x00009000bd047a24 */ /* 0x000fe200078e02ff */
[----:B------:R-:W-:Y:S01]  /*0f70*/  P2R R147, PR, RZ, 0x20 ;  /* 0x00000020ff937803 */ /* 0x000fe20000000000 */
[----:B------:R-:W-:-:S04]  /*0f80*/  IMAD.WIDE.U32 R2, R34, c[0x0][0x240], R2 ;  /* 0x0000900022027a25 */ /* 0x000fc800078e0002 */
[C---:B------:R-:W-:Y:S02]  /*0f90*/  IMAD R4, R34.reuse, c[0x0][0x244], R4 ;  /* 0x0000910022047a24 */ /* 0x040fe400078e0204 */
[----:B------:R-:W-:Y:S02]  /*0fa0*/  IMAD R17, R27, c[0x0][0x290], RZ ;  /* 0x0000a4001b117a24 */ /* 0x000fe400078e02ff */
[----:B------:R-:W-:Y:S01]  /*0fb0*/  IMAD R20, R34, c[0x0][0x264], R20 ;  /* 0x0000990022147a24 */ /* 0x000fe200078e0214 */
[----:B------:R-:W-:Y:S01]  /*0fc0*/  IADD3 R3, R3, R4, RZ ;  /* 0x0000000403037210 */ /* 0x000fe20007ffe0ff */
[----:B------:R-:W-:Y:S02]  /*0fd0*/  IMAD R4, R24, c[0x0][0x248], RZ ;  /* 0x0000920018047a24 */ /* 0x000fe400078e02ff */
[----:B------:R-:W-:Y:S02]  /*0fe0*/  IMAD R17, R88, c[0x0][0x294], R17 ;  /* 0x0000a50058117a24 */ /* 0x000fe400078e0211 */
[----:B------:R-:W-:Y:S01]  /*0ff0*/  IMAD.WIDE.U32 R124, R90, c[0x0][0x248], R2 ;  /* 0x000092005a7c7a25 */ /* 0x000fe200078e0002 */
[----:B------:R-:W-:-:S02]  /*1000*/  LOP3.LUT R2, R5, 0x1c0, RZ, 0xc0, !PT ;  /* 0x000001c005027812 */ /* 0x000fc400078ec0ff */
[----:B------:R-:W-:Y:S01]  /*1010*/  LEA.HI R5, R32, R215, RZ, 0x6 ;  /* 0x000000d720057211 */ /* 0x000fe200078f30ff */
[----:B------:R-:W-:Y:S01]  /*1020*/  IMAD R6, R90, c[0x0][0x24c], R4 ;  /* 0x000093005a067a24 */ /* 0x000fe200078e0204 */
[----:B------:R-:W-:Y:S01]  /*1030*/  SHF.R.S32.HI R4, RZ, 0x1f, R36 ;  /* 0x0000001fff047819 */ /* 0x000fe20000011424 */
[----:B------:R-:W-:Y:S01]  /*1040*/  IMAD R3, R181, R36, RZ ;  /* 0x00000024b5037224 */ /* 0x000fe200078e02ff */
[----:B------:R-:W-:Y:S01]  /*1050*/  MOV R120, R124 ;  /* 0x0000007c00787202 */ /* 0x000fe20000000f00 */
[----:B------:R-:W-:Y:S02]  /*1060*/  IMAD.IADD R121, R125, 0x1, R6 ;  /* 0x000000017d797824 */ /* 0x000fe400078e0206 */
[-C--:B------:R-:W-:Y:S01]  /*1070*/  IMAD R3, R4, R158.reuse, R3 ;  /* 0x0000009e04037224 */ /* 0x080fe200078e0203 */
[----:B------:R-:W-:Y:S01]  /*1080*/  LOP3.LUT R4, R2, 0x38, R12, 0xf8, !PT ;  /* 0x0000003802047812 */ /* 0x000fe200078ef80c */
[----:B------:R-:W-:Y:S01]  /*1090*/  IMAD.WIDE.U32 R18, R36, R158, R120 ;  /* 0x0000009e24127225 */ /* 0x000fe200078e0078 */
[----:B------:R-:W-:-:S03]  /*10a0*/  SHF.R.U32.HI R2, RZ, 0x3, R2 ;  /* 0x00000003ff027819 */ /* 0x000fc60000011602 */
[----:B------:R-:W-:Y:S01]  /*10b0*/  IMAD.IADD R3, R19, 0x1, R3 ;  /* 0x0000000113037824 */ /* 0x000fe200078e0203 */
[----:B------:R-:W-:Y:S01]  /*10c0*/  LOP3.LUT R2, R4, R2, RZ, 0x3c, !PT ;  /* 0x0000000204027212 */ /* 0x000fe200078e3cff */
[----:B------:R-:W-:Y:S01]  /*10d0*/  IMAD.SHL.U32 R4, R5, 0x8, RZ ;  /* 0x0000000805047824 */ /* 0x000fe200078e00ff */
[C---:B------:R-:W-:Y:S01]  /*10e0*/  @P0 LEA R6, P1, R18.reuse, c[0x0][0x220], 0x1 ;  /* 0x0000880012060a11 */ /* 0x040fe200078208ff */
[----:B------:R-:W-:Y:S02]  /*10f0*/  IMAD R19, R189, c[0x0][0x1e8], RZ ;  /* 0x00007a00bd137a24 */ /* 0x000fe400078e02ff */
[----:B------:R-:W-:Y:S01]  /*1100*/  IMAD.MOV.U32 R178, RZ, RZ, c[0x0][0x1e0] ;  /* 0x00007800ffb27624 */ /* 0x000fe200078e00ff */
[----:B------:R-:W-:Y:S01]  /*1110*/  @P0 LEA.HI.X R7, R18, c[0x0][0x224], R3, 0x1, P1 ;  /* 0x0000890012070a11 */ /* 0x000fe200008f0c03 */
[----:B------:R-:W-:Y:S01]  /*1120*/  IMAD R19, R34, c[0x0][0x1ec], R19 ;  /* 0x00007b0022137a24 */ /* 0x000fe200078e0213 */
[----:B------:R-:W-:Y:S01]  /*1130*/  LOP3.LUT R2, R2, 0xfffffe00, R4, 0xf8, !PT ;  /* 0xfffffe0002027812 */ /* 0x000fe200078ef804 */
[----:B------:R-:W-:Y:S01]  /*1140*/  IMAD.WIDE.U32 R166, R88, c[0x0][0x1e0], RZ ;  /* 0x0000780058a67a25 */ /* 0x000fe200078e00ff */
[----:B------:R-:W-:-:S02]  /*1150*/  ISETP.GE.AND P1, PT, R16, 0x11, PT ;  /* 0x000000111000780c */ /* 0x000fc40003f26270 */
[----:B------:R-:W-:Y:S01]  /*1160*/  SHF.L.U32 R186, R178, 0x5, RZ ;  /* 0x00000005b2ba7819 */ /* 0x000fe200000006ff */
[----:B------:R-:W-:Y:S02]  /*1170*/  IMAD.SHL.U32 R81, R2, 0x2, RZ ;  /* 0x0000000202517824 */ /* 0x000fe400078e00ff */
[----:B------:R-:W-:Y:S02]  /*1180*/  IMAD.MOV.U32 R164, RZ, RZ, 0x5 ;  /* 0x00000005ffa47424 */ /* 0x000fe400078e00ff */
[----:B------:R-:W-:Y:S01]  /*1190*/  IMAD.MOV.U32 R85, RZ, RZ, 0x40 ;  /* 0x00000040ff557424 */ /* 0x000fe200078e00ff */
[----:B------:R-:W-:Y:S01]  /*11a0*/  @!PT LDS RZ, [RZ] ;  /* 0x00000000fffff984 */ /* 0x000fe20000000800 */
[----:B------:R-:W-:Y:S01]  /*11b0*/  @!PT LDS RZ, [RZ] ;  /* 0x00000000fffff984 */ /* 0x000fe20000000800 */
[----:B------:R-:W-:Y:S01]  /*11c0*/  @!PT LDS RZ, [RZ] ;  /* 0x00000000fffff984 */ /* 0x000fe20000000800 */
[----:B------:R1:W-:Y:S01]  /*11d0*/  @P0 LDGSTS.E.BYPASS.LTC128B.128 [R81+0x3100], [R6.64], !P5 ;  /* 0x0310000006510fae */ /* 0x0003e2000e901d48 */
[----:B------:R-:W-:Y:S01]  /*11e0*/  ISETP.GE.AND P0, PT, R16, 0x21, PT ;  /* 0x000000211000780c */ /* 0x000fe20003f06270 */
[----:B------:R-:W-:Y:S01]  /*11f0*/  IMAD.MOV.U32 R184, RZ, RZ, c[0x0][0x290] ;  /* 0x0000a400ffb87624 */ /* 0x000fe200078e00ff */
[----:B------:R-:W-:Y:S01]  /*1200*/  SHF.L.U64.HI R174, R178, R164, c[0x0][0x1e4] ;  /* 0x00007900b2ae7619 */ /* 0x000fe200000102a4 */
[----:B------:R-:W-:-:S02]  /*1210*/  IMAD.MOV.U32 R185, RZ, RZ, c[0x0][0x280] ;  /* 0x0000a000ffb97624 */ /* 0x000fc400078e00ff */
[----:B------:R-:W-:Y:S01]  /*1220*/  IMAD R175, R152, c[0x0][0x1e4], RZ ;  /* 0x0000790098af7a24 */ /* 0x000fe200078e02ff */
[----:B------:R-:W-:Y:S01]  /*1230*/  SHF.L.U64.HI R162, R184, R161, c[0x0][0x294] ;  /* 0x0000a500b8a27619 */ /* 0x000fe200000102a1 */
[----:B------:R-:W-:Y:S01]  /*1240*/  IMAD R176, R152, c[0x0][0x284], RZ ;  /* 0x0000a10098b07a24 */ /* 0x000fe200078e02ff */
[----:B------:R-:W-:Y:S01]  /*1250*/  SHF.L.U64.HI R163, R184, R164, c[0x0][0x294] ;  /* 0x0000a500b8a37619 */ /* 0x000fe200000102a4 */
[C---:B------:R-:W-:Y:S01]  /*1260*/  IMAD R177, R152.reuse, c[0x0][0x294], RZ ;  /* 0x0000a50098b17a24 */ /* 0x040fe200078e02ff */
[----:B------:R-:W-:Y:S01]  /*1270*/  SHF.L.U32 R182, R185, 0x6, RZ ;  /* 0x00000006b9b67819 */ /* 0x000fe200000006ff */
[----:B------:R-:W-:-:S04]  /*1280*/  IMAD.WIDE.U32 R156, R152, c[0x0][0x1e0], RZ ;  /* 0x00007800989c7a25 */ /* 0x000fc800078e00ff */
[----:B------:R-:W-:Y:S01]  /*1290*/  IMAD.WIDE.U32 R154, R152, c[0x0][0x280], RZ ;  /* 0x0000a000989a7a25 */ /* 0x000fe200078e00ff */
[----:B------:R-:W-:-:S03]  /*12a0*/  IADD3 R175, R157, R175, RZ ;  /* 0x000000af9daf7210 */ /* 0x000fc60007ffe0ff */
[----:B------:R-:W-:-:S04]  /*12b0*/  IMAD.WIDE.U32 R152, R152, c[0x0][0x290], RZ ;  /* 0x0000a40098987a25 */ /* 0x000fc800078e00ff */
[----:B------:R-:W-:-:S04]  /*12c0*/  IMAD.WIDE.U32 R172, R151, c[0x0][0x1e0], RZ ;  /* 0x0000780097ac7a25 */ /* 0x000fc800078e00ff */
[----:B------:R-:W-:-:S04]  /*12d0*/  IMAD.WIDE.U32 R170, R150, c[0x0][0x1e0], RZ ;  /* 0x0000780096aa7a25 */ /* 0x000fc800078e00ff */
[----:B------:R-:W-:Y:S02]  /*12e0*/  IMAD.SHL.U32 R160, R148, 0x20, RZ ;  /* 0x0000002094a07824 */ /* 0x000fe400078e00ff */
[C---:B------:R-:W-:Y:S01]  /*12f0*/  IMAD.SHL.U32 R187, R178.reuse, 0x40, RZ ;  /* 0x00000040b2bb7824 */ /* 0x040fe200078e00ff */
[-C--:B------:R-:W-:Y:S01]  /*1300*/  SHF.L.U64.HI R178, R178, R161.reuse, c[0x0][0x1e4] ;  /* 0x00007900b2b27619 */ /* 0x080fe200000102a1 */
[C---:B------:R-:W-:Y:S01]  /*1310*/  IMAD.SHL.U32 R183, R184.reuse, 0x40, RZ ;  /* 0x00000040b8b77824 */ /* 0x040fe200078e00ff */
[----:B------:R-:W-:Y:S01]  /*1320*/  SHF.L.U64.HI R161, R185, R161, c[0x0][0x284] ;  /* 0x0000a100b9a17619 */ /* 0x000fe200000102a1 */
[----:B------:R-:W-:Y:S02]  /*1330*/  IMAD.SHL.U32 R184, R184, 0x20, RZ ;  /* 0x00000020b8b87824 */ /* 0x000fe400078e00ff */
[----:B------:R-:W-:Y:S02]  /*1340*/  IMAD.IADD R176, R155, 0x1, R176 ;  /* 0x000000019bb07824 */ /* 0x000fe400078e02b0 */
[----:B------:R-:W-:Y:S01]  /*1350*/  IMAD.IADD R177, R153, 0x1, R177 ;  /* 0x0000000199b17824 */ /* 0x000fe200078e02b1 */
[----:B---3--:R-:W-:Y:S01]  /*1360*/  @P2 SHF.R.S32.HI R5, RZ, 0x1f, R9 ;  /* 0x0000001fff052819 */ /* 0x008fe20000011409 */
[----:B------:R-:W-:Y:S01]  /*1370*/  @!P2 IMAD.MOV.U32 R5, RZ, RZ, R8 ;  /* 0x000000ffff05a224 */ /* 0x000fe200078e0008 */
[----:B------:R-:W-:Y:S01]  /*1380*/  @P2 MOV R4, R9 ;  /* 0x0000000900042202 */ /* 0x000fe20000000f00 */
[----:B------:R-:W-:Y:S01]  /*1390*/  @!P2 IMAD.MOV.U32 R4, RZ, RZ, R15 ;  /* 0x000000ffff04a224 */ /* 0x000fe200078e000f */
[C---:B------:R-:W-:Y:S01]  /*13a0*/  @P1 LEA R2, P2, R148.reuse, R18, 0x4 ;  /* 0x0000001294021211 */ /* 0x040fe200078420ff */
[----:B------:R-:W-:Y:S01]  /*13b0*/  IMAD.WIDE.U32 R8, R148, 0x20, RZ ;  /* 0x0000002094087825 */ /* 0x000fe200078e00ff */
[----:B------:R-:W-:-:S02]  /*13c0*/  SEL R25, R5, RZ, !P4 ;  /* 0x000000ff05197207 */ /* 0x000fc40006000000 */
[----:B-1----:R-:W-:Y:S02]  /*13d0*/  @P1 LEA.HI.X R7, R148, R3, R33, 0x4, P2 ;  /* 0x0000000394071211 */ /* 0x002fe400010f2421 */
[----:B------:R-:W-:Y:S02]  /*13e0*/  @P1 LEA R6, P2, R2, c[0x0][0x220], 0x1 ;  /* 0x0000880002061a11 */ /* 0x000fe400078408ff */
[----:B------:R-:W-:Y:S02]  /*13f0*/  SEL R96, R4, RZ, !P4 ;  /* 0x000000ff04607207 */ /* 0x000fe40006000000 */
[----:B------:R-:W-:Y:S02]  /*1400*/  @P1 LEA.HI.X R7, R2, c[0x0][0x224], R7, 0x1, P2 ;  /* 0x0000890002071a11 */ /* 0x000fe400010f0c07 */
[----:B------:R-:W-:Y:S02]  /*1410*/  ISETP.GE.AND P2, PT, R16, 0x31, PT ;  /* 0x000000311000780c */ /* 0x000fe40003f46270 */
[----:B------:R-:W-:Y:S01]  /*1420*/  @P0 IADD3 R2, P3, R18, R8, RZ ;  /* 0x0000000812020210 */ /* 0x000fe20007f7e0ff */
[----:B------:R1:W-:Y:S03]  /*1430*/  @P1 LDGSTS.E.BYPASS.LTC128B.128 [R81+0x3900], [R6.64], !P5 ;  /* 0x0390000006511fae */ /* 0x0003e6000e901d48 */
[----:B-1----:R-:W-:-:S07]  /*1440*/  @P0 IADD3.X R7, R3, R9, R11, P3, !PT ;  /* 0x0000000903070210 */ /* 0x002fce0001ffe40b */
[----:B------:R-:W-:Y:S01]  /*1450*/  @P2 IMAD R11, R33, 0x30, RZ ;  /* 0x00000030210b2824 */ /* 0x000fe200078e02ff */
[----:B------:R-:W-:Y:S01]  /*1460*/  @P0 LEA R6, P1, R2, c[0x0][0x220], 0x1 ;  /* 0x0000880002060a11 */ /* 0x000fe200078208ff */
[----:B------:R-:W-:-:S03]  /*1470*/  IMAD.WIDE.U32 R8, R22, c[0x0][0x1e0], RZ ;  /* 0x0000780016087a25 */ /* 0x000fc600078e00ff */
[----:B------:R-:W-:Y:S01]  /*1480*/  @P0 LEA.HI.X R7, R2, c[0x0][0x224], R7, 0x1, P1 ;  /* 0x0000890002070a11 */ /* 0x000fe200008f0c07 */
[----:B------:R-:W-:Y:S01]  /*1490*/  @P2 IMAD.MOV.U32 R2, RZ, RZ, R18 ;  /* 0x000000ffff022224 */ /* 0x000fe200078e0012 */
[----:B------:R-:W-:-:S03]  /*14a0*/  ISETP.GE.AND P1, PT, R28, c[0x0][0x27c], PT ;  /* 0x00009f001c007a0c */ /* 0x000fc60003f26270 */
[----:B------:R-:W-:Y:S01]  /*14b0*/  @P2 IMAD.WIDE.U32 R4, R148, 0x30, R2 ;  /* 0x0000003094042825 */ /* 0x000fe200078e0002 */
[----:B------:R1:W-:Y:S01]  /*14c0*/  @P0 LDGSTS.E.BYPASS.LTC128B.128 [R81+0x4100], [R6.64], !P5 ;  /* 0x0410000006510fae */ /* 0x0003e2000e901d48 */
[C---:B------:R-:W-:Y:S02]  /*14d0*/  ISETP.GE.AND P0, PT, R188.reuse, 0x1, PT ;  /* 0x00000001bc00780c */ /* 0x040fe40003f06270 */
[----:B------:R-:W-:Y:S01]  /*14e0*/  IMAD.SHL.U32 R2, R188, 0x2, RZ ;  /* 0x00000002bc027824 */ /* 0x000fe200078e00ff */
[----:B------:R-:W-:Y:S02]  /*14f0*/  @P2 IADD3 R5, R5, R11, RZ ;  /* 0x0000000b05052210 */ /* 0x000fe40007ffe0ff */
[----:B------:R-:W-:Y:S02]  /*1500*/  @P2 LEA R14, P3, R4, c[0x0][0x220], 0x1 ;  /* 0x00008800040e2a11 */ /* 0x000fe400078608ff */
[----:B------:R-:W-:Y:S02]  /*1510*/  ISETP.GT.AND P0, PT, R16, 0x50, PT ;  /* 0x000000501000780c */ /* 0x000fe40003f04270 */
[----:B------:R-:W-:-:S02]  /*1520*/  @P1 IADD3 R2, -R2, c[0x0][0x1d4], RZ ;  /* 0x0000750002021a10 */ /* 0x000fc40007ffe1ff */
[----:B------:R-:W-:Y:S01]  /*1530*/  @P2 LEA.HI.X R15, R4, c[0x0][0x224], R5, 0x1, P3 ;  /* 0x00008900040f2a11 */ /* 0x000fe200018f0c05 */
[----:B------:R-:W-:Y:S02]  /*1540*/  IMAD.IADD R5, R9, 0x1, R10 ;  /* 0x0000000109057824 */ /* 0x000fe400078e020a */
[----:B------:R-:W-:Y:S02]  /*1550*/  IMAD.MOV.U32 R4, RZ, RZ, R8 ;  /* 0x000000ffff047224 */ /* 0x000fe400078e0008 */
[----:B------:R-:W-:Y:S01]  /*1560*/  IMAD.WIDE.U32 R8, R88, c[0x0][0x280], R30 ;  /* 0x0000a00058087a25 */ /* 0x000fe200078e001e */
[----:B------:R2:W-:Y:S03]  /*1570*/  @P2 LDGSTS.E.BYPASS.LTC128B.128 [R81+0x4900], [R14.64], !P5 ;  /* 0x049000000e512fae */ /* 0x0005e6000e901d48 */
[----:B------:R-:W-:-:S04]  /*1580*/  IMAD.WIDE.U32 R10, R34, c[0x0][0x1e8], R4 ;  /* 0x00007a00220a7a25 */ /* 0x000fc800078e0004 */
[----:B------:R-:W-:Y:S01]  /*1590*/  IMAD.WIDE.U32 R4, R34, c[0x0][0x260], R12 ;  /* 0x0000980022047a25 */ /* 0x000fe200078e000c */
[----:B------:R-:W-:Y:S02]  /*15a0*/  MOV R82, R10 ;  /* 0x0000000a00527202 */ /* 0x000fe40000000f00 */
[----:B-1----:R-:W-:Y:S01]  /*15b0*/  SEL R7, RZ, c[0x0][0x27c], !P1 ;  /* 0x00009f00ff077a07 */ /* 0x002fe20004800000 */
[----:B------:R-:W-:Y:S01]  /*15c0*/  IMAD.IADD R83, R11, 0x1, R19 ;  /* 0x000000010b537824 */ /* 0x000fe200078e0213 */
[----:B------:R-:W-:Y:S01]  /*15d0*/  ISETP.GE.AND P1, PT, R16, 0x41, PT ;  /* 0x000000411000780c */ /* 0x000fe20003f26270 */
[----:B------:R-:W-:Y:S01]  /*15e0*/  IMAD R16, R27, c[0x0][0x280], RZ ;  /* 0x0000a0001b107a24 */ /* 0x000fe200078e02ff */
[----:B------:R-:W-:Y:S01]  /*15f0*/  SHF.R.S32.HI R6, RZ, 0x1f, R2 ;  /* 0x0000001fff067819 */ /* 0x000fe20000011402 */
[----:B------:R-:W-:Y:S02]  /*1600*/  IMAD.IADD R11, R5, 0x1, R20 ;  /* 0x00000001050b7824 */ /* 0x000fe400078e0214 */
[----:B------:R-:W-:Y:S01]  /*1610*/  IMAD R16, R88, c[0x0][0x284], R16 ;  /* 0x0000a10058107a24 */ /* 0x000fe200078e0210 */
[----:B------:R-:W-:Y:S01]  /*1620*/  LEA.HI R23, R6, R2, RZ, 0x4 ;  /* 0x0000000206177211 */ /* 0x000fe200078f20ff */
[----:B------:R-:W-:Y:S01]  /*1630*/  IMAD.MOV.U32 R104, RZ, RZ, R8 ;  /* 0x000000ffff687224 */ /* 0x000fe200078e0008 */
[----:B------:R-:W-:Y:S01]  /*1640*/  IADD3 R2, R28, R7, RZ ;  /* 0x000000071c027210 */ /* 0x000fe20007ffe0ff */
[----:B------:R-:W-:-:S03]  /*1650*/  IMAD.WIDE.U32 R6, R88, c[0x0][0x290], R30 ;  /* 0x0000a40058067a25 */ /* 0x000fc600078e001e */
[----:B------:R-:W-:Y:S01]  /*1660*/  SHF.R.S32.HI R5, RZ, 0x1f, R2 ;  /* 0x0000001fff057819 */ /* 0x000fe20000011402 */
[----:B------:R-:W-:Y:S01]  /*1670*/  IMAD.IADD R105, R9, 0x1, R16 ;  /* 0x0000000109697824 */ /* 0x000fe200078e0210 */
[----:B------:R-:W-:Y:S01]  /*1680*/  @P1 LEA R12, P2, R148, R18, 0x6 ;  /* 0x00000012940c1211 */ /* 0x000fe200078430ff */
[----:B------:R-:W-:Y:S01]  /*1690*/  IMAD.WIDE.U32 R8, R88, c[0x0][0x280], R28 ;  /* 0x0000a00058087a25 */ /* 0x000fe200078e001c */
[----:B------:R-:W-:Y:S02]  /*16a0*/  LEA.HI R19, R5, R2, RZ, 0x3 ;  /* 0x0000000205137211 */ /* 0x000fe400078f18ff */
[----:B--2---:R-:W-:Y:S01]  /*16b0*/  @P1 LEA.HI.X R14, R148, R3, R33, 0x6, P2 ;  /* 0x00000003940e1211 */ /* 0x004fe200010f3421 */
[----:B------:R-:W-:Y:S01]  /*16c0*/  IMAD.IADD R103, R7, 0x1, R17 ;  /* 0x0000000107677824 */ /* 0x000fe200078e0211 */
[----:B------:R-:W-:Y:S01]  /*16d0*/  ISETP.GE.AND P2, PT, R28, c[0x0][0x1d4], PT ;  /* 0x000075001c007a0c */ /* 0x000fe20003f46270 */
[----:B------:R-:W-:Y:S01]  /*16e0*/  IMAD.MOV.U32 R102, RZ, RZ, R6 ;  /* 0x000000ffff667224 */ /* 0x000fe200078e0006 */
[----:B------:R-:W-:Y:S01]  /*16f0*/  SHF.R.S32.HI R2, RZ, 0x1f, R21 ;  /* 0x0000001fff027819 */ /* 0x000fe20000011415 */
[----:B------:R-:W-:Y:S01]  /*1700*/  IMAD.WIDE.U32 R6, R88, c[0x0][0x290], R28 ;  /* 0x0000a40058067a25 */ /* 0x000fe200078e001c */
[----:B------:R-:W-:-:S03]  /*1710*/  LOP3.LUT R109, R19, 0xfffffff8, RZ, 0xc0, !PT ;  /* 0xfffffff8136d7812 */ /* 0x000fc600078ec0ff */
[----:B------:R-:W-:Y:S01]  /*1720*/  IMAD.IADD R101, R16, 0x1, R9 ;  /* 0x0000000110657824 */ /* 0x000fe200078e0209 */
[----:B------:R-:W-:Y:S01]  /*1730*/  SEL R9, RZ, 0x1, P2 ;  /* 0x00000001ff097807 */ /* 0x000fe20001000000 */
[----:B------:R-:W-:Y:S01]  /*1740*/  IMAD.MOV.U32 R100, RZ, RZ, R8 ;  /* 0x000000ffff647224 */ /* 0x000fe200078e0008 */
[----:B------:R-:W-:Y:S01]  /*1750*/  ISETP.GE.AND P2, PT, R106, c[0x0][0x1d4], PT ;  /* 0x000075006a007a0c */ /* 0x000fe20003f46270 */
[----:B------:R-:W-:Y:S01]  /*1760*/  IMAD.MOV.U32 R98, RZ, RZ, R6 ;  /* 0x000000ffff627224 */ /* 0x000fe200078e0006 */
[----:B------:R-:W-:Y:S01]  /*1770*/  IADD3 R99, R17, R7, RZ ;  /* 0x0000000711637210 */ /* 0x000fe20007ffe0ff */
[----:B------:R-:W-:Y:S01]  /*1780*/  IMAD R13, R189, c[0x0][0x210], RZ ;  /* 0x00008400bd0d7a24 */ /* 0x000fe200078e02ff */
[----:B------:R-:W-:Y:S01]  /*1790*/  LEA.HI R7, R2, R88, RZ, 0x3 ;  /* 0x0000005802077211 */ /* 0x000fe200078f18ff */
[----:B------:R-:W-:Y:S01]  /*17a0*/  IMAD.MOV.U32 R10, RZ, RZ, R4 ;  /* 0x000000ffff0a7224 */ /* 0x000fe200078e0004 */
[----:B------:R-:W-:Y:S01]  /*17b0*/  SEL R2, RZ, 0xffffffff, P2 ;  /* 0xffffffffff027807 */ /* 0x000fe20001000000 */
[C---:B------:R-:W-:Y:S01]  /*17c0*/  IMAD R13, R34.reuse, c[0x0][0x214], R13 ;  /* 0x00008500220d7a24 */ /* 0x040fe200078e020d */
[----:B------:R-:W-:Y:S01]  /*17d0*/  LOP3.LUT R8, R7, 0xfffffff8, RZ, 0xc0, !PT ;  /* 0xfffffff807087812 */ /* 0x000fe200078ec0ff */
[----:B------:R-:W-:Y:S01]  /*17e0*/  IMAD.WIDE.U32 R4, R34, c[0x0][0x210], R28 ;  /* 0x0000840022047a25 */ /* 0x000fe200078e001c */
[----:B------:R-:W-:-:S02]  /*17f0*/  @P1 LEA R6, P2, R12, c[0x0][0x220], 0x1 ;  /* 0x000088000c061a11 */ /* 0x000fc400078408ff */
[----:B------:R-:W-:Y:S01]  /*1800*/  SHF.R.S32.HI R115, RZ, 0x1f, R109 ;  /* 0x0000001fff737819 */ /* 0x000fe2000001146d */
[----:B------:R-:W-:Y:S01]  /*1810*/  IMAD.SHL.U32 R7, R2, 0x2, RZ ;  /* 0x0000000202077824 */ /* 0x000fe200078e00ff */
[----:B------:R-:W-:Y:S01]  /*1820*/  IADD3 R2, R88, -R8, RZ ;  /* 0x8000000858027210 */ /* 0x000fe20007ffe0ff */
[----:B------:R-:W-:Y:S02]  /*1830*/  IMAD R8, R24, c[0x0][0x268], RZ ;  /* 0x00009a0018087a24 */ /* 0x000fe400078e02ff */
[----:B------:R-:W-:Y:S01]  /*1840*/  IMAD.IADD R5, R5, 0x1, R13 ;  /* 0x0000000105057824 */ /* 0x000fe200078e020d */
[----:B------:R-:W-:Y:S01]  /*1850*/  LOP3.LUT R89, R7, 0x2, R9, 0xe2, !PT ;  /* 0x0000000207597812 */ /* 0x000fe200078ee209 */
[----:B------:R-:W-:Y:S01]  /*1860*/  IMAD R93, R90, c[0x0][0x26c], R8 ;  /* 0x00009b005a5d7a24 */ /* 0x000fe200078e0208 */
[----:B------:R-:W-:Y:S01]  /*1870*/  SHF.R.S32.HI R9, RZ, 0x4, R23 ;  /* 0x00000004ff097819 */ /* 0x000fe20000011417 */
[----:B------:R-:W-:Y:S01]  /*1880*/  @P0 IMAD R16, R33, 0x50, RZ ;  /* 0x0000005021100824 */ /* 0x000fe200078e02ff */
[----:B------:R-:W-:Y:S01]  /*1890*/  @P1 LEA.HI.X R7, R12, c[0x0][0x224], R14, 0x1, P2 ;  /* 0x000089000c071a11 */ /* 0x000fe200010f0c0e */
[----:B------:R-:W-:Y:S01]  /*18a0*/  IMAD.WIDE.U32 R90, R90, c[0x0][0x268], R10 ;  /* 0x00009a005a5a7a25 */ /* 0x000fe200078e000a */
[----:B------:R-:W-:-:S02]  /*18b0*/  LEA.HI R12, R32, R215, RZ, 0x5 ;  /* 0x000000d7200c7211 */ /* 0x000fc400078f28ff */
[C---:B------:R-:W-:Y:S01]  /*18c0*/  LOP3.LUT P2, RZ, R2.reuse, 0x4, RZ, 0xc0, !PT ;  /* 0x0000000402ff7812 */ /* 0x040fe2000784c0ff */
[----:B------:R-:W-:Y:S01]  /*18d0*/  IMAD.SHL.U32 R2, R2, 0x40, RZ ;  /* 0x0000004002027824 */ /* 0x000fe200078e00ff */
[----:B------:R-:W-:Y:S01]  /*18e0*/  LEA.HI.SX32 R92, R19, R9, 0x1d ;  /* 0x00000009135c7211 */ /* 0x000fe200078feaff */
[----:B------:R-:W-:Y:S01]  /*18f0*/  IMAD.SHL.U32 R12, R12, 0x10, RZ ;  /* 0x000000100c0c7824 */ /* 0x000fe200078e00ff */
[----:B------:R1:W-:Y:S01]  /*1900*/  @P1 LDGSTS.E.BYPASS.LTC128B.128 [R81+0x5100], [R6.64], !P5 ;  /* 0x0510000006511fae */ /* 0x0003e2000e901d48 */
[----:B------:R-:W-:Y:S01]  /*1910*/  IMAD.WIDE.U32 R82, R96, c[0x0][0x1f0], R82 ;  /* 0x00007c0060527a25 */ /* 0x000fe200078e0052 */
[----:B------:R-:W-:Y:S02]  /*1920*/  LOP3.LUT R2, R2, 0x1c0, RZ, 0xc0, !PT ;  /* 0x000001c002027812 */ /* 0x000fe400078ec0ff */
[----:B------:R-:W-:Y:S01]  /*1930*/  LOP3.LUT R9, R12, 0xfffffe00, RZ, 0xc0, !PT ;  /* 0xfffffe000c097812 */ /* 0x000fe200078ec0ff */
[----:B------:R-:W-:Y:S01]  /*1940*/  IMAD.SHL.U32 R92, R92, 0x8, RZ ;  /* 0x000000085c5c7824 */ /* 0x000fe200078e00ff */
[----:B------:R-:W-:Y:S01]  /*1950*/  SHF.R.U32.HI R8, RZ, 0x3, R2 ;  /* 0x00000003ff087819 */ /* 0x000fe20000011602 */
[----:B-----5:R-:W-:Y:S01]  /*1960*/  IMAD.WIDE.U32 R102, R149, c[0x0][0x290], R102 ;  /* 0x0000a40095667a25 */ /* 0x020fe200078e0066 */
[----:B------:R-:W-:-:S02]  /*1970*/  LOP3.LUT R13, R2, 0x18, R28, 0xf8, !PT ;  /* 0x00000018020d7812 */ /* 0x000fc400078ef81c */
[C---:B------:R-:W-:Y:S01]  /*1980*/  LOP3.LUT R12, R2.reuse, 0x38, R19, 0xf8, !PT ;  /* 0x00000038020c7812 */ /* 0x040fe200078ef813 */
[----:B------:R-:W-:Y:S01]  /*1990*/  IMAD.WIDE.U32 R104, R149, c[0x0][0x280], R104 ;  /* 0x0000a00095687a25 */ /* 0x000fe200078e0068 */
[----:B------:R-:W-:Y:S02]  /*19a0*/  LOP3.LUT R2, R2, 0x38, R92, 0xf8, !PT ;  /* 0x0000003802027812 */ /* 0x000fe400078ef85c */
[----:B------:R-:W-:Y:S01]  /*19b0*/  LOP3.LUT R86, R9, R13, R8, 0xf6, !PT ;  /* 0x0000000d09567212 */ /* 0x000fe200078ef608 */
[----:B------:R-:W-:Y:S01]  /*19c0*/  IMAD.WIDE.U32 R100, R149, c[0x0][0x280], R100 ;  /* 0x0000a00095647a25 */ /* 0x000fe200078e0064 */
[C-C-:B------:R-:W-:Y:S02]  /*19d0*/  LOP3.LUT R136, R9.reuse, R12, R8.reuse, 0xf6, !PT ;  /* 0x0000000c09887212 */ /* 0x140fe400078ef608 */
[----:B------:R-:W-:Y:S01]  /*19e0*/  LOP3.LUT R134, R9, R2, R8, 0xf6, !PT ;  /* 0x0000000209867212 */ /* 0x000fe200078ef608 */
[----:B------:R-:W-:Y:S01]  /*19f0*/  @P0 IMAD.MOV.U32 R2, RZ, RZ, R18 ;  /* 0x000000ffff020224 */ /* 0x000fe200078e0012 */
[----:B------:R-:W-:Y:S01]  /*1a00*/  SHF.R.S32.HI R8, RZ, 0x1f, R150 ;  /* 0x0000001fff087819 */ /* 0x000fe20000011496 */
[----:B------:R-:W-:Y:S01]  /*1a10*/  IMAD.WIDE.U32 R98, R149, c[0x0][0x290], R98 ;  /* 0x0000a40095627a25 */ /* 0x000fe200078e0062 */
[----:B------:R-:W-:-:S02]  /*1a20*/  SHF.R.S32.HI R9, RZ, 0x1f, R151 ;  /* 0x0000001fff097819 */ /* 0x000fc40000011497 */
[----:B------:R-:W-:Y:S01]  /*1a30*/  LEA.HI R8, R8, R150, RZ, 0x3 ;  /* 0x0000009608087211 */ /* 0x000fe200078f18ff */
[----:B------:R-:W-:Y:S01]  /*1a40*/  @P0 IMAD.WIDE.U32 R2, R148, 0x50, R2 ;  /* 0x0000005094020825 */ /* 0x000fe200078e0002 */
[----:B------:R-:W-:Y:S02]  /*1a50*/  LEA.HI R9, R9, R151, RZ, 0x3 ;  /* 0x0000009709097211 */ /* 0x000fe400078f18ff */
[----:B-1----:R-:W-:Y:S01]  /*1a60*/  SHF.L.U32 R6, R151, 0x6, RZ ;  /* 0x0000000697067819 */ /* 0x002fe200000006ff */
[----:B------:R-:W-:Y:S01]  /*1a70*/  IMAD.SHL.U32 R8, R8, 0x40, RZ ;  /* 0x0000004008087824 */ /* 0x000fe200078e00ff */
[----:B------:R-:W-:Y:S01]  /*1a80*/  SEL R85, R85, 0xffffffc0, !P2 ;  /* 0xffffffc055557807 */ /* 0x000fe20005000000 */
[----:B------:R-:W-:Y:S01]  /*1a90*/  IMAD.SHL.U32 R7, R150, 0x40, RZ ;  /* 0x0000004096077824 */ /* 0x000fe200078e00ff */
[----:B------:R-:W-:Y:S01]  /*1aa0*/  LOP3.LUT R6, R6, 0x1c0, RZ, 0xc0, !PT ;  /* 0x000001c006067812 */ /* 0x000fe200078ec0ff */
[----:B------:R-:W-:Y:S01]  /*1ab0*/  IMAD.SHL.U32 R12, R9, 0x40, RZ ;  /* 0x00000040090c7824 */ /* 0x000fe200078e00ff */
[----:B------:R-:W-:Y:S01]  /*1ac0*/  LOP3.LUT R10, R8, 0xfffffe00, RZ, 0xc0, !PT ;  /* 0xfffffe00080a7812 */ /* 0x000fe200078ec0ff */
[C---:B------:R-:W-:Y:S01]  /*1ad0*/  IMAD R85, R86.reuse, 0x2, R85 ;  /* 0x0000000256557824 */ /* 0x040fe200078e0255 */
[----:B------:R-:W-:Y:S01]  /*1ae0*/  LOP3.LUT R7, R7, 0x1c0, RZ, 0xc0, !PT ;  /* 0x000001c007077812 */ /* 0x000fe200078ec0ff */
[----:B------:R-:W-:Y:S01]  /*1af0*/  IMAD.SHL.U32 R86, R86, 0x2, RZ ;  /* 0x0000000256567824 */ /* 0x000fe200078e00ff */
[----:B------:R-:W-:Y:S01]  /*1b00*/  SHF.R.U32.HI R11, RZ, 0x3, R6 ;  /* 0x00000003ff0b7819 */ /* 0x000fe20000011606 */
[----:B------:R-:W-:Y:S01]  /*1b10*/  IMAD.IADD R93, R91, 0x1, R93 ;  /* 0x000000015b5d7824 */ /* 0x000fe200078e025d */
[----:B------:R-:W-:-:S02]  /*1b20*/  LOP3.LUT R8, R12, 0xfffffe00, RZ, 0xc0, !PT ;  /* 0xfffffe000c087812 */ /* 0x000fc400078ec0ff */
[C---:B------:R-:W-:Y:S02]  /*1b30*/  LOP3.LUT R14, R6.reuse, 0x38, R19, 0xf8, !PT ;  /* 0x00000038060e7812 */ /* 0x040fe400078ef813 */
[----:B------:R-:W-:Y:S02]  /*1b40*/  LOP3.LUT R13, R6, 0x38, R92, 0xf8, !PT ;  /* 0x00000038060d7812 */ /* 0x000fe400078ef85c */
[----:B------:R-:W-:Y:S02]  /*1b50*/  @P0 IADD3 R12, R3, R16, RZ ;  /* 0x00000010030c0210 */ /* 0x000fe40007ffe0ff */
[----:B------:R-:W-:Y:S02]  /*1b60*/  @P0 LEA R6, P1, R2, c[0x0][0x220], 0x1 ;  /* 0x0000880002060a11 */ /* 0x000fe400078208ff */
[----:B------:R-:W-:Y:S02]  /*1b70*/  SHF.R.U32.HI R9, RZ, 0x3, R7 ;  /* 0x00000003ff097819 */ /* 0x000fe40000011607 */
[----:B------:R-:W-:-:S02]  /*1b80*/  LOP3.LUT R15, R7, 0x38, R19, 0xf8, !PT ;  /* 0x00000038070f7812 */ /* 0x000fc400078ef813 */
[----:B------:R-:W-:Y:S02]  /*1b90*/  LOP3.LUT R3, R7, 0x38, R92, 0xf8, !PT ;  /* 0x0000003807037812 */ /* 0x000fe400078ef85c */
[----:B------:R-:W-:Y:S01]  /*1ba0*/  @P0 LEA.HI.X R7, R2, c[0x0][0x224], R12, 0x1, P1 ;  /* 0x0000890002070a11 */ /* 0x000fe200008f0c0c */
[C---:B------:R-:W-:Y:S01]  /*1bb0*/  IMAD R2, R25.reuse, c[0x0][0x218], RZ ;  /* 0x0000860019027a24 */ /* 0x040fe200078e02ff */
[C-C-:B------:R-:W-:Y:S02]  /*1bc0*/  LOP3.LUT R15, R10.reuse, R15, R9.reuse, 0xf6, !PT ;  /* 0x0000000f0a0f7212 */ /* 0x140fe400078ef609 */
[----:B------:R-:W-:Y:S01]  /*1bd0*/  LOP3.LUT R10, R10, R3, R9, 0xf6, !PT ;  /* 0x000000030a0a7212 */ /* 0x000fe200078ef609 */
[----:B------:R1:W-:Y:S01]  /*1be0*/  @P0 LDGSTS.E.BYPASS.LTC128B.128 [R81+0x5900], [R6.64], !P5 ;  /* 0x0590000006510fae */ /* 0x0003e2000e901d48 */
[----:B------:R-:W-:Y:S01]  /*1bf0*/  ISETP.NE.AND P0, PT, RZ, UR4, PT ;  /* 0x00000004ff007c0c */ /* 0x000fe2000bf05270 */
[----:B------:R-:W-:Y:S01]  /*1c00*/  IMAD R3, R25, c[0x0][0x1f0], RZ ;  /* 0x00007c0019037a24 */ /* 0x000fe200078e02ff */
[----:B------:R-:W-:Y:S01]  /*1c10*/  IADD3 R130, P1, R28, R166, RZ ;  /* 0x000000a61c827210 */ /* 0x000fe20007f3e0ff */
[C---:B------:R-:W-:Y:S01]  /*1c20*/  IMAD R95, R96.reuse, c[0x0][0x21c], R2 ;  /* 0x00008700605f7a24 */ /* 0x040fe200078e0202 */
[----:B------:R-:W-:Y:S01]  /*1c30*/  P2R R143, PR, RZ, 0x1 ;  /* 0x00000001ff8f7803 */ /* 0x000fe20000000000 */
[C---:B------:R-:W-:Y:S01]  /*1c40*/  IMAD R84, R96.reuse, c[0x0][0x1f4], R3 ;  /* 0x00007d0060547a24 */ /* 0x040fe200078e0203 */
[----:B------:R-:W-:Y:S01]  /*1c50*/  SHF.R.S32.HI R2, RZ, 0x1f, R149 ;  /* 0x0000001fff027819 */ /* 0x000fe20000011495 */
[----:B------:R-:W-:Y:S01]  /*1c60*/  IMAD.WIDE.U32 R96, R96, c[0x0][0x218], R4 ;  /* 0x0000860060607a25 */ /* 0x000fe200078e0004 */
[----:B------:R-:W-:Y:S01]  /*1c70*/  IADD3 R142, P0, R22, R88, RZ ;  /* 0x00000058168e7210 */ /* 0x000fe20007f1e0ff */
[----:B------:R-:W0:Y:S01]  /*1c80*/  LDGDEPBAR ;  /* 0x00000000000079af */ /* 0x000e220000000000 */
[--C-:B------:R-:W-:Y:S01]  /*1c90*/  LOP3.LUT R14, R8, R14, R11.reuse, 0xf6, !PT ;  /* 0x0000000e080e7212 */ /* 0x100fe200078ef60b */
[----:B------:R-:W-:Y:S01]  /*1ca0*/  IMAD R4, R2, c[0x0][0x280], RZ ;  /* 0x0000a00002047a24 */ /* 0x000fe200078e02ff */
[----:B------:R-:W-:Y:S01]  /*1cb0*/  LOP3.LUT R13, R8, R13, R11, 0xf6, !PT ;  /* 0x0000000d080d7212 */ /* 0x000fe200078ef60b */
[----:B------:R-:W-:Y:S01]  /*1cc0*/  IMAD R3, R2, c[0x0][0x290], RZ ;  /* 0x0000a40002037a24 */ /* 0x000fe200078e02ff */
[----:B------:R-:W-:Y:S01]  /*1cd0*/  SHF.R.S32.HI R8, RZ, 0x1f, R151 ;  /* 0x0000001fff087819 */ /* 0x000fe20000011497 */
[----:B------:R-:W-:Y:S01]  /*1ce0*/  IMAD.X R141, R26, 0x1, R27, P0 ;  /* 0x000000011a8d7824 */ /* 0x000fe200000e061b */
[----:B------:R-:W-:Y:S01]  /*1cf0*/  IADD3 R2, P0, R88, 0x20, RZ ;  /* 0x0000002058027810 */ /* 0x000fe20007f1e0ff */
[----:B------:R-:W-:Y:S01]  /*1d00*/  IMAD R5, R149, c[0x0][0x294], R3 ;  /* 0x0000a50095057a24 */ /* 0x000fe200078e0203 */
[----:B------:R-:W-:Y:S01]  /*1d10*/  SHF.R.S32.HI R9, RZ, 0x1f, R150 ;  /* 0x0000001fff097819 */ /* 0x000fe20000011496 */
[----:B------:R-:W-:Y:S01]  /*1d20*/  IMAD.IADD R84, R83, 0x1, R84 ;  /* 0x0000000153547824 */ /* 0x000fe200078e0254 */
[-C--:B------:R-:W-:Y:S01]  /*1d30*/  SHF.L.U64.HI R148, R148, R164.reuse, c[0x0][0x23c] ;  /* 0x00008f0094947619 */ /* 0x080fe200000102a4 */
[----:B------:R-:W-:Y:S01]  /*1d40*/  IMAD.X R3, RZ, RZ, R27, P0 ;  /* 0x000000ffff037224 */ /* 0x000fe200000e061b */
[----:B------:R-:W-:Y:S01]  /*1d50*/  SHF.L.U64.HI R164, R185, R164, c[0x0][0x284] ;  /* 0x0000a100b9a47619 */ /* 0x000fe200000102a4 */
[----:B------:R-:W-:Y:S01]  /*1d60*/  IMAD.WIDE.U32 R122, R2, c[0x0][0x1e0], RZ ;  /* 0x00007800027a7a25 */ /* 0x000fe200078e00ff */
[----:B------:R-:W-:-:S02]  /*1d70*/  LOP3.LUT R87, R89, 0x1, RZ, 0xc0, !PT ;  /* 0x0000000159577812 */ /* 0x000fc400078ec0ff */
[----:B------:R-:W-:Y:S01]  /*1d80*/  IADD3 R32, R30, 0x10, RZ ;  /* 0x000000101e207810 */ /* 0x000fe20007ffe0ff */
[----:B-1----:R-:W-:Y:S01]  /*1d90*/  IMAD R6, R149, c[0x0][0x284], R4 ;  /* 0x0000a10095067a24 */ /* 0x002fe200078e0204 */
[----:B------:R-:W-:Y:S01]  /*1da0*/  IADD3 R140, P0, R186, R122, RZ ;  /* 0x0000007aba8c7210 */ /* 0x000fe20007f1e0ff */
[----:B------:R-:W-:Y:S01]  /*1db0*/  IMAD R3, R3, c[0x0][0x1e0], RZ ;  /* 0x0000780003037a24 */ /* 0x000fe200078e02ff */
[----:B------:R-:W-:Y:S01]  /*1dc0*/  LOP3.LUT R89, R89, 0x2, RZ, 0xc0, !PT ;  /* 0x0000000259597812 */ /* 0x000fe200078ec0ff */
[----:B------:R-:W-:Y:S01]  /*1dd0*/  IMAD R4, R27, c[0x0][0x1e0], RZ ;  /* 0x000078001b047a24 */ /* 0x000fe200078e02ff */
[----:B------:R-:W-:Y:S01]  /*1de0*/  IADD3 R117, R103, R5, RZ ;  /* 0x0000000567757210 */ /* 0x000fe20007ffe0ff */
[----:B------:R-:W-:Y:S01]  /*1df0*/  IMAD R7, R2, c[0x0][0x1e4], R3 ;  /* 0x0000790002077a24 */ /* 0x000fe200078e0203 */
[----:B------:R-:W-:Y:S01]  /*1e00*/  SHF.L.U32 R136, R136, 0x1, RZ ;  /* 0x0000000188887819 */ /* 0x000fe200000006ff */
[----:B------:R-:W-:Y:S01]  /*1e10*/  IMAD R4, R88, c[0x0][0x1e4], R4 ;  /* 0x0000790058047a24 */ /* 0x000fe200078e0204 */
[----:B------:R-:W-:Y:S01]  /*1e20*/  SHF.R.S32.HI R114, RZ, 0x1f, R92 ;  /* 0x0000001fff727819 */ /* 0x000fe2000001145c */
[----:B------:R-:W-:Y:S01]  /*1e30*/  IMAD R3, R8, c[0x0][0x1e0], RZ ;  /* 0x0000780008037a24 */ /* 0x000fe200078e02ff */
[----:B------:R-:W-:Y:S01]  /*1e40*/  IADD3 R128, R123, R7, RZ ;  /* 0x000000077b807210 */ /* 0x000fe20007ffe0ff */
[----:B------:R-:W-:Y:S01]  /*1e50*/  IMAD.IADD R129, R167, 0x1, R4 ;  /* 0x00000001a7817824 */ /* 0x000fe200078e0204 */
[----:B------:R-:W-:Y:S01]  /*1e60*/  SHF.L.U32 R134, R134, 0x1, RZ ;  /* 0x0000000186867819 */ /* 0x000fe200000006ff */
[----:B------:R-:W-:Y:S01]  /*1e70*/  IMAD R2, R9, c[0x0][0x1e0], RZ ;  /* 0x0000780009027a24 */ /* 0x000fe200078e02ff */
[----:B------:R-:W-:Y:S01]  /*1e80*/  IADD3.X R138, R174, R128, RZ, P0, !PT ;  /* 0x00000080ae8a7210 */ /* 0x000fe200007fe4ff */
[----:B------:R-:W-:Y:S01]  /*1e90*/  IMAD.X R127, R29, 0x1, R129, P1 ;  /* 0x000000011d7f7824 */ /* 0x000fe200008e0681 */
[----:B------:R-:W-:Y:S01]  /*1ea0*/  IADD3 R108, P0, R130, R82, RZ ;  /* 0x00000052826c7210 */ /* 0x000fe20007f1e0ff */
[----:B------:R-:W-:-:S02]  /*1eb0*/  IMAD R3, R151, c[0x0][0x1e4], R3 ;  /* 0x0000790097037a24 */ /* 0x000fc400078e0203 */
[----:B------:R-:W-:Y:S01]  /*1ec0*/  IMAD R2, R150, c[0x0][0x1e4], R2 ;  /* 0x0000790096027a24 */ /* 0x000fe200078e0202 */
[----:B------:R-:W-:Y:S01]  /*1ed0*/  IADD3.X R107, R127, R84, RZ, P0, !PT ;  /* 0x000000547f6b7210 */ /* 0x000fe200007fe4ff */
[----:B------:R-:W-:Y:S01]  /*1ee0*/  IMAD.SHL.U32 R185, R185, 0x20, RZ ;  /* 0x00000020b9b97824 */ /* 0x000fe200078e00ff */
[----:B------:R-:W-:Y:S01]  /*1ef0*/  IADD3 R118, P0, R82, 0x20, RZ ;  /* 0x0000002052767810 */ /* 0x000fe20007f1e0ff */
[----:B------:R-:W-:Y:S01]  /*1f00*/  IMAD.IADD R139, R173, 0x1, R3 ;  /* 0x00000001ad8b7824 */ /* 0x000fe200078e0203 */
[----:B------:R-:W-:Y:S01]  /*1f10*/  IADD3 R112, P1, R108, 0x20, RZ ;  /* 0x000000206c707810 */ /* 0x000fe20007f3e0ff */
[----:B------:R-:W-:Y:S02]  /*1f20*/  IMAD.IADD R137, R171, 0x1, R2 ;  /* 0x00000001ab897824 */ /* 0x000fe400078e0202 */
[----:B------:R-:W-:Y:S02]  /*1f30*/  IMAD.IADD R119, R105, 0x1, R6 ;  /* 0x0000000169777824 */ /* 0x000fe400078e0206 */
[----:B------:R-:W-:-:S02]  /*1f40*/  IMAD.IADD R116, R6, 0x1, R101 ;  /* 0x0000000106747824 */ /* 0x000fc400078e0265 */
[----:B------:R-:W-:Y:S02]  /*1f50*/  IMAD.IADD R113, R5, 0x1, R99 ;  /* 0x0000000105717824 */ /* 0x000fe400078e0263 */
[----:B------:R-:W-:Y:S02]  /*1f60*/  IMAD.IADD R95, R97, 0x1, R95 ;  /* 0x00000001615f7824 */ /* 0x000fe400078e025f */
[----:B------:R-:W-:Y:S02]  /*1f70*/  IMAD.X R110, RZ, RZ, R84, P0 ;  /* 0x000000ffff6e7224 */ /* 0x000fe400000e0654 */
[----:B------:R-:W-:Y:S02]  /*1f80*/  IMAD.SHL.U32 R135, R14, 0x2, RZ ;  /* 0x000000020e877824 */ /* 0x000fe400078e00ff */
[----:B------:R-:W-:Y:S02]  /*1f90*/  IMAD.SHL.U32 R133, R15, 0x2, RZ ;  /* 0x000000020f857824 */ /* 0x000fe400078e00ff */
[----:B------:R-:W-:-:S02]  /*1fa0*/  IMAD.X R111, RZ, RZ, R107, P1 ;  /* 0x000000ffff6f7224 */ /* 0x000fc400008e066b */
[----:B------:R-:W-:Y:S02]  /*1fb0*/  IMAD.SHL.U32 R132, R13, 0x2, RZ ;  /* 0x000000020d847824 */ /* 0x000fe400078e00ff */
[----:B------:R-:W-:Y:S01]  /*1fc0*/  IMAD.SHL.U32 R131, R10, 0x2, RZ ;  /* 0x000000020a837824 */ /* 0x000fe200078e00ff */
[----:B------:R-:W-:Y:S06]  /*1fd0*/  BAR.SYNC.DEFER_BLOCKING 0x0 ;  /* 0x0000000000007b1d */ /* 0x000fec0000010000 */
.L_x_360:
        /* <DEDUP_REMOVED lines=32> */
[----:B------:R-:W-:Y:S01]  /*21e0*/  CS2R R40, SRZ ;  /* 0x0000000000287805 */ /* 0x000fe2000001ff00 */
[----:B------:R-:W-:Y:S02]  /*21f0*/  CS2R R12, SRZ ;  /* 0x00000000000c7805 */ /* 0x000fe4000001ff00 */
[----:B------:R-:W-:Y:S01]  /*2200*/  IMAD.X R4, R33, 0x1, R119, P0 ;  /* 0x0000000121047824 */ /* 0x000fe200000e0677 */
[----:B------:R-:W-:Y:S05]  /*2210*/  IADD3 R3, P0, R102, R54, RZ ;  /* 0x0000003666037210 */ /* 0x000fea0007f1e0ff */
[----:B------:R-:W-:Y:S01]  /*2220*/  IMAD.X R5, R37, 0x1, R117, P0 ;  /* 0x0000000125057824 */ /* 0x000fe200000e0675 */
        /* <DEDUP_REMOVED lines=13> */
.L_x_330:
[----:B------:R-:W-:Y:S05]  /*2300*/  BSYNC B0 ;  /* 0x0000000000007941 */ /* 0x000fea0003800000 */
.L_x_329:
        /* <DEDUP_REMOVED lines=39> */
.L_x_332:
[----:B------:R-:W-:Y:S05]  /*2580*/  BSYNC B0 ;  /* 0x0000000000007941 */ /* 0x000fea0003800000 */
.L_x_331:
        /* <DEDUP_REMOVED lines=14> */
[----:B------:R-:W-:Y:S01]  /*2670*/  MOV R4, R15 ;  /* 0x0000000f00047202 */ /* 0x000fe20000000f00 */
[----:B------:R-:W-:Y:S01]  /*2680*/  CS2R R20, SRZ ;  /* 0x0000000000147805 */ /* 0x000fe2000001ff00 */
[----:B------:R-:W-:Y:S02]  /*2690*/  PRMT R25, R7, 0x5410, R6 ;  /* 0x0000541007197816 */ /* 0x000fe40000000006 */
[----:B------:R-:W-:Y:S01]  /*26a0*/  PRMT R24, R5, 0x5410, R4 ;  /* 0x0000541005187816 */ /* 0x000fe20000000004 */
[----:B------:R-:W-:-:S05]  /*26b0*/  @P4 BRA `(.L_x_334) ;  /* 0x0000012000004947 */ /* 0x000fca0003800000 */
[----:B------:R-:W-:Y:S01]  /*26c0*/  IADD3 R10, P1, P0, R104, R182, R10 ;  /* 0x000000b6680a7210 */ /* 0x000fe2000783e00a */
[----:B------:R-:W-:Y:S01]  /*26d0*/  CS2R R48, SRZ ;  /* 0x0000000000307805 */ /* 0x000fe2000001ff00 */
[----:B------:R-:W-:Y:S02]  /*26e0*/  CS2R R22, SRZ ;  /* 0x0000000000167805 */ /* 0x000fe4000001ff00 */
[----:B------:R-:W-:Y:S02]  /*26f0*/  IADD3.X R33, R119, R161, R33, P1, P0 ;  /* 0x000000a177217210 */ /* 0x000fe40000fe0421 */
        /* <DEDUP_REMOVED lines=14> */
.L_x_334:
[----:B------:R-:W-:Y:S05]  /*27e0*/  BSYNC B0 ;  /* 0x0000000000007941 */ /* 0x000fea0003800000 */
.L_x_333:
        /* <DEDUP_REMOVED lines=76> */
.L_x_338:
[----:B------:R-:W-:Y:S05]  /*2cb0*/  BSYNC B0 ;  /* 0x0000000000007941 */ /* 0x000fea0003800000 */
.L_x_337:
        /* <DEDUP_REMOVED lines=59> */
.L_x_336:
[----:B------:R-:W-:Y:S05]  /*3070*/  BSYNC B1 ;  /* 0x0000000000017941 */ /* 0x000fea0003800000 */
.L_x_335:
[----:B------:R-:W-:Y:S01]  /*3080*/  BSSY B1, `(.L_x_339) ;  /* 0x000007c000017945 */ /* 0x000fe20003800000 */
[----:B------:R-:W-:-:S05]  /*3090*/  @P3 BRA `(.L_x_340) ;  /* 0x000007a000003947 */ /* 0x000fca0003800000 */
[----:B------:R-:W-:Y:S01]  /*30a0*/  IADD3 R37, P1, P0, R122, R74, R28 ;  /* 0x0000004a7a257210 */ /* 0x000fe2000783e01c */
[----:B------:R-:W-:Y:S03]  /*30b0*/  BSSY B0, `(.L_x_341) ;  /* 0x000003d000007945 */ /* 0x000fe60003800000 */
[----:B-1----:R-:W-:Y:S02]  /*30c0*/  IADD3.X R38, R128, R78, R29, P1, P0 ;  /* 0x0000004e80267210 */ /* 0x002fe40000fe041d */
        /* <DEDUP_REMOVED lines=18> */
[----:B------:R-:W-:Y:S02]  /*31f0*/  @!P0 HADD2.F32 R18, -RZ, R51.H1_H1 ;  /* 0x30000033ff128230 */ /* 0x000fe40000004100 */
        /* <DEDUP_REMOVED lines=12> */
[CC--:B------:R-:W-:Y:S01]  /*32c0*/  @!P0 FMUL.FTZ R15, R13.reuse, R5.reuse ;  /* 0x000000050d0f8220 */ /* 0x0c0fe20000410000 */
[----:B------:R-:W-:Y:S01]  /*32d0*/  @!P0 F2FP.PACK_AB R2, R2, R40 ;  /* 0x000000280202823e */ /* 0x000fe200000000ff */
[C---:B------:R-:W-:Y:S01]  /*32e0*/  @!P0 FMUL.FTZ R3, R4.reuse, R5 ;  /* 0x0000000504038220 */ /* 0x040fe20000410000 */
[----:B------:R-:W-:Y:S01]  /*32f0*/  @!P0 MOV R5, R11 ;  /* 0x0000000b00058202 */ /* 0x000fe20000000f00 */
[-C--:B------:R-:W-:Y:S01]  /*3300*/  @!P0 FFMA.FTZ R39, R4, R14.reuse, -R15 ;  /* 0x0000000e04278223 */ /* 0x080fe2000001080f */
[----:B------:R-:W-:Y:S01]  /*3310*/  @!P0 HADD2.F32 R15, -RZ, R6.H1_H1 ;  /* 0x30000006ff0f8230 */ /* 0x000fe20000004100 */
[----:B------:R-:W-:Y:S01]  /*3320*/  @!P0 FFMA.FTZ R3, R13, R14, R3 ;  /* 0x0000000e0d038223 */ /* 0x000fe20000010003 */
[----:B------:R-:W-:Y:S01]  /*3330*/  @!P0 HADD2.F32 R4, -RZ, R24.H1_H1 ;  /* 0x30000018ff048230 */ /* 0x000fe20000004100 */
[----:B------:R-:W-:Y:S01]  /*3340*/  @!P0 MOV R8, R2 ;  /* 0x0000000200088202 */ /* 0x000fe20000000f00 */
[----:B------:R-:W-:Y:S02]  /*3350*/  @!P0 HADD2.F32 R7, -RZ, R6.H0_H0 ;  /* 0x20000006ff078230 */ /* 0x000fe40000004100 */
[--C-:B------:R-:W-:Y:S01]  /*3360*/  @!P0 HADD2.F32 R19, -RZ, R5.reuse.H1_H1 ;  /* 0x30000005ff138230 */ /* 0x100fe20000004100 */
[----:B------:R-:W-:Y:S01]  /*3370*/  @!P0 F2FP.PACK_AB R3, R3, R39 ;  /* 0x000000270303823e */ /* 0x000fe200000000ff */
[----:B------:R-:W-:Y:S01]  /*3380*/  @!P0 HADD2.F32 R6, -RZ, R5.H0_H0 ;  /* 0x20000005ff068230 */ /* 0x000fe20000004100 */
[-C--:B------:R-:W-:Y:S01]  /*3390*/  @!P0 FMUL.FTZ R5, R15, R4.reuse ;  /* 0x000000040f058220 */ /* 0x080fe20000410000 */
[----:B------:R-:W-:Y:S01]  /*33a0*/  @!P0 HADD2.F32 R24, -RZ, R42.H0_H0 ;  /* 0x2000002aff188230 */ /* 0x000fe20000004100 */
[----:B------:R-:W-:Y:S02]  /*33b0*/  @!P0 FMUL.FTZ R4, R7, R4 ;  /* 0x0000000407048220 */ /* 0x000fe40000410000 */
        /* <DEDUP_REMOVED lines=12> */
.L_x_342:
[----:B------:R-:W-:Y:S05]  /*3480*/  BSYNC B0 ;  /* 0x0000000000007941 */ /* 0x000fea0003800000 */
.L_x_341:
        /* <DEDUP_REMOVED lines=37> */
[--C-:B------:R-:W-:Y:S01]  /*36e0*/  @!P0 HADD2.F32 R15, -RZ, R6.reuse.H1_H1 ;  /* 0x30000006ff0f8230 */ /* 0x100fe20000004100 */
[----:B------:R-:W-:Y:S01]  /*36f0*/  @!P0 FFMA.FTZ R3, R13, R14, R3 ;  /* 0x0000000e0d038223 */ /* 0x000fe20000010003 */
[----:B------:R-:W-:Y:S01]  /*3700*/  @!P0 HADD2.F32 R4, -RZ, R25.H1_H1 ;  /* 0x30000019ff048230 */ /* 0x000fe20000004100 */
[----:B------:R-:W-:Y:S01]  /*3710*/  @!P0 MOV R8, R2 ;  /* 0x0000000200088202 */ /* 0x000fe20000000f00 */
[----:B------:R-:W-:Y:S02]  /*3720*/  @!P0 HADD2.F32 R7, -RZ, R6.H0_H0 ;  /* 0x20000006ff078230 */ /* 0x000fe40000004100 */
[--C-:B------:R-:W-:Y:S01]  /*3730*/  @!P0 HADD2.F32 R17, -RZ, R5.reuse.H1_H1 ;  /* 0x30000005ff118230 */ /* 0x100fe20000004100 */
[----:B------:R-:W-:Y:S01]  /*3740*/  @!P0 F2FP.PACK_AB R3, R3, R24 ;  /* 0x000000180303823e */ /* 0x000fe200000000ff */
[----:B------:R-:W-:Y:S01]  /*3750*/  @!P0 HADD2.F32 R6, -RZ, R5.H0_H0 ;  /* 0x20000005ff068230 */ /* 0x000fe20000004100 */
[-C--:B------:R-:W-:Y:S02]  /*3760*/  @!P0 FMUL.FTZ R5, R15, R4.reuse ;  /* 0x000000040f058220 */ /* 0x080fe40000410000 */
        /* <DEDUP_REMOVED lines=13> */
.L_x_340:
[----:B------:R-:W-:Y:S05]  /*3840*/  BSYNC B1 ;  /* 0x0000000000017941 */ /* 0x000fea0003800000 */
.L_x_339:
[----:B------:R-:W-:-:S05]  /*3850*/  @P4 BRA `(.L_x_343) ;  /* 0x0000265000004947 */ /* 0x000fca0003800000 */
[----:B------:R-:W-:Y:S01]  /*3860*/  IADD3 R33, P1, P0, R140, R74, R28 ;  /* 0x0000004a8c217210 */ /* 0x000fe2000783e01c */
[----:B------:R-:W-:Y:S03]  /*3870*/  BSSY B0, `(.L_x_344) ;  /* 0x000003c000007945 */ /* 0x000fe60003800000 */
[----:B-1----:R-:W-:Y:S02]  /*3880*/  IADD3.X R34, R138, R78, R29, P1, P0 ;  /* 0x0000004e8a227210 */ /* 0x002fe40000fe041d */
[----:B------:R-:W-:Y:S11]  /*3890*/  ISETP.NE.AND P0, PT, R87, RZ, PT ;  /* 0x000000ff5700720c */ /* 0x000ff60003f05270 */
[----:B------:R-:W-:Y:S02]  /*38a0*/  @!UPT UIADD3 URZ, URZ, URZ, URZ ;  /* 0x0000003f3f3ff290 */ /* 0x000fe4000fffe03f */
[----:B------:R-:W-:-:S05]  /*38b0*/  @!P0 BRA `(.L_x_345) ;  /* 0x0000037000008947 */ /* 0x000fca0003800000 */
[----:B------:R-:W-:Y:S01]  /*38c0*/  ISETP.GE.AND P0, PT, R30, c[0x0][0x27c], PT ;  /* 0x00009f001e007a0c */ /* 0x000fe20003f06270 */
[----:B------:R-:W1:Y:S01]  /*38d0*/  LDS.128 R8, [R86+0x5100] ;  /* 0x0051000056087984 */ /* 0x000e620000000c00 */
        /* <DEDUP_REMOVED lines=53> */
.L_x_345:
[----:B------:R-:W-:Y:S05]  /*3c30*/  BSYNC B0 ;  /* 0x0000000000007941 */ /* 0x000fea0003800000 */
.L_x_344:
        /* <DEDUP_REMOVED lines=59> */
.L_x_328:
[----:B------:R-:W-:Y:S01]  /*3ff0*/  ISETP.GE.AND P0, PT, R151, R67, PT ;  /* 0x000000439700720c */ /* 0x000fe20003f06270 */
[----:B------:R-:W-:Y:S01]  /*4000*/  CS2R R22, SRZ ;  /* 0x0000000000167805 */ /* 0x000fe2000001ff00 */
[----:B------:R-:W-:Y:S01]  /*4010*/  ISETP.NE.AND P4, PT, R87, RZ, PT ;  /* 0x000000ff5700720c */ /* 0x000fe20003f85270 */
        /* <DEDUP_REMOVED lines=10> */
[----:B------:R-:W-:Y:S04]  /*40c0*/  BSSY B0, `(.L_x_346) ;  /* 0x00000b7000007945 */ /* 0x000fe80003800000 */
[----:B------:R-:W-:Y:S04]  /*40d0*/  @!P2 IADD3 R2, P1, P0, R100, R10, R185 ;  /* 0x0000000a6402a210 */ /* 0x000fe8000783e0b9 */
[----:B------:R-:W-:Y:S02]  /*40e0*/  @!P2 IADD3.X R5, R116, R33, R164, P1, P0 ;  /* 0x000000217405a210 */ /* 0x000fe40000fe04a4 */
[----:B------:R-:W-:Y:S04]  /*40f0*/  @!P2 IADD3 R3, P1, P0, R98, R54, R184 ;  /* 0x000000366203a210 */ /* 0x000fe8000783e0b8 */
[C---:B------:R-:W-:Y:S02]  /*4100*/  @!P2 IADD3.X R8, R113.reuse, R37, R163, P1, P0 ;  /* 0x000000257108a210 */ /* 0x040fe40000fe04a3 */
[----:B------:R-:W-:Y:S04]  /*4110*/  ISETP.GE.AND P0, PT, R150, R67, PT ;  /* 0x000000439600720c */ /* 0x000fe80003f06270 */
[----:B------:R-:W-:Y:S11]  /*4120*/  ISETP.GE.OR P1, PT, R28, c[0x0][0x27c], P0 ;  /* 0x00009f001c007a0c */ /* 0x000ff60000726670 */
[----:B------:R-:W-:Y:S02]  /*4130*/  @!UPT UIADD3 URZ, URZ, URZ, URZ ;  /* 0x0000003f3f3ff290 */ /* 0x000fe4000fffe03f */
[----:B------:R-:W-:Y:S04]  /*4140*/  @!P1 IADD3 R6, P3, P0, R100, R182, R10 ;  /* 0x000000b664069210 */ /* 0x000fe8000787e00a */
[----:B------:R-:W-:Y:S02]  /*4150*/  @!P1 IADD3.X R9, R116, R161, R33, P3, P0 ;  /* 0x000000a174099210 */ /* 0x000fe40001fe0421 */
[----:B------:R-:W-:Y:S04]  /*4160*/  @!P1 IADD3 R7, P3, P0, R98, R183, R54 ;  /* 0x000000b762079210 */ /* 0x000fe8000787e036 */
[----:B------:R-:W-:Y:S02]  /*4170*/  @!P1 IADD3.X R11, R113, R162, R37, P3, P0 ;  /* 0x000000a2710b9210 */ /* 0x000fe40001fe0425 */
[C---:B------:R-:W-:Y:S04]  /*4180*/  @!P2 LEA R4, P0, R2.reuse, c[0x0][0x270], 0x1 ;  /* 0x00009c000204aa11 */ /* 0x040fe800078008ff */
[----:B------:R-:W-:Y:S02]  /*4190*/  @!P2 LEA.HI.X R5, R2, c[0x0][0x274], R5, 0x1, P0 ;  /* 0x00009d000205aa11 */ /* 0x000fe400000f0c05 */
[C---:B------:R-:W-:Y:S03]  /*41a0*/  @!P2 LEA R2, P0, R3.reuse, c[0x0][0x288], 0x1 ;  /* 0x0000a2000302aa11 */ /* 0x040fe600078008ff */
[----:B------:R1:W2:Y:S01]  /*41b0*/  @!P2 LDG.E.128 R56, [R4.64] ;  /* 0x000000080438a981 */ /* 0x0002a2000c1e1d00 */
[----:B------:R-:W-:Y:S02]  /*41c0*/  @!P2 LEA.HI.X R3, R3, c[0x0][0x28c], R8, 0x1, P0 ;  /* 0x0000a3000303aa11 */ /* 0x000fe400000f0c08 */
[C---:B------:R-:W-:Y:S04]  /*41d0*/  @!P1 LEA R8, P0, R6.reuse, c[0x0][0x270], 0x1 ;  /* 0x00009c0006089a11 */ /* 0x040fe800078008ff */
[----:B------:R-:W-:Y:S01]  /*41e0*/  @!P1 LEA.HI.X R9, R6, c[0x0][0x274], R9, 0x1, P0 ;  /* 0x00009d0006099a11 */ /* 0x000fe200000f0c09 */
[----:B------:R3:W4:Y:S01]  /*41f0*/  @!P2 LDG.E.128 R20, [R2.64] ;  /* 0x000000080214a981 */ /* 0x000722000c1e1d00 */
[C---:B------:R-:W-:Y:S04]  /*4200*/  @!P1 LEA R6, P0, R7.reuse, c[0x0][0x288], 0x1 ;  /* 0x0000a20007069a11 */ /* 0x040fe800078008ff */
[----:B------:R-:W-:Y:S02]  /*4210*/  @!P1 LEA.HI.X R7, R7, c[0x0][0x28c], R11, 0x1, P0 ;  /* 0x0000a30007079a11 */ /* 0x000fe400000f0c0b */
[-C--:B------:R-:W-:Y:S01]  /*4220*/  ISETP.GE.AND P0, PT, R88, R67.reuse, PT ;  /* 0x000000435800720c */ /* 0x080fe20003f06270 */
[----:B------:R1:W4:Y:S03]  /*4230*/  @!P1 LDG.E.128 R60, [R8.64] ;  /* 0x00000008083c9981 */ /* 0x000326000c1e1d00 */
[----:B------:R-:W-:Y:S05]  /*4240*/  ISETP.GE.OR P0, PT, R28, c[0x0][0x27c], P0 ;  /* 0x00009f001c007a0c */ /* 0x000fea0000706670 */
[----:B------:R1:W4:Y:S08]  /*4250*/  @!P1 LDG.E.128 R24, [R6.64] ;  /* 0x0000000806189981 */ /* 0x000330000c1e1d00 */
[----:B---3--:R-:W-:Y:S05]  /*4260*/  @!P0 IADD3 R2, P1, R100, R10, RZ ;  /* 0x0000000a64028210 */ /* 0x008fea0007f3e0ff */
[----:B------:R-:W-:Y:S01]  /*4270*/  @!P0 IMAD.X R3, R33, 0x1, R116, P1 ;  /* 0x0000000121038824 */ /* 0x000fe200008e0674 */
[C---:B-1----:R-:W-:Y:S04]  /*4280*/  @!P0 LEA R8, P1, R2.reuse, c[0x0][0x270], 0x1 ;  /* 0x00009c0002088a11 */ /* 0x042fe800078208ff */
[----:B------:R-:W-:Y:S02]  /*4290*/  @!P0 LEA.HI.X R9, R2, c[0x0][0x274], R3, 0x1, P1 ;  /* 0x00009d0002098a11 */ /* 0x000fe400008f0c03 */
[----:B------:R-:W-:Y:S01]  /*42a0*/  @!P0 IADD3 R3, P1, R98, R54, RZ ;  /* 0x0000003662038210 */ /* 0x000fe20007f3e0ff */
[----:B------:R-:W-:Y:S02]  /*42b0*/  CS2R R6, SRZ ;  /* 0x0000000000067805 */ /* 0x000fe4000001ff00 */
[----:B------:R1:W5:Y:S02]  /*42c0*/  @!P0 LDG.E.128 R40, [R8.64] ;  /* 0x0000000808288981 */ /* 0x000364000c1e1d00 */
[----:B------:R-:W-:Y:S01]  /*42d0*/  @!P0 IMAD.X R4, R37, 0x1, R113, P1 ;  /* 0x0000000125048824 */ /* 0x000fe200008e0671 */
[C---:B------:R-:W-:Y:S04]  /*42e0*/  @!P0 LEA R2, P1, R3.reuse, c[0x0][0x288], 0x1 ;  /* 0x0000a20003028a11 */ /* 0x040fe800078208ff */
[----:B------:R-:W-:Y:S02]  /*42f0*/  @!P0 LEA.HI.X R3, R3, c[0x0][0x28c], R4, 0x1, P1 ;  /* 0x0000a30003038a11 */ /* 0x000fe400008f0c04 */
[----:B------:R-:W-:Y:S01]  /*4300*/  CS2R R4, SRZ ;  /* 0x0000000000047805 */ /* 0x000fe2000001ff00 */
[----:B------:R-:W-:Y:S05]  /*4310*/  ISETP.GE.AND P1, PT, R28, c[0x0][0x27c], PT ;  /* 0x00009f001c007a0c */ /* 0x000fea0003f26270 */
[----:B------:R2:W5:Y:S01]  /*4320*/  @!P0 LDG.E.128 R4, [R2.64] ;  /* 0x0000000802048981 */ /* 0x000562000c1e1d00 */
[----:B------:R-:W-:Y:S01]  /*4330*/  ISETP.GE.OR P0, PT, R88, R67, !P4 ;  /* 0x000000435800720c */ /* 0x000fe20006706670 */
[----:B--2---:R-:W-:Y:S02]  /*4340*/  IMAD.MOV.U32 R2, RZ, RZ, R58 ;  /* 0x000000ffff027224 */ /* 0x004fe400078e003a */
[----:B-1----:R-:W-:Y:S02]  /*4350*/  IMAD.MOV.U32 R9, RZ, RZ, R59 ;  /* 0x000000ffff097224 */ /* 0x002fe400078e003b */
[----:B------:R-:W-:Y:S02]  /*4360*/  IMAD.MOV.U32 R8, RZ, RZ, R56 ;  /* 0x000000ffff087224 */ /* 0x000fe400078e0038 */
[----:B------:R-:W-:Y:S01]  /*4370*/  IMAD.MOV.U32 R3, RZ, RZ, R57 ;  /* 0x000000ffff037224 */ /* 0x000fe200078e0039 */
[----:B------:R-:W-:Y:S01]  /*4380*/  PRMT R64, R9, 0x5410, R2 ;  /* 0x0000541009407816 */ /* 0x000fe20000000002 */
[----:B----4-:R-:W-:Y:S03]  /*4390*/  IMAD.MOV.U32 R2, RZ, RZ, R22 ;  /* 0x000000ffff027224 */ /* 0x010fe600078e0016 */
[----:B------:R-:W-:Y:S01]  /*43a0*/  PRMT R51, R8, 0x5410, R3 ;  /* 0x0000541008337816 */ /* 0x000fe20000000003 */
        /* <DEDUP_REMOVED lines=17> */
[----:B------:R-:W-:-:S05]  /*44c0*/  @P0 BRA `(.L_x_347) ;  /* 0x0000076000000947 */ /* 0x000fca0003800000 */
[--C-:B-----5:R-:W-:Y:S01]  /*44d0*/  IMAD.MOV.U32 R49, RZ, RZ, R43.reuse ;  /* 0x000000ffff317224 */ /* 0x120fe200078e002b */
[----:B------:R-:W-:Y:S01]  /*44e0*/  IADD3 R2, P0, R166, R74, RZ ;  /* 0x0000004aa6027210 */ /* 0x000fe20007f1e0ff */
[----:B------:R-:W-:Y:S01]  /*44f0*/  LDS.128 R52, [R134+0x3100] ;  /* 0x0031000086347984 */ /* 0x000fe20000000c00 */
[----:B------:R-:W-:Y:S01]  /*4500*/  @!P1 SHF.R.U64 R47, R42, 0x10, R43 ;  /* 0x000000102a2f9819 */ /* 0x000fe2000000122b */
[----:B------:R-:W-:Y:S01]  /*4510*/  IMAD.MOV.U32 R37, RZ, RZ, R40 ;  /* 0x000000ffff257224 */ /* 0x000fe200078e0028 */
[----:B------:R-:W-:Y:S01]  /*4520*/  IADD3.X R3, R78, R129, RZ, P0, !PT ;  /* 0x000000814e037210 */ /* 0x000fe200007fe4ff */
[----:B------:R-:W-:Y:S01]  /*4530*/  IMAD.MOV.U32 R13, RZ, RZ, R7 ;  /* 0x000000ffff0d7224 */ /* 0x000fe200078e0007 */
[-C--:B------:R-:W-:Y:S02]  /*4540*/  IADD3 R8, P2, P0, R82, R2.reuse, R109 ;  /* 0x0000000252087210 */ /* 0x080fe4000785e06d */
[----:B------:R-:W-:Y:S01]  /*4550*/  @!P1 SHF.R.U32.HI R50, RZ, 0x10, R43 ;  /* 0x00000010ff329819 */ /* 0x000fe2000001162b */
[----:B------:R-:W1:Y:S01]  /*4560*/  LDS.128 R16, [R136+0x3100] ;  /* 0x0031000088107984 */ /* 0x000e620000000c00 */
[----:B------:R-:W-:Y:S01]  /*4570*/  IADD3.X R9, R84, R3, R115, P2, P0 ;  /* 0x0000000354097210 */ /* 0x000fe200017e0473 */
[----:B------:R-:W-:Y:S01]  /*4580*/  @!P1 HADD2.F32 R37, -RZ, R37.H0_H0 ;  /* 0x20000025ff259230 */ /* 0x000fe20000004100 */
[----:B------:R-:W-:Y:S02]  /*4590*/  ISETP.GE.AND P0, PT, R92, c[0x0][0x1d4], PT ;  /* 0x000075005c007a0c */ /* 0x000fe40003f06270 */
[----:B------:R-:W-:Y:S02]  /*45a0*/  MOV R44, R41 ;  /* 0x00000029002c7202 */ /* 0x000fe40000000f00 */
[--C-:B------:R-:W-:Y:S02]  /*45b0*/  @!P1 SHF.R.U32.HI R14, RZ, 0x10, R7.reuse ;  /* 0x00000010ff0e9819 */ /* 0x100fe40000011607 */
[----:B------:R-:W-:Y:S01]  /*45c0*/  @!P1 SHF.R.U64 R12, R6, 0x10, R7 ;  /* 0x00000010060c9819 */ /* 0x000fe20000001207 */
[----:B------:R-:W-:Y:S01]  /*45d0*/  @!P1 HADD2.F32 R6, -RZ, R6.H0_H0 ;  /* 0x20000006ff069230 */ /* 0x000fe20000004100 */
[--C-:B------:R-:W-:Y:S02]  /*45e0*/  @!P1 SHF.R.U32.HI R11, RZ, 0x10, R5.reuse ;  /* 0x00000010ff0b9819 */ /* 0x100fe40000011605 */
[----:B------:R-:W-:Y:S02]  /*45f0*/  @!P1 SHF.R.U64 R10, R4, 0x10, R5 ;  /* 0x00000010040a9819 */ /* 0x000fe40000001205 */
[--C-:B------:R-:W-:Y:S01]  /*4600*/  @!P1 SHF.R.U64 R46, R40, 0x10, R41.reuse ;  /* 0x00000010282e9819 */ /* 0x100fe20000001229 */
[----:B------:R-:W-:Y:S01]  /*4610*/  @!P1 HADD2.F32 R40, -RZ, R44.H0_H0 ;  /* 0x2000002cff289230 */ /* 0x000fe20000004100 */
[----:B------:R-:W-:Y:S02]  /*4620*/  @!P0 IADD3 R2, P3, P2, R82, R2, R92 ;  /* 0x0000000252028210 */ /* 0x000fe40007a7e05c */
[----:B------:R-:W-:Y:S02]  /*4630*/  @!P1 SHF.R.U32.HI R45, RZ, 0x10, R41 ;  /* 0x00000010ff2d9819 */ /* 0x000fe40000011629 */
[----:B------:R-:W-:Y:S02]  /*4640*/  @!P0 IADD3.X R3, R84, R3, R114, P3, P2 ;  /* 0x0000000354038210 */ /* 0x000fe40001fe4472 */
[C---:B------:R-:W-:Y:S02]  /*4650*/  LEA R70, P2, R8.reuse, c[0x0][0x1c8], 0x1 ;  /* 0x0000720008467a11 */ /* 0x040fe400078408ff */
[----:B------:R-:W-:Y:S02]  /*4660*/  MOV R48, R42 ;  /* 0x0000002a00307202 */ /* 0x000fe40000000f00 */
[----:B------:R-:W-:Y:S02]  /*4670*/  LEA.HI.X R71, R8, c[0x0][0x1cc], R9, 0x1, P2 ;  /* 0x0000730008477a11 */ /* 0x000fe400010f0c09 */
[C---:B------:R-:W-:Y:S01]  /*4680*/  @!P0 LEA R68, P2, R2.reuse, c[0x0][0x1c8], 0x1 ;  /* 0x0000720002448a11 */ /* 0x040fe200078408ff */
[----:B------:R-:W-:Y:S02]  /*4690*/  @!P1 HADD2.F32 R44, -RZ, R48.H0_H0 ;  /* 0x20000030ff2c9230 */ /* 0x000fe40000004100 */
[----:B------:R-:W-:Y:S01]  /*46a0*/  @!P1 HADD2.F32 R48, -RZ, R50.H0_H0 ;  /* 0x20000032ff309230 */ /* 0x000fe20000004100 */
[----:B------:R-:W-:Y:S01]  /*46b0*/  @!P0 LEA.HI.X R69, R2, c[0x0][0x1cc], R3, 0x1, P2 ;  /* 0x0000730002458a11 */ /* 0x000fe200010f0c03 */
[----:B------:R-:W-:Y:S01]  /*46c0*/  IMAD.MOV.U32 R2, RZ, RZ, R4 ;  /* 0x000000ffff027224 */ /* 0x000fe200078e0004 */
[----:B------:R-:W-:Y:S04]  /*46d0*/  MOV R3, R5 ;  /* 0x0000000500037202 */ /* 0x000fe80000000f00 */
[----:B------:R-:W-:Y:S01]  /*46e0*/  @!P1 HADD2.F32 R2, -RZ, R2.H0_H0 ;  /* 0x20000002ff029230 */ /* 0x000fe20000004100 */
[----:B-1----:R-:W-:Y:S01]  /*46f0*/  @!P1 IMAD.MOV.U32 R9, RZ, RZ, R16 ;  /* 0x000000ffff099224 */ /* 0x002fe200078e0010 */
[----:B------:R-:W-:Y:S01]  /*4700*/  @!P1 MOV R43, R52 ;  /* 0x00000034002b9202 */ /* 0x000fe20000000f00 */
[----:B------:R-:W-:Y:S01]  /*4710*/  @!P1 HADD2.F32 R3, -RZ, R3.H0_H0 ;  /* 0x20000003ff039230 */ /* 0x000fe20000004100 */
        /* <DEDUP_REMOVED lines=23> */
[-C--:B------:R-:W-:Y:S01]  /*4890*/  @!P1 FMUL.FTZ R3, R9, R7.reuse ;  /* 0x0000000709039220 */ /* 0x080fe20000410000 */
[----:B------:R-:W-:Y:S01]  /*48a0*/  @!P1 HADD2.F32 R46, -RZ, R47.H0_H0 ;  /* 0x2000002fff2e9230 */ /* 0x000fe20000004100 */
        /* <DEDUP_REMOVED lines=35> */
[----:B------:R-:W-:Y:S02]  /*4ae0*/  @!P1 FMUL.FTZ R49, R47, R10 ;  /* 0x0000000a2f319220 */ /* 0x000fe40000410000 */
[C---:B------:R-:W-:Y:S01]  /*4af0*/  @!P1 FMUL.FTZ R8, R12.reuse, R8 ;  /* 0x000000080c089220 */ /* 0x040fe20000410000 */
[----:B------:R-:W-:Y:S01]  /*4b00*/  @!P1 MOV R54, R6 ;  /* 0x0000000600369202 */ /* 0x000fe20000000f00 */
[----:B------:R-:W-:Y:S01]  /*4b10*/  @!P1 FFMA.FTZ R50, R12, R14, -R9 ;  /* 0x0000000e0c329223 */ /* 0x000fe20000010809 */
[----:B------:R-:W-:Y:S01]  /*4b20*/  @!P1 F2FP.PACK_AB R12, R73, R72 ;  /* 0x00000048490c923e */ /* 0x000fe200000000ff */
[C---:B------:R-:W-:Y:S02]  /*4b30*/  @!P1 FFMA.FTZ R49, R11.reuse, R48, -R49 ;  /* 0x000000300b319223 */ /* 0x040fe40000010831 */
        /* <DEDUP_REMOVED lines=15> */
.L_x_347:
[----:B------:R-:W-:Y:S05]  /*4c30*/  BSYNC B0 ;  /* 0x0000000000007941 */ /* 0x000fea0003800000 */
.L_x_346:
[----:B------:R-:W-:Y:S01]  /*4c40*/  ISETP.GE.OR P0, PT, R151, R67, !P4 ;  /* 0x000000439700720c */ /* 0x000fe20006706670 */
[----:B------:R-:W-:Y:S01]  /*4c50*/  @!UPT UIADD3 URZ, URZ, URZ, URZ ;  /* 0x0000003f3f3ff290 */ /* 0x000fe2000fffe03f */
[----:B------:R-:W-:Y:S11]  /*4c60*/  BSSY B0, `(.L_x_348) ;  /* 0x0000071000007945 */ /* 0x000ff60003800000 */
[----:B------:R-:W-:-:S05]  /*4c70*/  @P0 BRA `(.L_x_349) ;  /* 0x000006f000000947 */ /* 0x000fca0003800000 */
[----:B------:R-:W-:Y:S01]  /*4c80*/  IADD3 R2, P0, R172, R74, RZ ;  /* 0x0000004aac027210 */ /* 0x000fe20007f1e0ff */
[----:B------:R-:W-:Y:S01]  /*4c90*/  LDS.128 R44, [R132+0x3100] ;  /* 0x00310000842c7984 */ /* 0x000fe20000000c00 */
[----:B------:R-:W-:Y:S01]  /*4ca0*/  @!P1 SHF.R.U32.HI R10, RZ, 0x10, R23 ;  /* 0x00000010ff0a9819 */ /* 0x000fe20000011617 */
[--C-:B------:R-:W-:Y:S01]  /*4cb0*/  @!P1 HADD2.F32 R13, -RZ, R51.reuse.H0_H0 ;  /* 0x20000033ff0d9230 */ /* 0x100fe20000004100 */
        /* <DEDUP_REMOVED lines=9> */
[----:B------:R-:W-:Y:S02]  /*4d50*/  @!P1 SHF.R.U64 R38, R58, 0x10, R59 ;  /* 0x000000103a269819 */ /* 0x000fe4000000123b */
[--C-:B------:R-:W-:Y:S02]  /*4d60*/  @!P1 SHF.R.U32.HI R9, RZ, 0x10, R21.reuse ;  /* 0x00000010ff099819 */ /* 0x100fe40000011615 */
[----:B------:R-:W-:Y:S01]  /*4d70*/  @!P1 SHF.R.U64 R6, R20, 0x10, R21 ;  /* 0x0000001014069819 */ /* 0x000fe20000001215 */
[----:B------:R-:W-:Y:S01]  /*4d80*/  @!P1 HADD2.F32 R20, -RZ, R51.H1_H1 ;  /* 0x30000033ff149230 */ /* 0x000fe20000004100 */
[----:B------:R-:W-:Y:S01]  /*4d90*/  @!P1 SHF.R.U32.HI R42, RZ, 0x10, R59 ;  /* 0x00000010ff2a9819 */ /* 0x000fe2000001163b */
[----:B------:R-:W-:Y:S01]  /*4da0*/  @!P1 HADD2.F32 R38, -RZ, R38.H0_H0 ;  /* 0x20000026ff269230 */ /* 0x000fe20000004100 */
        /* <DEDUP_REMOVED lines=33> */
[-C--:B------:R-:W-:Y:S02]  /*4fc0*/  @!P1 FMUL.FTZ R9, R21, R3.reuse ;  /* 0x0000000315099220 */ /* 0x080fe40000410000 */
        /* <DEDUP_REMOVED lines=58> */
.L_x_349:
[----:B------:R-:W-:Y:S05]  /*5370*/  BSYNC B0 ;  /* 0x0000000000007941 */ /* 0x000fea0003800000 */
.L_x_348:
[----:B------:R-:W-:Y:S05]  /*5380*/  IADD3 R56, P0, R170, R74, RZ ;  /* 0x0000004aaa387210 */ /* 0x000fea0007f1e0ff */
[----:B------:R-:W-:Y:S01]  /*5390*/  IMAD.X R57, R78, 0x1, R137, P0 ;  /* 0x000000014e397824 */ /* 0x000fe200000e0689 */
[----:B------:R-:W-:Y:S11]  /*53a0*/  ISETP.GE.OR P0, PT, R150, R67, !P4 ;  /* 0x000000439600720c */ /* 0x000ff60006706670 */
[----:B------:R-:W-:Y:S02]  /*53b0*/  @!UPT UIADD3 URZ, URZ, URZ, URZ ;  /* 0x0000003f3f3ff290 */ /* 0x000fe4000fffe03f */
[----:B------:R-:W-:-:S05]  /*53c0*/  @P0 BRA `(.L_x_343) ;  /* 0x00000ae000000947 */ /* 0x000fca0003800000 */
[--C-:B-----5:R-:W-:Y:S01]  /*53d0*/  @!P1 SHF.R.U64 R5, R24, 0x10, R25.reuse ;  /* 0x0000001018059819 */ /* 0x120fe20000001219 */
[----:B-1----:R-:W-:Y:S01]  /*53e0*/  LDS.128 R44, [R131+0x3100] ;  /* 0x00310000832c7984 */ /* 0x002fe20000000c00 */
[----:B------:R-:W-:Y:S01]  /*53f0*/  @!P1 SHF.R.U32.HI R10, RZ, 0x10, R25 ;  /* 0x00000010ff0a9819 */ /* 0x000fe20000011619 */
[----:B------:R-:W-:Y:S01]  /*5400*/  @!P1 HADD2.F32 R2, -RZ, R34.H0_H0 ;  /* 0x20000022ff029230 */ /* 0x000fe20000004100 */
[----:B------:R-:W-:Y:S01]  /*5410*/  IADD3 R4, P2, P0, R82, R56, R109 ;  /* 0x0000003852047210 */ /* 0x000fe2000785e06d */
[----:B------:R-:W-:Y:S01]  /*5420*/  @!P1 HADD2.F32 R24, -RZ, R65.H0_H0 ;  /* 0x20000041ff189230 */ /* 0x000fe20000004100 */
[----:B------:R-:W-:Y:S01]  /*5430*/  @!P1 SHF.R.U64 R9, R60, 0x10, R61 ;  /* 0x000000103c099819 */ /* 0x000fe2000000123d */
[----:B------:R-:W-:Y:S01]  /*5440*/  @!P1 HADD2.F32 R5, -RZ, R5.H0_H0 ;  /* 0x20000005ff059230 */ /* 0x000fe20000004100 */
[----:B------:R-:W-:Y:S01]  /*5450*/  IADD3.X R6, R84, R57, R115, P2, P0 ;  /* 0x0000003954067210 */ /* 0x000fe200017e0473 */
[----:B------:R-:W1:Y:S01]  /*5460*/  LDS.128 R12, [R133+0x3100] ;  /* 0x00310000850c7984 */ /* 0x000e620000000c00 */
[----:B------:R-:W-:Y:S01]  /*5470*/  LEA R52, P0, R4, c[0x0][0x1c8], 0x1 ;  /* 0x0000720004347a11 */ /* 0x000fe200078008ff */
[----:B------:R-:W-:Y:S01]  /*5480*/  @!P1 HADD2.F32 R20, -RZ, R65.H1_H1 ;  /* 0x30000041ff149230 */ /* 0x000fe20000004100 */
[----:B------:R-:W-:Y:S01]  /*5490*/  @!P1 SHF.R.U64 R16, R26, 0x10, R27 ;  /* 0x000000101a109819 */ /* 0x000fe2000000121b */
[----:B------:R-:W-:Y:S01]  /*54a0*/  @!P1 HADD2.F32 R22, -RZ, R9.H0_H0 ;  /* 0x20000009ff169230 */ /* 0x000fe20000004100 */
[----:B------:R-:W-:Y:S01]  /*54b0*/  LEA.HI.X R53, R4, c[0x0][0x1cc], R6, 0x1, P0 ;  /* 0x0000730004357a11 */ /* 0x000fe200000f0c06 */
[--C-:B------:R-:W-:Y:S01]  /*54c0*/  @!P1 HADD2.F32 R38, -RZ, R66.reuse.H0_H0 ;  /* 0x20000042ff269230 */ /* 0x100fe20000004100 */
[--C-:B------:R-:W-:Y:S01]  /*54d0*/  @!P1 SHF.R.U32.HI R40, RZ, 0x10, R63.reuse ;  /* 0x00000010ff289819 */ /* 0x100fe2000001163f */
[----:B------:R-:W-:Y:S01]  /*54e0*/  @!P1 HADD2.F32 R33, -RZ, R66.H1_H1 ;  /* 0x30000042ff219230 */ /* 0x000fe20000004100 */
[----:B------:R-:W-:Y:S01]  /*54f0*/  @!P1 SHF.R.U64 R17, R62, 0x10, R63 ;  /* 0x000000103e119819 */ /* 0x000fe2000000123f */
[----:B------:R-:W-:Y:S01]  /*5500*/  @!P1 HADD2.F32 R11, -RZ, R35.H0_H0 ;  /* 0x20000023ff0b9230 */ /* 0x000fe20000004100 */
[----:B------:R-:W-:Y:S01]  /*5510*/  @!P1 SHF.R.U32.HI R26, RZ, 0x10, R61 ;  /* 0x00000010ff1a9819 */ /* 0x000fe2000001163d */
[----:B------:R-:W-:Y:S01]  /*5520*/  @!P1 HADD2.F32 R40, -RZ, R40.H0_H0 ;  /* 0x20000028ff289230 */ /* 0x000fe20000004100 */
[----:B------:R-:W-:Y:S02]  /*5530*/  @!P1 SHF.R.U32.HI R18, RZ, 0x10, R27 ;  /* 0x00000010ff129819 */ /* 0x000fe4000001161b */
[----:B------:R-:W-:Y:S01]  /*5540*/  ISETP.GE.AND P0, PT, R92, c[0x0][0x1d4], PT ;  /* 0x000075005c007a0c */ /* 0x000fe20003f06270 */
[----:B------:R-:W-:Y:S02]  /*5550*/  @!P1 HADD2.F32 R26, -RZ, R26.H0_H0 ;  /* 0x2000001aff1a9230 */ /* 0x000fe40000004100 */
[----:B------:R-:W-:Y:S01]  /*5560*/  @!P1 HADD2.F32 R18, -RZ, R18.H0_H0 ;  /* 0x20000012ff129230 */ /* 0x000fe20000004100 */
[----:B-1----:R-:W-:Y:S02]  /*5570*/  @!P1 MOV R8, R13 ;  /* 0x0000000d00089202 */ /* 0x002fe40000000f00 */
[----:B------:R-:W-:Y:S02]  /*5580*/  @!P1 MOV R25, R45 ;  /* 0x0000002d00199202 */ /* 0x000fe40000000f00 */
[----:B------:R-:W-:Y:S01]  /*5590*/  @!P1 MOV R6, R44 ;  /* 0x0000002c00069202 */ /* 0x000fe20000000f00 */
[--C-:B------:R-:W-:Y:S01]  /*55a0*/  @!P1 HADD2.F32 R3, -RZ, R8.reuse.H0_H0 ;  /* 0x20000008ff039230 */ /* 0x100fe20000004100 */
[----:B------:R-:W-:Y:S01]  /*55b0*/  @!P1 MOV R27, R47 ;  /* 0x0000002f001b9202 */ /* 0x000fe20000000f00 */
[----:B------:R-:W-:Y:S02]  /*55c0*/  @!P1 HADD2.F32 R8, -RZ, R8.H1_H1 ;  /* 0x30000008ff089230 */ /* 0x000fe40000004100 */
[--C-:B------:R-:W-:Y:S01]  /*55d0*/  @!P1 HADD2.F32 R19, -RZ, R6.reuse.H0_H0 ;  /* 0x20000006ff139230 */ /* 0x100fe20000004100 */
[-C--:B------:R-:W-:Y:S01]  /*55e0*/  @!P1 FMUL.FTZ R4, R3, R2.reuse ;  /* 0x0000000203049220 */ /* 0x080fe20000410000 */
[----:B------:R-:W-:Y:S02]  /*55f0*/  @!P1 HADD2.F32 R23, -RZ, R25.H0_H0 ;  /* 0x20000019ff179230 */ /* 0x000fe40000004100 */
[----:B------:R-:W-:Y:S02]  /*5600*/  @!P1 HADD2.F32 R21, -RZ, R6.H1_H1 ;  /* 0x30000006ff159230 */ /* 0x000fe40000004100 */
[--C-:B------:R-:W-:Y:S01]  /*5610*/  @!P1 HADD2.F32 R37, -RZ, R27.reuse.H0_H0 ;  /* 0x2000001bff259230 */ /* 0x100fe20000004100 */
[----:B------:R-:W-:Y:S01]  /*5620*/  @!P1 FMUL.FTZ R7, R23, R2 ;  /* 0x0000000217079220 */ /* 0x000fe20000410000 */
[----:B------:R-:W-:Y:S01]  /*5630*/  @!P1 HADD2.F32 R2, -RZ, R34.H1_H1 ;  /* 0x30000022ff029230 */ /* 0x000fe20000004100 */
[----:B------:R-:W-:Y:S01]  /*5640*/  @!P1 FMUL.FTZ R9, R21, R5 ;  /* 0x0000000515099220 */ /* 0x000fe20000410000 */
[----:B------:R-:W-:Y:S01]  /*5650*/  @!P1 HADD2.F32 R39, -RZ, R27.H1_H1 ;  /* 0x3000001bff279230 */ /* 0x000fe20000004100 */
[----:B------:R-:W-:Y:S01]  /*5660*/  @!P1 FFMA.FTZ R58, R3, R24, -R7 ;  /* 0x00000018033a9223 */ /* 0x000fe20000010807 */
[----:B------:R-:W-:Y:S01]  /*5670*/  @!P1 MOV R3, R12 ;  /* 0x0000000c00039202 */ /* 0x000fe20000000f00 */
[----:B------:R-:W-:Y:S01]  /*5680*/  @!P1 IMAD.MOV.U32 R34, RZ, RZ, R46 ;  /* 0x000000ffff229224 */ /* 0x000fe200078e002e */
[----:B------:R-:W-:Y:S01]  /*5690*/  @!P1 HADD2.F32 R25, -RZ, R25.H1_H1 ;  /* 0x30000019ff199230 */ /* 0x000fe20000004100 */
[----:B------:R-:W-:Y:S02]  /*56a0*/  @!P1 FMUL.FTZ R42, R37, R11 ;  /* 0x0000000b252a9220 */ /* 0x000fe40000410000 */
[----:B------:R-:W-:Y:S01]  /*56b0*/  @!P1 FMUL.FTZ R41, R39, R18 ;  /* 0x0000001227299220 */ /* 0x000fe20000410000 */
        /* <DEDUP_REMOVED lines=14> */
[-C--:B------:R-:W-:Y:S01]  /*57a0*/  @!P1 FMUL.FTZ R49, R25, R5.reuse ;  /* 0x0000000519319220 */ /* 0x080fe20000410000 */
[----:B------:R-:W-:Y:S01]  /*57b0*/  @!P1 HADD2.F32 R10, -RZ, R16.H0_H0 ;  /* 0x20000010ff0a9230 */ /* 0x000fe20000004100 */
[----:B------:R-:W-:Y:S01]  /*57c0*/  @!P1 FMUL.FTZ R5, R8, R5 ;  /* 0x0000000508059220 */ /* 0x000fe20000410000 */
[----:B------:R-:W-:Y:S01]  /*57d0*/  @!P1 HADD2.F32 R35, -RZ, R17.H0_H0 ;  /* 0x20000011ff239230 */ /* 0x000fe20000004100 */
[----:B------:R-:W-:Y:S01]  /*57e0*/  @!P1 FMUL.FTZ R48, R27, R9 ;  /* 0x000000091b309220 */ /* 0x000fe20000410000 */
[--C-:B------:R-:W-:Y:S01]  /*57f0*/  @!P1 HADD2.F32 R17, -RZ, R6.reuse.H0_H0 ;  /* 0x20000006ff119230 */ /* 0x100fe20000004100 */
[----:B------:R-:W-:Y:S01]  /*5800*/  @!P1 FMUL.FTZ R43, R34, R10 ;  /* 0x0000000a222b9220 */ /* 0x000fe20000410000 */
[----:B------:R-:W-:Y:S01]  /*5810*/  @!P1 HADD2.F32 R16, -RZ, R6.H1_H1 ;  /* 0x30000006ff109230 */ /* 0x000fe20000004100 */
[----:B------:R-:W-:Y:S01]  /*5820*/  @!P1 FFMA.FTZ R51, R8, R26, -R49 ;  /* 0x0000001a08339223 */ /* 0x000fe20000010831 */
[--C-:B------:R-:W-:Y:S01]  /*5830*/  @!P1 HADD2.F32 R6, -RZ, R7.reuse.H0_H0 ;  /* 0x20000007ff069230 */ /* 0x100fe20000004100 */
[----:B------:R-:W-:Y:S01]  /*5840*/  @!P1 FFMA.FTZ R42, R17, R38, -R42 ;  /* 0x00000026112a9223 */ /* 0x000fe2000001082a */
[----:B------:R-:W-:Y:S01]  /*5850*/  @!P1 HADD2.F32 R7, -RZ, R7.H1_H1 ;  /* 0x30000007ff079230 */ /* 0x000fe20000004100 */
[----:B------:R-:W-:Y:S02]  /*5860*/  @!P1 FFMA.FTZ R41, R16, R40, -R41 ;  /* 0x0000002810299223 */ /* 0x000fe40000010829 */
[----:B------:R-:W-:Y:S01]  /*5870*/  @!P1 FFMA.FTZ R50, R6, R33, -R48 ;  /* 0x0000002106329223 */ /* 0x000fe20000010830 */
[----:B------:R-:W-:Y:S01]  /*5880*/  @!P1 F2FP.PACK_AB R48, R51, R58 ;  /* 0x0000003a3330923e */ /* 0x000fe200000000ff */
[----:B------:R-:W-:Y:S01]  /*5890*/  @!P1 FFMA.FTZ R49, R7, R35, -R43 ;  /* 0x0000002307319223 */ /* 0x000fe2000001082b */
[----:B------:R-:W-:Y:S01]  /*58a0*/  @!P1 F2FP.PACK_AB R42, R41, R42 ;  /* 0x0000002a292a923e */ /* 0x000fe200000000ff */
[----:B------:R-:W-:Y:S01]  /*58b0*/  @!P1 FFMA.FTZ R3, R21, R22, R3 ;  /* 0x0000001615039223 */ /* 0x000fe20000010003 */
[----:B------:R-:W-:Y:S01]  /*58c0*/  @!P1 F2FP.PACK_AB R43, R54, R55 ;  /* 0x00000037362b923e */ /* 0x000fe200000000ff */
[----:B------:R-:W-:Y:S01]  /*58d0*/  @!P1 FMUL.FTZ R6, R6, R9 ;  /* 0x0000000906069220 */ /* 0x000fe20000410000 */
[----:B------:R-:W-:Y:S01]  /*58e0*/  @!P1 F2FP.PACK_AB R41, R49, R50 ;  /* 0x000000323129923e */ /* 0x000fe200000000ff */
[----:B------:R-:W-:Y:S01]  /*58f0*/  @!P1 IMAD.MOV.U32 R15, RZ, RZ, R42 ;  /* 0x000000ffff0f9224 */ /* 0x000fe200078e002a */
[----:B------:R-:W-:Y:S01]  /*5900*/  @!P1 MOV R12, R43 ;  /* 0x0000002b000c9202 */ /* 0x000fe20000000f00 */
[----:B------:R-:W-:Y:S01]  /*5910*/  @!P1 FFMA.FTZ R4, R23, R24, R4 ;  /* 0x0000001817049223 */ /* 0x000fe20000010004 */
[----:B------:R-:W-:Y:S01]  /*5920*/  @!P1 MOV R13, R48 ;  /* 0x00000030000d9202 */ /* 0x000fe20000000f00 */
[----:B------:R-:W-:Y:S01]  /*5930*/  @!P1 FMUL.FTZ R7, R7, R10 ;  /* 0x0000000a07079220 */ /* 0x000fe20000410000 */
[----:B------:R-:W-:Y:S01]  /*5940*/  @!P1 MOV R14, R41 ;  /* 0x00000029000e9202 */ /* 0x000fe20000000f00 */
[----:B------:R-:W-:Y:S01]  /*5950*/  @!P1 FFMA.FTZ R5, R25, R26, R5 ;  /* 0x0000001a19059223 */ /* 0x000fe20000010005 */
[----:B------:R-:W-:Y:S01]  /*5960*/  @!P1 F2FP.PACK_AB R2, R3, R2 ;  /* 0x000000020302923e */ /* 0x000fe200000000ff */
[----:B------:R-:W-:Y:S02]  /*5970*/  @!P1 FMUL.FTZ R8, R17, R11 ;  /* 0x0000000b11089220 */ /* 0x000fe40000410000 */
[----:B------:R1:W-:Y:S01]  /*5980*/  STG.E.128 [R52.64], R12 ;  /* 0x0000000c34007986 */ /* 0x0003e2000c101d08 */
[----:B------:R-:W-:Y:S01]  /*5990*/  @!P1 F2FP.PACK_AB R4, R5, R4 ;  /* 0x000000040504923e */ /* 0x000fe200000000ff */
[----:B------:R-:W-:Y:S01]  /*59a0*/  @!P1 FFMA.FTZ R6, R27, R33, R6 ;  /* 0x000000211b069223 */ /* 0x000fe20000010006 */
[----:B------:R-:W-:Y:S01]  /*59b0*/  @!P1 MOV R44, R2 ;  /* 0x00000002002c9202 */ /* 0x000fe20000000f00 */
        /* <DEDUP_REMOVED lines=16> */
.L_x_327:
[----:B------:R-:W-:Y:S01]  /*5ac0*/  IMAD R2, R36, -0x60, R0 ;  /* 0xffffffa024027824 */ /* 0x000fe200078e0200 */
[----:B------:R-:W-:Y:S04]  /*5ad0*/  BSSY B0, `(.L_x_350) ;  /* 0x0000015000007945 */ /* 0x000fe80003800000 */
[----:B------:R-:W-:Y:S04]  /*5ae0*/  IMNMX R16, R2, 0x60, PT ;  /* 0x0000006002107817 */ /* 0x000fe80003800200 */
[----:B------:R-:W-:Y:S11]  /*5af0*/  ISETP.GE.AND P0, PT, R88, R16, PT ;  /* 0x000000105800720c */ /* 0x000ff60003f06270 */
[----:B------:R-:W-:Y:S02]  /*5b00*/  @!UPT UIADD3 URZ, URZ, URZ, URZ ;  /* 0x0000003f3f3ff290 */ /* 0x000fe4000fffe03f */
[----:B------:R-:W-:-:S05]  /*5b10*/  @P0 BRA `(.L_x_351) ;  /* 0x0000010000000947 */ /* 0x000fca0003800000 */
[----:B------:R-:W-:Y:S11]  /*5b20*/  ISETP.NE.AND P1, PT, R87, RZ, PT ;  /* 0x000000ff5700720c */ /* 0x000ff60003f25270 */
[----:B------:R-:W-:Y:S02]  /*5b30*/  @!UPT UIADD3 URZ, URZ, URZ, URZ ;  /* 0x0000003f3f3ff290 */ /* 0x000fe4000fffe03f */
[----:B------:R-:W1:Y:S01]  /*5b40*/  @P1 LDS.128 R12, [R86+0x3100] ;  /* 0x00310000560c1984 */ /* 0x000e620000000c00 */
[-C--:B------:R-:W-:Y:S05]  /*5b50*/  @P1 IADD3 R2, P0, R108, R74.reuse, RZ ;  /* 0x0000004a6c021210 */ /* 0x080fea0007f1e0ff */
[----:B------:R-:W-:Y:S01]  /*5b60*/  @P1 IMAD.X R5, R107, 0x1, R78, P0 ;  /* 0x000000016b051824 */ /* 0x000fe200000e064e */
[----:B------:R-:W-:Y:S11]  /*5b70*/  ISETP.NE.AND P0, PT, R89, RZ, PT ;  /* 0x000000ff5900720c */ /* 0x000ff60003f05270 */
[----:B------:R-:W-:Y:S02]  /*5b80*/  @!UPT UIADD3 URZ, URZ, URZ, URZ ;  /* 0x0000003f3f3ff290 */ /* 0x000fe4000fffe03f */
[----:B------:R-:W2:Y:S01]  /*5b90*/  @P0 LDS.128 R8, [R85+0x3100] ;  /* 0x0031000055080984 */ /* 0x000ea20000000c00 */
[----:B------:R-:W-:Y:S05]  /*5ba0*/  @P0 IADD3 R3, P2, R112, R74, RZ ;  /* 0x0000004a70030210 */ /* 0x000fea0007f5e0ff */
[----:B------:R-:W-:Y:S01]  /*5bb0*/  @P0 IMAD.X R6, R78, 0x1, R111, P2 ;  /* 0x000000014e060824 */ /* 0x000fe200010e066f */
[C---:B------:R-:W-:Y:S04]  /*5bc0*/  @P1 LEA R4, P2, R2.reuse, c[0x0][0x1c8], 0x1 ;  /* 0x0000720002041a11 */ /* 0x040fe800078408ff */
[----:B------:R-:W-:Y:S02]  /*5bd0*/  @P1 LEA.HI.X R5, R2, c[0x0][0x1cc], R5, 0x1, P2 ;  /* 0x0000730002051a11 */ /* 0x000fe400010f0c05 */
[C---:B------:R-:W-:Y:S04]  /*5be0*/  @P0 LEA R2, P2, R3.reuse, c[0x0][0x1c8], 0x1 ;  /* 0x0000720003020a11 */ /* 0x040fe800078408ff */
[----:B------:R-:W-:Y:S01]  /*5bf0*/  @P0 LEA.HI.X R3, R3, c[0x0][0x1cc], R6, 0x1, P2 ;  /* 0x0000730003030a11 */ /* 0x000fe200010f0c06 */
[----:B-1----:R1:W-:Y:S04]  /*5c00*/  @P1 STG.E.128 [R4.64], R12 ;  /* 0x0000000c04001986 */ /* 0x0023e8000c101d08 */
[----:B--2---:R1:W-:Y:S04]  /*5c10*/  @P0 STG.E.128 [R2.64], R8 ;  /* 0x0000000802000986 */ /* 0x0043e8000c101d08 */
.L_x_351:
[----:B------:R-:W-:Y:S05]  /*5c20*/  BSYNC B0 ;  /* 0x0000000000007941 */ /* 0x000fea0003800000 */
.L_x_350:
        /* <DEDUP_REMOVED lines=9> */
[----:B------:R-:W-:Y:S03]  /*5cc0*/  @P2 IADD3 R5, P0, R108, R3, RZ ;  /* 0x000000036c052210 */ /* 0x000fe60007f1e0ff */
[----:B------:R-:W2:Y:S02]  /*5cd0*/  @P1 LDS.128 R8, [R85+0x4100] ;  /* 0x0041000055081984 */ /* 0x000ea40000000c00 */
[----:B------:R-:W-:Y:S01]  /*5ce0*/  @P2 IMAD.X R6, R107, 0x1, R2, P0 ;  /* 0x000000016b062824 */ /* 0x000fe200000e0602 */
        /* <DEDUP_REMOVED lines=8> */
.L_x_353:
[----:B------:R-:W-:Y:S05]  /*5d70*/  BSYNC B0 ;  /* 0x0000000000007941 */ /* 0x000fea0003800000 */
.L_x_352:
        /* <DEDUP_REMOVED lines=19> */
.L_x_343:
[----:B------:R-:W-:Y:S05]  /*5eb0*/  BSYNC B2 ;  /* 0x0000000000027941 */ /* 0x000fea0003800000 */
.L_x_326:
[----:B------:R-:W-:Y:S01]  /*5ec0*/  IMAD R20, R36, -0x60, RZ ;  /* 0xffffffa024147824 */ /* 0x000fe200078e02ff */
[----:B------:R-:W-:Y:S01]  /*5ed0*/  BSSY B0, `(.L_x_354) ;  /* 0x000006b000007945 */ /* 0x000fe20003800000 */
[----:B-12---:R-:W-:Y:S02]  /*5ee0*/  IMAD R2, R94, 0x60, RZ ;  /* 0x000000605e027824 */ /* 0x006fe400078e02ff */
[----:B-----5:R-:W-:Y:S02]  /*5ef0*/  IMAD.IADD R6, R126, 0x1, R20 ;  /* 0x000000017e067824 */ /* 0x020fe400078e0214 */
[----:B------:R-:W-:Y:S03]  /*5f00*/  IMAD.WIDE.U32 R18, R36, 0x60, RZ ;  /* 0x0000006024127825 */ /* 0x000fe600078e00ff */
[C---:B------:R-:W-:Y:S01]  /*5f10*/  ISETP.GE.AND P5, PT, R6.reuse, 0x11, PT ;  /* 0x000000110600780c */ /* 0x040fe20003fa6270 */
[----:B------:R-:W-:Y:S01]  /*5f20*/  IMAD.IADD R19, R19, 0x1, R2 ;  /* 0x0000000113137824 */ /* 0x000fe200078e0202 */
[----:B------:R-:W-:Y:S02]  /*5f30*/  ISETP.GE.AND P4, PT, R6, 0x1, PT ;  /* 0x000000010600780c */ /* 0x000fe40003f86270 */
[----:B------:R-:W-:Y:S02]  /*5f40*/  IADD3 R4, P0, R144, R18, RZ ;  /* 0x0000001290047210 */ /* 0x000fe40007f1e0ff */
[C---:B------:R-:W-:Y:S02]  /*5f50*/  ISETP.GE.AND P3, PT, R6.reuse, 0x21, PT ;  /* 0x000000210600780c */ /* 0x040fe40003f66270 */
[----:B------:R-:W-:Y:S02]  /*5f60*/  IADD3.X R5, R19, R146, RZ, P0, !PT ;  /* 0x0000009213057210 */ /* 0x000fe400007fe4ff */
[C---:B------:R-:W-:Y:S02]  /*5f70*/  ISETP.GE.AND P2, PT, R6.reuse, 0x31, PT ;  /* 0x000000310600780c */ /* 0x040fe40003f46270 */
[----:B------:R-:W-:Y:S02]  /*5f80*/  ISETP.GE.AND P1, PT, R6, 0x41, PT ;  /* 0x000000410600780c */ /* 0x000fe40003f26270 */
[C---:B------:R-:W-:Y:S01]  /*5f90*/  @P5 IADD3 R8, P0, R4.reuse, 0x10, RZ ;  /* 0x0000001004085810 */ /* 0x040fe20007f1e0ff */
[----:B------:R-:W-:Y:S01]  /*5fa0*/  @P4 IMAD R7, R5, c[0x0][0x258], RZ ;  /* 0x0000960005074a24 */ /* 0x000fe200078e02ff */
[-C--:B------:R-:W-:Y:S01]  /*5fb0*/  @P4 MOV R2, R90.reuse ;  /* 0x0000005a00024202 */ /* 0x080fe20000000f00 */
[----:B------:R-:W-:Y:S02]  /*5fc0*/  @P4 IMAD.MOV.U32 R3, RZ, RZ, R93 ;  /* 0x000000ffff034224 */ /* 0x000fe400078e005d */
[----:B------:R-:W-:Y:S01]  /*5fd0*/  @P5 IMAD.X R9, RZ, RZ, R5, P0 ;  /* 0x000000ffff095224 */ /* 0x000fe200000e0605 */
[C---:B------:R-:W-:Y:S01]  /*5fe0*/  @P3 IADD3 R10, P0, R4.reuse, 0x20, RZ ;  /* 0x00000020040a3810 */ /* 0x040fe20007f1e0ff */
[C---:B------:R-:W-:Y:S04]  /*5ff0*/  @P4 IMAD.WIDE.U32 R2, R4.reuse, c[0x0][0x258], R2 ;  /* 0x0000960004024a25 */ /* 0x040fe800078e0002 */
[----:B------:R-:W-:Y:S02]  /*6000*/  @P4 IMAD R7, R4, c[0x0][0x25c], R7 ;  /* 0x0000970004074a24 */ /* 0x000fe400078e0207 */
[----:B------:R-:W-:Y:S01]  /*6010*/  @P3 IMAD.X R11, RZ, RZ, R5, P0 ;  /* 0x000000ffff0b3224 */ /* 0x000fe200000e0605 */
[C---:B------:R-:W-:Y:S01]  /*6020*/  @P4 LEA R16, P0, R2.reuse, c[0x0][0x250], 0x1 ;  /* 0x0000940002104a11 */ /* 0x040fe200078008ff */
[----:B------:R-:W-:Y:S02]  /*6030*/  @P4 IMAD.IADD R7, R3, 0x1, R7 ;  /* 0x0000000103074824 */ /* 0x000fe400078e0207 */
[----:B------:R-:W-:Y:S03]  /*6040*/  @P5 IMAD.MOV.U32 R3, RZ, RZ, R93 ;  /* 0x000000ffff035224 */ /* 0x000fe600078e005d */
[----:B------:R-:W-:Y:S01]  /*6050*/  @P4 LEA.HI.X R17, R2, c[0x0][0x254], R7, 0x1, P0 ;  /* 0x0000950002114a11 */ /* 0x000fe200000f0c07 */
[----:B------:R-:W-:Y:S01]  /*6060*/  @P5 IMAD R7, R9, c[0x0][0x258], RZ ;  /* 0x0000960009075a24 */ /* 0x000fe200078e02ff */
[-C--:B------:R-:W-:Y:S03]  /*6070*/  @P5 MOV R2, R90.reuse ;  /* 0x0000005a00025202 */ /* 0x080fe60000000f00 */
[C---:B------:R-:W-:Y:S02]  /*6080*/  @P5 IMAD R7, R8.reuse, c[0x0][0x25c], R7 ;  /* 0x0000970008075a24 */ /* 0x040fe400078e0207 */
[----:B------:R-:W-:Y:S04]  /*6090*/  @P5 IMAD.WIDE.U32 R2, R8, c[0x0][0x258], R2 ;  /* 0x0000960008025a25 */ /* 0x000fe800078e0002 */
[----:B------:R-:W-:Y:S01]  /*60a0*/  @P5 IMAD.IADD R7, R3, 0x1, R7 ;  /* 0x0000000103075824 */ /* 0x000fe200078e0207 */
[C---:B------:R-:W-:Y:S02]  /*60b0*/  @P5 LEA R14, P0, R2.reuse, c[0x0][0x250], 0x1 ;  /* 0x00009400020e5a11 */ /* 0x040fe400078008ff */
[----:B------:R-:W-:Y:S02]  /*60c0*/  @P3 MOV R3, R93 ;  /* 0x0000005d00033202 */ /* 0x000fe40000000f00 */
[----:B------:R-:W-:Y:S01]  /*60d0*/  @P5 LEA.HI.X R15, R2, c[0x0][0x254], R7, 0x1, P0 ;  /* 0x00009500020f5a11 */ /* 0x000fe200000f0c07 */
[----:B------:R-:W-:Y:S01]  /*60e0*/  @P3 IMAD.MOV.U32 R2, RZ, RZ, R90 ;  /* 0x000000ffff023224 */ /* 0x000fe200078e005a */
[----:B------:R-:W-:Y:S01]  /*60f0*/  @P2 IADD3 R8, P0, R4, 0x30, RZ ;  /* 0x0000003004082810 */ /* 0x000fe20007f1e0ff */
[----:B------:R-:W-:Y:S02]  /*6100*/  @P3 IMAD R7, R11, c[0x0][0x258], RZ ;  /* 0x000096000b073a24 */ /* 0x000fe400078e02ff */
[C---:B------:R-:W-:Y:S01]  /*6110*/  @P3 IMAD.WIDE.U32 R2, R10.reuse, c[0x0][0x258], R2 ;  /* 0x000096000a023a25 */ /* 0x040fe200078e0002 */
[----:B------:R-:W-:Y:S03]  /*6120*/  @P2 IADD3.X R9, RZ, R5, RZ, P0, !PT ;  /* 0x00000005ff092210 */ /* 0x000fe600007fe4ff */
[----:B------:R-:W-:Y:S01]  /*6130*/  @P3 IMAD R7, R10, c[0x0][0x25c], R7 ;  /* 0x000097000a073a24 */ /* 0x000fe200078e0207 */
[C---:B------:R-:W-:Y:S03]  /*6140*/  @P3 LEA R12, P0, R2.reuse, c[0x0][0x250], 0x1 ;  /* 0x00009400020c3a11 */ /* 0x040fe600078008ff */
[----:B------:R-:W-:Y:S02]  /*6150*/  @P3 IMAD.IADD R7, R3, 0x1, R7 ;  /* 0x0000000103073824 */ /* 0x000fe400078e0207 */
[----:B------:R-:W-:Y:S03]  /*6160*/  @P2 IMAD.MOV.U32 R3, RZ, RZ, R93 ;  /* 0x000000ffff032224 */ /* 0x000fe600078e005d */
[----:B------:R-:W-:Y:S01]  /*6170*/  @P3 LEA.HI.X R13, R2, c[0x0][0x254], R7, 0x1, P0 ;  /* 0x00009500020d3a11 */ /* 0x000fe200000f0c07 */
[----:B------:R-:W-:Y:S01]  /*6180*/  @P2 IMAD R7, R9, c[0x0][0x258], RZ ;  /* 0x0000960009072a24 */ /* 0x000fe200078e02ff */
[-C--:B------:R-:W-:Y:S03]  /*6190*/  @P2 MOV R2, R90.reuse ;  /* 0x0000005a00022202 */ /* 0x080fe60000000f00 */
[C---:B------:R-:W-:Y:S02]  /*61a0*/  @P2 IMAD R7, R8.reuse, c[0x0][0x25c], R7 ;  /* 0x0000970008072a24 */ /* 0x040fe400078e0207 */
[----:B------:R-:W-:Y:S05]  /*61b0*/  @P2 IMAD.WIDE.U32 R2, R8, c[0x0][0x258], R2 ;  /* 0x0000960008022a25 */ /* 0x000fea00078e0002 */
[C---:B------:R-:W-:Y:S02]  /*61c0*/  @P2 LEA R8, P0, R2.reuse, c[0x0][0x250], 0x1 ;  /* 0x0000940002082a11 */ /* 0x040fe400078008ff */
[----:B------:R-:W-:Y:S02]  /*61d0*/  @P2 IADD3 R7, R3, R7, RZ ;  /* 0x0000000703072210 */ /* 0x000fe40007ffe0ff */
[----:B------:R-:W-:Y:S02]  /*61e0*/  @P1 MOV R3, R93 ;  /* 0x0000005d00031202 */ /* 0x000fe40000000f00 */
[----:B------:R-:W-:Y:S02]  /*61f0*/  @P2 LEA.HI.X R9, R2, c[0x0][0x254], R7, 0x1, P0 ;  /* 0x0000950002092a11 */ /* 0x000fe400000f0c07 */
[----:B------:R-:W-:Y:S05]  /*6200*/  @P1 IADD3 R7, P0, R4, 0x40, RZ ;  /* 0x0000004004071810 */ /* 0x000fea0007f1e0ff */
        /* <DEDUP_REMOVED lines=8> */
[----:B------:R-:W-:Y:S04]  /*6290*/  @P1 IMAD.WIDE.U32 R2, R7, c[0x0][0x258], R2 ;  /* 0x0000960007021a25 */ /* 0x000fe800078e0002 */
[----:B------:R-:W-:Y:S01]  /*62a0*/  @P1 IMAD.IADD R4, R3, 0x1, R4 ;  /* 0x0000000103041824 */ /* 0x000fe200078e0204 */
[C---:B------:R-:W-:Y:S01]  /*62b0*/  @P1 LEA R6, P6, R2.reuse, c[0x0][0x250], 0x1 ;  /* 0x0000940002061a11 */ /* 0x040fe200078c08ff */
[----:B------:R-:W-:Y:S03]  /*62c0*/  @P0 IMAD.MOV.U32 R3, RZ, RZ, R93 ;  /* 0x000000ffff030224 */ /* 0x000fe600078e005d */
[----:B------:R-:W-:Y:S01]  /*62d0*/  @P1 LEA.HI.X R7, R2, c[0x0][0x254], R4, 0x1, P6 ;  /* 0x0000950002071a11 */ /* 0x000fe200030f0c04 */
[----:B------:R-:W-:Y:S01]  /*62e0*/  @P0 IMAD R4, R5, c[0x0][0x258], RZ ;  /* 0x0000960005040a24 */ /* 0x000fe200078e02ff */
[----:B------:R-:W-:Y:S03]  /*62f0*/  @P0 MOV R2, R90 ;  /* 0x0000005a00020202 */ /* 0x000fe60000000f00 */
        /* <DEDUP_REMOVED lines=11> */
[----:B------:R1:W-:Y:S08]  /*63b0*/  @P4 LDGSTS.E.BYPASS.LTC128B.128 [R81+0x100], [R16.64], !P6 ;  /* 0x0010000010514fae */ /* 0x0003f0000f101d48 */
[----:B------:R2:W-:Y:S08]  /*63c0*/  @P5 LDGSTS.E.BYPASS.LTC128B.128 [R81+0x900], [R14.64], !P6 ;  /* 0x009000000e515fae */ /* 0x0005f0000f101d48 */
[----:B------:R3:W-:Y:S08]  /*63d0*/  @P3 LDGSTS.E.BYPASS.LTC128B.128 [R81+0x1100], [R12.64], !P6 ;  /* 0x011000000c513fae */ /* 0x0007f0000f101d48 */
[----:B------:R1:W-:Y:S08]  /*63e0*/  @P2 LDGSTS.E.BYPASS.LTC128B.128 [R81+0x1900], [R8.64], !P6 ;  /* 0x0190000008512fae */ /* 0x0003f0000f101d48 */
[----:B------:R1:W-:Y:S08]  /*63f0*/  @P1 LDGSTS.E.BYPASS.LTC128B.128 [R81+0x2100], [R6.64], !P6 ;  /* 0x0210000006511fae */ /* 0x0003f0000f101d48 */
[----:B------:R1:W-:Y:S01]  /*6400*/  @P0 LDGSTS.E.BYPASS.LTC128B.128 [R81+0x2900], [R4.64], !P6 ;  /* 0x0290000004510fae */ /* 0x0003e2000f101d48 */
[----:B---3--:R-:W-:Y:S02]  /*6410*/  IMNMX R13, R2, 0x60, PT ;  /* 0x00000060020d7817 */ /* 0x008fe40003800200 */
[----:B------:R-:W-:Y:S02]  /*6420*/  IADD3 R12, P0, R142, R18, RZ ;  /* 0x000000128e0c7210 */ /* 0x000fe40007f1e0ff */
[----:B------:R-:W-:Y:S03]  /*6430*/  ISETP.GE.AND P1, PT, R88, R13, PT ;  /* 0x0000000d5800720c */ /* 0x000fe60003f26270 */
[----:B------:R-:W0:Y:S01]  /*6440*/  LDGDEPBAR ;  /* 0x00000000000079af */ /* 0x000e220000000000 */
[----:B--2---:R-:W-:Y:S01]  /*6450*/  IADD3.X R14, R19, R141, RZ, P0, !PT ;  /* 0x0000008d130e7210 */ /* 0x004fe200007fe4ff */
[----:B------:R-:W-:Y:S06]  /*6460*/  DEPBAR.LE SB0, 0x0 ;  /* 0x000080000000791a */ /* 0x000fec0000000000 */
[----:B------:R-:W-:Y:S06]  /*6470*/  BAR.SYNC.DEFER_BLOCKING 0x0 ;  /* 0x0000000000007b1d */ /* 0x000fec0000010000 */
[----:B------:R-:W-:-:S05]  /*6480*/  @P1 BRA `(.L_x_355) ;  /* 0x000000f000001947 */ /* 0x000fca0003800000 */
[----:B-1----:R-:W-:Y:S01]  /*6490*/  MOV R5, R95 ;  /* 0x0000005f00057202 */ /* 0x002fe20000000f00 */
[----:B------:R-:W-:Y:S01]  /*64a0*/  IMAD.MOV.U32 R4, RZ, RZ, R96 ;  /* 0x000000ffff047224 */ /* 0x000fe200078e0060 */
[----:B------:R-:W-:Y:S01]  /*64b0*/  ISETP.GE.AND P1, PT, R28, c[0x0][0x1d4], PT ;  /* 0x000075001c007a0c */ /* 0x000fe20003f26270 */
[----:B------:R-:W-:Y:S02]  /*64c0*/  IMAD R2, R14, c[0x0][0x208], RZ ;  /* 0x000082000e027a24 */ /* 0x000fe400078e02ff */
[C---:B------:R-:W-:Y:S04]  /*64d0*/  IMAD.WIDE.U32 R4, R12.reuse, c[0x0][0x208], R4 ;  /* 0x000082000c047a25 */ /* 0x040fe800078e0004 */
[----:B------:R-:W-:Y:S04]  /*64e0*/  IMAD R2, R12, c[0x0][0x20c], R2 ;  /* 0x000083000c027a24 */ /* 0x000fe800078e0202 */
[----:B------:R-:W-:Y:S01]  /*64f0*/  IMAD.IADD R3, R5, 0x1, R2 ;  /* 0x0000000105037824 */ /* 0x000fe200078e0202 */
[C---:B------:R-:W-:Y:S01]  /*6500*/  LEA R2, P0, R4.reuse, c[0x0][0x1f8], 0x1 ;  /* 0x00007e0004027a11 */ /* 0x040fe200078008ff */
[----:B------:R-:W1:Y:S03]  /*6510*/  @!P1 LDS.128 R8, [R86+0x100] ;  /* 0x0001000056089984 */ /* 0x000e660000000c00 */
[----:B------:R-:W-:Y:S02]  /*6520*/  LEA.HI.X R3, R4, c[0x0][0x1fc], R3, 0x1, P0 ;  /* 0x00007f0004037a11 */ /* 0x000fe400000f0c03 */
[----:B------:R-:W-:Y:S11]  /*6530*/  ISETP.GE.AND P0, PT, R106, c[0x0][0x1d4], PT ;  /* 0x000075006a007a0c */ /* 0x000ff60003f06270 */
[----:B------:R-:W-:Y:S02]  /*6540*/  @!UPT UIADD3 URZ, URZ, URZ, URZ ;  /* 0x0000003f3f3ff290 */ /* 0x000fe4000fffe03f */
[----:B------:R-:W2:Y:S04]  /*6550*/  @!P0 LDS.128 R4, [R85+0x100] ;  /* 0x0001000055048984 */ /* 0x000ea80000000c00 */
[----:B-1----:R1:W-:Y:S04]  /*6560*/  @!P1 STG.E.128 [R2.64], R8 ;  /* 0x0000000802009986 */ /* 0x0023e8000c101d08 */
[----:B--2---:R1:W-:Y:S02]  /*6570*/  @!P0 STG.E.128 [R2.64+0x40], R4 ;  /* 0x0000400402008986 */ /* 0x0043e4000c101d08 */
.L_x_355:
[----:B-1----:R-:W-:Y:S05]  /*6580*/  BSYNC B0 ;  /* 0x0000000000007941 */ /* 0x002fea0003800000 */
.L_x_354:
[----:B------:R-:W-:Y:S01]  /*6590*/  ISETP.GE.AND P0, PT, R151, R13, PT ;  /* 0x0000000d9700720c */ /* 0x000fe20003f06270 */
[----:B------:R-:W-:Y:S01]  /*65a0*/  @!UPT UIADD3 URZ, URZ, URZ, URZ ;  /* 0x0000003f3f3ff290 */ /* 0x000fe2000fffe03f */
[----:B------:R-:W-:Y:S11]  /*65b0*/  BSSY B0, `(.L_x_356) ;  /* 0x0000013000007945 */ /* 0x000ff60003800000 */
[----:B------:R-:W-:-:S05]  /*65c0*/  @P0 BRA `(.L_x_357) ;  /* 0x0000011000000947 */ /* 0x000fca0003800000 */
[----:B------:R-:W-:Y:S01]  /*65d0*/  IADD3 R2, P0, R12, 0x20, RZ ;  /* 0x000000200c027810 */ /* 0x000fe20007f1e0ff */
[----:B------:R-:W-:Y:S01]  /*65e0*/  IMAD.MOV.U32 R4, RZ, RZ, R96 ;  /* 0x000000ffff047224 */ /* 0x000fe200078e0060 */
[----:B------:R-:W-:Y:S02]  /*65f0*/  MOV R5, R95 ;  /* 0x0000005f00057202 */ /* 0x000fe40000000f00 */
[----:B------:R-:W-:Y:S01]  /*6600*/  ISETP.GE.AND P1, PT, R28, c[0x0][0x1d4], PT ;  /* 0x000075001c007a0c */ /* 0x000fe20003f26270 */
[----:B------:R-:W-:Y:S02]  /*6610*/  IMAD.X R3, RZ, RZ, R14, P0 ;  /* 0x000000ffff037224 */ /* 0x000fe400000e060e */
[C---:B------:R-:W-:Y:S04]  /*6620*/  IMAD.WIDE.U32 R4, R2.reuse, c[0x0][0x208], R4 ;  /* 0x0000820002047a25 */ /* 0x040fe800078e0004 */
[----:B------:R-:W-:Y:S04]  /*6630*/  IMAD R3, R3, c[0x0][0x208], RZ ;  /* 0x0000820003037a24 */ /* 0x000fe800078e02ff */
[----:B------:R-:W-:Y:S01]  /*6640*/  IMAD R3, R2, c[0x0][0x20c], R3 ;  /* 0x0000830002037a24 */ /* 0x000fe200078e0203 */
[C---:B------:R-:W-:Y:S01]  /*6650*/  LEA R2, P0, R4.reuse, c[0x0][0x1f8], 0x1 ;  /* 0x00007e0004027a11 */ /* 0x040fe200078008ff */
[----:B------:R-:W1:Y:S02]  /*6660*/  @!P1 LDS.128 R8, [R86+0x1100] ;  /* 0x0011000056089984 */ /* 0x000e640000000c00 */
[----:B------:R-:W-:Y:S05]  /*6670*/  IMAD.IADD R3, R5, 0x1, R3 ;  /* 0x0000000105037824 */ /* 0x000fea00078e0203 */
[----:B------:R-:W-:Y:S02]  /*6680*/  LEA.HI.X R3, R4, c[0x0][0x1fc], R3, 0x1, P0 ;  /* 0x00007f0004037a11 */ /* 0x000fe400000f0c03 */
[----:B------:R-:W-:Y:S11]  /*6690*/  ISETP.GE.AND P0, PT, R106, c[0x0][0x1d4], PT ;  /* 0x000075006a007a0c */ /* 0x000ff60003f06270 */
[----:B------:R-:W-:Y:S02]  /*66a0*/  @!UPT UIADD3 URZ, URZ, URZ, URZ ;  /* 0x0000003f3f3ff290 */ /* 0x000fe4000fffe03f */
[----:B------:R-:W2:Y:S04]  /*66b0*/  @!P0 LDS.128 R4, [R85+0x1100] ;  /* 0x0011000055048984 */ /* 0x000ea80000000c00 */
[----:B-1----:R1:W-:Y:S04]  /*66c0*/  @!P1 STG.E.128 [R2.64], R8 ;  /* 0x0000000802009986 */ /* 0x0023e8000c101d08 */
[----:B--2---:R1:W-:Y:S02]  /*66d0*/  @!P0 STG.E.128 [R2.64+0x40], R4 ;  /* 0x0000400402008986 */ /* 0x0043e4000c101d08 */
.L_x_357:
[----:B------:R-:W-:Y:S05]  /*66e0*/  BSYNC B0 ;  /* 0x0000000000007941 */ /* 0x000fea0003800000 */
.L_x_356:
[----:B------:R-:W-:Y:S01]  /*66f0*/  ISETP.GE.AND P0, PT, R150, R13, PT ;  /* 0x0000000d9600720c */ /* 0x000fe20003f06270 */
[----:B------:R-:W-:Y:S01]  /*6700*/  @!UPT UIADD3 URZ, URZ, URZ, URZ ;  /* 0x0000003f3f3ff290 */ /* 0x000fe2000fffe03f */
[----:B------:R-:W-:Y:S11]  /*6710*/  BSSY B0, `(.L_x_358) ;  /* 0x0000013000007945 */ /* 0x000ff60003800000 */
[----:B------:R-:W-:-:S05]  /*6720*/  @P0 BRA `(.L_x_359) ;  /* 0x0000011000000947 */ /* 0x000fca0003800000 */
[----:B-1----:R-:W-:Y:S01]  /*6730*/  IADD3 R2, P0, R12, 0x40, RZ ;  /* 0x000000400c027810 */ /* 0x002fe20007f1e0ff */
        /* <DEDUP_REMOVED lines=16> */
.L_x_359:
[----:B------:R-:W-:Y:S05]  /*6840*/  BSYNC B0 ;  /* 0x0000000000007941 */ /* 0x000fea0003800000 */
.L_x_358:
[C---:B------:R-:W-:Y:S02]  /*6850*/  ISETP.GT.AND P0, PT, R36.reuse, R145, PT ;  /* 0x000000912400720c */ /* 0x040fe40003f04270 */
[----:B------:R-:W-:Y:S11]  /*6860*/  IADD3 R36, R36, -0x1, RZ ;  /* 0xffffffff24247810 */ /* 0x000ff60007ffe0ff */
[----:B-1----:R-:W-:Y:S01]  /*6870*/  @P0 SHF.R.S32.HI R5, RZ, 0x1f, R36 ;  /* 0x0000001fff050819 */ /* 0x002fe20000011424 */
[----:B------:R-:W-:Y:S02]  /*6880*/  @P0 IMAD R4, R181, R36, RZ ;  /* 0x00000024b5040224 */ /* 0x000fe400078e02ff */
[----:B------:R-:W-:Y:S02]  /*6890*/  @P0 IMAD.MOV.U32 R2, RZ, RZ, R124 ;  /* 0x000000ffff020224 */ /* 0x000fe400078e007c */
        /* <DEDUP_REMOVED lines=10> */
[----:B------:R1:W-:Y:S02]  /*6940*/  @P0 LDGSTS.E.BYPASS.LTC128B.128 [R81+0x3100], [R10.64], !P6 ;  /* 0x031000000a510fae */ /* 0x0003e4000f101d48 */
[--C-:B------:R-:W-:Y:S01]  /*6950*/  @P0 IMAD.X R9, R11, 0x1, R148.reuse, P1 ;  /* 0x000000010b090824 */ /* 0x100fe200008e0694 */
[----:B------:R-:W-:Y:S04]  /*6960*/  @P0 IADD3 R6, P1, R8, R160, RZ ;  /* 0x000000a008060210 */ /* 0x000fe80007f3e0ff */
[----:B------:R2:W-:Y:S01]  /*6970*/  @P0 LDGSTS.E.BYPASS.LTC128B.128 [R81+0x3900], [R8.64], !P6 ;  /* 0x0390000008510fae */ /* 0x0005e2000f101d48 */
[----:B------:R-:W-:Y:S02]  /*6980*/  @P0 IADD3.X R7, R9, R148, RZ, P1, !PT ;  /* 0x0000009409070210 */ /* 0x000fe40000ffe4ff */
[-C--:B------:R-:W-:Y:S03]  /*6990*/  @P0 IADD3 R4, P1, R6, R160.reuse, RZ ;  /* 0x000000a006040210 */ /* 0x080fe60007f3e0ff */
[----:B------:R2:W-:Y:S02]  /*69a0*/  @P0 LDGSTS.E.BYPASS.LTC128B.128 [R81+0x4100], [R6.64], !P6 ;  /* 0x0410000006510fae */ /* 0x0005e4000f101d48 */
[--C-:B------:R-:W-:Y:S01]  /*69b0*/  @P0 IMAD.X R5, R7, 0x1, R148.reuse, P1 ;  /* 0x0000000107050824 */ /* 0x100fe200008e0694 */
[-C--:B------:R-:W-:Y:S04]  /*69c0*/  @P0 IADD3 R2, P1, R4, R160.reuse, RZ ;  /* 0x000000a004020210 */ /* 0x080fe80007f3e0ff */
[----:B------:R2:W-:Y:S01]  /*69d0*/  @P0 LDGSTS.E.BYPASS.LTC128B.128 [R81+0x4900], [R4.64], !P6 ;  /* 0x0490000004510fae */ /* 0x0005e2000f101d48 */
[----:B------:R-:W-:Y:S05]  /*69e0*/  @P0 IMAD.X R3, R5, 0x1, R148, P1 ;  /* 0x0000000105030824 */ /* 0x000fea00008e0694 */
[----:B------:R2:W-:Y:S01]  /*69f0*/  @P0 LDGSTS.E.BYPASS.LTC128B.128 [R81+0x5100], [R2.64], !P6 ;  /* 0x0510000002510fae */ /* 0x0005e2000f101d48 */
[----:B-1----:R-:W-:Y:S04]  /*6a00*/  @P0 IADD3 R10, P1, R2, R160, RZ ;  /* 0x000000a0020a0210 */ /* 0x002fe80007f3e0ff */
[----:B------:R-:W-:Y:S05]  /*6a10*/  @P0 IADD3.X R11, R3, R148, RZ, P1, !PT ;  /* 0x00000094030b0210 */ /* 0x000fea0000ffe4ff */
[----:B------:R2:W-:Y:S04]  /*6a20*/  @P0 LDGSTS.E.BYPASS.LTC128B.128 [R81+0x5900], [R10.64], !P6 ;  /* 0x059000000a510fae */ /* 0x0005e8000f101d48 */
[----:B------:R-:W0:Y:S01]  /*6a30*/  LDGDEPBAR ;  /* 0x00000000000079af */ /* 0x000e220000000000 */
[----:B------:R-:W-:-:S05]  /*6a40*/  @P0 BRA `(.L_x_360) ;  /* 0xffffb59000000947 */ /* 0x000fca000383ffff */
[----:B------:R-:W-:Y:S06]  /*6a50*/  BAR.SYNC.DEFER_BLOCKING 0x0 ;  /* 0x0000000000007b1d */ /* 0x000fec0000010000 */
.L_x_325:
[----:B------:R-:W-:Y:S01]  /*6a60*/  IMAD.MOV.U32 R237, RZ, RZ, c[0x0][0x2c4] ;  /* 0x0000b100ffed7624 */ /* 0x000fe200078e00ff */
[----:B------:R-:W-:Y:S01]  /*6a70*/  IADD3 R0, R209, 0x7f, RZ ;  /* 0x0000007fd1007810 */ /* 0x000fe20007ffe0ff */
[----:B------:R-:W-:-:S02]  /*6a80*/  IMAD.MOV.U32 R236, RZ, RZ, c[0x0][0x32c] ;  /* 0x0000cb00ffec7624 */ /* 0x000fc400078e00ff */
[----:B--2---:R-:W-:Y:S01]  /*6a90*/  IMAD.IADD R8, R168, 0x1, R169 ;  /* 0x00000001a8087824 */ /* 0x004fe200078e02a9 */
[----:B------:R-:W-:Y:S02]  /*6aa0*/  ISETP.NE.AND P1, PT, R237, 0x1, PT ;  /* 0x00000001ed00780c */ /* 0x000fe40003f25270 */
[----:B------:R-:W-:-:S11]  /*6ab0*/  ISETP.GE.AND P6, PT, R236, 0x1, PT ;  /* 0x00000001ec00780c */ /* 0x000fd60003fc6270 */
[----:B------:R-:W-:-:S05]  /*6ac0*/  @P1 IMAD.HI.U32 R2, R0, c[0x0][0x2c8], RZ ;  /* 0x0000b20000021a27 */ /* 0x000fca00078e00ff */
[----:B------:R-:W-:-:S05]  /*6ad0*/  @P1 SHF.R.U32.HI R0, RZ, c[0x0][0x2cc], R2 ;  /* 0x0000b300ff001a19 */ /* 0x000fca0000011602 */
[----:B------:R-:W-:-:S05]  /*6ae0*/  IMAD.IADD R0, R179, 0x1, R0 ;  /* 0x00000001b3007824 */ /* 0x000fca00078e0200 */
[----:B------:R-:W-:Y:S01]  /*6af0*/  IADD3 R3, R0, c[0x0][0x328], RZ ;  /* 0x0000ca0000037a10 */ /* 0x000fe20007ffe0ff */
[----:B------:R-:W-:Y:S05]  /*6b00*/  @!P6 BRA `(.L_x_361) ;  /* 0x000000f00000e947 */ /* 0x000fea0003800000 */
[C---:B------:R-:W-:Y:S01]  /*6b10*/  ISETP.GT.AND P0, PT, R0.reuse, RZ, PT ;  /* 0x000000ff0000720c */ /* 0x040fe20003f04270 */
[----:B------:R-:W-:Y:S01]  /*6b20*/  IMAD.MOV.U32 R4, RZ, RZ, c[0x0][0x32c] ;  /* 0x0000cb00ff047624 */ /* 0x000fe200078e00ff */
        /* <DEDUP_REMOVED lines=8> */
.L_x_362:
[----:B------:R-:W-:-:S13]  /*6bb0*/  ISETP.NE.AND P0, PT, R4, 0x1, PT ;  /* 0x000000010400780c */ /* 0x000fda0003f05270 */
[----:B------:R-:W-:-:S05]  /*6bc0*/  @P0 IMAD.HI.U32 R0, R2, c[0x0][0x330], RZ ;  /* 0x0000cc0002000a27 */ /* 0x000fca00078e00ff */
[----:B------:R-:W-:-:S05]  /*6bd0*/  @P0 SHF.R.U32.HI R2, RZ, c[0x0][0x334], R0 ;  /* 0x0000cd00ff020a19 */ /* 0x000fca0000011600 */
.L_x_363:
[----:B------:R-:W-:-:S05]  /*6be0*/  IMAD R2, R2, R4, c[0x0][0x32c] ;  /* 0x0000cb0002027624 */ /* 0x000fca00078e0204 */
[----:B------:R-:W-:-:S03]  /*6bf0*/  IMNMX R3, R3, R2, PT ;  /* 0x0000000203037217 */ /* 0x000fc60003800200 */
.L_x_361:
[----:B------:R-:W2:Y:S01]  /*6c00*/  LDL R4, [R1+0x20] ;  /* 0x0000200001047983 */ /* 0x000ea20000100800 */
[----:B------:R-:W-:Y:S01]  /*6c10*/  IADD3 R3, R3, 0x5f, RZ ;  /* 0x0000005f03037810 */ /* 0x000fe20007ffe0ff */
[----:B------:R-:W-:-:S04]  /*6c20*/  @P1 IMAD.HI.U32 R2, R209, c[0x0][0x2c8], RZ ;  /* 0x0000b200d1021a27 */ /* 0x000fc800078e00ff */
[----:B------:R-:W-:-:S04]  /*6c30*/  IMAD.HI R3, R3, 0x2aaaaaab, RZ ;  /* 0x2aaaaaab03037827 */ /* 0x000fc800078e02ff */
[----:B------:R-:W-:Y:S01]  /*6c40*/  IMAD.MOV.U32 R0, RZ, RZ, R209 ;  /* 0x000000ffff007224 */ /* 0x000fe200078e00d1 */
[----:B------:R-:W-:Y:S02]  /*6c50*/  @P1 SHF.R.U32.HI R0, RZ, c[0x0][0x2cc], R2 ;  /* 0x0000b300ff001a19 */ /* 0x000fe40000011602 */
[----:B------:R-:W-:-:S04]  /*6c60*/  SHF.R.U32.HI R2, RZ, 0x1f, R3 ;  /* 0x0000001fff027819 */ /* 0x000fc80000011603 */
[----:B------:R-:W-:-:S04]  /*6c70*/  LEA.HI.SX32 R2, R3, R2, 0x1c ;  /* 0x0000000203027211 */ /* 0x000fc800078fe2ff */
[----:B------:R-:W-:Y:S01]  /*6c80*/  IMNMX R245, R2, R180, PT ;  /* 0x000000b402f57217 */ /* 0x000fe20003800200 */
[----:B--2---:R-:W-:-:S05]  /*6c90*/  IMAD.IADD R0, R4, 0x1, R0 ;  /* 0x0000000104007824 */ /* 0x004fca00078e0200 */
[----:B------:R-:W-:Y:S01]  /*6ca0*/  IADD3 R3, R0, -c[0x0][0x324], RZ ;  /* 0x8000c90000037a10 */ /* 0x000fe20007ffe0ff */
[----:B------:R-:W-:Y:S05]  /*6cb0*/  @!P6 BRA `(.L_x_364) ;  /* 0x000000f00000e947 */ /* 0x000fea0003800000 */
        /* <DEDUP_REMOVED lines=9> */
.L_x_365:
[----:B------:R-:W-:-:S04]  /*6d50*/  MOV R2, c[0x0][0x32c] ;  /* 0x0000cb0000027a02 */ /* 0x000fc80000000f00 */
[----:B------:R-:W-:-:S13]  /*6d60*/  ISETP.NE.AND P0, PT, R2, 0x1, PT ;  /* 0x000000010200780c */ /* 0x000fda0003f05270 */
[----:B------:R-:W-:-:S05]  /*6d70*/  @P0 IMAD.HI.U32 R2, R0, c[0x0][0x330], RZ ;  /* 0x0000cc0000020a27 */ /* 0x000fca00078e00ff */
[----:B------:R-:W-:-:S05]  /*6d80*/  @P0 SHF.R.U32.HI R0, RZ, c[0x0][0x334], R2 ;  /* 0x0000cd00ff000a19 */ /* 0x000fca0000011602 */
.L_x_366:
[----:B------:R-:W-:-:S05]  /*6d90*/  IMAD R0, R0, c[0x0][0x32c], RZ ;  /* 0x0000cb0000007a24 */ /* 0x000fca00078e02ff */
[----:B------:R-:W-:-:S05]  /*6da0*/  IMNMX R3, R3, R0, !PT ;  /* 0x0000000003037217 */ /* 0x000fca0007800200 */
.L_x_364:
[----:B------:R-:W-:Y:S01]  /*6db0*/  IMAD.HI R0, R3, 0x2aaaaaab, RZ ;  /* 0x2aaaaaab03007827 */ /* 0x000fe200078e02ff */
[----:B------:R-:W-:Y:S01]  /*6dc0*/  PLOP3.LUT P4, PT, PT, PT, PT, 0x80, 0x0 ;  /* 0x000000000000781c */ /* 0x000fe20003f8f070 */
[----:B------:R-:W-:Y:S01]  /*6dd0*/  CS2R R170, SRZ ;  /* 0x0000000000aa7805 */ /* 0x000fe2000001ff00 */
[----:B------:R-:W-:Y:S01]  /*6de0*/  CS2R R168, SRZ ;  /* 0x0000000000a87805 */ /* 0x000fe2000001ff00 */
[----:B------:R-:W-:Y:S01]  /*6df0*/  CS2R R122, SRZ ;  /* 0x00000000007a7805 */ /* 0x000fe2000001ff00 */
[----:B------:R-:W-:Y:S01]  /*6e00*/  SHF.R.U32.HI R2, RZ, 0x1f, R0 ;  /* 0x0000001fff027819 */ /* 0x000fe20000011600 */
[----:B------:R-:W-:Y:S01]  /*6e10*/  CS2R R12, SRZ ;  /* 0x00000000000c7805 */ /* 0x000fe2000001ff00 */
[----:B------:R-:W-:Y:S01]  /*6e20*/  IMAD.MOV.U32 R120, RZ, RZ, RZ ;  /* 0x000000ffff787224 */ /* 0x000fe200078e00ff */
[----:B------:R-:W-:Y:S01]  /*6e30*/  CS2R R14, SRZ ;  /* 0x00000000000e7805 */ /* 0x000fe2000001ff00 */
[----:B------:R-:W-:Y:S01]  /*6e40*/  LEA.HI.SX32 R0, R0, R2, 0x1c ;  /* 0x0000000200007211 */ /* 0x000fe200078fe2ff */
[----:B------:R-:W-:Y:S01]  /*6e50*/  IMAD.MOV.U32 R118, RZ, RZ, RZ ;  /* 0x000000ffff767224 */ /* 0x000fe200078e00ff */
[----:B------:R-:W-:Y:S01]  /*6e60*/  MOV R116, RZ ;  /* 0x000000ff00747202 */ /* 0x000fe20000000f00 */
[----:B------:R-:W-:Y:S01]  /*6e70*/  CS2R R16, SRZ ;  /* 0x0000000000107805 */ /* 0x000fe2000001ff00 */
[----:B------:R-:W-:Y:S01]  /*6e80*/  IMNMX R224, RZ, R0, !PT ;  /* 0x00000000ffe07217 */ /* 0x000fe20007800200 */
[----:B------:R-:W-:Y:S01]  /*6e90*/  IMAD.MOV.U32 R166, RZ, RZ, RZ ;  /* 0x000000ffffa67224 */ /* 0x000fe200078e00ff */
[----:B------:R-:W-:Y:S01]  /*6ea0*/  CS2R R18, SRZ ;  /* 0x0000000000127805 */ /* 0x000fe2000001ff00 */
[----:B------:R-:W-:Y:S01]  /*6eb0*/  IMAD.MOV.U32 R164, RZ, RZ, RZ ;  /* 0x000000ffffa47224 */ /* 0x000fe200078e00ff */
[----:B------:R-:W-:Y:S01]  /*6ec0*/  ISETP.GT.AND P0, PT, R245, R224, PT ;  /* 0x000000e0f500720c */ /* 0x000fe20003f04270 */
[----:B------:R2:W-:Y:S01]  /*6ed0*/  STL [R1+0x4], R224 ;  /* 0x000004e001007387 */ /* 0x0005e20000100800 */
[----:B------:R-:W-:Y:S01]  /*6ee0*/  MOV R26, RZ ;  /* 0x000000ff001a7202 */ /* 0x000fe20000000f00 */
[----:B------:R-:W-:Y:S01]  /*6ef0*/  IMAD.MOV.U32 R110, RZ, RZ, RZ ;  /* 0x000000ffff6e7224 */ /* 0x000fe200078e00ff */
[----:B------:R-:W-:Y:S01]  /*6f00*/  MOV R108, RZ ;  /* 0x000000ff006c7202 */ /* 0x000fe20000000f00 */
        /* <DEDUP_REMOVED lines=33> */
[----:B--2---:R-:W2:Y:S01]  /*7120*/  LDL R27, [R1+0x64] ;  /* 0x00006400011b7983 */ /* 0x004ea20000100800 */
[----:B------:R-:W-:-:S03]  /*7130*/  ISETP.NE.U32.AND P0, PT, RZ, c[0x0][0x340], PT ;  /* 0x0000d000ff007a0c */ /* 0x000fc60003f05070 */
[----:B------:R-:W2:Y:S01]  /*7140*/  LDL R234, [R1+0x2c] ;  /* 0x00002c0001ea7983 */ /* 0x000ea20000100800 */
[----:B------:R-:W-:-:S13]  /*7150*/  ISETP.NE.AND.EX P2, PT, RZ, c[0x0][0x344], PT, P0 ;  /* 0x0000d100ff007a0c */ /* 0x000fda0003f45300 */
[----:B------:R-:W-:Y:S01]  /*7160*/  @P2 IMAD.MOV.U32 R2, RZ, RZ, 0x4 ;  /* 0x00000004ff022424 */ /* 0x000fe200078e00ff */
[----:B------:R-:W4:Y:S01]  /*7170*/  S2R R35, SR_CTAID.Y ;  /* 0x0000000000237919 */ /* 0x000f220000002600 */
[----:B------:R-:W-:Y:S02]  /*7180*/  SHF.R.S32.HI R0, RZ, 0x1f, R165 ;  /* 0x0000001fff007819 */ /* 0x000fe400000114a5 */
[----:B------:R-:W-:-:S03]  /*7190*/  SHF.R.S32.HI R214, RZ, 0x1f, R215 ;  /* 0x0000001fffd67819 */ /* 0x000fc600000114d7 */
[----:B------:R-:W-:Y:S01]  /*71a0*/  IMAD R0, R0, c[0x0][0x178], RZ ;  /* 0x00005e0000007a24 */ /* 0x000fe200078e02ff */
[----:B------:R-:W-:-:S03]  /*71b0*/  LEA.HI R5, R214, R215, RZ, 0x3 ;  /* 0x000000d7d6057211 */ /* 0x000fc600078f18ff */
[----:B------:R-:W-:Y:S01]  /*71c0*/  IMAD R0, R165, c[0x0][0x17c], R0 ;  /* 0x00005f00a5007a24 */ /* 0x000fe200078e0200 */
[----:B------:R-:W-:Y:S02]  /*71d0*/  LOP3.LUT R4, R5, 0xfffffff8, RZ, 0xc0, !PT ;  /* 0xfffffff805047812 */ /* 0x000fe400078ec0ff */
[----:B------:R-:W-:-:S03]  /*71e0*/  SHF.R.S32.HI R74, RZ, 0x3, R5 ;  /* 0x00000003ff4a7819 */ /* 0x000fc60000011405 */
[----:B------:R-:W-:Y:S02]  /*71f0*/  IMAD.IADD R83, R215, 0x1, -R4 ;  /* 0x00000001d7537824 */ /* 0x000fe400078e0a04 */
[----:B------:R-:W-:Y:S02]  /*7200*/  IMAD R5, R189, c[0x0][0x1b8], RZ ;  /* 0x00006e00bd057a24 */ /* 0x000fe400078e02ff */
[----:B------:R-:W-:Y:S02]  /*7210*/  IMAD.SHL.U32 R52, R83, 0x8, RZ ;  /* 0x0000000853347824 */ /* 0x000fe400078e00ff */
[----:B--2---:R-:W-:-:S05]  /*7220*/  @P2 IMAD.WIDE R2, R27, R2, c[0x0][0x340] ;  /* 0x0000d0001b022625 */ /* 0x004fca00078e0202 */
[----:B------:R2:W3:Y:S01]  /*7230*/  @P2 LDG.E R16, [R2.64] ;  /* 0x0000000802102981 */ /* 0x0004e2000c1e1900 */
[----:B----4-:R-:W-:Y:S01]  /*7240*/  IMAD R4, R35, c[0x0][0x1bc], R5 ;  /* 0x00006f0023047a24 */ /* 0x010fe200078e0205 */
[----:B------:R-:W-:Y:S02]  /*7250*/  ISETP.NE.U32.AND P0, PT, RZ, c[0x0][0x348], PT ;  /* 0x0000d200ff007a0c */ /* 0x000fe40003f05070 */
[----:B------:R-:W-:Y:S02]  /*7260*/  SHF.R.S32.HI R15, RZ, 0x1f, R27 ;  /* 0x0000001fff0f7819 */ /* 0x000fe4000001141b */
[----:B------:R-:W-:Y:S02]  /*7270*/  ISETP.NE.AND.EX P0, PT, RZ, c[0x0][0x34c], PT, P0 ;  /* 0x0000d300ff007a0c */ /* 0x000fe40003f05300 */
[----:B------:R-:W-:Y:S02]  /*7280*/  LEA.HI R88, R214, R215, RZ, 0x4 ;  /* 0x000000d7d6587211 */ /* 0x000fe400078f20ff */
[----:B------:R-:W-:-:S02]  /*7290*/  SEL R6, R15, RZ, !P0 ;  /* 0x000000ff0f067207 */ /* 0x000fc40004000000 */
[----:B-1----:R-:W-:Y:S02]  /*72a0*/  SHF.R.S32.HI R9, RZ, 0x1f, R8 ;  /* 0x0000001fff097819 */ /* 0x002fe40000011408 */
[----:B------:R-:W-:Y:S01]  /*72b0*/  LOP3.LUT R7, R88, 0xfffffff0, RZ, 0xc0, !PT ;  /* 0xfffffff058077812 */ /* 0x000fe200078ec0ff */
[----:B------:R-:W-:Y:S01]  /*72c0*/  IMAD R6, R6, c[0x0][0x1c0], RZ ;  /* 0x0000700006067a24 */ /* 0x000fe200078e02ff */
[----:B------:R-:W-:-:S03]  /*72d0*/  SHF.R.S32.HI R53, RZ, 0x1f, R52 ;  /* 0x0000001fff357819 */ /* 0x000fc60000011434 */
[----:B------:R-:W-:Y:S02]  /*72e0*/  IMAD.IADD R10, R215, 0x1, -R7 ;  /* 0x00000001d70a7824 */ /* 0x000fe400078e0a07 */
[----:B--2---:R-:W-:-:S04]  /*72f0*/  IMAD.WIDE.U32 R2, R165, c[0x0][0x178], RZ ;  /* 0x00005e00a5027a25 */ /* 0x004fc800078e00ff */
[----:B------:R-:W-:Y:S01]  /*7300*/  IMAD.IADD R3, R3, 0x1, R0 ;  /* 0x0000000103037824 */ /* 0x000fe200078e0200 */
[----:B------:R-:W-:-:S03]  /*7310*/  SHF.L.U32 R0, R74, 0x6, RZ ;  /* 0x000000064a007819 */ /* 0x000fc600000006ff */
[----:B------:R-:W-:Y:S01]  /*7320*/  IMAD.WIDE.U32 R2, R35, c[0x0][0x1b8], R2 ;  /* 0x00006e0023027a25 */ /* 0x000fe200078e0002 */
[----:B------:R-:W-:-:S04]  /*7330*/  LOP3.LUT R0, R0, 0x1c0, RZ, 0xc0, !PT ;  /* 0x000001c000007812 */ /* 0x000fc800078ec0ff */
[----:B------:R-:W-:Y:S02]  /*7340*/  LOP3.LUT R5, R0, 0x38, R52, 0xf8, !PT ;  /* 0x0000003800057812 */ /* 0x000fe400078ef834 */
[----:B------:R-:W-:Y:S02]  /*7350*/  SHF.R.U32.HI R0, RZ, 0x3, R0 ;  /* 0x00000003ff007819 */ /* 0x000fe40000011600 */
[----:B------:R-:W-:Y:S02]  /*7360*/  IADD3 R3, R3, R4, RZ ;  /* 0x0000000403037210 */ /* 0x000fe40007ffe0ff */
[----:B------:R-:W-:Y:S01]  /*7370*/  LOP3.LUT R17, R5, R0, RZ, 0x3c, !PT ;  /* 0x0000000005117212 */ /* 0x000fe200078e3cff */
[----:B------:R-:W-:-:S04]  /*7380*/  IMAD R0, R83, 0x10, R74 ;  /* 0x0000001053007824 */ /* 0x000fc800078e024a */
[----:B------:R-:W-:Y:S01]  /*7390*/  IMAD.IADD R11, R209, 0x1, R0 ;  /* 0x00000001d10b7824 */ /* 0x000fe200078e0200 */
[----:B------:R-:W-:Y:S02]  /*73a0*/  SEL R0, R27, RZ, !P0 ;  /* 0x000000ff1b007207 */ /* 0x000fe40004000000 */
[C---:B------:R-:W-:Y:S01]  /*73b0*/  IADD3 R5, P0, R74.reuse, R8, RZ ;  /* 0x000000084a057210 */ /* 0x040fe20007f1e0ff */
[----:B------:R-:W-:Y:S01]  /*73c0*/  @P1 IMAD.HI.U32 R8, R11, c[0x0][0x2c8], RZ ;  /* 0x0000b2000b081a27 */ /* 0x000fe200078e00ff */
[----:B------:R-:W-:Y:S02]  /*73d0*/  MOV R4, R11 ;  /* 0x0000000b00047202 */ /* 0x000fe40000000f00 */
[----:B------:R-:W-:Y:S01]  /*73e0*/  LEA.HI.X.SX32 R9, R74, R9, 0x1, P0 ;  /* 0x000000094a097211 */ /* 0x000fe200000f0eff */
[C---:B------:R-:W-:Y:S01]  /*73f0*/  IMAD R7, R0.reuse, c[0x0][0x1c4], R6 ;  /* 0x0000710000077a24 */ /* 0x040fe200078e0206 */
[----:B------:R-:W-:Y:S01]  /*7400*/  @P1 SHF.R.U32.HI R4, RZ, c[0x0][0x2cc], R8 ;  /* 0x0000b300ff041a19 */ /* 0x000fe20000011608 */
[----:B------:R-:W-:Y:S01]  /*7410*/  IMAD.WIDE.U32 R2, R0, c[0x0][0x1c0], R2 ;  /* 0x0000700000027a25 */ /* 0x000fe200078e0002 */
[----:B------:R-:W-:-:S03]  /*7420*/  SHF.R.S32.HI R8, RZ, 0x1f, R10 ;  /* 0x0000001fff087819 */ /* 0x000fc6000001140a */
[----:B------:R-:W-:Y:S01]  /*7430*/  IMAD R0, R9, c[0x0][0x208], RZ ;  /* 0x0000820009007a24 */ /* 0x000fe200078e02ff */
[----:B------:R-:W-:Y:S01]  /*7440*/  IADD3 R3, R3, R7, RZ ;  /* 0x0000000703037210 */ /* 0x000fe20007ffe0ff */
[----:B------:R-:W-:Y:S01]  /*7450*/  IMAD R6, R9, c[0x0][0x1e0], RZ ;  /* 0x0000780009067a24 */ /* 0x000fe200078e02ff */
[----:B------:R-:W-:Y:S01]  /*7460*/  LEA.HI R86, R8, R10, RZ, 0x3 ;  /* 0x0000000a08567211 */ /* 0x000fe200078f18ff */
[C---:B------:R-:W-:Y:S01]  /*7470*/  IMAD R14, R5.reuse, c[0x0][0x20c], R0 ;  /* 0x00008300050e7a24 */ /* 0x040fe200078e0200 */
[----:B------:R-:W-:Y:S01]  /*7480*/  SHF.R.S32.HI R0, RZ, 0x1f, R4 ;  /* 0x0000001fff007819 */ /* 0x000fe20000011404 */
[C---:B------:R-:W-:Y:S01]  /*7490*/  IMAD R13, R5.reuse, c[0x0][0x1e4], R6 ;  /* 0x00007900050d7a24 */ /* 0x040fe200078e0206 */
[----:B------:R-:W-:Y:S01]  /*74a0*/  LOP3.LUT R12, R86, 0xfffffff8, RZ, 0xc0, !PT ;  /* 0xfffffff8560c7812 */ /* 0x000fe200078ec0ff */
[----:B------:R-:W-:-:S04]  /*74b0*/  IMAD.WIDE.U32 R6, R5, c[0x0][0x1e0], R52 ;  /* 0x0000780005067a25 */ /* 0x000fc800078e0034 */
[----:B------:R-:W-:Y:S01]  /*74c0*/  IMAD.WIDE.U32 R8, R5, c[0x0][0x208], R52 ;  /* 0x0000820005087a25 */ /* 0x000fe200078e0034 */
[----:B------:R-:W-:-:S03]  /*74d0*/  IADD3 R7, R7, R13, RZ ;  /* 0x0000000d07077210 */ /* 0x000fc60007ffe0ff */
[----:B------:R-:W-:Y:S02]  /*74e0*/  IMAD R0, R0, c[0x0][0x1b0], RZ ;  /* 0x00006c0000007a24 */ /* 0x000fe400078e02ff */
[----:B------:R-:W-:Y:S02]  /*74f0*/  IMAD.MOV R5, RZ, RZ, -R4 ;  /* 0x000000ffff057224 */ /* 0x000fe400078e0a04 */
[C---:B------:R-:W-:Y:S02]  /*7500*/  IMAD R13, R4.reuse, c[0x0][0x1b4], R0 ;  /* 0x00006d00040d7a24 */ /* 0x040fe400078e0200 */
[----:B------:R-:W-:Y:S01]  /*7510*/  IMAD.WIDE.U32 R2, R4, c[0x0][0x1b0], R2 ;  /* 0x00006c0004027a25 */ /* 0x000fe200078e0002 */
[----:B------:R-:W-:-:S03]  /*7520*/  MOV R4, R8 ;  /* 0x0000000800047202 */ /* 0x000fc60000000f00 */
[----:B------:R-:W-:Y:S01]  /*7530*/  IMAD R0, R5, c[0x0][0x2c4], R11 ;  /* 0x0000b10005007a24 */ /* 0x000fe200078e020b */
[----:B------:R-:W-:Y:S01]  /*7540*/  IADD3 R5, R9, R14, RZ ;  /* 0x0000000e09057210 */ /* 0x000fe20007ffe0ff */
[----:B------:R-:W-:Y:S02]  /*7550*/  IMAD.IADD R85, R10, 0x1, -R12 ;  /* 0x000000010a557824 */ /* 0x000fe400078e0a0c */
[----:B------:R-:W-:Y:S01]  /*7560*/  IMAD.IADD R3, R3, 0x1, R13 ;  /* 0x0000000103037824 */ /* 0x000fe200078e020d */
[----:B------:R-:W-:Y:S01]  /*7570*/  SHF.R.S32.HI R10, RZ, 0x1f, R0 ;  /* 0x0000001fff0a7819 */ /* 0x000fe20000011400 */
[----:B------:R-:W-:Y:S01]  /*7580*/  IMAD.WIDE.U32 R8, R35, c[0x0][0x1e8], R6 ;  /* 0x00007a0023087a25 */ /* 0x000fe200078e0006 */
[----:B------:R-:W-:-:S03]  /*7590*/  ISETP.NE.U32.AND P1, PT, RZ, c[0x0][0x350], PT ;  /* 0x0000d400ff007a0c */ /* 0x000fc60003f25070 */
[----:B------:R-:W-:Y:S01]  /*75a0*/  IMAD.WIDE.U32 R6, R35, c[0x0][0x210], R4 ;  /* 0x0000840023067a25 */ /* 0x000fe200078e0004 */
[----:B------:R-:W-:-:S03]  /*75b0*/  ISETP.NE.AND.EX P1, PT, RZ, c[0x0][0x354], PT, P1 ;  /* 0x0000d500ff007a0c */ /* 0x000fc60003f25310 */
[----:B------:R-:W-:-:S04]  /*75c0*/  IMAD.WIDE.U32 R4, R0, c[0x0][0x1a8], R2 ;  /* 0x00006a0000047a25 */ /* 0x000fc800078e0002 */
[----:B------:R-:W-:Y:S02]  /*75d0*/  IMAD R10, R10, c[0x0][0x1a8], RZ ;  /* 0x00006a000a0a7a24 */ /* 0x000fe400078e02ff */
[C---:B------:R-:W-:Y:S02]  /*75e0*/  IMAD R12, R189.reuse, c[0x0][0x210], RZ ;  /* 0x00008400bd0c7a24 */ /* 0x040fe400078e02ff */
[----:B------:R-:W-:Y:S02]  /*75f0*/  IMAD R10, R0, c[0x0][0x1ac], R10 ;  /* 0x00006b00000a7a24 */ /* 0x000fe400078e020a */
[----:B------:R-:W-:Y:S02]  /*7600*/  IMAD R11, R189, c[0x0][0x1e8], RZ ;  /* 0x00007a00bd0b7a24 */ /* 0x000fe400078e02ff */
[C---:B------:R-:W-:Y:S02]  /*7610*/  IMAD R12, R35.reuse, c[0x0][0x214], R12 ;  /* 0x00008500230c7a24 */ /* 0x040fe400078e020c */
[----:B------:R-:W-:-:S03]  /*7620*/  IMAD R11, R35, c[0x0][0x1ec], R11 ;  /* 0x00007b00230b7a24 */ /* 0x000fc600078e020b */
[----:B------:R-:W-:Y:S01]  /*7630*/  IADD3 R7, R12, R7, RZ ;  /* 0x000000070c077210 */ /* 0x000fe20007ffe0ff */
[----:B------:R-:W-:Y:S01]  /*7640*/  IMAD.IADD R9, R11, 0x1, R9 ;  /* 0x000000010b097824 */ /* 0x000fe200078e0209 */
[----:B------:R-:W-:Y:S01]  /*7650*/  LEA R11, P0, R4, c[0x0][0x160], 0x1 ;  /* 0x00005800040b7a11 */ /* 0x000fe200078008ff */
[----:B------:R-:W-:Y:S02]  /*7660*/  IMAD.IADD R10, R5, 0x1, R10 ;  /* 0x00000001050a7824 */ /* 0x000fe400078e020a */
[----:B------:R-:W-:Y:S02]  /*7670*/  IMAD R25, R234, c[0x0][0x2c4], RZ ;  /* 0x0000b100ea197a24 */ /* 0x000fe400078e02ff */
[----:B------:R-:W-:Y:S01]  /*7680*/  IMAD.IADD R5, R209, 0x1, R74 ;  /* 0x00000001d1057824 */ /* 0x000fe200078e024a */
[----:B------:R-:W-:-:S04]  /*7690*/  LEA.HI.X R10, R4, c[0x0][0x164], R10, 0x1, P0 ;  /* 0x00005900040a7a11 */ /* 0x000fc800000f0c0a */
[----:B------:R-:W-:Y:S02]  /*76a0*/  ISETP.GE.AND P0, PT, R5, R25, PT ;  /* 0x000000190500720c */ /* 0x000fe40003f06270 */
[----:B------:R-:W-:Y:S02]  /*76b0*/  LEA.HI R4, R214, R215, RZ, 0x6 ;  /* 0x000000d7d6047211 */ /* 0x000fe400078f30ff */
[----:B------:R-:W-:Y:S02]  /*76c0*/  ISETP.GE.AND P3, PT, R52, c[0x0][0x198], PT ;  /* 0x0000660034007a0c */ /* 0x000fe40003f66270 */
[----:B------:R-:W-:Y:S01]  /*76d0*/  SHF.L.U32 R4, R4, 0x3, RZ ;  /* 0x0000000304047819 */ /* 0x000fe200000006ff */
[----:B------:R1:W2:Y:S01]  /*76e0*/  SHFL.IDX PT, R13, R11, RZ, 0x181f ;  /* 0x00181fff0b0d7589 */ /* 0x0002a200000e0000 */
[----:B------:R-:W-:Y:S03]  /*76f0*/  BSSY B0, `(.L_x_368) ;  /* 0x0000020000007945 */ /* 0x000fe60003800000 */
[----:B------:R1:W4:Y:S01]  /*7700*/  SHFL.IDX PT, R14, R10, RZ, 0x181f ;  /* 0x00181fff0a0e7589 */ /* 0x00032200000e0000 */
[----:B------:R-:W-:-:S02]  /*7710*/  LOP3.LUT R72, R17, 0xfffffe00, R4, 0xf8, !PT ;  /* 0xfffffe0011487812 */ /* 0x000fc400078ef804 */
[----:B---3--:R-:W-:Y:S01]  /*7720*/  @P2 MOV R2, R16 ;  /* 0x0000001000022202 */ /* 0x008fe20000000f00 */
[----:B------:R-:W-:Y:S01]  /*7730*/  @!P2 IMAD.MOV.U32 R2, RZ, RZ, R27 ;  /* 0x000000ffff02a224 */ /* 0x000fe200078e001b */
[----:B------:R-:W-:Y:S02]  /*7740*/  @P2 SHF.R.S32.HI R3, RZ, 0x1f, R16 ;  /* 0x0000001fff032819 */ /* 0x000fe40000011410 */
[----:B------:R-:W-:Y:S02]  /*7750*/  @!P2 MOV R3, R15 ;  /* 0x0000000f0003a202 */ /* 0x000fe40000000f00 */
[----:B------:R-:W-:Y:S02]  /*7760*/  SEL R0, R2, RZ, !P1 ;  /* 0x000000ff02007207 */ /* 0x000fe40004800000 */
[----:B------:R-:W-:-:S05]  /*7770*/  SEL R2, R3, RZ, !P1 ;  /* 0x000000ff03027207 */ /* 0x000fca0004800000 */
[C---:B------:R-:W-:Y:S02]  /*7780*/  IMAD R3, R2.reuse, c[0x0][0x1f0], RZ ;  /* 0x00007c0002037a24 */ /* 0x040fe400078e02ff */
[----:B------:R-:W-:Y:S02]  /*7790*/  IMAD R2, R2, c[0x0][0x218], RZ ;  /* 0x0000860002027a24 */ /* 0x000fe400078e02ff */
[C---:B------:R-:W-:Y:S02]  /*77a0*/  IMAD R12, R0.reuse, c[0x0][0x1f4], R3 ;  /* 0x00007d00000c7a24 */ /* 0x040fe400078e0203 */
[C---:B------:R-:W-:Y:S02]  /*77b0*/  IMAD R3, R0.reuse, c[0x0][0x21c], R2 ;  /* 0x0000870000037a24 */ /* 0x040fe400078e0202 */
[----:B------:R-:W-:-:S04]  /*77c0*/  IMAD.WIDE.U32 R90, R0, c[0x0][0x218], R6 ;  /* 0x00008600005a7a25 */ /* 0x000fc800078e0006 */
[----:B------:R-:W-:Y:S01]  /*77d0*/  IMAD.WIDE.U32 R18, R0, c[0x0][0x1f0], R8 ;  /* 0x00007c0000127a25 */ /* 0x000fe200078e0008 */
[----:B------:R-:W-:-:S03]  /*77e0*/  IADD3 R93, R91, R3, RZ ;  /* 0x000000035b5d7210 */ /* 0x000fc60007ffe0ff */
[----:B------:R-:W-:Y:S01]  /*77f0*/  IMAD.IADD R21, R19, 0x1, R12 ;  /* 0x0000000113157824 */ /* 0x000fe200078e020c */
[----:B------:R1:W-:Y:S04]  /*7800*/  STL.64 [R1+0x48], R18 ;  /* 0x0000481201007387 */ /* 0x0003e80000100a00 */
[----:B------:R1:W-:Y:S04]  /*7810*/  STL.64 [R1+0x58], R90 ;  /* 0x0000585a01007387 */ /* 0x0003e80000100a00 */
[----:B------:R1:W-:Y:S04]  /*7820*/  STL [R1+0x54], R93 ;  /* 0x0000545d01007387 */ /* 0x0003e80000100800 */
[----:B------:R1:W-:Y:S01]  /*7830*/  STL [R1+0x44], R21 ;  /* 0x0000441501007387 */ /* 0x0003e20000100800 */
[----:B------:R-:W-:Y:S01]  /*7840*/  IMAD.MOV.U32 R16, RZ, RZ, 0x20 ;  /* 0x00000020ff107424 */ /* 0x000fe200078e00ff */
[----:B------:R-:W-:-:S02]  /*7850*/  R2P PR, R85, 0x6 ;  /* 0x0000000655007804 */ /* 0x000fc40000000000 */
[----:B------:R-:W-:-:S03]  /*7860*/  MOV R15, 0x10 ;  /* 0x00000010000f7802 */ /* 0x000fc60000000f00 */
[----:B------:R-:W-:Y:S02]  /*7870*/  SEL R4, R16, 0xffffffe0, !P2 ;  /* 0xffffffe010047807 */ /* 0x000fe40005000000 */
[----:B------:R-:W-:Y:S01]  /*7880*/  SEL R2, R15, 0xfffffff0, !P1 ;  /* 0xfffffff00f027807 */ /* 0x000fe20004800000 */
[----:B------:R-:W-:Y:S05]  /*7890*/  @P0 BRA `(.L_x_369) ;  /* 0x0000005000000947 */ /* 0x000fea0003800000 */
[----:B--2-4-:R-:W-:Y:S01]  /*78a0*/  LEA R6, P0, R52, R13, 0x1 ;  /* 0x0000000d34067211 */ /* 0x014fe200078008ff */
[----:B------:R-:W-:-:S03]  /*78b0*/  IMAD.SHL.U32 R0, R72, 0x2, RZ ;  /* 0x0000000248007824 */ /* 0x000fc600078e00ff */
[----:B------:R-:W-:-:S05]  /*78c0*/  LEA.HI.X R7, R52, R14, R53, 0x1, P0 ;  /* 0x0000000e34077211 */ /* 0x000fca00000f0c35 */
[----:B------:R-:W-:Y:S01]  /*78d0*/  @!PT LDS RZ, [RZ] ;  /* 0x00000000fffff984 */ /* 0x000fe20000000800 */
[----:B------:R2:W-:Y:S04]  /*78e0*/  LDGSTS.E.BYPASS.LTC128B.128 [R0+0x6100], [R6.64], !P3 ;  /* 0x0610000006007fae */ /* 0x0005e8000d901d48 */
.L_x_369:
[----:B--2-4-:R-:W-:Y:S05]  /*78f0*/  BSYNC B0 ;  /* 0x0000000000007941 */ /* 0x014fea0003800000 */
.L_x_368:
[----:B------:R-:W-:Y:S01]  /*7900*/  IADD3 R0, R5, 0x10, RZ ;  /* 0x0000001005007810 */ /* 0x000fe20007ffe0ff */
[----:B------:R2:W3:Y:S01]  /*7910*/  SHFL.IDX PT, R3, R10, 0x1, 0x181f ;  /* 0x00381f000a037f89 */ /* 0x0004e200000e0000 */
[----:B------:R-:W-:Y:S02]  /*7920*/  BSSY B0, `(.L_x_370) ;  /* 0x0000009000007945 */ /* 0x000fe40003800000 */
[----:B------:R-:W-:Y:S01]  /*7930*/  ISETP.GE.AND P0, PT, R0, R25, PT ;  /* 0x000000190000720c */ /* 0x000fe20003f06270 */
[----:B------:R2:W4:-:S12]  /*7940*/  SHFL.IDX PT, R6, R11, 0x1, 0x181f ;  /* 0x00381f000b067f89 */ /* 0x00051800000e0000 */
[----:B------:R-:W-:Y:S05]  /*7950*/  @P0 BRA `(.L_x_371) ;  /* 0x0000005000000947 */ /* 0x000fea0003800000 */
[----:B----4-:R-:W-:Y:S01]  /*7960*/  LEA R6, P0, R52, R6, 0x1 ;  /* 0x0000000634067211 */ /* 0x010fe200078008ff */
[----:B------:R-:W-:-:S03]  /*7970*/  IMAD.SHL.U32 R0, R72, 0x2, RZ ;  /* 0x0000000248007824 */ /* 0x000fc600078e00ff */
[----:B---3--:R-:W-:-:S05]  /*7980*/  LEA.HI.X R7, R52, R3, R53, 0x1, P0 ;  /* 0x0000000334077211 */ /* 0x008fca00000f0c35 */
[----:B------:R-:W-:Y:S01]  /*7990*/  @!PT LDS RZ, [RZ] ;  /* 0x00000000fffff984 */ /* 0x000fe20000000800 */
[----:B------:R3:W-:Y:S04]  /*79a0*/  LDGSTS.E.BYPASS.LTC128B.128 [R0+0x6900], [R6.64], !P3 ;  /* 0x0690000006007fae */ /* 0x0007e8000d901d48 */
.L_x_371:
[----:B------:R-:W-:Y:S05]  /*79b0*/  BSYNC B0 ;  /* 0x0000000000007941 */ /* 0x000fea0003800000 */
.L_x_370:
[----:B---3--:R-:W-:Y:S01]  /*79c0*/  IADD3 R0, R5, 0x20, RZ ;  /* 0x0000002005007810 */ /* 0x008fe20007ffe0ff */
[----:B------:R3:W1:Y:S01]  /*79d0*/  SHFL.IDX PT, R3, R10, 0x2, 0x181f ;  /* 0x00581f000a037f89 */ /* 0x00066200000e0000 */
[----:B------:R-:W-:Y:S02]  /*79e0*/  BSSY B0, `(.L_x_372) ;  /* 0x0000009000007945 */ /* 0x000fe40003800000 */
[----:B------:R-:W-:Y:S01]  /*79f0*/  ISETP.GE.AND P0, PT, R0, R25, PT ;  /* 0x000000190000720c */ /* 0x000fe20003f06270 */
[----:B----4-:R3:W4:-:S12]  /*7a00*/  SHFL.IDX PT, R6, R11, 0x2, 0x181f ;  /* 0x00581f000b067f89 */ /* 0x01071800000e0000 */
[----:B------:R-:W-:Y:S05]  /*7a10*/  @P0 BRA `(.L_x_373) ;  /* 0x0000005000000947 */ /* 0x000fea0003800000 */
[----:B----4-:R-:W-:Y:S01]  /*7a20*/  LEA R6, P0, R52, R6, 0x1 ;  /* 0x0000000634067211 */ /* 0x010fe200078008ff */
[----:B------:R-:W-:-:S03]  /*7a30*/  IMAD.SHL.U32 R0, R72, 0x2, RZ ;  /* 0x0000000248007824 */ /* 0x000fc600078e00ff */
[----:B-1----:R-:W-:-:S05]  /*7a40*/  LEA.HI.X R7, R52, R3, R53, 0x1, P0 ;  /* 0x0000000334077211 */ /* 0x002fca00000f0c35 */
[----:B------:R-:W-:Y:S01]  /*7a50*/  @!PT LDS RZ, [RZ] ;  /* 0x00000000fffff984 */ /* 0x000fe20000000800 */
[----:B------:R1:W-:Y:S04]  /*7a60*/  LDGSTS.E.BYPASS.LTC128B.128 [R0+0x7100], [R6.64], !P3 ;  /* 0x0710000006007fae */ /* 0x0003e8000d901d48 */
.L_x_373:
[----:B------:R-:W-:Y:S05]  /*7a70*/  BSYNC B0 ;  /* 0x0000000000007941 */ /* 0x000fea0003800000 */
.L_x_372:
[----:B-1----:R-:W-:Y:S01]  /*7a80*/  IADD3 R0, R5, 0x30, RZ ;  /* 0x0000003005007810 */ /* 0x002fe20007ffe0ff */
[----:B------:R1:W2:Y:S01]  /*7a90*/  SHFL.IDX PT, R3, R10, 0x3, 0x181f ;  /* 0x00781f000a037f89 */ /* 0x0002a200000e0000 */
[----:B------:R-:W-:Y:S02]  /*7aa0*/  BSSY B0, `(.L_x_374) ;  /* 0x0000009000007945 */ /* 0x000fe40003800000 */
[----:B------:R-:W-:Y:S01]  /*7ab0*/  ISETP.GE.AND P0, PT, R0, R25, PT ;  /* 0x000000190000720c */ /* 0x000fe20003f06270 */
[----:B----4-:R1:W4:-:S12]  /*7ac0*/  SHFL.IDX PT, R6, R11, 0x3, 0x181f ;  /* 0x00781f000b067f89 */ /* 0x01031800000e0000 */
[----:B------:R-:W-:Y:S05]  /*7ad0*/  @P0 BRA `(.L_x_375) ;  /* 0x0000005000000947 */ /* 0x000fea0003800000 */
[----:B----4-:R-:W-:Y:S01]  /*7ae0*/  LEA R6, P0, R52, R6, 0x1 ;  /* 0x0000000634067211 */ /* 0x010fe200078008ff */
[----:B------:R-:W-:-:S03]  /*7af0*/  IMAD.SHL.U32 R0, R72, 0x2, RZ ;  /* 0x0000000248007824 */ /* 0x000fc600078e00ff */
[----:B--2---:R-:W-:-:S05]  /*7b00*/  LEA.HI.X R7, R52, R3, R53, 0x1, P0 ;  /* 0x0000000334077211 */ /* 0x004fca00000f0c35 */
[----:B------:R-:W-:Y:S01]  /*7b10*/  @!PT LDS RZ, [RZ] ;  /* 0x00000000fffff984 */ /* 0x000fe20000000800 */
[----:B------:R2:W-:Y:S04]  /*7b20*/  LDGSTS.E.BYPASS.LTC128B.128 [R0+0x7900], [R6.64], !P3 ;  /* 0x0790000006007fae */ /* 0x0005e8000d901d48 */
.L_x_375:
[----:B------:R-:W-:Y:S05]  /*7b30*/  BSYNC B0 ;  /* 0x0000000000007941 */ /* 0x000fea0003800000 */
.L_x_374:
[----:B--2---:R-:W-:Y:S01]  /*7b40*/  IADD3 R0, R5, 0x40, RZ ;  /* 0x0000004005007810 */ /* 0x004fe20007ffe0ff */
        /* <DEDUP_REMOVED lines=10> */
.L_x_377:
[----:B------:R-:W-:Y:S05]  /*7bf0*/  BSYNC B0 ;  /* 0x0000000000007941 */ /* 0x000fea0003800000 */
.L_x_376:
        /* <DEDUP_REMOVED lines=11> */
.L_x_379:
[----:B------:R-:W-:Y:S05]  /*7cb0*/  BSYNC B0 ;  /* 0x0000000000007941 */ /* 0x000fea0003800000 */
.L_x_378:
        /* <DEDUP_REMOVED lines=11> */
.L_x_381:
[----:B------:R-:W-:Y:S05]  /*7d70*/  BSYNC B0 ;  /* 0x0000000000007941 */ /* 0x000fea0003800000 */
.L_x_380:
[----:B--2---:R-:W2:Y:S01]  /*7d80*/  LDL R235, [R1+0x28] ;  /* 0x0000280001eb7983 */ /* 0x004ea20000100800 */
[----:B------:R-:W-:Y:S02]  /*7d90*/  IMAD.MOV.U32 R238, RZ, RZ, R20 ;  /* 0x000000ffffee7224 */ /* 0x000fe400078e0014 */
[----:B------:R-:W-:Y:S01]  /*7da0*/  IMAD.MOV.U32 R239, RZ, RZ, R21 ;  /* 0x000000ffffef7224 */ /* 0x000fe200078e0015 */
[----:B------:R-:W3:Y:S01]  /*7db0*/  SHFL.IDX PT, R8, R11, 0x7, 0x181f ;  /* 0x00f81f000b087f89 */ /* 0x000ee200000e0000 */
[----:B-1----:R-:W-:-:S03]  /*7dc0*/  IADD3 R0, R5, 0x70, RZ ;  /* 0x0000007005007810 */ /* 0x002fc60007ffe0ff */
[----:B------:R-:W1:Y:S01]  /*7dd0*/  SHFL.IDX PT, R3, R10, 0x7, 0x181f ;  /* 0x00f81f000a037f89 */ /* 0x000e6200000e0000 */
[----:B------:R-:W-:Y:S01]  /*7de0*/  ISETP.GE.AND P0, PT, R0, R25, PT ;  /* 0x000000190000720c */ /* 0x000fe20003f06270 */
[----:B------:R-:W-:-:S04]  /*7df0*/  IMAD.MOV.U32 R0, RZ, RZ, 0x60 ;  /* 0x00000060ff007424 */ /* 0x000fc800078e00ff */
[C---:B------:R-:W-:Y:S02]  /*7e00*/  IMAD R80, R245.reuse, -0x60, R0 ;  /* 0xffffffa0f5507824 */ /* 0x040fe400078e0200 */
[C---:B------:R-:W-:Y:S02]  /*7e10*/  IMAD R5, R0.reuse, c[0x0][0x1e4], RZ ;  /* 0x0000790000057a24 */ /* 0x040fe400078e02ff */
[----:B------:R-:W-:Y:S01]  /*7e20*/  IMAD.WIDE.U32 R232, R0, c[0x0][0x1e0], RZ ;  /* 0x0000780000e87a25 */ /* 0x000fe200078e00ff */
[----:B------:R-:W-:-:S03]  /*7e30*/  IADD3 R208, R245, -0x1, RZ ;  /* 0xfffffffff5d07810 */ /* 0x000fc60007ffe0ff */
[----:B------:R-:W-:Y:S01]  /*7e40*/  @!P0 IMAD.SHL.U32 R0, R72, 0x2, RZ ;  /* 0x0000000248008824 */ /* 0x000fe200078e00ff */
[----:B---3--:R-:W-:Y:S01]  /*7e50*/  @!P0 LEA R8, P1, R52, R8, 0x1 ;  /* 0x0000000834088211 */ /* 0x008fe200078208ff */
[----:B------:R-:W-:-:S03]  /*7e60*/  IMAD.IADD R216, R233, 0x1, R5 ;  /* 0x00000001e9d87824 */ /* 0x000fc600078e0205 */
[----:B-1----:R-:W-:Y:S01]  /*7e70*/  @!P0 LEA.HI.X R9, R52, R3, R53, 0x1, P1 ;  /* 0x0000000334098211 */ /* 0x002fe200008f0c35 */
[----:B------:R-:W-:Y:S01]  /*7e80*/  IMAD R3, R216, R208, RZ ;  /* 0x000000d0d8037224 */ /* 0x000fe200078e02ff */
[----:B------:R-:W-:Y:S01]  /*7e90*/  SHF.R.S32.HI R87, RZ, 0x1f, R208 ;  /* 0x0000001fff577819 */ /* 0x000fe200000114d0 */
[----:B------:R-:W-:Y:S02]  /*7ea0*/  IMAD.MOV.U32 R238, RZ, RZ, R18 ;  /* 0x000000ffffee7224 */ /* 0x000fe400078e0012 */
[----:B------:R-:W-:Y:S01]  /*7eb0*/  @!PT LDS RZ, [RZ] ;  /* 0x00000000fffff984 */ /* 0x000fe20000000800 */
[----:B------:R1:W-:Y:S04]  /*7ec0*/  @!P0 LDGSTS.E.BYPASS.LTC128B.128 [R0+0x9900], [R8.64], !P3 ;  /* 0x0990000008008fae */ /* 0x0003e8000d901d48 */
[----:B------:R-:W0:Y:S01]  /*7ed0*/  LDGDEPBAR ;  /* 0x00000000000079af */ /* 0x000e220000000000 */
[----:B----4-:R-:W-:-:S04]  /*7ee0*/  IMAD.WIDE.U32 R6, R208, R232, R238 ;  /* 0x000000e8d0067225 */ /* 0x010fc800078e00ee */
[----:B------:R-:W-:Y:S02]  /*7ef0*/  IMAD R3, R87, R232, R3 ;  /* 0x000000e857037224 */ /* 0x000fe400078e0203 */
[----:B------:R-:W-:Y:S02]  /*7f00*/  IMAD.MOV.U32 R230, RZ, RZ, c[0x0][0x1e0] ;  /* 0x00007800ffe67624 */ /* 0x000fe400078e00ff */
[----:B------:R-:W-:Y:S02]  /*7f10*/  IMAD.IADD R7, R7, 0x1, R3 ;  /* 0x0000000107077824 */ /* 0x000fe400078e0203 */
[----:B------:R-:W-:Y:S01]  /*7f20*/  IMAD.MOV.U32 R14, RZ, RZ, c[0x0][0x1e4] ;  /* 0x00007900ff0e7624 */ /* 0x000fe200078e00ff */
[----:B------:R-:W-:Y:S01]  /*7f30*/  BAR.SYNC.DEFER_BLOCKING 0x0 ;  /* 0x0000000000007b1d */ /* 0x000fe20000010000 */
[----:B------:R-:W-:Y:S01]  /*7f40*/  ISETP.GE.AND P5, PT, R52, c[0x0][0x1d4], PT ;  /* 0x0000750034007a0c */ /* 0x000fe20003fa6270 */
[----:B------:R-:W-:-:S04]  /*7f50*/  IMAD.WIDE.U32 R10, R230, 0x20, RZ ;  /* 0x00000020e60a7825 */ /* 0x000fc800078e00ff */
[----:B------:R-:W-:Y:S01]  /*7f60*/  IMAD.SHL.U32 R5, R14, 0x20, RZ ;  /* 0x000000200e057824 */ /* 0x000fe200078e00ff */
[----:B------:R3:W-:Y:S01]  /*7f70*/  STL.64 [R1+0x40], R238 ;  /* 0x000040ee01007387 */ /* 0x0007e20000100a00 */
[----:B------:R-:W-:-:S04]  /*7f80*/  LEA.HI R210, R214, R215, RZ, 0x5 ;  /* 0x000000d7d6d27211 */ /* 0x000fc800078f28ff */
[----:B------:R-:W-:Y:S02]  /*7f90*/  SHF.R.S32.HI R213, RZ, 0x5, R210 ;  /* 0x00000005ffd57819 */ /* 0x000fe400000114d2 */
[----:B--2---:R-:W-:-:S04]  /*7fa0*/  IADD3 R73, R80, R235, -R74 ;  /* 0x000000eb50497210 */ /* 0x004fc80007ffe84a */
[C---:B------:R-:W-:Y:S02]  /*7fb0*/  ISETP.GE.AND P4, PT, R73.reuse, 0x1, PT ;  /* 0x000000014900780c */ /* 0x040fe40003f86270 */
[C---:B------:R-:W-:Y:S02]  /*7fc0*/  ISETP.GE.AND P2, PT, R73.reuse, 0x11, PT ;  /* 0x000000114900780c */ /* 0x040fe40003f46270 */
[----:B------:R-:W-:-:S09]  /*7fd0*/  ISETP.GE.AND P3, PT, R73, 0x21, PT ;  /* 0x000000214900780c */ /* 0x000fd20003f66270 */
[----:B-1----:R-:W-:Y:S02]  /*7fe0*/  @P4 LEA R8, P0, R6, c[0x0][0x1c8], 0x1 ;  /* 0x0000720006084a11 */ /* 0x002fe400078008ff */
[----:B------:R-:W-:Y:S02]  /*7ff0*/  @P2 LEA R0, P1, R230, R6, 0x4 ;  /* 0x00000006e6002211 */ /* 0x000fe400078220ff */
[----:B------:R-:W-:Y:S02]  /*8000*/  @P4 LEA.HI.X R9, R6, c[0x0][0x1cc], R7, 0x1, P0 ;  /* 0x0000730006094a11 */ /* 0x000fe400000f0c07 */
[----:B------:R-:W-:Y:S02]  /*8010*/  @P2 LEA.HI.X R3, R230, R7, R14, 0x4, P1 ;  /* 0x00000007e6032211 */ /* 0x000fe400008f240e */
[----:B------:R-:W-:-:S04]  /*8020*/  @P2 LEA R12, P0, R0, c[0x0][0x1c8], 0x1 ;  /* 0x00007200000c2a11 */ /* 0x000fc800078008ff */
[----:B------:R-:W-:Y:S01]  /*8030*/  @P2 LEA.HI.X R13, R0, c[0x0][0x1cc], R3, 0x1, P0 ;  /* 0x00007300000d2a11 */ /* 0x000fe200000f0c03 */
[----:B------:R-:W-:Y:S01]  /*8040*/  @P4 IMAD.SHL.U32 R0, R72, 0x2, RZ ;  /* 0x0000000248004824 */ /* 0x000fe200078e00ff */
[----:B------:R-:W-:-:S04]  /*8050*/  ISETP.GE.AND P1, PT, R73, 0x31, PT ;  /* 0x000000314900780c */ /* 0x000fc80003f26270 */
[----:B------:R-:W-:Y:S01]  /*8060*/  @!PT LDS RZ, [RZ] ;  /* 0x00000000fffff984 */ /* 0x000fe20000000800 */
[----:B------:R-:W-:Y:S01]  /*8070*/  @!PT LDS RZ, [RZ] ;  /* 0x00000000fffff984 */ /* 0x000fe20000000800 */
[----:B------:R-:W-:Y:S01]  /*8080*/  @!PT LDS RZ, [RZ] ;  /* 0x00000000fffff984 */ /* 0x000fe20000000800 */
[----:B------:R1:W-:Y:S01]  /*8090*/  @P4 LDGSTS.E.BYPASS.LTC128B.128 [R0+0x3100], [R8.64], !P5 ;  /* 0x0310000008004fae */ /* 0x0003e2000e901d48 */
[----:B------:R-:W-:-:S05]  /*80a0*/  @P2 IMAD.SHL.U32 R3, R72, 0x2, RZ ;  /* 0x0000000248032824 */ /* 0x000fca00078e00ff */
[----:B------:R2:W-:Y:S01]  /*80b0*/  @P2 LDGSTS.E.BYPASS.LTC128B.128 [R3+0x3900], [R12.64], !P5 ;  /* 0x039000000c032fae */ /* 0x0005e2000e901d48 */
[----:B------:R-:W-:Y:S02]  /*80c0*/  ISETP.GE.AND P2, PT, R73, 0x41, PT ;  /* 0x000000414900780c */ /* 0x000fe40003f46270 */
[----:B-1----:R-:W-:-:S04]  /*80d0*/  @P3 IADD3 R0, P0, R6, R10, RZ ;  /* 0x0000000a06003210 */ /* 0x002fc80007f1e0ff */
[----:B------:R-:W-:Y:S02]  /*80e0*/  @P3 IADD3.X R5, R7, R11, R5, P0, !PT ;  /* 0x0000000b07053210 */ /* 0x000fe400007fe405 */
[----:B------:R-:W-:Y:S01]  /*80f0*/  @P3 LEA R10, P0, R0, c[0x0][0x1c8], 0x1 ;  /* 0x00007200000a3a11 */ /* 0x000fe200078008ff */
[----:B--2---:R-:W-:-:S03]  /*8100*/  @P1 IMAD R3, R14, 0x30, RZ ;  /* 0x000000300e031824 */ /* 0x004fc600078e02ff */
[----:B------:R-:W-:Y:S01]  /*8110*/  @P3 LEA.HI.X R11, R0, c[0x0][0x1cc], R5, 0x1, P0 ;  /* 0x00007300000b3a11 */ /* 0x000fe200000f0c05 */
[----:B------:R-:W-:Y:S02]  /*8120*/  @P3 IMAD.SHL.U32 R0, R72, 0x2, RZ ;  /* 0x0000000248003824 */ /* 0x000fe400078e00ff */
[----:B------:R-:W-:Y:S01]  /*8130*/  @P1 IMAD.WIDE.U32 R8, R230, 0x30, R6 ;  /* 0x00000030e6081825 */ /* 0x000fe200078e0006 */
[----:B------:R-:W-:Y:S02]  /*8140*/  ISETP.GE.AND P0, PT, R73, 0x51, PT ;  /* 0x000000514900780c */ /* 0x000fe40003f06270 */
[----:B------:R1:W-:Y:S02]  /*8150*/  @P3 LDGSTS.E.BYPASS.LTC128B.128 [R0+0x4100], [R10.64], !P5 ;  /* 0x041000000a003fae */ /* 0x0003e4000e901d48 */
[----:B------:R-:W-:-:S09]  /*8160*/  @P1 LEA R12, P3, R8, c[0x0][0x1c8], 0x1 ;  /* 0x00007200080c1a11 */ /* 0x000fd200078608ff */
[----:B------:R-:W-:Y:S02]  /*8170*/  @P0 IMAD R5, R14, 0x50, RZ ;  /* 0x000000500e050824 */ /* 0x000fe400078e02ff */
[----:B-1----:R-:W-:-:S05]  /*8180*/  @P1 IMAD.IADD R0, R9, 0x1, R3 ;  /* 0x0000000109001824 */ /* 0x002fca00078e0203 */
[----:B------:R-:W-:Y:S02]  /*8190*/  @P1 LEA.HI.X R13, R8, c[0x0][0x1cc], R0, 0x1, P3 ;  /* 0x00007300080d1a11 */ /* 0x000fe400018f0c00 */
[----:B------:R-:W-:-:S04]  /*81a0*/  @P2 LEA R0, P3, R230, R6, 0x6 ;  /* 0x00000006e6002211 */ /* 0x000fc800078630ff */
[C---:B------:R-:W-:Y:S01]  /*81b0*/  @P2 LEA.HI.X R3, R230.reuse, R7, R14, 0x6, P3 ;  /* 0x00000007e6032211 */ /* 0x040fe200018f340e */
[----:B------:R-:W-:Y:S01]  /*81c0*/  @P0 IMAD.WIDE.U32 R6, R230, 0x50, R6 ;  /* 0x00000050e6060825 */ /* 0x000fe200078e0006 */
[----:B------:R-:W-:-:S04]  /*81d0*/  @P2 LEA R10, P3, R0, c[0x0][0x1c8], 0x1 ;  /* 0x00007200000a2a11 */ /* 0x000fc800078608ff */
[----:B------:R-:W-:Y:S01]  /*81e0*/  @P2 LEA.HI.X R11, R0, c[0x0][0x1cc], R3, 0x1, P3 ;  /* 0x00007300000b2a11 */ /* 0x000fe200018f0c03 */
[----:B------:R-:W-:Y:S01]  /*81f0*/  @P0 IMAD.IADD R0, R7, 0x1, R5 ;  /* 0x0000000107000824 */ /* 0x000fe200078e0205 */
[----:B------:R-:W-:Y:S01]  /*8200*/  @P0 LEA R8, P3, R6, c[0x0][0x1c8], 0x1 ;  /* 0x0000720006080a11 */ /* 0x000fe200078608ff */
[C---:B------:R-:W-:Y:S02]  /*8210*/  @P1 IMAD.SHL.U32 R5, R72.reuse, 0x2, RZ ;  /* 0x0000000248051824 */ /* 0x040fe400078e00ff */
[----:B------:R-:W-:Y:S01]  /*8220*/  @P2 IMAD.SHL.U32 R3, R72, 0x2, RZ ;  /* 0x0000000248032824 */ /* 0x000fe200078e00ff */
[----:B------:R-:W-:Y:S01]  /*8230*/  @P0 LEA.HI.X R9, R6, c[0x0][0x1cc], R0, 0x1, P3 ;  /* 0x0000730006090a11 */ /* 0x000fe200018f0c00 */
[----:B------:R-:W-:Y:S01]  /*8240*/  @P0 IMAD.SHL.U32 R0, R72, 0x2, RZ ;  /* 0x0000000248000824 */ /* 0x000fe200078e00ff */
[----:B------:R3:W-:Y:S04]  /*8250*/  @P1 LDGSTS.E.BYPASS.LTC128B.128 [R5+0x4900], [R12.64], !P5 ;  /* 0x049000000c051fae */ /* 0x0007e8000e901d48 */
[----:B------:R3:W-:Y:S04]  /*8260*/  @P2 LDGSTS.E.BYPASS.LTC128B.128 [R3+0x5100], [R10.64], !P5 ;  /* 0x051000000a032fae */ /* 0x0007e8000e901d48 */
[----:B------:R3:W-:Y:S01]  /*8270*/  @P0 LDGSTS.E.BYPASS.LTC128B.128 [R0+0x5900], [R8.64], !P5 ;  /* 0x0590000008000fae */ /* 0x0007e2000e901d48 */
[----:B------:R-:W-:-:S03]  /*8280*/  ISETP.LT.AND P0, PT, RZ, c[0x0][0x27c], PT ;  /* 0x00009f00ff007a0c */ /* 0x000fc60003f01270 */
[----:B------:R-:W0:Y:S10]  /*8290*/  LDGDEPBAR ;  /* 0x00000000000079af */ /* 0x000e340000000000 */
[----:B------:R-:W-:Y:S05]  /*82a0*/  @P0 BRA `(.L_x_382) ;  /* 0x0000002000000947 */ /* 0x000fea0003800000 */
[----:B------:R-:W-:-:S04]  /*82b0*/  DEPBAR.LE SB0, 0x1 ;  /* 0x000080400000791a */ /* 0x000fc80000000000 */
[----:B------:R-:W-:Y:S05]  /*82c0*/  BRA `(.L_x_383) ;  /* 0x00004ac000007947 */ /* 0x000fea0003800000 */
.L_x_382:
[----:B------:R-:W-:Y:S01]  /*82d0*/  ULDC.U8 UR4, c[0x0][0x298] ;  /* 0x0000a60000047ab9 */ /* 0x000fe20000000000 */
[----:B---3-5:R-:W-:Y:S01]  /*82e0*/  SHF.R.S32.HI R0, RZ, 0x1f, R149 ;  /* 0x0000001fff007819 */ /* 0x028fe20000011495 */
[C---:B------:R-:W-:Y:S01]  /*82f0*/  IMAD.WIDE.U32 R12, R149.reuse, c[0x0][0x280], RZ ;  /* 0x0000a000950c7a25 */ /* 0x040fe200078e00ff */
[----:B------:R-:W-:Y:S01]  /*8300*/  ISETP.NE.AND P0, PT, RZ, UR4, PT ;  /* 0x00000004ff007c0c */ /* 0x000fe2000bf05270 */
[----:B------:R-:W-:Y:S01]  /*8310*/  BSSY B2, `(.L_x_383) ;  /* 0x00004a7000027945 */ /* 0x000fe20003800000 */
[-C--:B------:R-:W-:Y:S01]  /*8320*/  LEA.HI R6, R214, R215.reuse, RZ, 0x2 ;  /* 0x000000d7d6067211 */ /* 0x080fe200078f10ff */
[C---:B------:R-:W-:Y:S02]  /*8330*/  IMAD R3, R0.reuse, c[0x0][0x280], RZ ;  /* 0x0000a00000037a24 */ /* 0x040fe400078e02ff */
[----:B------:R-:W-:Y:S01]  /*8340*/  IMAD R0, R0, c[0x0][0x290], RZ ;  /* 0x0000a40000007a24 */ /* 0x000fe200078e02ff */
[----:B------:R-:W-:Y:S01]  /*8350*/  LOP3.LUT R5, R6, 0xfffffffc, RZ, 0xc0, !PT ;  /* 0xfffffffc06057812 */ /* 0x000fe200078ec0ff */
[C---:B------:R-:W-:Y:S01]  /*8360*/  IMAD R3, R149.reuse, c[0x0][0x284], R3 ;  /* 0x0000a10095037a24 */ /* 0x040fe200078e0203 */
[----:B------:R-:W-:Y:S01]  /*8370*/  SHF.R.S32.HI R54, RZ, 0x2, R6 ;  /* 0x00000002ff367819 */ /* 0x000fe20000011406 */
[----:B------:R-:W-:Y:S01]  /*8380*/  IMAD R0, R149, c[0x0][0x294], R0 ;  /* 0x0000a50095007a24 */ /* 0x000fe200078e0200 */
[----:B------:R-:W-:Y:S01]  /*8390*/  IADD3 R5, -R5, R215, RZ ;  /* 0x000000d705057210 */ /* 0x000fe20007ffe1ff */
[----:B------:R-:W-:Y:S01]  /*83a0*/  IMAD.WIDE.U32 R10, R149, c[0x0][0x290], RZ ;  /* 0x0000a400950a7a25 */ /* 0x000fe200078e00ff */
[----:B------:R-:W-:-:S02]  /*83b0*/  IADD3 R24, R209, R54, RZ ;  /* 0x00000036d1187210 */ /* 0x000fc40007ffe0ff */
[----:B------:R-:W-:Y:S01]  /*83c0*/  IADD3 R9, R3, R13, RZ ;  /* 0x0000000d03097210 */ /* 0x000fe20007ffe0ff */
[----:B------:R-:W-:Y:S01]  /*83d0*/  IMAD.IADD R7, R0, 0x1, R11 ;  /* 0x0000000100077824 */ /* 0x000fe200078e020b */
[C---:B------:R-:W-:Y:S01]  /*83e0*/  SHF.L.U32 R26, R5.reuse, 0x3, RZ ;  /* 0x00000003051a7819 */ /* 0x040fe200000006ff */
[----:B------:R-:W-:Y:S01]  /*83f0*/  IMAD R0, R5, 0x20, R24 ;  /* 0x0000002005007824 */ /* 0x000fe200078e0218 */
[----:B------:R-:W-:Y:S05]  /*8400*/  @!P0 BRA `(.L_x_384) ;  /* 0x000025c000008947 */ /* 0x000fea0003800000 */
[----:B------:R-:W-:Y:S01]  /*8410*/  ISETP.NE.AND P1, PT, R237, 0x1, PT ;  /* 0x00000001ed00780c */ /* 0x000fe20003f25270 */
[----:B------:R-:W-:Y:S01]  /*8420*/  IMAD.MOV.U32 R8, RZ, RZ, R12 ;  /* 0x000000ffff087224 */ /* 0x000fe200078e000c */
[----:B------:R-:W-:Y:S01]  /*8430*/  MOV R6, R10 ;  /* 0x0000000a00067202 */ /* 0x000fe20000000f00 */
[----:B------:R-:W-:Y:S01]  /*8440*/  BSSY B0, `(.L_x_385) ;  /* 0x000002e000007945 */ /* 0x000fe20003800000 */
[----:B------:R-:W-:Y:S01]  /*8450*/  IMAD.SHL.U32 R16, R5, 0x4, RZ ;  /* 0x0000000405107824 */ /* 0x000fe200078e00ff */
[----:B------:R-:W-:Y:S01]  /*8460*/  CS2R R38, SRZ ;  /* 0x0000000000267805 */ /* 0x000fe2000001ff00 */
[----:B------:R-:W-:Y:S01]  /*8470*/  CS2R R28, SRZ ;  /* 0x00000000001c7805 */ /* 0x000fe2000001ff00 */
[----:B------:R-:W-:Y:S01]  /*8480*/  CS2R R14, SRZ ;  /* 0x00000000000e7805 */ /* 0x000fe2000001ff00 */
[----:B------:R-:W-:Y:S01]  /*8490*/  CS2R R30, SRZ ;  /* 0x00000000001e7805 */ /* 0x000fe2000001ff00 */
[----:B------:R-:W-:-:S04]  /*84a0*/  CS2R R18, SRZ ;  /* 0x0000000000127805 */ /* 0x000fc8000001ff00 */
[----:B------:R-:W-:-:S05]  /*84b0*/  @P1 IMAD.HI.U32 R3, R0, c[0x0][0x2c8], RZ ;  /* 0x0000b20000031a27 */ /* 0x000fca00078e00ff */
[----:B------:R-:W-:-:S04]  /*84c0*/  @P1 SHF.R.U32.HI R0, RZ, c[0x0][0x2cc], R3 ;  /* 0x0000b300ff001a19 */ /* 0x000fc80000011603 */
[----:B------:R-:W-:Y:S01]  /*84d0*/  SHF.R.S32.HI R3, RZ, 0x1f, R0 ;  /* 0x0000001fff037819 */ /* 0x000fe20000011400 */
[----:B------:R-:W-:-:S04]  /*84e0*/  IMAD.WIDE.U32 R8, R0, c[0x0][0x280], R8 ;  /* 0x0000a00000087a25 */ /* 0x000fc800078e0008 */
[C---:B------:R-:W-:Y:S01]  /*84f0*/  IMAD R11, R3.reuse, c[0x0][0x280], RZ ;  /* 0x0000a000030b7a24 */ /* 0x040fe200078e02ff */
[----:B------:R-:W-:Y:S01]  /*8500*/  LEA R21, P1, R8, c[0x0][0x270], 0x1 ;  /* 0x00009c0008157a11 */ /* 0x000fe200078208ff */
[----:B------:R-:W-:Y:S02]  /*8510*/  IMAD R10, R3, c[0x0][0x290], RZ ;  /* 0x0000a400030a7a24 */ /* 0x000fe400078e02ff */
[----:B------:R-:W-:-:S04]  /*8520*/  IMAD.WIDE.U32 R6, R0, c[0x0][0x290], R6 ;  /* 0x0000a40000067a25 */ /* 0x000fc800078e0006 */
[----:B------:R-:W-:Y:S01]  /*8530*/  IMAD R3, R0, c[0x0][0x284], R11 ;  /* 0x0000a10000037a24 */ /* 0x000fe200078e020b */
[----:B------:R-:W-:Y:S01]  /*8540*/  LEA R22, P0, R6, c[0x0][0x288], 0x1 ;  /* 0x0000a20006167a11 */ /* 0x000fe200078008ff */
[----:B------:R-:W-:Y:S02]  /*8550*/  IMAD R0, R0, c[0x0][0x294], R10 ;  /* 0x0000a50000007a24 */ /* 0x000fe400078e020a */
[----:B------:R-:W-:-:S03]  /*8560*/  IMAD.IADD R3, R9, 0x1, R3 ;  /* 0x0000000109037824 */ /* 0x000fc600078e0203 */
[----:B------:R-:W-:Y:S02]  /*8570*/  IADD3 R0, R7, R0, RZ ;  /* 0x0000000007007210 */ /* 0x000fe40007ffe0ff */
[----:B------:R-:W-:Y:S02]  /*8580*/  LEA.HI.X R20, R8, c[0x0][0x274], R3, 0x1, P1 ;  /* 0x00009d0008147a11 */ /* 0x000fe400008f0c03 */
[----:B------:R-:W-:Y:S01]  /*8590*/  LEA.HI.X R17, R6, c[0x0][0x28c], R0, 0x1, P0 ;  /* 0x0000a30006117a11 */ /* 0x000fe200000f0c00 */
[----:B------:R1:W2:Y:S01]  /*85a0*/  SHFL.IDX PT, R8, R21, RZ, 0x1c1f ;  /* 0x001c1fff15087589 */ /* 0x0002a200000e0000 */
[----:B------:R-:W-:-:S03]  /*85b0*/  ISETP.GE.AND P0, PT, R24, R25, PT ;  /* 0x000000191800720c */ /* 0x000fc60003f06270 */
[----:B------:R1:W3:Y:S04]  /*85c0*/  SHFL.IDX PT, R6, R22, RZ, 0x1c1f ;  /* 0x001c1fff16067589 */ /* 0x0002e800000e0000 */
[----:B------:R1:W4:Y:S04]  /*85d0*/  SHFL.IDX PT, R9, R20, RZ, 0x1c1f ;  /* 0x001c1fff14097589 */ /* 0x00032800000e0000 */
[----:B------:R1:W1:Y:S02]  /*85e0*/  SHFL.IDX PT, R7, R17, RZ, 0x1c1f ;  /* 0x001c1fff11077589 */ /* 0x00026400000e0000 */
[----:B------:R-:W-:Y:S05]  /*85f0*/  @P0 BRA `(.L_x_386) ;  /* 0x0000012000000947 */ /* 0x000fea0003800000 */
[C---:B------:R-:W-:Y:S01]  /*8600*/  IADD3 R3, R16.reuse, 0x10, RZ ;  /* 0x0000001010037810 */ /* 0x040fe20007ffe0ff */
[----:B------:R-:W-:Y:S01]  /*8610*/  CS2R R14, SRZ ;  /* 0x00000000000e7805 */ /* 0x000fe2000001ff00 */
[----:B------:R-:W-:Y:S01]  /*8620*/  ISETP.GE.AND P1, PT, R16, c[0x0][0x27c], PT ;  /* 0x00009f0010007a0c */ /* 0x000fe20003f26270 */
[----:B------:R-:W-:Y:S01]  /*8630*/  CS2R R18, SRZ ;  /* 0x0000000000127805 */ /* 0x000fe2000001ff00 */
[----:B------:R-:W-:Y:S01]  /*8640*/  ISETP.GE.AND P0, PT, R3, c[0x0][0x27c], PT ;  /* 0x00009f0003007a0c */ /* 0x000fe20003f06270 */
[----:B------:R-:W-:Y:S01]  /*8650*/  CS2R R28, SRZ ;  /* 0x00000000001c7805 */ /* 0x000fe2000001ff00 */
[----:B------:R-:W-:-:S09]  /*8660*/  CS2R R30, SRZ ;  /* 0x00000000001e7805 */ /* 0x000fd2000001ff00 */
[----:B--2-4-:R-:W-:Y:S02]  /*8670*/  @!P1 IMAD.WIDE R12, R16, 0x2, R8 ;  /* 0x00000002100c9825 */ /* 0x014fe400078e0208 */
[----:B------:R-:W-:-:S03]  /*8680*/  @!P0 SHF.R.S32.HI R0, RZ, 0x1f, R3 ;  /* 0x0000001fff008819 */ /* 0x000fc60000011403 */
[----:B------:R2:W5:Y:S01]  /*8690*/  @!P1 LD.E.64 R14, [R12.64] ;  /* 0x000000080c0e9980 */ /* 0x000562000c101b00 */
[----:B------:R-:W-:-:S04]  /*86a0*/  @!P0 LEA.HI R0, R0, R3, RZ, 0x2 ;  /* 0x0000000300008211 */ /* 0x000fc800078f10ff */
[----:B------:R-:W-:-:S05]  /*86b0*/  @!P0 LOP3.LUT R0, R0, 0xfffffffc, RZ, 0xc0, !PT ;  /* 0xfffffffc00008812 */ /* 0x000fca00078ec0ff */
[----:B------:R-:W-:-:S04]  /*86c0*/  @!P0 IMAD.WIDE R10, R0, 0x2, R8 ;  /* 0x00000002000a8825 */ /* 0x000fc800078e0208 */
[--C-:B-1-3--:R-:W-:Y:S01]  /*86d0*/  @!P0 IMAD.WIDE R8, R0, 0x2, R6.reuse ;  /* 0x0000000200088825 */ /* 0x10afe200078e0206 */
[----:B------:R2:W5:Y:S03]  /*86e0*/  @!P0 LD.E.64 R28, [R10.64] ;  /* 0x000000080a1c8980 */ /* 0x000566000c101b00 */
[----:B------:R-:W-:Y:S01]  /*86f0*/  @!P1 IMAD.WIDE R6, R16, 0x2, R6 ;  /* 0x0000000210069825 */ /* 0x000fe200078e0206 */
[----:B------:R2:W5:Y:S04]  /*8700*/  @!P0 LD.E.64 R30, [R8.64] ;  /* 0x00000008081e8980 */ /* 0x000568000c101b00 */
[----:B------:R2:W5:Y:S02]  /*8710*/  @!P1 LD.E.64 R18, [R6.64] ;  /* 0x0000000806129980 */ /* 0x000564000c101b00 */
.L_x_386:
[----:B------:R-:W-:Y:S05]  /*8720*/  BSYNC B0 ;  /* 0x0000000000007941 */ /* 0x000fea0003800000 */
.L_x_385:
[----:B------:R-:W-:Y:S01]  /*8730*/  IADD3 R0, R24, 0x20, RZ ;  /* 0x0000002018007810 */ /* 0x000fe20007ffe0ff */
[----:B--2--5:R-:W-:Y:S01]  /*8740*/  IMAD.MOV.U32 R10, RZ, RZ, R28 ;  /* 0x000000ffff0a7224 */ /* 0x024fe200078e001c */
[----:B----4-:R2:W4:Y:S01]  /*8750*/  SHFL.IDX PT, R9, R20, 0x1, 0x1c1f ;  /* 0x003c1f0014097f89 */ /* 0x01052200000e0000 */
[----:B------:R-:W-:Y:S01]  /*8760*/  IMAD.MOV.U32 R5, RZ, RZ, R29 ;  /* 0x000000ffff057224 */ /* 0x000fe200078e001d */
[----:B------:R-:W-:Y:S01]  /*8770*/  ISETP.GE.AND P0, PT, R0, R25, PT ;  /* 0x000000190000720c */ /* 0x000fe20003f06270 */
[----:B------:R-:W-:Y:S01]  /*8780*/  IMAD.MOV.U32 R3, RZ, RZ, R14 ;  /* 0x000000ffff037224 */ /* 0x000fe200078e000e */
[----:B------:R-:W-:Y:S01]  /*8790*/  PRMT R60, R60, 0x5410, R10 ;  /* 0x000054103c3c7816 */ /* 0x000fe2000000000a */
[----:B------:R-:W-:Y:S01]  /*87a0*/  IMAD.MOV.U32 R0, RZ, RZ, R15 ;  /* 0x000000ffff007224 */ /* 0x000fe200078e000f */
[----:B------:R-:W-:Y:S01]  /*87b0*/  PRMT R61, R61, 0x5410, R5 ;  /* 0x000054103d3d7816 */ /* 0x000fe20000000005 */
[----:B------:R-:W-:Y:S01]  /*87c0*/  IMAD.MOV.U32 R10, RZ, RZ, R30 ;  /* 0x000000ffff0a7224 */ /* 0x000fe200078e001e */
[----:B------:R-:W-:Y:S01]  /*87d0*/  PRMT R27, R27, 0x5410, R3 ;  /* 0x000054101b1b7816 */ /* 0x000fe20000000003 */
[----:B------:R-:W-:Y:S01]  /*87e0*/  IMAD.MOV.U32 R5, RZ, RZ, R31 ;  /* 0x000000ffff057224 */ /* 0x000fe200078e001f */
[----:B------:R-:W-:Y:S01]  /*87f0*/  PRMT R55, R55, 0x5410, R0 ;  /* 0x0000541037377816 */ /* 0x000fe20000000000 */
[----:B------:R-:W-:Y:S01]  /*8800*/  IMAD.MOV.U32 R3, RZ, RZ, R18 ;  /* 0x000000ffff037224 */ /* 0x000fe200078e0012 */
[----:B------:R2:W3:Y:S01]  /*8810*/  SHFL.IDX PT, R8, R21, 0x1, 0x1c1f ;  /* 0x003c1f0015087f89 */ /* 0x0004e200000e0000 */
[----:B------:R-:W-:Y:S01]  /*8820*/  IMAD.MOV.U32 R0, RZ, RZ, R19 ;  /* 0x000000ffff007224 */ /* 0x000fe200078e0013 */
[----:B------:R-:W-:Y:S01]  /*8830*/  BSSY B0, `(.L_x_387) ;  /* 0x000001d000007945 */ /* 0x000fe20003800000 */
[----:B------:R-:W-:Y:S01]  /*8840*/  PRMT R60, R10, 0x7610, R60 ;  /* 0x000076100a3c7816 */ /* 0x000fe2000000003c */
[----:B-1----:R2:W1:Y:S01]  /*8850*/  SHFL.IDX PT, R7, R17, 0x1, 0x1c1f ;  /* 0x003c1f0011077f89 */ /* 0x00246200000e0000 */
[----:B------:R-:W-:Y:S01]  /*8860*/  PRMT R61, R5, 0x7610, R61 ;  /* 0x00007610053d7816 */ /* 0x000fe2000000003d */
[----:B------:R-:W-:Y:S01]  /*8870*/  CS2R R32, SRZ ;  /* 0x0000000000207805 */ /* 0x000fe2000001ff00 */
[----:B------:R-:W-:Y:S01]  /*8880*/  PRMT R27, R3, 0x7610, R27 ;  /* 0x00007610031b7816 */ /* 0x000fe2000000001b */
[----:B---3--:R2:W3:Y:S01]  /*8890*/  SHFL.IDX PT, R6, R22, 0x1, 0x1c1f ;  /* 0x003c1f0016067f89 */ /* 0x0084e200000e0000 */
[----:B------:R-:W-:Y:S01]  /*88a0*/  PRMT R55, R0, 0x7610, R55 ;  /* 0x0000761000377816 */ /* 0x000fe20000000037 */
[----:B------:R-:W-:Y:S01]  /*88b0*/  CS2R R36, SRZ ;  /* 0x0000000000247805 */ /* 0x000fe2000001ff00 */
[----:B------:R-:W-:Y:S01]  /*88c0*/  CS2R R34, SRZ ;  /* 0x0000000000227805 */ /* 0x000fe2000001ff00 */
[----:B------:R-:W-:Y:S05]  /*88d0*/  @P0 BRA `(.L_x_388) ;  /* 0x0000012000000947 */ /* 0x000fea0003800000 */
[C---:B----4-:R-:W-:Y:S01]  /*88e0*/  IADD3 R3, R16.reuse, 0x10, RZ ;  /* 0x0000001010037810 */ /* 0x050fe20007ffe0ff */
[----:B------:R-:W-:Y:S01]  /*88f0*/  CS2R R32, SRZ ;  /* 0x0000000000207805 */ /* 0x000fe2000001ff00 */
[----:B------:R-:W-:Y:S01]  /*8900*/  ISETP.GE.AND P1, PT, R16, c[0x0][0x27c], PT ;  /* 0x00009f0010007a0c */ /* 0x000fe20003f26270 */
[----:B------:R-:W-:Y:S01]  /*8910*/  CS2R R34, SRZ ;  /* 0x0000000000227805 */ /* 0x000fe2000001ff00 */
[----:B------:R-:W-:Y:S01]  /*8920*/  ISETP.GE.AND P0, PT, R3, c[0x0][0x27c], PT ;  /* 0x00009f0003007a0c */ /* 0x000fe20003f06270 */
[----:B------:R-:W-:Y:S01]  /*8930*/  CS2R R38, SRZ ;  /* 0x0000000000267805 */ /* 0x000fe2000001ff00 */
[----:B------:R-:W-:-:S09]  /*8940*/  CS2R R36, SRZ ;  /* 0x0000000000247805 */ /* 0x000fd2000001ff00 */
[----:B------:R-:W-:Y:S02]  /*8950*/  @!P1 IMAD.WIDE R12, R16, 0x2, R8 ;  /* 0x00000002100c9825 */ /* 0x000fe400078e0208 */
        /* <DEDUP_REMOVED lines=10> */
.L_x_388:
[----:B----4-:R-:W-:Y:S05]  /*8a00*/  BSYNC B0 ;  /* 0x0000000000007941 */ /* 0x010fea0003800000 */
.L_x_387:
[----:B------:R-:W-:Y:S01]  /*8a10*/  IADD3 R0, R24, 0x40, RZ ;  /* 0x0000004018007810 */ /* 0x000fe20007ffe0ff */
[----:B-----5:R-:W-:Y:S01]  /*8a20*/  IMAD.MOV.U32 R10, RZ, RZ, R38 ;  /* 0x000000ffff0a7224 */ /* 0x020fe200078e0026 */
[----:B------:R4:W2:Y:S01]  /*8a30*/  SHFL.IDX PT, R9, R20, 0x2, 0x1c1f ;  /* 0x005c1f0014097f89 */ /* 0x0008a200000e0000 */
        /* <DEDUP_REMOVED lines=23> */
[----:B------:R-:W-:Y:S01]  /*8bb0*/  CS2R R46, SRZ ;  /* 0x00000000002e7805 */ /* 0x000fe2000001ff00 */
[----:B------:R-:W-:Y:S01]  /*8bc0*/  CS2R R42, SRZ ;  /* 0x00000000002a7805 */ /* 0x000fe2000001ff00 */
[----:B------:R-:W-:Y:S05]  /*8bd0*/  @P0 BRA `(.L_x_390) ;  /* 0x0000012000000947 */ /* 0x000fea0003800000 */
[C---:B--2---:R-:W-:Y:S01]  /*8be0*/  IADD3 R3, R16.reuse, 0x10, RZ ;  /* 0x0000001010037810 */ /* 0x044fe20007ffe0ff */
        /* <DEDUP_REMOVED lines=17> */
.L_x_390:
[----:B--2---:R-:W-:Y:S05]  /*8d00*/  BSYNC B0 ;  /* 0x0000000000007941 */ /* 0x004fea0003800000 */
.L_x_389:
[----:B------:R-:W-:Y:S01]  /*8d10*/  IADD3 R0, R24, 0x60, RZ ;  /* 0x0000006018007810 */ /* 0x000fe20007ffe0ff */
[----:B-----5:R-:W-:Y:S01]  /*8d20*/  IMAD.MOV.U32 R10, RZ, RZ, R44 ;  /* 0x000000ffff0a7224 */ /* 0x020fe200078e002c */
[----:B------:R2:W4:Y:S01]  /*8d30*/  SHFL.IDX PT, R9, R20, 0x3, 0x1c1f ;  /* 0x007c1f0014097f89 */ /* 0x00052200000e0000 */
        /* <DEDUP_REMOVED lines=42> */
.L_x_392:
[----:B----4-:R-:W-:Y:S05]  /*8fe0*/  BSYNC B0 ;  /* 0x0000000000007941 */ /* 0x010fea0003800000 */
.L_x_391:
[----:B------:R-:W-:Y:S01]  /*8ff0*/  SHF.R.S32.HI R0, RZ, 0x1f, R54 ;  /* 0x0000001fff007819 */ /* 0x000fe20000011436 */
[----:B---3-5:R-:W-:Y:S01]  /*9000*/  IMAD.MOV.U32 R6, RZ, RZ, R58 ;  /* 0x000000ffff067224 */ /* 0x028fe200078e003a */
[----:B------:R-:W-:-:S04]  /*9010*/  DEPBAR.LE SB0, 0x1 ;  /* 0x000080400000791a */ /* 0x000fc80000000000 */
[----:B------:R-:W-:Y:S01]  /*9020*/  LEA.HI R0, R0, R54, RZ, 0x3 ;  /* 0x0000003600007211 */ /* 0x000fe200078f18ff */
[----:B------:R-:W-:Y:S01]  /*9030*/  IMAD.MOV.U32 R5, RZ, RZ, R59 ;  /* 0x000000ffff057224 */ /* 0x000fe200078e003b */
[----:B------:R-:W-:Y:S01]  /*9040*/  BSSY B1, `(.L_x_393) ;  /* 0x0000079000017945 */ /* 0x000fe20003800000 */
[----:B------:R-:W-:Y:S01]  /*9050*/  IMAD.MOV.U32 R3, RZ, RZ, R48 ;  /* 0x000000ffff037224 */ /* 0x000fe200078e0030 */
[----:B------:R-:W-:Y:S01]  /*9060*/  LOP3.LUT R0, R0, 0xfffffff8, RZ, 0xc0, !PT ;  /* 0xfffffff800007812 */ /* 0x000fe200078ec0ff */
[----:B-1----:R-:W-:Y:S01]  /*9070*/  IMAD.MOV.U32 R7, RZ, RZ, R57 ;  /* 0x000000ffff077224 */ /* 0x002fe200078e0039 */
[----:B------:R-:W-:Y:S02]  /*9080*/  PRMT R70, R6, 0x5410, R5 ;  /* 0x0000541006467816 */ /* 0x000fe40000000005 */
[----:B------:R-:W-:Y:S01]  /*9090*/  PRMT R69, R3, 0x7610, R69 ;  /* 0x0000761003457816 */ /* 0x000fe20000000045 */
[----:B------:R-:W-:-:S03]  /*90a0*/  IMAD.IADD R0, R54, 0x1, -R0 ;  /* 0x0000000136007824 */ /* 0x000fc600078e0a00 */
[----:B------:R-:W-:Y:S01]  /*90b0*/  PRMT R69, R69, 0x5410, R7 ;  /* 0x0000541045457816 */ /* 0x000fe20000000007 */
[C---:B------:R-:W-:Y:S01]  /*90c0*/  IMAD.SHL.U32 R6, R0.reuse, 0x40, RZ ;  /* 0x0000004000067824 */ /* 0x040fe200078e00ff */
[----:B------:R-:W-:Y:S01]  /*90d0*/  BAR.SYNC.DEFER_BLOCKING 0x0 ;  /* 0x0000000000007b1d */ /* 0x000fe20000010000 */
[----:B------:R-:W-:-:S03]  /*90e0*/  LOP3.LUT P1, RZ, R0, 0x4, RZ, 0xc0, !PT ;  /* 0x0000000400ff7812 */ /* 0x000fc6000782c0ff */
[----:B------:R-:W-:Y:S01]  /*90f0*/  LOP3.LUT R0, R6, 0x1c0, RZ, 0xc0, !PT ;  /* 0x000001c006007812 */ /* 0x000fe200078ec0ff */
[----:B------:R-:W-:-:S03]  /*9100*/  IMAD.MOV.U32 R6, RZ, RZ, R56 ;  /* 0x000000ffff067224 */ /* 0x000fc600078e0038 */
[----:B------:R-:W-:Y:S02]  /*9110*/  LOP3.LUT R5, R0, 0x18, R26, 0xf8, !PT ;  /* 0x0000001800057812 */ /* 0x000fe400078ef81a */
[----:B------:R-:W-:Y:S01]  /*9120*/  SHF.R.U32.HI R3, RZ, 0x3, R0 ;  /* 0x00000003ff037819 */ /* 0x000fe20000011600 */
[----:B------:R-:W-:-:S03]  /*9130*/  IMAD.MOV.U32 R0, RZ, RZ, R49 ;  /* 0x000000ffff007224 */ /* 0x000fc600078e0031 */
[----:B------:R-:W-:Y:S01]  /*9140*/  LOP3.LUT R5, R5, R3, RZ, 0x3c, !PT ;  /* 0x0000000305057212 */ /* 0x000fe200078e3cff */
[----:B------:R-:W-:Y:S01]  /*9150*/  IMAD.IADD R3, R25, 0x1, -R209 ;  /* 0x0000000119037824 */ /* 0x000fe200078e0ad1 */
[----:B------:R-:W-:Y:S01]  /*9160*/  PRMT R26, R0, 0x5410, R6 ;  /* 0x00005410001a7816 */ /* 0x000fe20000000006 */
[----:B------:R-:W-:Y:S02]  /*9170*/  IMAD.MOV.U32 R6, RZ, RZ, R50 ;  /* 0x000000ffff067224 */ /* 0x000fe400078e0032 */
[----:B------:R-:W-:Y:S01]  /*9180*/  IMAD R0, R213, 0x200, R5 ;  /* 0x00000200d5007824 */ /* 0x000fe200078e0205 */
[----:B------:R-:W-:Y:S01]  /*9190*/  IMNMX R23, R3, 0x80, PT ;  /* 0x0000008003177817 */ /* 0x000fe20003800200 */
[----:B------:R-:W-:-:S03]  /*91a0*/  IMAD.MOV.U32 R5, RZ, RZ, R51 ;  /* 0x000000ffff057224 */ /* 0x000fc600078e0033 */
[----:B------:R-:W-:Y:S02]  /*91b0*/  ISETP.GE.AND P0, PT, R54, R23, PT ;  /* 0x000000173600720c */ /* 0x000fe40003f06270 */
[C---:B------:R-:W-:Y:S02]  /*91c0*/  IADD3 R3, R0.reuse, 0x20, RZ ;  /* 0x0000002000037810 */ /* 0x040fe40007ffe0ff */
[----:B------:R-:W-:Y:S02]  /*91d0*/  @P1 IADD3 R3, R0, -0x20, RZ ;  /* 0xffffffe000031810 */ /* 0x000fe40007ffe0ff */
[----:B------:R-:W-:Y:S02]  /*91e0*/  PRMT R25, R6, 0x5410, R5 ;  /* 0x0000541006197816 */ /* 0x000fe40000000005 */
[----:B--2---:R-:W-:Y:S02]  /*91f0*/  LEA R21, R0, 0x6100, 0x1 ;  /* 0x0000610000157811 */ /* 0x004fe400078e08ff */
[----:B------:R-:W-:-:S03]  /*9200*/  LEA R22, R3, 0x6100, 0x1 ;  /* 0x0000610003167811 */ /* 0x000fc600078e08ff */
[----:B------:R-:W-:Y:S05]  /*9210*/  @P0 BRA `(.L_x_394) ;  /* 0x000005b000000947 */ /* 0x000fea0003800000 */
[----:B------:R-:W-:Y:S01]  /*9220*/  ISETP.GE.AND P0, PT, R16, c[0x0][0x27c], PT ;  /* 0x00009f0010007a0c */ /* 0x000fe20003f06270 */
[----:B------:R-:W-:-:S12]  /*9230*/  BSSY B0, `(.L_x_395) ;  /* 0x000002c000007945 */ /* 0x000fd80003800000 */
[----:B------:R-:W-:Y:S05]  /*9240*/  @P0 BRA `(.L_x_396) ;  /* 0x000002a000000947 */ /* 0x000fea0003800000 */
[----:B------:R-:W1:Y:S01]  /*9250*/  LDS.128 R8, [R21] ;  /* 0x0000000015087984 */ /* 0x000e620000000c00 */
[----:B------:R-:W-:Y:S02]  /*9260*/  SHF.R.U32.HI R0, RZ, 0x10, R19 ;  /* 0x00000010ff007819 */ /* 0x000fe40000011613 */
[----:B------:R-:W-:Y:S02]  /*9270*/  SHF.R.U32.HI R3, RZ, 0x10, R15 ;  /* 0x00000010ff037819 */ /* 0x000fe4000001160f */
[----:B------:R-:W-:Y:S02]  /*9280*/  SHF.R.U64 R18, R18, 0x10, R19 ;  /* 0x0000001012127819 */ /* 0x000fe40000001213 */
[----:B------:R-:W-:Y:S01]  /*9290*/  SHF.R.U64 R20, R14, 0x10, R15 ;  /* 0x000000100e147819 */ /* 0x000fe2000000120f */
[----:B------:R-:W-:Y:S02]  /*92a0*/  HADD2.F32 R19, -RZ, R3.H0_H0 ;  /* 0x20000003ff137230 */ /* 0x000fe40000004100 */
[----:B------:R-:W-:-:S02]  /*92b0*/  HADD2.F32 R3, -RZ, R27.H1_H1 ;  /* 0x3000001bff037230 */ /* 0x000fc40000004100 */
[--C-:B-1----:R-:W-:Y:S02]  /*92c0*/  HADD2.F32 R6, -RZ, R11.reuse.H0_H0 ;  /* 0x2000000bff067230 */ /* 0x102fe40000004100 */
[--C-:B------:R-:W-:Y:S02]  /*92d0*/  HADD2.F32 R13, -RZ, R10.reuse.H0_H0 ;  /* 0x2000000aff0d7230 */ /* 0x100fe40000004100 */
[----:B------:R-:W-:Y:S02]  /*92e0*/  HADD2.F32 R12, -RZ, R10.H1_H1 ;  /* 0x3000000aff0c7230 */ /* 0x000fe40000004100 */
[----:B------:R-:W-:Y:S02]  /*92f0*/  HADD2.F32 R11, -RZ, R11.H1_H1 ;  /* 0x3000000bff0b7230 */ /* 0x000fe40000004100 */
[----:B------:R-:W-:Y:S02]  /*9300*/  HADD2.F32 R10, -RZ, R0.H0_H0 ;  /* 0x20000000ff0a7230 */ /* 0x000fe40000004100 */
[----:B------:R-:W-:-:S02]  /*9310*/  HADD2.F32 R5, -RZ, R8.H0_H0 ;  /* 0x20000008ff057230 */ /* 0x000fc40000004100 */
[----:B------:R-:W-:Y:S01]  /*9320*/  HADD2.F32 R8, -RZ, R8.H1_H1 ;  /* 0x30000008ff087230 */ /* 0x000fe20000004100 */
[-C--:B------:R-:W-:Y:S01]  /*9330*/  FMUL.FTZ R7, R11, R10.reuse ;  /* 0x0000000a0b077220 */ /* 0x080fe20000410000 */
[----:B------:R-:W-:Y:S02]  /*9340*/  HADD2.F32 R0, -RZ, R27.H0_H0 ;  /* 0x2000001bff007230 */ /* 0x000fe40000004100 */
[--C-:B------:R-:W-:Y:S01]  /*9350*/  HADD2.F32 R15, -RZ, R9.reuse.H0_H0 ;  /* 0x20000009ff0f7230 */ /* 0x100fe20000004100 */
[CC--:B------:R-:W-:Y:S01]  /*9360*/  FFMA.FTZ R17, R6.reuse, R19.reuse, -R7 ;  /* 0x0000001306117223 */ /* 0x0c0fe20000010807 */
[----:B------:R-:W-:Y:S01]  /*9370*/  HADD2.F32 R14, -RZ, R9.H1_H1 ;  /* 0x30000009ff0e7230 */ /* 0x000fe20000004100 */
[----:B------:R-:W-:Y:S02]  /*9380*/  FMUL.FTZ R9, R6, R10 ;  /* 0x0000000a06097220 */ /* 0x000fe40000410000 */
[-C--:B------:R-:W-:Y:S02]  /*9390*/  FMUL.FTZ R10, R8, R0.reuse ;  /* 0x00000000080a7220 */ /* 0x080fe40000410000 */
[----:B------:R-:W-:Y:S01]  /*93a0*/  FMUL.FTZ R6, R5, R0 ;  /* 0x0000000005067220 */ /* 0x000fe20000410000 */
[----:B------:R-:W-:Y:S01]  /*93b0*/  HADD2.F32 R0, -RZ, R55.H0_H0 ;  /* 0x20000037ff007230 */ /* 0x000fe20000004100 */
[----:B------:R-:W-:Y:S01]  /*93c0*/  FFMA.FTZ R11, R11, R19, R9 ;  /* 0x000000130b0b7223 */ /* 0x000fe20000010009 */
[----:B------:R-:W-:Y:S01]  /*93d0*/  HADD2.F32 R9, -RZ, R18.H0_H0 ;  /* 0x20000012ff097230 */ /* 0x000fe20000004100 */
[----:B------:R-:W-:-:S02]  /*93e0*/  FFMA.FTZ R7, R5, R3, -R10 ;  /* 0x0000000305077223 */ /* 0x000fc4000001080a */
[----:B------:R-:W-:Y:S01]  /*93f0*/  FFMA.FTZ R8, R8, R3, R6 ;  /* 0x0000000308087223 */ /* 0x000fe20000010006 */
[----:B------:R-:W-:Y:S01]  /*9400*/  HADD2.F32 R3, -RZ, R55.H1_H1 ;  /* 0x30000037ff037230 */ /* 0x000fe20000004100 */
[-C--:B------:R-:W-:Y:S01]  /*9410*/  FMUL.FTZ R5, R12, R0.reuse ;  /* 0x000000000c057220 */ /* 0x080fe20000410000 */
[----:B------:R-:W-:Y:S01]  /*9420*/  HADD2.F32 R6, -RZ, R20.H0_H0 ;  /* 0x20000014ff067230 */ /* 0x000fe20000004100 */
[----:B------:R-:W-:Y:S01]  /*9430*/  FMUL.FTZ R10, R13, R0 ;  /* 0x000000000d0a7220 */ /* 0x000fe20000410000 */
[----:B------:R-:W-:Y:S01]  /*9440*/  F2FP.PACK_AB R11, R11, R17 ;  /* 0x000000110b0b723e */ /* 0x000fe200000000ff */
[----:B------:R-:W-:Y:S01]  /*9450*/  FMUL.FTZ R0, R14, R9 ;  /* 0x000000090e007220 */ /* 0x000fe20000410000 */
[----:B------:R-:W-:Y:S01]  /*9460*/  F2FP.PACK_AB R8, R8, R7 ;  /* 0x000000070808723e */ /* 0x000fe200000000ff */
[----:B------:R-:W-:Y:S02]  /*9470*/  FMUL.FTZ R9, R15, R9 ;  /* 0x000000090f097220 */ /* 0x000fe40000410000 */
[----:B------:R-:W-:-:S02]  /*9480*/  FFMA.FTZ R5, R13, R3, -R5 ;  /* 0x000000030d057223 */ /* 0x000fc40000010805 */
[----:B------:R-:W-:Y:S02]  /*9490*/  FFMA.FTZ R10, R12, R3, R10 ;  /* 0x000000030c0a7223 */ /* 0x000fe4000001000a */
[-C--:B------:R-:W-:Y:S02]  /*94a0*/  FFMA.FTZ R0, R15, R6.reuse, -R0 ;  /* 0x000000060f007223 */ /* 0x080fe40000010800 */
[----:B------:R-:W-:Y:S01]  /*94b0*/  FFMA.FTZ R9, R14, R6, R9 ;  /* 0x000000060e097223 */ /* 0x000fe20000010009 */
[----:B------:R-:W-:-:S04]  /*94c0*/  F2FP.PACK_AB R10, R10, R5 ;  /* 0x000000050a0a723e */ /* 0x000fc800000000ff */
[----:B------:R-:W-:-:S05]  /*94d0*/  F2FP.PACK_AB R9, R9, R0 ;  /* 0x000000000909723e */ /* 0x000fca00000000ff */
[----:B------:R1:W-:Y:S02]  /*94e0*/  STS.128 [R21], R8 ;  /* 0x0000000815007388 */ /* 0x0003e40000000c00 */
.L_x_396:
[----:B------:R-:W-:Y:S05]  /*94f0*/  BSYNC B0 ;  /* 0x0000000000007941 */ /* 0x000fea0003800000 */
.L_x_395:
[----:B------:R-:W-:-:S04]  /*9500*/  IADD3 R0, R16, 0x10, RZ ;  /* 0x0000001010007810 */ /* 0x000fc80007ffe0ff */
[----:B------:R-:W-:-:S13]  /*9510*/  ISETP.GE.AND P0, PT, R0, c[0x0][0x27c], PT ;  /* 0x00009f0000007a0c */ /* 0x000fda0003f06270 */
[----:B------:R-:W-:Y:S05]  /*9520*/  @P0 BRA `(.L_x_394) ;  /* 0x000002a000000947 */ /* 0x000fea0003800000 */
[----:B-1----:R-:W1:Y:S01]  /*9530*/  LDS.128 R8, [R22] ;  /* 0x0000000016087984 */ /* 0x002e620000000c00 */
[----:B------:R-:W-:Y:S02]  /*9540*/  SHF.R.U32.HI R0, RZ, 0x10, R31 ;  /* 0x00000010ff007819 */ /* 0x000fe4000001161f */
[----:B------:R-:W-:Y:S02]  /*9550*/  SHF.R.U32.HI R3, RZ, 0x10, R29 ;  /* 0x00000010ff037819 */ /* 0x000fe4000001161d */
[----:B------:R-:W-:Y:S02]  /*9560*/  SHF.R.U64 R17, R30, 0x10, R31 ;  /* 0x000000101e117819 */ /* 0x000fe4000000121f */
[----:B------:R-:W-:Y:S01]  /*9570*/  SHF.R.U64 R19, R28, 0x10, R29 ;  /* 0x000000101c137819 */ /* 0x000fe2000000121d */
[----:B------:R-:W-:Y:S02]  /*9580*/  HADD2.F32 R20, -RZ, R3.H0_H0 ;  /* 0x20000003ff147230 */ /* 0x000fe40000004100 */
[----:B------:R-:W-:-:S02]  /*9590*/  HADD2.F32 R3, -RZ, R60.H1_H1 ;  /* 0x3000003cff037230 */ /* 0x000fc40000004100 */
[----:B------:R-:W-:Y:S02]  /*95a0*/  HADD2.F32 R19, -RZ, R19.H0_H0 ;  /* 0x20000013ff137230 */ /* 0x000fe40000004100 */
[--C-:B-1----:R-:W-:Y:S02]  /*95b0*/  HADD2.F32 R6, -RZ, R11.reuse.H0_H0 ;  /* 0x2000000bff067230 */ /* 0x102fe40000004100 */
[--C-:B------:R-:W-:Y:S02]  /*95c0*/  HADD2.F32 R13, -RZ, R10.reuse.H0_H0 ;  /* 0x2000000aff0d7230 */ /* 0x100fe40000004100 */
[----:B------:R-:W-:Y:S02]  /*95d0*/  HADD2.F32 R12, -RZ, R10.H1_H1 ;  /* 0x3000000aff0c7230 */ /* 0x000fe40000004100 */
[----:B------:R-:W-:Y:S02]  /*95e0*/  HADD2.F32 R11, -RZ, R11.H1_H1 ;  /* 0x3000000bff0b7230 */ /* 0x000fe40000004100 */
[----:B------:R-:W-:-:S02]  /*95f0*/  HADD2.F32 R10, -RZ, R0.H0_H0 ;  /* 0x20000000ff0a7230 */ /* 0x000fc40000004100 */
[--C-:B------:R-:W-:Y:S02]  /*9600*/  HADD2.F32 R5, -RZ, R8.reuse.H0_H0 ;  /* 0x20000008ff057230 */ /* 0x100fe40000004100 */
[----:B------:R-:W-:Y:S01]  /*9610*/  HADD2.F32 R8, -RZ, R8.H1_H1 ;  /* 0x30000008ff087230 */ /* 0x000fe20000004100 */
[----:B------:R-:W-:Y:S01]  /*9620*/  FMUL.FTZ R7, R11, R10 ;  /* 0x0000000a0b077220 */ /* 0x000fe20000410000 */
[----:B------:R-:W-:Y:S02]  /*9630*/  HADD2.F32 R0, -RZ, R60.H0_H0 ;  /* 0x2000003cff007230 */ /* 0x000fe40000004100 */
[--C-:B------:R-:W-:Y:S01]  /*9640*/  HADD2.F32 R15, -RZ, R9.reuse.H0_H0 ;  /* 0x20000009ff0f7230 */ /* 0x100fe20000004100 */
[C---:B------:R-:W-:Y:S01]  /*9650*/  FFMA.FTZ R18, R6.reuse, R20, -R7 ;  /* 0x0000001406127223 */ /* 0x040fe20000010807 */
[----:B------:R-:W-:Y:S01]  /*9660*/  HADD2.F32 R14, -RZ, R9.H1_H1 ;  /* 0x30000009ff0e7230 */ /* 0x000fe20000004100 */
[----:B------:R-:W-:Y:S02]  /*9670*/  FMUL.FTZ R9, R6, R10 ;  /* 0x0000000a06097220 */ /* 0x000fe40000410000 */
[----:B------:R-:W-:-:S02]  /*9680*/  FMUL.FTZ R10, R8, R0 ;  /* 0x00000000080a7220 */ /* 0x000fc40000410000 */
[----:B------:R-:W-:Y:S01]  /*9690*/  FMUL.FTZ R6, R5, R0 ;  /* 0x0000000005067220 */ /* 0x000fe20000410000 */
[----:B------:R-:W-:Y:S01]  /*96a0*/  HADD2.F32 R0, -RZ, R61.H0_H0 ;  /* 0x2000003dff007230 */ /* 0x000fe20000004100 */
[----:B------:R-:W-:Y:S01]  /*96b0*/  FFMA.FTZ R11, R11, R20, R9 ;  /* 0x000000140b0b7223 */ /* 0x000fe20000010009 */
[----:B------:R-:W-:Y:S01]  /*96c0*/  HADD2.F32 R9, -RZ, R17.H0_H0 ;  /* 0x20000011ff097230 */ /* 0x000fe20000004100 */
[-C--:B------:R-:W-:Y:S02]  /*96d0*/  FFMA.FTZ R7, R5, R3.reuse, -R10 ;  /* 0x0000000305077223 */ /* 0x080fe4000001080a */
[----:B------:R-:W-:Y:S01]  /*96e0*/  FFMA.FTZ R8, R8, R3, R6 ;  /* 0x0000000308087223 */ /* 0x000fe20000010006 */
[----:B------:R-:W-:Y:S01]  /*96f0*/  HADD2.F32 R3, -RZ, R61.H1_H1 ;  /* 0x3000003dff037230 */ /* 0x000fe20000004100 */
[----:B------:R-:W-:Y:S01]  /*9700*/  FMUL.FTZ R5, R12, R0 ;  /* 0x000000000c057220 */ /* 0x000fe20000410000 */
[----:B------:R-:W-:Y:S01]  /*9710*/  F2FP.PACK_AB R11, R11, R18 ;  /* 0x000000120b0b723e */ /* 0x000fe200000000ff */
[----:B------:R-:W-:Y:S01]  /*9720*/  FMUL.FTZ R10, R13, R0 ;  /* 0x000000000d0a7220 */ /* 0x000fe20000410000 */
[----:B------:R-:W-:Y:S01]  /*9730*/  F2FP.PACK_AB R8, R8, R7 ;  /* 0x000000070808723e */ /* 0x000fe200000000ff */
[----:B------:R-:W-:-:S02]  /*9740*/  FMUL.FTZ R0, R14, R9 ;  /* 0x000000090e007220 */ /* 0x000fc40000410000 */
[----:B------:R-:W-:Y:S02]  /*9750*/  FMUL.FTZ R9, R15, R9 ;  /* 0x000000090f097220 */ /* 0x000fe40000410000 */
[-C--:B------:R-:W-:Y:S02]  /*9760*/  FFMA.FTZ R5, R13, R3.reuse, -R5 ;  /* 0x000000030d057223 */ /* 0x080fe40000010805 */
[----:B------:R-:W-:Y:S02]  /*9770*/  FFMA.FTZ R10, R12, R3, R10 ;  /* 0x000000030c0a7223 */ /* 0x000fe4000001000a */
[-C--:B------:R-:W-:Y:S02]  /*9780*/  FFMA.FTZ R0, R15, R19.reuse, -R0 ;  /* 0x000000130f007223 */ /* 0x080fe40000010800 */
[----:B------:R-:W-:Y:S01]  /*9790*/  FFMA.FTZ R9, R14, R19, R9 ;  /* 0x000000130e097223 */ /* 0x000fe20000010009 */
[----:B------:R-:W-:-:S04]  /*97a0*/  F2FP.PACK_AB R10, R10, R5 ;  /* 0x000000050a0a723e */ /* 0x000fc800000000ff */
[----:B------:R-:W-:-:S05]  /*97b0*/  F2FP.PACK_AB R9, R9, R0 ;  /* 0x000000000909723e */ /* 0x000fca00000000ff */
[----:B------:R1:W-:Y:S02]  /*97c0*/  STS.128 [R22], R8 ;  /* 0x0000000816007388 */ /* 0x0003e40000000c00 */
.L_x_394:
[----:B------:R-:W-:Y:S05]  /*97d0*/  BSYNC B1 ;  /* 0x0000000000017941 */ /* 0x000fea0003800000 */
.L_x_393:
        /* <DEDUP_REMOVED lines=48> */
[----:B------:R1:W-:Y:S02]  /*9ae0*/  STS.128 [R21+0x1000], R8 ;  /* 0x0010000815007388 */ /* 0x0003e40000000c00 */
.L_x_400:
[----:B------:R-:W-:Y:S05]  /*9af0*/  BSYNC B0 ;  /* 0x0000000000007941 */ /* 0x000fea0003800000 */
.L_x_399:
[----:B------:R-:W-:-:S04]  /*9b00*/  IADD3 R0, R16, 0x10, RZ ;  /* 0x0000001010007810 */ /* 0x000fc80007ffe0ff */
[----:B------:R-:W-:-:S13]  /*9b10*/  ISETP.GE.AND P0, PT, R0, c[0x0][0x27c], PT ;  /* 0x00009f0000007a0c */ /* 0x000fda0003f06270 */
        /* <DEDUP_REMOVED lines=43> */
.L_x_398:
[----:B------:R-:W-:Y:S05]  /*9dd0*/  BSYNC B1 ;  /* 0x0000000000017941 */ /* 0x000fea0003800000 */
.L_x_397:
        /* <DEDUP_REMOVED lines=30> */
[--C-:B------:R-:W-:Y:S01]  /*9fc0*/  HADD2.F32 R0, -RZ, R66.reuse.H0_H0 ;  /* 0x20000042ff007230 */ /* 0x100fe20000004100 */
        /* <DEDUP_REMOVED lines=18> */
.L_x_404:
[----:B------:R-:W-:Y:S05]  /*a0f0*/  BSYNC B0 ;  /* 0x0000000000007941 */ /* 0x000fea0003800000 */
.L_x_403:
        /* <DEDUP_REMOVED lines=45> */
.L_x_402:
[----:B------:R-:W-:Y:S05]  /*a3d0*/  BSYNC B1 ;  /* 0x0000000000017941 */ /* 0x000fea0003800000 */
.L_x_401:
[----:B------:R-:W-:-:S04]  /*a3e0*/  IADD3 R0, R54, 0x60, RZ ;  /* 0x0000006036007810 */ /* 0x000fc80007ffe0ff */
        /* <DEDUP_REMOVED lines=11> */
[----:B------:R-:W-:-:S02]  /*a4a0*/  HADD2.F32 R3, -RZ, R69.H0_H0 ;  /* 0x20000045ff037230 */ /* 0x000fc40000004100 */
        /* <DEDUP_REMOVED lines=16> */
[----:B------:R-:W-:Y:S01]  /*a5b0*/  HADD2.F32 R0, -RZ, R25.H1_H1 ;  /* 0x30000019ff007230 */ /* 0x000fe20000004100 */
[----:B------:R-:W-:Y:S01]  /*a5c0*/  FFMA.FTZ R11, R11, R20, R9 ;  /* 0x000000140b0b7223 */ /* 0x000fe20000010009 */
[----:B------:R-:W-:Y:S01]  /*a5d0*/  HADD2.F32 R9, -RZ, R17.H0_H0 ;  /* 0x20000011ff097230 */ /* 0x000fe20000004100 */
[-C--:B------:R-:W-:Y:S02]  /*a5e0*/  FFMA.FTZ R7, R5, R3.reuse, -R10 ;  /* 0x0000000305077223 */ /* 0x080fe4000001080a */
[----:B------:R-:W-:Y:S01]  /*a5f0*/  FFMA.FTZ R8, R8, R3, R6 ;  /* 0x0000000308087223 */ /* 0x000fe20000010006 */
[----:B------:R-:W-:Y:S01]  /*a600*/  HADD2.F32 R3, -RZ, R26.H0_H0 ;  /* 0x2000001aff037230 */ /* 0x000fe20000004100 */
        /* <DEDUP_REMOVED lines=13> */
.L_x_407:
[----:B------:R-:W-:Y:S05]  /*a6e0*/  BSYNC B0 ;  /* 0x0000000000007941 */ /* 0x000fea0003800000 */
.L_x_406:
        /* <DEDUP_REMOVED lines=18> */
[-C--:B------:R-:W-:Y:S01]  /*a810*/  FMUL.FTZ R7, R11, R10.reuse ;  /* 0x0000000a0b077220 */ /* 0x080fe20000410000 */
[----:B------:R-:W-:Y:S02]  /*a820*/  HADD2.F32 R0, -RZ, R26.H1_H1 ;  /* 0x3000001aff007230 */ /* 0x000fe40000004100 */
        /* <DEDUP_REMOVED lines=11> */
[----:B------:R-:W-:Y:S01]  /*a8e0*/  HADD2.F32 R3, -RZ, R70.H1_H1 ;  /* 0x30000046ff037230 */ /* 0x000fe20000004100 */
[-C--:B------:R-:W-:Y:S01]  /*a8f0*/  FMUL.FTZ R5, R12, R0.reuse ;  /* 0x000000000c057220 */ /* 0x080fe20000410000 */
        /* <DEDUP_REMOVED lines=11> */
[----:B------:R1:W-:Y:S01]  /*a9b0*/  STS.128 [R22+0x3000], R8 ;  /* 0x0030000816007388 */ /* 0x0003e20000000c00 */
[----:B------:R-:W-:Y:S05]  /*a9c0*/  BRA `(.L_x_405) ;  /* 0x000023b000007947 */ /* 0x000fea0003800000 */
.L_x_384:
[----:B------:R-:W-:Y:S01]  /*a9d0*/  ISETP.NE.AND P0, PT, R237, 0x1, PT ;  /* 0x00000001ed00780c */ /* 0x000fe20003f05270 */
[----:B------:R-:W-:Y:S01]  /*a9e0*/  IMAD.MOV.U32 R8, RZ, RZ, R12 ;  /* 0x000000ffff087224 */ /* 0x000fe200078e000c */
[----:B------:R-:W-:Y:S01]  /*a9f0*/  ISETP.GE.AND P2, PT, R26, c[0x0][0x27c], PT ;  /* 0x00009f001a007a0c */ /* 0x000fe20003f46270 */
[----:B------:R-:W-:Y:S01]  /*aa00*/  IMAD.MOV.U32 R6, RZ, RZ, R10 ;  /* 0x000000ffff067224 */ /* 0x000fe200078e000a */
[----:B------:R-:W-:Y:S01]  /*aa10*/  SHF.R.S32.HI R27, RZ, 0x1f, R26 ;  /* 0x0000001fff1b7819 */ /* 0x000fe2000001141a */
[----:B------:R-:W-:Y:S01]  /*aa20*/  CS2R R22, SRZ ;  /* 0x0000000000167805 */ /* 0x000fe2000001ff00 */
[----:B------:R-:W-:-:S07]  /*aa30*/  CS2R R20, SRZ ;  /* 0x0000000000147805 */ /* 0x000fce000001ff00 */
[----:B------:R-:W-:-:S05]  /*aa40*/  @P0 IMAD.HI.U32 R3, R0, c[0x0][0x2c8], RZ ;  /* 0x0000b20000030a27 */ /* 0x000fca00078e00ff */
[----:B------:R-:W-:-:S04]  /*aa50*/  @P0 SHF.R.U32.HI R0, RZ, c[0x0][0x2cc], R3 ;  /* 0x0000b300ff000a19 */ /* 0x000fc80000011603 */
[----:B------:R-:W-:Y:S01]  /*aa60*/  SHF.R.S32.HI R3, RZ, 0x1f, R0 ;  /* 0x0000001fff037819 */ /* 0x000fe20000011400 */
[----:B------:R-:W-:-:S04]  /*aa70*/  IMAD.WIDE.U32 R8, R0, c[0x0][0x280], R8 ;  /* 0x0000a00000087a25 */ /* 0x000fc800078e0008 */
[C---:B------:R-:W-:Y:S01]  /*aa80*/  IMAD R5, R3.reuse, c[0x0][0x280], RZ ;  /* 0x0000a00003057a24 */ /* 0x040fe200078e02ff */
[----:B------:R-:W-:Y:S01]  /*aa90*/  LEA R14, P0, R8, c[0x0][0x270], 0x1 ;  /* 0x00009c00080e7a11 */ /* 0x000fe200078008ff */
[----:B------:R-:W-:Y:S02]  /*aaa0*/  IMAD R3, R3, c[0x0][0x290], RZ ;  /* 0x0000a40003037a24 */ /* 0x000fe400078e02ff */
[C---:B------:R-:W-:Y:S02]  /*aab0*/  IMAD R5, R0.reuse, c[0x0][0x284], R5 ;  /* 0x0000a10000057a24 */ /* 0x040fe400078e0205 */
[----:B------:R-:W-:-:S04]  /*aac0*/  IMAD.WIDE.U32 R6, R0, c[0x0][0x290], R6 ;  /* 0x0000a40000067a25 */ /* 0x000fc800078e0006 */
[----:B------:R-:W-:Y:S02]  /*aad0*/  IMAD.IADD R5, R9, 0x1, R5 ;  /* 0x0000000109057824 */ /* 0x000fe400078e0205 */
[----:B------:R-:W-:-:S03]  /*aae0*/  IMAD R0, R0, c[0x0][0x294], R3 ;  /* 0x0000a50000007a24 */ /* 0x000fc600078e0203 */
[----:B------:R-:W-:Y:S01]  /*aaf0*/  LEA.HI.X R12, R8, c[0x0][0x274], R5, 0x1, P0 ;  /* 0x00009d00080c7a11 */ /* 0x000fe200000f0c05 */
[----:B------:R-:W-:Y:S01]  /*ab00*/  IMAD.IADD R0, R7, 0x1, R0 ;  /* 0x0000000107007824 */ /* 0x000fe200078e0200 */
[----:B------:R-:W1:Y:S01]  /*ab10*/  SHFL.IDX PT, R8, R14, RZ, 0x1c1f ;  /* 0x001c1fff0e087589 */ /* 0x000e6200000e0000 */
[----:B------:R-:W-:-:S03]  /*ab20*/  LEA R13, P0, R6, c[0x0][0x288], 0x1 ;  /* 0x0000a200060d7a11 */ /* 0x000fc600078008ff */
[----:B------:R-:W2:Y:S01]  /*ab30*/  SHFL.IDX PT, R7, R12, RZ, 0x1c1f ;  /* 0x001c1fff0c077589 */ /* 0x000ea200000e0000 */
[----:B------:R-:W-:Y:S02]  /*ab40*/  LEA.HI.X R11, R6, c[0x0][0x28c], R0, 0x1, P0 ;  /* 0x0000a300060b7a11 */ /* 0x000fe400000f0c00 */
[----:B------:R-:W-:Y:S01]  /*ab50*/  ISETP.GE.OR P0, PT, R24, R25, P2 ;  /* 0x000000191800720c */ /* 0x000fe20001706670 */
[----:B------:R-:W3:Y:S04]  /*ab60*/  SHFL.IDX PT, R6, R13, RZ, 0x1c1f ;  /* 0x001c1fff0d067589 */ /* 0x000ee800000e0000 */
[----:B------:R-:W4:Y:S08]  /*ab70*/  SHFL.IDX PT, R5, R11, RZ, 0x1c1f ;  /* 0x001c1fff0b057589 */ /* 0x000f3000000e0000 */
[C---:B------:R-:W-:Y:S01]  /*ab80*/  @!P0 IMAD.SHL.U32 R0, R26.reuse, 0x2, RZ ;  /* 0x000000021a008824 */ /* 0x040fe200078e00ff */
[----:B------:R-:W-:-:S04]  /*ab90*/  @!P0 SHF.L.U64.HI R3, R26, 0x1, R27 ;  /* 0x000000011a038819 */ /* 0x000fc8000001021b */
[----:B-1----:R-:W-:-:S05]  /*aba0*/  @!P0 IADD3 R8, P1, R8, R0, RZ ;  /* 0x0000000008088210 */ /* 0x002fca0007f3e0ff */
[--C-:B--2---:R-:W-:Y:S01]  /*abb0*/  @!P0 IMAD.X R9, R7, 0x1, R3.reuse, P1 ;  /* 0x0000000107098824 */ /* 0x104fe200008e0603 */
[----:B---3--:R-:W-:Y:S01]  /*abc0*/  @!P0 IADD3 R6, P1, R6, R0, RZ ;  /* 0x0000000006068210 */ /* 0x008fe20007f3e0ff */
[----:B------:R-:W-:Y:S01]  /*abd0*/  CS2R R18, SRZ ;  /* 0x0000000000127805 */ /* 0x000fe2000001ff00 */
[----:B------:R-:W-:Y:S02]  /*abe0*/  CS2R R16, SRZ ;  /* 0x0000000000107805 */ /* 0x000fe4000001ff00 */
[----:B------:R1:W2:Y:S01]  /*abf0*/  @!P0 LD.E.128 R20, [R8.64] ;  /* 0x0000000808148980 */ /* 0x0002a2000c101d00 */
[----:B----4-:R-:W-:-:S05]  /*ac00*/  @!P0 IMAD.X R7, R5, 0x1, R3, P1 ;  /* 0x0000000105078824 */ /* 0x010fca00008e0603 */
[----:B------:R3:W4:Y:S01]  /*ac10*/  @!P0 LD.E.128 R16, [R6.64] ;  /* 0x0000000806108980 */ /* 0x000722000c101d00 */
[----:B------:R-:W-:Y:S01]  /*ac20*/  IADD3 R0, R24, 0x20, RZ ;  /* 0x0000002018007810 */ /* 0x000fe20007ffe0ff */
[----:B------:R-:W-:Y:S01]  /*ac30*/  BSSY B0, `(.L_x_408) ;  /* 0x0000025000007945 */ /* 0x000fe20003800000 */
[----:B------:R-:W-:Y:S01]  /*ac40*/  CS2R R34, SRZ ;  /* 0x0000000000227805 */ /* 0x000fe2000001ff00 */
[----:B------:R2:W2:Y:S01]  /*ac50*/  SHFL.IDX PT, R15, R12, 0x1, 0x1c1f ;  /* 0x003c1f000c0f7f89 */ /* 0x0004a200000e0000 */
[----:B------:R-:W-:Y:S01]  /*ac60*/  ISETP.GE.AND P0, PT, R0, R25, PT ;  /* 0x000000190000720c */ /* 0x000fe20003f06270 */
[----:B------:R-:W-:Y:S01]  /*ac70*/  CS2R R32, SRZ ;  /* 0x0000000000207805 */ /* 0x000fe2000001ff00 */
[----:B------:R-:W-:Y:S01]  /*ac80*/  CS2R R30, SRZ ;  /* 0x00000000001e7805 */ /* 0x000fe2000001ff00 */
[----:B------:R2:W2:Y:S01]  /*ac90*/  SHFL.IDX PT, R10, R11, 0x1, 0x1c1f ;  /* 0x003c1f000b0a7f89 */ /* 0x0004a200000e0000 */
[----:B------:R-:W-:-:S03]  /*aca0*/  CS2R R28, SRZ ;  /* 0x00000000001c7805 */ /* 0x000fc6000001ff00 */
[----:B-1----:R1:W1:Y:S04]  /*acb0*/  SHFL.IDX PT, R9, R13, 0x1, 0x1c1f ;  /* 0x003c1f000d097f89 */ /* 0x00226800000e0000 */
[----:B---3--:R3:W1:Y:S01]  /*acc0*/  SHFL.IDX PT, R7, R14, 0x1, 0x1c1f ;  /* 0x003c1f000e077f89 */ /* 0x00866200000e0000 */
[----:B--2---:R-:W-:Y:S01]  /*acd0*/  IMAD.MOV.U32 R3, RZ, RZ, R20 ;  /* 0x000000ffff037224 */ /* 0x004fe200078e0014 */
[----:B------:R-:W-:Y:S01]  /*ace0*/  MOV R6, R22 ;  /* 0x0000001600067202 */ /* 0x000fe20000000f00 */
[----:B------:R-:W-:Y:S02]  /*acf0*/  IMAD.MOV.U32 R0, RZ, RZ, R21 ;  /* 0x000000ffff007224 */ /* 0x000fe400078e0015 */
[----:B------:R-:W-:Y:S01]  /*ad00*/  IMAD.MOV.U32 R5, RZ, RZ, R23 ;  /* 0x000000ffff057224 */ /* 0x000fe200078e0017 */
[----:B------:R-:W-:-:S02]  /*ad10*/  PRMT R67, R3, 0x5410, R6 ;  /* 0x0000541003437816 */ /* 0x000fc40000000006 */
[----:B------:R-:W-:Y:S01]  /*ad20*/  PRMT R37, R37, 0x5410, R0 ;  /* 0x0000541025257816 */ /* 0x000fe20000000000 */
[----:B----4-:R-:W-:Y:S01]  /*ad30*/  IMAD.MOV.U32 R6, RZ, RZ, R18 ;  /* 0x000000ffff067224 */ /* 0x010fe200078e0012 */
[----:B------:R-:W-:Y:S01]  /*ad40*/  PRMT R65, R65, 0x5410, R5 ;  /* 0x0000541041417816 */ /* 0x000fe20000000005 */
[----:B------:R-:W-:Y:S01]  /*ad50*/  IMAD.MOV.U32 R3, RZ, RZ, R16 ;  /* 0x000000ffff037224 */ /* 0x000fe200078e0010 */
[----:B------:R-:W-:Y:S01]  /*ad60*/  MOV R5, R19 ;  /* 0x0000001300057202 */ /* 0x000fe20000000f00 */
[----:B------:R-:W-:-:S03]  /*ad70*/  IMAD.MOV.U32 R0, RZ, RZ, R17 ;  /* 0x000000ffff007224 */ /* 0x000fc600078e0011 */
[----:B------:R-:W-:Y:S02]  /*ad80*/  PRMT R66, R3, 0x5410, R6 ;  /* 0x0000541003427816 */ /* 0x000fe40000000006 */
[----:B------:R-:W-:Y:S02]  /*ad90*/  PRMT R65, R5, 0x7610, R65 ;  /* 0x0000761005417816 */ /* 0x000fe40000000041 */
[----:B------:R-:W-:Y:S01]  /*ada0*/  PRMT R37, R0, 0x7610, R37 ;  /* 0x0000761000257816 */ /* 0x000fe20000000025 */
[----:B------:R-:W-:Y:S05]  /*adb0*/  @P0 BRA `(.L_x_409) ;  /* 0x000000c000000947 */ /* 0x000fea0003800000 */
[----:B-1-3--:R-:W-:Y:S01]  /*adc0*/  CS2R R32, SRZ ;  /* 0x0000000000207805 */ /* 0x00afe2000001ff00 */
[----:B------:R-:W-:Y:S01]  /*add0*/  CS2R R30, SRZ ;  /* 0x00000000001e7805 */ /* 0x000fe2000001ff00 */
[----:B------:R-:W-:Y:S01]  /*ade0*/  CS2R R28, SRZ ;  /* 0x00000000001c7805 */ /* 0x000fe2000001ff00 */
[----:B------:R-:W-:Y:S05]  /*adf0*/  @P2 BRA `(.L_x_409) ;  /* 0x0000008000002947 */ /* 0x000fea0003800000 */
[C---:B------:R-:W-:Y:S01]  /*ae00*/  IMAD.SHL.U32 R6, R26.reuse, 0x2, RZ ;  /* 0x000000021a067824 */ /* 0x040fe200078e00ff */
[----:B------:R-:W-:-:S04]  /*ae10*/  SHF.L.U64.HI R0, R26, 0x1, R27 ;  /* 0x000000011a007819 */ /* 0x000fc8000001021b */
[-C--:B------:R-:W-:Y:S02]  /*ae20*/  IADD3 R8, P1, R7, R6.reuse, RZ ;  /* 0x0000000607087210 */ /* 0x080fe40007f3e0ff */
[----:B------:R-:W-:-:S03]  /*ae30*/  IADD3 R6, P0, R9, R6, RZ ;  /* 0x0000000609067210 */ /* 0x000fc60007f1e0ff */
[--C-:B------:R-:W-:Y:S02]  /*ae40*/  IMAD.X R9, R15, 0x1, R0.reuse, P1 ;  /* 0x000000010f097824 */ /* 0x100fe400008e0600 */
[----:B------:R-:W-:-:S03]  /*ae50*/  IMAD.X R7, R10, 0x1, R0, P0 ;  /* 0x000000010a077824 */ /* 0x000fc600000e0600 */
[----:B------:R1:W5:Y:S04]  /*ae60*/  LD.E.128 R32, [R8.64] ;  /* 0x0000000808207980 */ /* 0x000368000c101d00 */
[----:B------:R1:W5:Y:S02]  /*ae70*/  LD.E.128 R28, [R6.64] ;  /* 0x00000008061c7980 */ /* 0x000364000c101d00 */
.L_x_409:
[----:B-1-3--:R-:W-:Y:S05]  /*ae80*/  BSYNC B0 ;  /* 0x0000000000007941 */ /* 0x00afea0003800000 */
.L_x_408:
[----:B------:R-:W1:Y:S01]  /*ae90*/  SHFL.IDX PT, R5, R14, 0x2, 0x1c1f ;  /* 0x005c1f000e057f89 */ /* 0x000e6200000e0000 */
[----:B------:R-:W-:Y:S01]  /*aea0*/  IADD3 R0, R24, 0x40, RZ ;  /* 0x0000004018007810 */ /* 0x000fe20007ffe0ff */
[----:B------:R-:W-:Y:S01]  /*aeb0*/  CS2R R50, SRZ ;  /* 0x0000000000327805 */ /* 0x000fe2000001ff00 */
[----:B------:R-:W-:Y:S01]  /*aec0*/  CS2R R48, SRZ ;  /* 0x0000000000307805 */ /* 0x000fe2000001ff00 */
[----:B------:R-:W2:Y:S01]  /*aed0*/  SHFL.IDX PT, R7, R12, 0x2, 0x1c1f ;  /* 0x005c1f000c077f89 */ /* 0x000ea200000e0000 */
[----:B------:R-:W-:-:S03]  /*aee0*/  ISETP.GE.OR P0, PT, R0, R25, P2 ;  /* 0x000000190000720c */ /* 0x000fc60001706670 */
[----:B------:R-:W3:Y:S04]  /*aef0*/  SHFL.IDX PT, R6, R13, 0x2, 0x1c1f ;  /* 0x005c1f000d067f89 */ /* 0x000ee800000e0000 */
[----:B------:R-:W4:Y:S06]  /*af00*/  SHFL.IDX PT, R10, R11, 0x2, 0x1c1f ;  /* 0x005c1f000b0a7f89 */ /* 0x000f2c00000e0000 */
[C---:B------:R-:W-:Y:S01]  /*af10*/  @!P0 IMAD.SHL.U32 R0, R26.reuse, 0x2, RZ ;  /* 0x000000021a008824 */ /* 0x040fe200078e00ff */
[----:B------:R-:W-:-:S04]  /*af20*/  @!P0 SHF.L.U64.HI R3, R26, 0x1, R27 ;  /* 0x000000011a038819 */ /* 0x000fc8000001021b */
[----:B-1----:R-:W-:-:S05]  /*af30*/  @!P0 IADD3 R8, P1, R5, R0, RZ ;  /* 0x0000000005088210 */ /* 0x002fca0007f3e0ff */
[----:B--2---:R-:W-:Y:S01]  /*af40*/  @!P0 IMAD.X R9, R7, 0x1, R3, P1 ;  /* 0x0000000107098824 */ /* 0x004fe200008e0603 */
[----:B---3--:R-:W-:Y:S01]  /*af50*/  @!P0 IADD3 R6, P1, R6, R0, RZ ;  /* 0x0000000006068210 */ /* 0x008fe20007f3e0ff */
[----:B------:R-:W-:-:S03]  /*af60*/  CS2R R46, SRZ ;  /* 0x00000000002e7805 */ /* 0x000fc6000001ff00 */
[----:B------:R1:W2:Y:S01]  /*af70*/  @!P0 LD.E.128 R48, [R8.64] ;  /* 0x0000000808308980 */ /* 0x0002a2000c101d00 */
[----:B------:R-:W-:Y:S01]  /*af80*/  CS2R R44, SRZ ;  /* 0x00000000002c7805 */ /* 0x000fe2000001ff00 */
[----:B----4-:R-:W-:-:S05]  /*af90*/  @!P0 IMAD.X R7, R10, 0x1, R3, P1 ;  /* 0x000000010a078824 */ /* 0x010fca00008e0603 */
[----:B------:R3:W4:Y:S01]  /*afa0*/  @!P0 LD.E.128 R44, [R6.64] ;  /* 0x00000008062c8980 */ /* 0x000722000c101d00 */
[----:B------:R-:W-:Y:S01]  /*afb0*/  IADD3 R0, R24, 0x60, RZ ;  /* 0x0000006018007810 */ /* 0x000fe20007ffe0ff */
[----:B-----5:R-:W-:Y:S01]  /*afc0*/  IMAD.MOV.U32 R5, RZ, RZ, R35 ;  /* 0x000000ffff057224 */ /* 0x020fe200078e0023 */
[----:B------:R-:W-:Y:S01]  /*afd0*/  BSSY B0, `(.L_x_410) ;  /* 0x0000031000007945 */ /* 0x000fe20003800000 */
[----:B------:R-:W-:Y:S01]  /*afe0*/  IMAD.MOV.U32 R3, RZ, RZ, R32 ;  /* 0x000000ffff037224 */ /* 0x000fe200078e0020 */
[----:B------:R-:W-:Y:S01]  /*aff0*/  ISETP.GE.AND P0, PT, R0, R25, PT ;  /* 0x000000190000720c */ /* 0x000fe20003f06270 */
[----:B------:R-:W-:Y:S01]  /*b000*/  IMAD.MOV.U32 R0, RZ, RZ, R33 ;  /* 0x000000ffff007224 */ /* 0x000fe200078e0021 */
[----:B------:R-:W-:Y:S01]  /*b010*/  PRMT R68, R68, 0x5410, R5 ;  /* 0x0000541044447816 */ /* 0x000fe20000000005 */
[----:B------:R-:W-:Y:S01]  /*b020*/  IMAD.MOV.U32 R5, RZ, RZ, R31 ;  /* 0x000000ffff057224 */ /* 0x000fe200078e001f */
[----:B------:R-:W2:Y:S01]  /*b030*/  SHFL.IDX PT, R12, R12, 0x3, 0x1c1f ;  /* 0x007c1f000c0c7f89 */ /* 0x000ea200000e0000 */
[----:B------:R-:W-:Y:S01]  /*b040*/  CS2R R62, SRZ ;  /* 0x00000000003e7805 */ /* 0x000fe2000001ff00 */
[----:B------:R-:W-:Y:S01]  /*b050*/  PRMT R69, R69, 0x5410, R0 ;  /* 0x0000541045457816 */ /* 0x000fe20000000000 */
[----:B------:R-:W-:Y:S01]  /*b060*/  IMAD.MOV.U32 R0, RZ, RZ, R29 ;  /* 0x000000ffff007224 */ /* 0x000fe200078e001d */
[----:B------:R-:W-:Y:S01]  /*b070*/  PRMT R68, R5, 0x7610, R68 ;  /* 0x0000761005447816 */ /* 0x000fe20000000044 */
[----:B------:R2:W2:Y:S01]  /*b080*/  SHFL.IDX PT, R10, R11, 0x3, 0x1c1f ;  /* 0x007c1f000b0a7f89 */ /* 0x0004a200000e0000 */
[----:B------:R-:W-:Y:S01]  /*b090*/  CS2R R60, SRZ ;  /* 0x00000000003c7805 */ /* 0x000fe2000001ff00 */
[----:B------:R-:W-:Y:S01]  /*b0a0*/  CS2R R58, SRZ ;  /* 0x00000000003a7805 */ /* 0x000fe2000001ff00 */
[----:B------:R-:W-:Y:S01]  /*b0b0*/  PRMT R69, R0, 0x7610, R69 ;  /* 0x0000761000457816 */ /* 0x000fe20000000045 */
[----:B-1----:R1:W1:Y:S01]  /*b0c0*/  SHFL.IDX PT, R9, R13, 0x3, 0x1c1f ;  /* 0x007c1f000d097f89 */ /* 0x00226200000e0000 */
[----:B------:R-:W-:Y:S01]  /*b0d0*/  CS2R R56, SRZ ;  /* 0x0000000000387805 */ /* 0x000fe2000001ff00 */
[----:B---3--:R-:W-:-:S02]  /*b0e0*/  IMAD.MOV.U32 R6, RZ, RZ, R34 ;  /* 0x000000ffff067224 */ /* 0x008fc400078e0022 */
[----:B------:R3:W1:Y:S03]  /*b0f0*/  SHFL.IDX PT, R7, R14, 0x3, 0x1c1f ;  /* 0x007c1f000e077f89 */ /* 0x00066600000e0000 */
[----:B------:R-:W-:Y:S01]  /*b100*/  PRMT R71, R3, 0x5410, R6 ;  /* 0x0000541003477816 */ /* 0x000fe20000000006 */
[----:B------:R-:W-:Y:S02]  /*b110*/  IMAD.MOV.U32 R6, RZ, RZ, R30 ;  /* 0x000000ffff067224 */ /* 0x000fe400078e001e */
[----:B------:R-:W-:-:S05]  /*b120*/  IMAD.MOV.U32 R3, RZ, RZ, R28 ;  /* 0x000000ffff037224 */ /* 0x000fca00078e001c */
[----:B------:R-:W-:Y:S01]  /*b130*/  PRMT R70, R3, 0x5410, R6 ;  /* 0x0000541003467816 */ /* 0x000fe20000000006 */
[----:B--2---:R-:W-:Y:S02]  /*b140*/  IMAD.MOV.U32 R6, RZ, RZ, R50 ;  /* 0x000000ffff067224 */ /* 0x004fe400078e0032 */
[----:B------:R-:W-:Y:S02]  /*b150*/  IMAD.MOV.U32 R5, RZ, RZ, R51 ;  /* 0x000000ffff057224 */ /* 0x000fe400078e0033 */
[----:B------:R-:W-:Y:S02]  /*b160*/  IMAD.MOV.U32 R3, RZ, RZ, R48 ;  /* 0x000000ffff037224 */ /* 0x000fe400078e0030 */
[----:B------:R-:W-:Y:S01]  /*b170*/  IMAD.MOV.U32 R0, RZ, RZ, R49 ;  /* 0x000000ffff007224 */ /* 0x000fe200078e0031 */
[----:B------:R-:W-:Y:S01]  /*b180*/  PRMT R75, R75, 0x5410, R5 ;  /* 0x000054104b4b7816 */ /* 0x000fe20000000005 */
[----:B----4-:R-:W-:Y:S01]  /*b190*/  IMAD.MOV.U32 R5, RZ, RZ, R47 ;  /* 0x000000ffff057224 */ /* 0x010fe200078e002f */
[----:B------:R-:W-:Y:S01]  /*b1a0*/  PRMT R78, R3, 0x5410, R6 ;  /* 0x00005410034e7816 */ /* 0x000fe20000000006 */
[----:B------:R-:W-:Y:S01]  /*b1b0*/  IMAD.MOV.U32 R6, RZ, RZ, R46 ;  /* 0x000000ffff067224 */ /* 0x000fe200078e002e */
[----:B------:R-:W-:Y:S01]  /*b1c0*/  PRMT R76, R76, 0x5410, R0 ;  /* 0x000054104c4c7816 */ /* 0x000fe20000000000 */
[----:B------:R-:W-:Y:S01]  /*b1d0*/  IMAD.MOV.U32 R3, RZ, RZ, R44 ;  /* 0x000000ffff037224 */ /* 0x000fe200078e002c */
[----:B------:R-:W-:Y:S01]  /*b1e0*/  PRMT R75, R5, 0x7610, R75 ;  /* 0x00007610054b7816 */ /* 0x000fe2000000004b */
[----:B------:R-:W-:-:S03]  /*b1f0*/  IMAD.MOV.U32 R0, RZ, RZ, R45 ;  /* 0x000000ffff007224 */ /* 0x000fc600078e002d */
[----:B------:R-:W-:Y:S02]  /*b200*/  PRMT R77, R3, 0x5410, R6 ;  /* 0x00005410034d7816 */ /* 0x000fe40000000006 */
[----:B------:R-:W-:Y:S01]  /*b210*/  PRMT R76, R0, 0x7610, R76 ;  /* 0x00007610004c7816 */ /* 0x000fe2000000004c */
[----:B------:R-:W-:Y:S05]  /*b220*/  @P0 BRA `(.L_x_411) ;  /* 0x000000b000000947 */ /* 0x000fea0003800000 */
[C---:B-1-3--:R-:W-:Y:S01]  /*b230*/  IMAD.SHL.U32 R3, R26.reuse, 0x2, RZ ;  /* 0x000000021a037824 */ /* 0x04afe200078e00ff */
[----:B------:R-:W-:Y:S01]  /*b240*/  SHF.L.U64.HI R0, R26, 0x1, R27 ;  /* 0x000000011a007819 */ /* 0x000fe2000001021b */
[----:B------:R-:W-:Y:S01]  /*b250*/  CS2R R60, SRZ ;  /* 0x00000000003c7805 */ /* 0x000fe2000001ff00 */
[----:B------:R-:W-:Y:S01]  /*b260*/  CS2R R58, SRZ ;  /* 0x00000000003a7805 */ /* 0x000fe2000001ff00 */
[----:B------:R-:W-:Y:S01]  /*b270*/  CS2R R56, SRZ ;  /* 0x0000000000387805 */ /* 0x000fe2000001ff00 */
[-C--:B------:R-:W-:Y:S02]  /*b280*/  IADD3 R8, P1, R7, R3.reuse, RZ ;  /* 0x0000000307087210 */ /* 0x080fe40007f3e0ff */
[----:B------:R-:W-:-:S03]  /*b290*/  IADD3 R6, P0, R9, R3, RZ ;  /* 0x0000000309067210 */ /* 0x000fc60007f1e0ff */
[--C-:B------:R-:W-:Y:S02]  /*b2a0*/  IMAD.X R9, R12, 0x1, R0.reuse, P1 ;  /* 0x000000010c097824 */ /* 0x100fe400008e0600 */
[----:B------:R-:W-:-:S03]  /*b2b0*/  IMAD.X R7, R10, 0x1, R0, P0 ;  /* 0x000000010a077824 */ /* 0x000fc600000e0600 */
[----:B------:R1:W5:Y:S04]  /*b2c0*/  @!P2 LD.E.128 R60, [R8.64] ;  /* 0x00000008083ca980 */ /* 0x000368000c101d00 */
[----:B------:R1:W5:Y:S02]  /*b2d0*/  @!P2 LD.E.128 R56, [R6.64] ;  /* 0x000000080638a980 */ /* 0x000364000c101d00 */
.L_x_411:
[----:B-1-3--:R-:W-:Y:S05]  /*b2e0*/  BSYNC B0 ;  /* 0x0000000000007941 */ /* 0x00afea0003800000 */
.L_x_410:
[----:B------:R-:W-:Y:S01]  /*b2f0*/  IMAD.IADD R5, R25, 0x1, -R209 ;  /* 0x0000000119057824 */ /* 0x000fe200078e0ad1 */
[----:B------:R-:W-:-:S04]  /*b300*/  DEPBAR.LE SB0, 0x1 ;  /* 0x000080400000791a */ /* 0x000fc80000000000 */
[----:B------:R-:W-:Y:S01]  /*b310*/  IMNMX R64, R5, 0x80, PT ;  /* 0x0000008005407817 */ /* 0x000fe20003800200 */
[----:B-----5:R-:W-:Y:S01]  /*b320*/  IMAD.MOV.U32 R0, RZ, RZ, R62 ;  /* 0x000000ffff007224 */ /* 0x020fe200078e003e */
[----:B------:R-:W-:Y:S01]  /*b330*/  BSSY B0, `(.L_x_412) ;  /* 0x0000071000007945 */ /* 0x000fe20003800000 */
[----:B------:R-:W-:Y:S01]  /*b340*/  IMAD.MOV.U32 R6, RZ, RZ, R63 ;  /* 0x000000ffff067224 */ /* 0x000fe200078e003f */
[----:B------:R-:W-:Y:S01]  /*b350*/  BAR.SYNC.DEFER_BLOCKING 0x0 ;  /* 0x0000000000007b1d */ /* 0x000fe20000010000 */
[----:B------:R-:W-:Y:S01]  /*b360*/  ISETP.GE.OR P0, PT, R54, R64, P2 ;  /* 0x000000403600720c */ /* 0x000fe20001706670 */
        /* <DEDUP_REMOVED lines=8> */
[----:B------:R-:W-:-:S02]  /*b3f0*/  IMAD.MOV.U32 R3, RZ, RZ, R56 ;  /* 0x000000ffff037224 */ /* 0x000fc400078e0038 */
[----:B------:R-:W-:Y:S01]  /*b400*/  IMAD.MOV.U32 R0, RZ, RZ, R57 ;  /* 0x000000ffff007224 */ /* 0x000fe200078e0039 */
[----:B------:R-:W-:Y:S02]  /*b410*/  PRMT R79, R5, 0x7610, R79 ;  /* 0x00007610054f7816 */ /* 0x000fe4000000004f */
[----:B------:R-:W-:Y:S02]  /*b420*/  PRMT R82, R3, 0x5410, R6 ;  /* 0x0000541003527816 */ /* 0x000fe40000000006 */
[----:B------:R-:W-:Y:S01]  /*b430*/  PRMT R81, R0, 0x7610, R81 ;  /* 0x0000761000517816 */ /* 0x000fe20000000051 */
[----:B------:R-:W-:Y:S05]  /*b440*/  @P0 BRA `(.L_x_413) ;  /* 0x000005f000000947 */ /* 0x000fea0003800000 */
[----:B------:R-:W-:Y:S02]  /*b450*/  SHF.L.U32 R0, R54, 0x6, RZ ;  /* 0x0000000636007819 */ /* 0x000fe400000006ff */
[----:B------:R-:W-:Y:S02]  /*b460*/  IADD3 R6, R26, c[0x0][0x27c], RZ ;  /* 0x00009f001a067a10 */ /* 0x000fe40007ffe0ff */
[----:B------:R-:W-:-:S02]  /*b470*/  LOP3.LUT R0, R0, 0x1c0, RZ, 0xc0, !PT ;  /* 0x000001c000007812 */ /* 0x000fc400078ec0ff */
[----:B------:R-:W-:Y:S02]  /*b480*/  SHF.L.U32 R7, R213, 0x9, RZ ;  /* 0x00000009d5077819 */ /* 0x000fe400000006ff */
[C---:B------:R-:W-:Y:S02]  /*b490*/  LOP3.LUT R3, R0.reuse, 0x38, R26, 0xf8, !PT ;  /* 0x0000003800037812 */ /* 0x040fe400078ef81a */
[----:B------:R-:W-:Y:S02]  /*b4a0*/  SHF.R.U32.HI R5, RZ, 0x3, R0 ;  /* 0x00000003ff057819 */ /* 0x000fe40000011600 */
[----:B------:R-:W-:Y:S02]  /*b4b0*/  LOP3.LUT R0, R0, 0x38, R6, 0xf8, !PT ;  /* 0x0000003800007812 */ /* 0x000fe400078ef806 */
[C-C-:B------:R-:W-:Y:S02]  /*b4c0*/  LOP3.LUT R3, R7.reuse, R3, R5.reuse, 0xf6, !PT ;  /* 0x0000000307037212 */ /* 0x140fe400078ef605 */
[----:B------:R-:W-:-:S02]  /*b4d0*/  LOP3.LUT R0, R7, R0, R5, 0xf6, !PT ;  /* 0x0000000007007212 */ /* 0x000fc400078ef605 */
[----:B------:R-:W-:Y:S01]  /*b4e0*/  SHF.L.U32 R38, R3, 0x1, RZ ;  /* 0x0000000103267819 */ /* 0x000fe200000006ff */
[--C-:B------:R-:W-:Y:S01]  /*b4f0*/  HADD2.F32 R3, -RZ, R37.reuse.H1_H1 ;  /* 0x30000025ff037230 */ /* 0x100fe20000004100 */
[----:B------:R-:W-:Y:S01]  /*b500*/  SHF.L.U32 R36, R0, 0x1, RZ ;  /* 0x0000000100247819 */ /* 0x000fe200000006ff */
[----:B------:R-:W-:Y:S01]  /*b510*/  HADD2.F32 R0, -RZ, R37.H0_H0 ;  /* 0x20000025ff007230 */ /* 0x000fe20000004100 */
[----:B------:R-:W-:Y:S01]  /*b520*/  SHF.R.U32.HI R5, RZ, 0x10, R17 ;  /* 0x00000010ff057819 */ /* 0x000fe20000011611 */
[----:B------:R-:W1:Y:S01]  /*b530*/  LDS.128 R8, [R38+0x6100] ;  /* 0x0061000026087984 */ /* 0x000e620000000c00 */
[--C-:B------:R-:W-:Y:S02]  /*b540*/  SHF.R.U64 R43, R20, 0x10, R21.reuse ;  /* 0x00000010142b7819 */ /* 0x100fe40000001215 */
[----:B------:R-:W-:Y:S01]  /*b550*/  SHF.R.U32.HI R24, RZ, 0x10, R21 ;  /* 0x00000010ff187819 */ /* 0x000fe20000011615 */
[----:B------:R-:W2:Y:S01]  /*b560*/  LDS.128 R12, [R36+0x6100] ;  /* 0x00610000240c7984 */ /* 0x000ea20000000c00 */
[----:B------:R-:W-:Y:S01]  /*b570*/  HADD2.F32 R55, -RZ, R5.H0_H0 ;  /* 0x20000005ff377230 */ /* 0x000fe20000004100 */
[----:B------:R-:W-:-:S02]  /*b580*/  SHF.R.U64 R41, R16, 0x10, R17 ;  /* 0x0000001010297819 */ /* 0x000fc40000001211 */
[--C-:B------:R-:W-:Y:S02]  /*b590*/  SHF.R.U64 R42, R22, 0x10, R23.reuse ;  /* 0x00000010162a7819 */ /* 0x100fe40000001217 */
[----:B------:R-:W-:Y:S02]  /*b5a0*/  SHF.R.U32.HI R27, RZ, 0x10, R23 ;  /* 0x00000010ff1b7819 */ /* 0x000fe40000011617 */
[--C-:B------:R-:W-:Y:S02]  /*b5b0*/  SHF.R.U64 R40, R18, 0x10, R19.reuse ;  /* 0x0000001012287819 */ /* 0x100fe40000001213 */
[----:B------:R-:W-:Y:S01]  /*b5c0*/  SHF.R.U32.HI R21, RZ, 0x10, R19 ;  /* 0x00000010ff157819 */ /* 0x000fe20000011613 */
[----:B-1----:R-:W-:Y:S02]  /*b5d0*/  HADD2.F32 R16, -RZ, R9.H0_H0 ;  /* 0x20000009ff107230 */ /* 0x002fe40000004100 */
[--C-:B------:R-:W-:Y:S02]  /*b5e0*/  HADD2.F32 R19, -RZ, R8.reuse.H0_H0 ;  /* 0x20000008ff137230 */ /* 0x100fe40000004100 */
[----:B--2---:R-:W-:Y:S01]  /*b5f0*/  HADD2.F32 R5, -RZ, R13.H0_H0 ;  /* 0x2000000dff057230 */ /* 0x004fe20000004100 */
[----:B------:R-:W-:Y:S01]  /*b600*/  FMUL.FTZ R7, R16, R0 ;  /* 0x0000000010077220 */ /* 0x000fe20000410000 */
[----:B------:R-:W-:-:S02]  /*b610*/  HADD2.F32 R23, -RZ, R8.H1_H1 ;  /* 0x30000008ff177230 */ /* 0x000fc40000004100 */
[----:B------:R-:W-:Y:S01]  /*b620*/  HADD2.F32 R8, -RZ, R13.H1_H1 ;  /* 0x3000000dff087230 */ /* 0x000fe20000004100 */
[C---:B------:R-:W-:Y:S01]  /*b630*/  FMUL.FTZ R6, R5.reuse, R0 ;  /* 0x0000000005067220 */ /* 0x040fe20000410000 */
[----:B------:R-:W-:Y:S01]  /*b640*/  HADD2.F32 R17, -RZ, R9.H1_H1 ;  /* 0x30000009ff117230 */ /* 0x000fe20000004100 */
[-C--:B------:R-:W-:Y:S01]  /*b650*/  FFMA.FTZ R37, R5, R3.reuse, R7 ;  /* 0x0000000305257223 */ /* 0x080fe20000010007 */
[--C-:B------:R-:W-:Y:S01]  /*b660*/  HADD2.F32 R20, -RZ, R10.reuse.H0_H0 ;  /* 0x2000000aff147230 */ /* 0x100fe20000004100 */
[----:B------:R-:W-:Y:S01]  /*b670*/  FFMA.FTZ R39, R16, R3, -R6 ;  /* 0x0000000310277223 */ /* 0x000fe20000010806 */
[----:B------:R-:W-:Y:S01]  /*b680*/  HADD2.F32 R25, -RZ, R10.H1_H1 ;  /* 0x3000000aff197230 */ /* 0x000fe20000004100 */
[-C--:B------:R-:W-:Y:S01]  /*b690*/  FMUL.FTZ R6, R8, R55.reuse ;  /* 0x0000003708067220 */ /* 0x080fe20000410000 */
[----:B------:R-:W-:Y:S01]  /*b6a0*/  HADD2.F32 R16, -RZ, R24.H0_H0 ;  /* 0x20000018ff107230 */ /* 0x000fe20000004100 */
[----:B------:R-:W-:Y:S01]  /*b6b0*/  FMUL.FTZ R5, R17, R55 ;  /* 0x0000003711057220 */ /* 0x000fe20000410000 */
[----:B------:R-:W-:-:S02]  /*b6c0*/  HADD2.F32 R10, -RZ, R15.H0_H0 ;  /* 0x2000000fff0a7230 */ /* 0x000fc40000004100 */
[----:B------:R-:W-:Y:S01]  /*b6d0*/  HADD2.F32 R0, -RZ, R65.H0_H0 ;  /* 0x20000041ff007230 */ /* 0x000fe20000004100 */
[----:B------:R-:W-:Y:S01]  /*b6e0*/  FFMA.FTZ R24, R17, R16, -R6 ;  /* 0x0000001011187223 */ /* 0x000fe20000010806 */
[----:B------:R-:W-:Y:S02]  /*b6f0*/  HADD2.F32 R18, -RZ, R11.H0_H0 ;  /* 0x2000000bff127230 */ /* 0x000fe40000004100 */
[----:B------:R-:W-:Y:S01]  /*b700*/  HADD2.F32 R9, -RZ, R15.H1_H1 ;  /* 0x3000000fff097230 */ /* 0x000fe20000004100 */
[-C--:B------:R-:W-:Y:S01]  /*b710*/  FMUL.FTZ R6, R10, R0.reuse ;  /* 0x000000000a067220 */ /* 0x080fe20000410000 */
[--C-:B------:R-:W-:Y:S01]  /*b720*/  HADD2.F32 R13, -RZ, R12.reuse.H0_H0 ;  /* 0x2000000cff0d7230 */ /* 0x100fe20000004100 */
[----:B------:R-:W-:Y:S01]  /*b730*/  FMUL.FTZ R0, R18, R0 ;  /* 0x0000000012007220 */ /* 0x000fe20000410000 */
[----:B------:R-:W-:Y:S02]  /*b740*/  HADD2.F32 R15, -RZ, R12.H1_H1 ;  /* 0x3000000cff0f7230 */ /* 0x000fe40000004100 */
[----:B------:R-:W-:-:S02]  /*b750*/  HADD2.F32 R12, -RZ, R14.H0_H0 ;  /* 0x2000000eff0c7230 */ /* 0x000fc40000004100 */
[----:B------:R-:W-:Y:S02]  /*b760*/  HADD2.F32 R22, -RZ, R14.H1_H1 ;  /* 0x3000000eff167230 */ /* 0x000fe40000004100 */
[----:B------:R-:W-:Y:S02]  /*b770*/  HADD2.F32 R3, -RZ, R65.H1_H1 ;  /* 0x30000041ff037230 */ /* 0x000fe40000004100 */
[----:B------:R-:W-:Y:S01]  /*b780*/  HADD2.F32 R14, -RZ, R21.H0_H0 ;  /* 0x20000015ff0e7230 */ /* 0x000fe20000004100 */
[----:B------:R-:W-:Y:S01]  /*b790*/  FFMA.FTZ R21, R8, R16, R5 ;  /* 0x0000001008157223 */ /* 0x000fe20000010005 */
[----:B------:R-:W-:Y:S01]  /*b7a0*/  HADD2.F32 R11, -RZ, R11.H1_H1 ;  /* 0x3000000bff0b7230 */ /* 0x000fe20000004100 */
[-C--:B------:R-:W-:Y:S01]  /*b7b0*/  FFMA.FTZ R18, R18, R3.reuse, -R6 ;  /* 0x0000000312127223 */ /* 0x080fe20000010806 */
[----:B------:R-:W-:Y:S01]  /*b7c0*/  HADD2.F32 R7, -RZ, R27.H0_H0 ;  /* 0x2000001bff077230 */ /* 0x000fe20000004100 */
[-C--:B------:R-:W-:Y:S02]  /*b7d0*/  FMUL.FTZ R6, R9, R14.reuse ;  /* 0x0000000e09067220 */ /* 0x080fe40000410000 */
[----:B------:R-:W-:Y:S01]  /*b7e0*/  FFMA.FTZ R17, R10, R3, R0 ;  /* 0x000000030a117223 */ /* 0x000fe20000010000 */
[--C-:B------:R-:W-:Y:S01]  /*b7f0*/  HADD2.F32 R3, -RZ, R66.reuse.H0_H0 ;  /* 0x20000042ff037230 */ /* 0x100fe20000004100 */
[C---:B------:R-:W-:Y:S01]  /*b800*/  FMUL.FTZ R5, R11.reuse, R14 ;  /* 0x0000000e0b057220 */ /* 0x040fe20000410000 */
[----:B------:R-:W-:Y:S01]  /*b810*/  HADD2.F32 R0, -RZ, R66.H1_H1 ;  /* 0x30000042ff007230 */ /* 0x000fe20000004100 */
[-C--:B------:R-:W-:Y:S01]  /*b820*/  FFMA.FTZ R16, R11, R7.reuse, -R6 ;  /* 0x000000070b107223 */ /* 0x080fe20000010806 */
[--C-:B------:R-:W-:Y:S01]  /*b830*/  HADD2.F32 R6, -RZ, R67.reuse.H0_H0 ;  /* 0x20000043ff067230 */ /* 0x100fe20000004100 */
[----:B------:R-:W-:Y:S01]  /*b840*/  FFMA.FTZ R11, R9, R7, R5 ;  /* 0x00000007090b7223 */ /* 0x000fe20000010005 */
[----:B------:R-:W-:Y:S01]  /*b850*/  HADD2.F32 R5, -RZ, R67.H1_H1 ;  /* 0x30000043ff057230 */ /* 0x000fe20000004100 */
[-C--:B------:R-:W-:Y:S01]  /*b860*/  FMUL.FTZ R8, R13, R3.reuse ;  /* 0x000000030d087220 */ /* 0x080fe20000410000 */
[----:B------:R-:W-:Y:S01]  /*b870*/  HADD2.F32 R9, -RZ, R42.H0_H0 ;  /* 0x2000002aff097230 */ /* 0x000fe20000004100 */
[----:B------:R-:W-:Y:S01]  /*b880*/  FMUL.FTZ R7, R19, R3 ;  /* 0x0000000313077220 */ /* 0x000fe20000410000 */
[----:B------:R-:W-:Y:S01]  /*b890*/  F2FP.PACK_AB R11, R11, R17 ;  /* 0x000000110b0b723e */ /* 0x000fe200000000ff */
[----:B------:R-:W-:-:S02]  /*b8a0*/  FMUL.FTZ R3, R12, R0 ;  /* 0x000000000c037220 */ /* 0x000fc40000410000 */
[C---:B------:R-:W-:Y:S02]  /*b8b0*/  FMUL.FTZ R0, R20.reuse, R0 ;  /* 0x0000000014007220 */ /* 0x040fe40000410000 */
[-C--:B------:R-:W-:Y:S01]  /*b8c0*/  FFMA.FTZ R14, R20, R5.reuse, -R3 ;  /* 0x00000005140e7223 */ /* 0x080fe20000010803 */
[----:B------:R-:W-:Y:S01]  /*b8d0*/  HADD2.F32 R3, -RZ, R41.H0_H0 ;  /* 0x20000029ff037230 */ /* 0x000fe20000004100 */
[----:B------:R-:W-:Y:S01]  /*b8e0*/  FFMA.FTZ R10, R12, R5, R0 ;  /* 0x000000050c0a7223 */ /* 0x000fe20000010000 */
[----:B------:R-:W-:Y:S01]  /*b8f0*/  HADD2.F32 R0, -RZ, R40.H0_H0 ;  /* 0x20000028ff007230 */ /* 0x000fe20000004100 */
[-C--:B------:R-:W-:Y:S02]  /*b900*/  FFMA.FTZ R19, R19, R6.reuse, -R8 ;  /* 0x0000000613137223 */ /* 0x080fe40000010808 */
[----:B------:R-:W-:Y:S01]  /*b910*/  FFMA.FTZ R8, R13, R6, R7 ;  /* 0x000000060d087223 */ /* 0x000fe20000010007 */
[----:B------:R-:W-:Y:S01]  /*b920*/  HADD2.F32 R7, -RZ, R43.H0_H0 ;  /* 0x2000002bff077230 */ /* 0x000fe20000004100 */
[----:B------:R-:W-:Y:S01]  /*b930*/  FMUL.FTZ R6, R15, R3 ;  /* 0x000000030f067220 */ /* 0x000fe20000410000 */
[----:B------:R-:W-:Y:S01]  /*b940*/  F2FP.PACK_AB R13, R24, R39 ;  /* 0x00000027180d723e */ /* 0x000fe200000000ff */
[----:B------:R-:W-:-:S02]  /*b950*/  FMUL.FTZ R5, R23, R3 ;  /* 0x0000000317057220 */ /* 0x000fc40000410000 */
[-C--:B------:R-:W-:Y:S02]  /*b960*/  FMUL.FTZ R3, R22, R0.reuse ;  /* 0x0000000016037220 */ /* 0x080fe40000410000 */
[----:B------:R-:W-:Y:S02]  /*b970*/  FMUL.FTZ R0, R25, R0 ;  /* 0x0000000019007220 */ /* 0x000fe40000410000 */
[----:B------:R-:W-:Y:S02]  /*b980*/  FFMA.FTZ R6, R23, R7, -R6 ;  /* 0x0000000717067223 */ /* 0x000fe40000010806 */
[----:B------:R-:W-:Y:S02]  /*b990*/  FFMA.FTZ R3, R25, R9, -R3 ;  /* 0x0000000919037223 */ /* 0x000fe40000010803 */
[----:B------:R-:W-:Y:S01]  /*b9a0*/  FFMA.FTZ R5, R15, R7, R5 ;  /* 0x000000070f057223 */ /* 0x000fe20000010005 */
[----:B------:R-:W-:Y:S01]  /*b9b0*/  F2FP.PACK_AB R15, R16, R18 ;  /* 0x00000012100f723e */ /* 0x000fe200000000ff */
[----:B------:R-:W-:Y:S01]  /*b9c0*/  FFMA.FTZ R0, R22, R9, R0 ;  /* 0x0000000916007223 */ /* 0x000fe20000010000 */
[----:B------:R-:W-:-:S02]  /*b9d0*/  F2FP.PACK_AB R12, R6, R19 ;  /* 0x00000013060c723e */ /* 0x000fc400000000ff */
[----:B------:R-:W-:Y:S02]  /*b9e0*/  F2FP.PACK_AB R14, R3, R14 ;  /* 0x0000000e030e723e */ /* 0x000fe400000000ff */
[----:B------:R-:W-:Y:S02]  /*b9f0*/  F2FP.PACK_AB R9, R21, R37 ;  /* 0x000000251509723e */ /* 0x000fe400000000ff */
[----:B------:R-:W-:Y:S01]  /*ba00*/  F2FP.PACK_AB R8, R5, R8 ;  /* 0x000000080508723e */ /* 0x000fe200000000ff */
[----:B------:R1:W-:Y:S01]  /*ba10*/  STS.128 [R38+0x6100], R12 ;  /* 0x0061000c26007388 */ /* 0x0003e20000000c00 */
[----:B------:R-:W-:-:S05]  /*ba20*/  F2FP.PACK_AB R10, R0, R10 ;  /* 0x0000000a000a723e */ /* 0x000fca00000000ff */
[----:B------:R1:W-:Y:S02]  /*ba30*/  STS.128 [R36+0x6100], R8 ;  /* 0x0061000824007388 */ /* 0x0003e40000000c00 */
.L_x_413:
[----:B------:R-:W-:Y:S05]  /*ba40*/  BSYNC B0 ;  /* 0x0000000000007941 */ /* 0x000fea0003800000 */
.L_x_412:
        /* <DEDUP_REMOVED lines=9> */
[----:B------:R-:W-:-:S02]  /*bae0*/  LOP3.LUT R5, R0, 0x38, R26, 0xf8, !PT ;  /* 0x0000003800057812 */ /* 0x000fc400078ef81a */
[----:B------:R-:W-:Y:S02]  /*baf0*/  SHF.R.U32.HI R7, RZ, 0x3, R0 ;  /* 0x00000003ff077819 */ /* 0x000fe40000011600 */
[----:B------:R-:W-:Y:S02]  /*bb00*/  LOP3.LUT R6, R3, 0xfffffe00, RZ, 0xc0, !PT ;  /* 0xfffffe0003067812 */ /* 0x000fe400078ec0ff */
[----:B-1----:R-:W-:Y:S02]  /*bb10*/  SHF.R.U64 R38, R34, 0x10, R35 ;  /* 0x0000001022267819 */ /* 0x002fe40000001223 */
[----:B------:R-:W-:Y:S02]  /*bb20*/  LOP3.LUT R3, R6, R5, R7, 0xf6, !PT ;  /* 0x0000000506037212 */ /* 0x000fe400078ef607 */
[----:B------:R-:W-:Y:S02]  /*bb30*/  IADD3 R5, R26, c[0x0][0x27c], RZ ;  /* 0x00009f001a057a10 */ /* 0x000fe40007ffe0ff */
[----:B------:R-:W-:Y:S01]  /*bb40*/  SHF.L.U32 R37, R3, 0x1, RZ ;  /* 0x0000000103257819 */ /* 0x000fe200000006ff */
[----:B------:R-:W-:Y:S01]  /*bb50*/  HADD2.F32 R3, -RZ, R68.H1_H1 ;  /* 0x30000044ff037230 */ /* 0x000fe20000004100 */
[----:B------:R-:W-:-:S02]  /*bb60*/  LOP3.LUT R0, R0, 0x38, R5, 0xf8, !PT ;  /* 0x0000003800007812 */ /* 0x000fc400078ef805 */
[----:B------:R-:W-:Y:S01]  /*bb70*/  SHF.R.U32.HI R5, RZ, 0x10, R31 ;  /* 0x00000010ff057819 */ /* 0x000fe2000001161f */
[----:B------:R-:W1:Y:S01]  /*bb80*/  LDS.128 R8, [R37+0x6100] ;  /* 0x0061000025087984 */ /* 0x000e620000000c00 */
[----:B------:R-:W-:Y:S02]  /*bb90*/  LOP3.LUT R0, R6, R0, R7, 0xf6, !PT ;  /* 0x0000000006007212 */ /* 0x000fe400078ef607 */
[----:B------:R-:W-:Y:S02]  /*bba0*/  SHF.R.U64 R34, R32, 0x10, R33 ;  /* 0x0000001020227819 */ /* 0x000fe40000001221 */
[----:B------:R-:W-:Y:S01]  /*bbb0*/  SHF.L.U32 R36, R0, 0x1, RZ ;  /* 0x0000000100247819 */ /* 0x000fe200000006ff */
[----:B------:R-:W-:Y:S01]  /*bbc0*/  HADD2.F32 R0, -RZ, R68.H0_H0 ;  /* 0x20000044ff007230 */ /* 0x000fe20000004100 */
[----:B------:R-:W-:Y:S01]  /*bbd0*/  SHF.R.U64 R32, R28, 0x10, R29 ;  /* 0x000000101c207819 */ /* 0x000fe2000000121d */
[----:B------:R-:W-:Y:S01]  /*bbe0*/  HADD2.F32 R28, -RZ, R5.H0_H0 ;  /* 0x20000005ff1c7230 */ /* 0x000fe20000004100 */
[----:B------:R-:W-:Y:S01]  /*bbf0*/  SHF.R.U32.HI R19, RZ, 0x10, R35 ;  /* 0x00000010ff137819 */ /* 0x000fe20000011623 */
[----:B------:R-:W2:Y:S01]  /*bc00*/  LDS.128 R12, [R36+0x6100] ;  /* 0x00610000240c7984 */ /* 0x000ea20000000c00 */
[----:B------:R-:W-:-:S02]  /*bc10*/  SHF.R.U64 R35, R30, 0x10, R31 ;  /* 0x000000101e237819 */ /* 0x000fc4000000121f */
[----:B------:R-:W-:Y:S02]  /*bc20*/  SHF.R.U32.HI R22, RZ, 0x10, R29 ;  /* 0x00000010ff167819 */ /* 0x000fe4000001161d */
[----:B------:R-:W-:Y:S01]  /*bc30*/  SHF.R.U32.HI R24, RZ, 0x10, R33 ;  /* 0x00000010ff187819 */ /* 0x000fe20000011621 */
[----:B-1----:R-:W-:Y:S02]  /*bc40*/  HADD2.F32 R16, -RZ, R11.H0_H0 ;  /* 0x2000000bff107230 */ /* 0x002fe40000004100 */
[--C-:B------:R-:W-:Y:S02]  /*bc50*/  HADD2.F32 R20, -RZ, R8.reuse.H0_H0 ;  /* 0x20000008ff147230 */ /* 0x100fe40000004100 */
[----:B------:R-:W-:Y:S01]  /*bc60*/  HADD2.F32 R25, -RZ, R8.H1_H1 ;  /* 0x30000008ff197230 */ /* 0x000fe20000004100 */
[----:B------:R-:W-:Y:S01]  /*bc70*/  FMUL.FTZ R7, R16, R0 ;  /* 0x0000000010077220 */ /* 0x000fe20000410000 */
[--C-:B------:R-:W-:Y:S02]  /*bc80*/  HADD2.F32 R17, -RZ, R9.reuse.H0_H0 ;  /* 0x20000009ff117230 */ /* 0x100fe40000004100 */
[----:B------:R-:W-:-:S02]  /*bc90*/  HADD2.F32 R18, -RZ, R9.H1_H1 ;  /* 0x30000009ff127230 */ /* 0x000fc40000004100 */
[--C-:B--2---:R-:W-:Y:S02]  /*bca0*/  HADD2.F32 R5, -RZ, R15.reuse.H0_H0 ;  /* 0x2000000fff057230 */ /* 0x104fe40000004100 */
[--C-:B------:R-:W-:Y:S02]  /*bcb0*/  HADD2.F32 R21, -RZ, R10.reuse.H0_H0 ;  /* 0x2000000aff157230 */ /* 0x100fe40000004100 */
[----:B------:R-:W-:Y:S01]  /*bcc0*/  HADD2.F32 R27, -RZ, R10.H1_H1 ;  /* 0x3000000aff1b7230 */ /* 0x000fe20000004100 */
[C---:B------:R-:W-:Y:S01]  /*bcd0*/  FMUL.FTZ R6, R5.reuse, R0 ;  /* 0x0000000005067220 */ /* 0x040fe20000410000 */
[----:B------:R-:W-:Y:S01]  /*bce0*/  HADD2.F32 R8, -RZ, R15.H1_H1 ;  /* 0x3000000fff087230 */ /* 0x000fe20000004100 */
[-C--:B------:R-:W-:Y:S01]  /*bcf0*/  FFMA.FTZ R30, R5, R3.reuse, R7 ;  /* 0x00000003051e7223 */ /* 0x080fe20000010007 */
[--C-:B------:R-:W-:Y:S01]  /*bd00*/  HADD2.F32 R10, -RZ, R13.reuse.H0_H0 ;  /* 0x2000000dff0a7230 */ /* 0x100fe20000004100 */
[----:B------:R-:W-:Y:S01]  /*bd10*/  FFMA.FTZ R31, R16, R3, -R6 ;  /* 0x00000003101f7223 */ /* 0x000fe20000010806 */
[----:B------:R-:W-:Y:S01]  /*bd20*/  HADD2.F32 R9, -RZ, R13.H1_H1 ;  /* 0x3000000dff097230 */ /* 0x000fe20000004100 */
[----:B------:R-:W-:Y:S01]  /*bd30*/  FMUL.FTZ R6, R8, R28 ;  /* 0x0000001c08067220 */ /* 0x000fe20000410000 */
[----:B------:R-:W-:-:S02]  /*bd40*/  HADD2.F32 R13, -RZ, R12.H0_H0 ;  /* 0x2000000cff0d7230 */ /* 0x000fc40000004100 */
[----:B------:R-:W-:Y:S02]  /*bd50*/  HADD2.F32 R15, -RZ, R12.H1_H1 ;  /* 0x3000000cff0f7230 */ /* 0x000fe40000004100 */
[--C-:B------:R-:W-:Y:S02]  /*bd60*/  HADD2.F32 R12, -RZ, R14.reuse.H0_H0 ;  /* 0x2000000eff0c7230 */ /* 0x100fe40000004100 */
[----:B------:R-:W-:Y:S02]  /*bd70*/  HADD2.F32 R23, -RZ, R14.H1_H1 ;  /* 0x3000000eff177230 */ /* 0x000fe40000004100 */
[----:B------:R-:W-:Y:S02]  /*bd80*/  HADD2.F32 R11, -RZ, R11.H1_H1 ;  /* 0x3000000bff0b7230 */ /* 0x000fe40000004100 */
[----:B------:R-:W-:Y:S02]  /*bd90*/  HADD2.F32 R14, -RZ, R19.H0_H0 ;  /* 0x20000013ff0e7230 */ /* 0x000fe40000004100 */
[--C-:B------:R-:W-:Y:S01]  /*bda0*/  HADD2.F32 R0, -RZ, R69.reuse.H0_H0 ;  /* 0x20000045ff007230 */ /* 0x100fe20000004100 */
[C---:B------:R-:W-:Y:S01]  /*bdb0*/  FMUL.FTZ R5, R11.reuse, R28 ;  /* 0x0000001c0b057220 */ /* 0x040fe20000410000 */
[----:B------:R-:W-:Y:S01]  /*bdc0*/  HADD2.F32 R3, -RZ, R69.H1_H1 ;  /* 0x30000045ff037230 */ /* 0x000fe20000004100 */
[----:B------:R-:W-:Y:S01]  /*bdd0*/  FFMA.FTZ R29, R11, R14, -R6 ;  /* 0x0000000e0b1d7223 */ /* 0x000fe20000010806 */
[----:B------:R-:W-:Y:S01]  /*bde0*/  HADD2.F32 R11, -RZ, R22.H0_H0 ;  /* 0x20000016ff0b7230 */ /* 0x000fe20000004100 */
[-C--:B------:R-:W-:Y:S01]  /*bdf0*/  FMUL.FTZ R6, R10, R0.reuse ;  /* 0x000000000a067220 */ /* 0x080fe20000410000 */
[----:B------:R-:W-:Y:S01]  /*be00*/  HADD2.F32 R7, -RZ, R24.H0_H0 ;  /* 0x20000018ff077230 */ /* 0x000fe20000004100 */
[----:B------:R-:W-:-:S02]  /*be10*/  FMUL.FTZ R0, R17, R0 ;  /* 0x0000000011007220 */ /* 0x000fc40000410000 */
[----:B------:R-:W-:Y:S02]  /*be20*/  FFMA.FTZ R28, R8, R14, R5 ;  /* 0x0000000e081c7223 */ /* 0x000fe40000010005 */
[-C--:B------:R-:W-:Y:S02]  /*be30*/  FFMA.FTZ R22, R17, R3.reuse, -R6 ;  /* 0x0000000311167223 */ /* 0x080fe40000010806 */
[----:B------:R-:W-:Y:S01]  /*be40*/  FFMA.FTZ R19, R10, R3, R0 ;  /* 0x000000030a137223 */ /* 0x000fe20000010000 */
[--C-:B------:R-:W-:Y:S01]  /*be50*/  HADD2.F32 R3, -RZ, R70.reuse.H0_H0 ;  /* 0x20000046ff037230 */ /* 0x100fe20000004100 */
[CC--:B------:R-:W-:Y:S01]  /*be60*/  FMUL.FTZ R6, R9.reuse, R11.reuse ;  /* 0x0000000b09067220 */ /* 0x0c0fe20000410000 */
[----:B------:R-:W-:Y:S01]  /*be70*/  HADD2.F32 R0, -RZ, R70.H1_H1 ;  /* 0x30000046ff007230 */ /* 0x000fe20000004100 */
[----:B------:R-:W-:Y:S01]  /*be80*/  FMUL.FTZ R5, R18, R11 ;  /* 0x0000000b12057220 */ /* 0x000fe20000410000 */
[----:B------:R-:W-:Y:S01]  /*be90*/  F2FP.PACK_AB R11, R28, R30 ;  /* 0x0000001e1c0b723e */ /* 0x000fe200000000ff */
[-C--:B------:R-:W-:Y:S01]  /*bea0*/  FFMA.FTZ R18, R18, R7.reuse, -R6 ;  /* 0x0000000712127223 */ /* 0x080fe20000010806 */
[--C-:B------:R-:W-:Y:S01]  /*beb0*/  HADD2.F32 R6, -RZ, R71.reuse.H0_H0 ;  /* 0x20000047ff067230 */ /* 0x100fe20000004100 */
[----:B------:R-:W-:Y:S01]  /*bec0*/  FFMA.FTZ R9, R9, R7, R5 ;  /* 0x0000000709097223 */ /* 0x000fe20000010005 */
[----:B------:R-:W-:Y:S01]  /*bed0*/  HADD2.F32 R5, -RZ, R71.H1_H1 ;  /* 0x30000047ff057230 */ /* 0x000fe20000004100 */
[----:B------:R-:W-:-:S02]  /*bee0*/  FMUL.FTZ R8, R13, R3 ;  /* 0x000000030d087220 */ /* 0x000fc40000410000 */
[----:B------:R-:W-:Y:S01]  /*bef0*/  FMUL.FTZ R7, R20, R3 ;  /* 0x0000000314077220 */ /* 0x000fe20000410000 */
[----:B------:R-:W-:Y:S01]  /*bf00*/  F2FP.PACK_AB R9, R9, R19 ;  /* 0x000000130909723e */ /* 0x000fe200000000ff */
[CC--:B------:R-:W-:Y:S02]  /*bf10*/  FMUL.FTZ R3, R12.reuse, R0.reuse ;  /* 0x000000000c037220 */ /* 0x0c0fe40000410000 */
[C---:B------:R-:W-:Y:S02]  /*bf20*/  FMUL.FTZ R0, R21.reuse, R0 ;  /* 0x0000000015007220 */ /* 0x040fe40000410000 */
[-C--:B------:R-:W-:Y:S01]  /*bf30*/  FFMA.FTZ R14, R21, R5.reuse, -R3 ;  /* 0x00000005150e7223 */ /* 0x080fe20000010803 */
[----:B------:R-:W-:Y:S01]  /*bf40*/  HADD2.F32 R3, -RZ, R32.H0_H0 ;  /* 0x20000020ff037230 */ /* 0x000fe20000004100 */
[----:B------:R-:W-:Y:S01]  /*bf50*/  FFMA.FTZ R10, R12, R5, R0 ;  /* 0x000000050c0a7223 */ /* 0x000fe20000010000 */
[----:B------:R-:W-:Y:S01]  /*bf60*/  HADD2.F32 R0, -RZ, R35.H0_H0 ;  /* 0x20000023ff007230 */ /* 0x000fe20000004100 */
[-C--:B------:R-:W-:Y:S01]  /*bf70*/  FFMA.FTZ R17, R20, R6.reuse, -R8 ;  /* 0x0000000614117223 */ /* 0x080fe20000010808 */
[----:B------:R-:W-:Y:S01]  /*bf80*/  HADD2.F32 R8, -RZ, R38.H0_H0 ;  /* 0x20000026ff087230 */ /* 0x000fe20000004100 */
[----:B------:R-:W-:Y:S01]  /*bf90*/  FFMA.FTZ R16, R13, R6, R7 ;  /* 0x000000060d107223 */ /* 0x000fe20000010007 */
[----:B------:R-:W-:Y:S01]  /*bfa0*/  HADD2.F32 R7, -RZ, R34.H0_H0 ;  /* 0x20000022ff077230 */ /* 0x000fe20000004100 */
[-C--:B------:R-:W-:Y:S01]  /*bfb0*/  FMUL.FTZ R6, R15, R3.reuse ;  /* 0x000000030f067220 */ /* 0x080fe20000410000 */
[----:B------:R-:W-:Y:S01]  /*bfc0*/  F2FP.PACK_AB R13, R18, R22 ;  /* 0x00000016120d723e */ /* 0x000fe200000000ff */
[----:B------:R-:W-:-:S02]  /*bfd0*/  FMUL.FTZ R5, R25, R3 ;  /* 0x0000000319057220 */ /* 0x000fc40000410000 */
[-C--:B------:R-:W-:Y:S02]  /*bfe0*/  FMUL.FTZ R3, R23, R0.reuse ;  /* 0x0000000017037220 */ /* 0x080fe40000410000 */
[----:B------:R-:W-:Y:S02]  /*bff0*/  FMUL.FTZ R0, R27, R0 ;  /* 0x000000001b007220 */ /* 0x000fe40000410000 */
[-C--:B------:R-:W-:Y:S02]  /*c000*/  FFMA.FTZ R6, R25, R7.reuse, -R6 ;  /* 0x0000000719067223 */ /* 0x080fe40000010806 */
[-C--:B------:R-:W-:Y:S02]  /*c010*/  FFMA.FTZ R3, R27, R8.reuse, -R3 ;  /* 0x000000081b037223 */ /* 0x080fe40000010803 */
[----:B------:R-:W-:Y:S01]  /*c020*/  FFMA.FTZ R5, R15, R7, R5 ;  /* 0x000000070f057223 */ /* 0x000fe20000010005 */
[----:B------:R-:W-:Y:S01]  /*c030*/  F2FP.PACK_AB R15, R29, R31 ;  /* 0x0000001f1d0f723e */ /* 0x000fe200000000ff */
[----:B------:R-:W-:Y:S01]  /*c040*/  FFMA.FTZ R0, R23, R8, R0 ;  /* 0x0000000817007223 */ /* 0x000fe20000010000 */
[----:B------:R-:W-:-:S02]  /*c050*/  F2FP.PACK_AB R12, R6, R17 ;  /* 0x00000011060c723e */ /* 0x000fc400000000ff */
[----:B------:R-:W-:Y:S02]  /*c060*/  F2FP.PACK_AB R14, R3, R14 ;  /* 0x0000000e030e723e */ /* 0x000fe400000000ff */
[----:B------:R-:W-:Y:S02]  /*c070*/  F2FP.PACK_AB R8, R5, R16 ;  /* 0x000000100508723e */ /* 0x000fe400000000ff */
[----:B------:R-:W-:Y:S01]  /*c080*/  F2FP.PACK_AB R10, R0, R10 ;  /* 0x0000000a000a723e */ /* 0x000fe200000000ff */
[----:B------:R1:W-:Y:S04]  /*c090*/  STS.128 [R37+0x6100], R12 ;  /* 0x0061000c25007388 */ /* 0x0003e80000000c00 */
[----:B------:R1:W-:Y:S02]  /*c0a0*/  STS.128 [R36+0x6100], R8 ;  /* 0x0061000824007388 */ /* 0x0003e40000000c00 */
.L_x_415:
[----:B------:R-:W-:Y:S05]  /*c0b0*/  BSYNC B0 ;  /* 0x0000000000007941 */ /* 0x000fea0003800000 */
.L_x_414:
        /* <DEDUP_REMOVED lines=12> */
[----:B------:R-:W-:Y:S02]  /*c180*/  SHF.R.U32.HI R19, RZ, 0x10, R51 ;  /* 0x00000010ff137819 */ /* 0x000fe40000011633 */
[----:B------:R-:W-:Y:S02]  /*c190*/  LOP3.LUT R3, R6, R5, R7, 0xf6, !PT ;  /* 0x0000000506037212 */ /* 0x000fe400078ef607 */
[----:B------:R-:W-:Y:S02]  /*c1a0*/  IADD3 R5, R26, c[0x0][0x27c], RZ ;  /* 0x00009f001a057a10 */ /* 0x000fe40007ffe0ff */
[----:B------:R-:W-:Y:S01]  /*c1b0*/  SHF.L.U32 R31, R3, 0x1, RZ ;  /* 0x00000001031f7819 */ /* 0x000fe200000006ff */
[----:B------:R-:W-:Y:S01]  /*c1c0*/  HADD2.F32 R3, -RZ, R75.H1_H1 ;  /* 0x3000004bff037230 */ /* 0x000fe20000004100 */
[----:B------:R-:W-:-:S02]  /*c1d0*/  LOP3.LUT R0, R0, 0x38, R5, 0xf8, !PT ;  /* 0x0000003800007812 */ /* 0x000fc400078ef805 */
[----:B------:R-:W-:Y:S01]  /*c1e0*/  SHF.R.U32.HI R5, RZ, 0x10, R47 ;  /* 0x00000010ff057819 */ /* 0x000fe2000001162f */
[----:B-1----:R-:W1:Y:S01]  /*c1f0*/  LDS.128 R8, [R31+0x6100] ;  /* 0x006100001f087984 */ /* 0x002e620000000c00 */
[----:B------:R-:W-:Y:S02]  /*c200*/  LOP3.LUT R0, R6, R0, R7, 0xf6, !PT ;  /* 0x0000000006007212 */ /* 0x000fe400078ef607 */
[----:B------:R-:W-:Y:S01]  /*c210*/  SHF.R.U32.HI R22, RZ, 0x10, R45 ;  /* 0x00000010ff167819 */ /* 0x000fe2000001162d */
[----:B------:R-:W-:Y:S01]  /*c220*/  HADD2.F32 R28, -RZ, R5.H0_H0 ;  /* 0x20000005ff1c7230 */ /* 0x000fe20000004100 */
[----:B------:R-:W-:Y:S01]  /*c230*/  SHF.L.U32 R29, R0, 0x1, RZ ;  /* 0x00000001001d7819 */ /* 0x000fe200000006ff */
[----:B------:R-:W-:Y:S01]  /*c240*/  HADD2.F32 R0, -RZ, R75.H0_H0 ;  /* 0x2000004bff007230 */ /* 0x000fe20000004100 */
[----:B------:R-:W-:Y:S02]  /*c250*/  SHF.R.U32.HI R24, RZ, 0x10, R49 ;  /* 0x00000010ff187819 */ /* 0x000fe40000011631 */
[----:B------:R-:W-:Y:S01]  /*c260*/  SHF.R.U64 R33, R44, 0x10, R45 ;  /* 0x000000102c217819 */ /* 0x000fe2000000122d */
[----:B------:R-:W2:Y:S01]  /*c270*/  LDS.128 R12, [R29+0x6100] ;  /* 0x006100001d0c7984 */ /* 0x000ea20000000c00 */
[----:B------:R-:W-:-:S02]  /*c280*/  SHF.R.U64 R35, R46, 0x10, R47 ;  /* 0x000000102e237819 */ /* 0x000fc4000000122f */
[----:B------:R-:W-:Y:S02]  /*c290*/  SHF.R.U64 R36, R50, 0x10, R51 ;  /* 0x0000001032247819 */ /* 0x000fe40000001233 */
[----:B------:R-:W-:Y:S01]  /*c2a0*/  SHF.R.U64 R37, R48, 0x10, R49 ;  /* 0x0000001030257819 */ /* 0x000fe20000001231 */
        /* <DEDUP_REMOVED lines=71> */
.L_x_417:
[----:B------:R-:W-:Y:S05]  /*c720*/  BSYNC B0 ;  /* 0x0000000000007941 */ /* 0x000fea0003800000 */
.L_x_416:
        /* <DEDUP_REMOVED lines=13> */
[----:B------:R-:W-:Y:S01]  /*c800*/  IADD3 R5, R26, c[0x0][0x27c], RZ ;  /* 0x00009f001a057a10 */ /* 0x000fe20007ffe0ff */
[----:B------:R-:W-:Y:S01]  /*c810*/  HADD2.F32 R19, -RZ, R19.H0_H0 ;  /* 0x20000013ff137230 */ /* 0x000fe20000004100 */
        /* <DEDUP_REMOVED lines=16> */
[--C-:B-1----:R-:W-:Y:S02]  /*c920*/  HADD2.F32 R16, -RZ, R11.reuse.H0_H0 ;  /* 0x2000000bff107230 */ /* 0x102fe40000004100 */
[----:B------:R-:W-:Y:S02]  /*c930*/  HADD2.F32 R11, -RZ, R11.H1_H1 ;  /* 0x3000000bff0b7230 */ /* 0x000fe40000004100 */
[--C-:B------:R-:W-:Y:S01]  /*c940*/  HADD2.F32 R20, -RZ, R8.reuse.H0_H0 ;  /* 0x20000008ff147230 */ /* 0x100fe20000004100 */
[----:B------:R-:W-:Y:S01]  /*c950*/  FMUL.FTZ R7, R16, R0 ;  /* 0x0000000010077220 */ /* 0x000fe20000410000 */
[----:B------:R-:W-:Y:S02]  /*c960*/  HADD2.F32 R26, -RZ, R8.H1_H1 ;  /* 0x30000008ff1a7230 */ /* 0x000fe40000004100 */
[----:B------:R-:W-:-:S02]  /*c970*/  HADD2.F32 R17, -RZ, R9.H0_H0 ;  /* 0x20000009ff117230 */ /* 0x000fc40000004100 */
[--C-:B--2---:R-:W-:Y:S02]  /*c980*/  HADD2.F32 R5, -RZ, R15.reuse.H0_H0 ;  /* 0x2000000fff057230 */ /* 0x104fe40000004100 */
[----:B------:R-:W-:Y:S02]  /*c990*/  HADD2.F32 R15, -RZ, R15.H1_H1 ;  /* 0x3000000fff0f7230 */ /* 0x000fe40000004100 */
[----:B------:R-:W-:Y:S01]  /*c9a0*/  HADD2.F32 R8, -RZ, R13.H0_H0 ;  /* 0x2000000dff087230 */ /* 0x000fe20000004100 */
[C---:B------:R-:W-:Y:S01]  /*c9b0*/  FMUL.FTZ R6, R5.reuse, R0 ;  /* 0x0000000005067220 */ /* 0x040fe20000410000 */
[----:B------:R-:W-:Y:S01]  /*c9c0*/  HADD2.F32 R0, -RZ, R81.H0_H0 ;  /* 0x20000051ff007230 */ /* 0x000fe20000004100 */
[-C--:B------:R-:W-:Y:S01]  /*c9d0*/  FFMA.FTZ R31, R5, R3.reuse, R7 ;  /* 0x00000003051f7223 */ /* 0x080fe20000010007 */
[----:B------:R-:W-:Y:S01]  /*c9e0*/  HADD2.F32 R13, -RZ, R13.H1_H1 ;  /* 0x3000000dff0d7230 */ /* 0x000fe20000004100 */
[----:B------:R-:W-:Y:S01]  /*c9f0*/  FFMA.FTZ R33, R16, R3, -R6 ;  /* 0x0000000310217223 */ /* 0x000fe20000010806 */
[----:B------:R-:W-:Y:S01]  /*ca00*/  HADD2.F32 R3, -RZ, R81.H1_H1 ;  /* 0x30000051ff037230 */ /* 0x000fe20000004100 */
[-C--:B------:R-:W-:Y:S01]  /*ca10*/  FMUL.FTZ R6, R15, R28.reuse ;  /* 0x0000001c0f067220 */ /* 0x080fe20000410000 */
[----:B------:R-:W-:Y:S01]  /*ca20*/  HADD2.F32 R9, -RZ, R9.H1_H1 ;  /* 0x30000009ff097230 */ /* 0x000fe20000004100 */
[C---:B------:R-:W-:Y:S01]  /*ca30*/  FMUL.FTZ R5, R11.reuse, R28 ;  /* 0x0000001c0b057220 */ /* 0x040fe20000410000 */
[----:B------:R-:W-:Y:S01]  /*ca40*/  HADD2.F32 R7, -RZ, R25.H0_H0 ;  /* 0x20000019ff077230 */ /* 0x000fe20000004100 */
[-C--:B------:R-:W-:Y:S01]  /*ca50*/  FFMA.FTZ R28, R11, R19.reuse, -R6 ;  /* 0x000000130b1c7223 */ /* 0x080fe20000010806 */
[----:B------:R-:W-:Y:S01]  /*ca60*/  HADD2.F32 R11, -RZ, R22.H0_H0 ;  /* 0x20000016ff0b7230 */ /* 0x000fe20000004100 */
[CC--:B------:R-:W-:Y:S01]  /*ca70*/  FMUL.FTZ R6, R8.reuse, R0.reuse ;  /* 0x0000000008067220 */ /* 0x0c0fe20000410000 */
[--C-:B------:R-:W-:Y:S01]  /*ca80*/  HADD2.F32 R21, -RZ, R10.reuse.H0_H0 ;  /* 0x2000000aff157230 */ /* 0x100fe20000004100 */
[----:B------:R-:W-:Y:S01]  /*ca90*/  FMUL.FTZ R0, R17, R0 ;  /* 0x0000000011007220 */ /* 0x000fe20000410000 */
[----:B------:R-:W-:Y:S01]  /*caa0*/  HADD2.F32 R27, -RZ, R10.H1_H1 ;  /* 0x3000000aff1b7230 */ /* 0x000fe20000004100 */
[----:B------:R-:W-:Y:S01]  /*cab0*/  FFMA.FTZ R22, R15, R19, R5 ;  /* 0x000000130f167223 */ /* 0x000fe20000010005 */
[----:B------:R-:W-:Y:S01]  /*cac0*/  HADD2.F32 R18, -RZ, R12.H0_H0 ;  /* 0x2000000cff127230 */ /* 0x000fe20000004100 */
[----:B------:R-:W-:Y:S01]  /*cad0*/  FFMA.FTZ R19, R17, R3, -R6 ;  /* 0x0000000311137223 */ /* 0x000fe20000010806 */
[--C-:B------:R-:W-:Y:S01]  /*cae0*/  HADD2.F32 R10, -RZ, R14.reuse.H0_H0 ;  /* 0x2000000eff0a7230 */ /* 0x100fe20000004100 */
[----:B------:R-:W-:Y:S01]  /*caf0*/  FMUL.FTZ R6, R13, R11 ;  /* 0x0000000b0d067220 */ /* 0x000fe20000410000 */
[----:B------:R-:W-:Y:S01]  /*cb00*/  HADD2.F32 R24, -RZ, R14.H1_H1 ;  /* 0x3000000eff187230 */ /* 0x000fe20000004100 */
        /* <DEDUP_REMOVED lines=9> */
[----:B------:R-:W-:Y:S01]  /*cba0*/  HADD2.F32 R23, -RZ, R12.H1_H1 ;  /* 0x3000000cff177230 */ /* 0x000fe20000004100 */
[----:B------:R-:W-:Y:S01]  /*cbb0*/  FMUL.FTZ R7, R20, R3 ;  /* 0x0000000314077220 */ /* 0x000fe20000410000 */
[----:B------:R-:W-:Y:S01]  /*cbc0*/  F2FP.PACK_AB R15, R28, R33 ;  /* 0x000000211c0f723e */ /* 0x000fe200000000ff */
[-C--:B------:R-:W-:Y:S01]  /*cbd0*/  FMUL.FTZ R3, R10, R0.reuse ;  /* 0x000000000a037220 */ /* 0x080fe20000410000 */
[----:B------:R-:W-:Y:S01]  /*cbe0*/  F2FP.PACK_AB R13, R16, R19 ;  /* 0x00000013100d723e */ /* 0x000fe200000000ff */
[C---:B------:R-:W-:Y:S01]  /*cbf0*/  FMUL.FTZ R0, R21.reuse, R0 ;  /* 0x0000000015007220 */ /* 0x040fe20000410000 */
[----:B------:R-:W-:Y:S01]  /*cc00*/  F2FP.PACK_AB R11, R22, R31 ;  /* 0x0000001f160b723e */ /* 0x000fe200000000ff */
        /* <DEDUP_REMOVED lines=8> */
[----:B------:R-:W-:Y:S01]  /*cc90*/  FMUL.FTZ R6, R23, R3 ;  /* 0x0000000317067220 */ /* 0x000fe20000410000 */
[----:B------:R-:W-:Y:S01]  /*cca0*/  F2FP.PACK_AB R9, R9, R17 ;  /* 0x000000110909723e */ /* 0x000fe200000000ff */
[----:B------:R-:W-:-:S02]  /*ccb0*/  FMUL.FTZ R5, R26, R3 ;  /* 0x000000031a057220 */ /* 0x000fc40000410000 */
[-C--:B------:R-:W-:Y:S02]  /*ccc0*/  FMUL.FTZ R3, R24, R0.reuse ;  /* 0x0000000018037220 */ /* 0x080fe40000410000 */
[C---:B------:R-:W-:Y:S02]  /*ccd0*/  FMUL.FTZ R0, R27.reuse, R0 ;  /* 0x000000001b007220 */ /* 0x040fe40000410000 */
[-C--:B------:R-:W-:Y:S02]  /*cce0*/  FFMA.FTZ R6, R26, R7.reuse, -R6 ;  /* 0x000000071a067223 */ /* 0x080fe40000010806 */
[----:B------:R-:W-:Y:S02]  /*ccf0*/  FFMA.FTZ R3, R27, R8, -R3 ;  /* 0x000000081b037223 */ /* 0x000fe40000010803 */
[----:B------:R-:W-:Y:S01]  /*cd00*/  FFMA.FTZ R5, R23, R7, R5 ;  /* 0x0000000717057223 */ /* 0x000fe20000010005 */
[----:B------:R-:W-:Y:S01]  /*cd10*/  F2FP.PACK_AB R12, R6, R12 ;  /* 0x0000000c060c723e */ /* 0x000fe200000000ff */
[----:B------:R-:W-:Y:S01]  /*cd20*/  FFMA.FTZ R0, R24, R8, R0 ;  /* 0x0000000818007223 */ /* 0x000fe20000010000 */
[----:B------:R-:W-:-:S02]  /*cd30*/  F2FP.PACK_AB R14, R3, R14 ;  /* 0x0000000e030e723e */ /* 0x000fc400000000ff */
[----:B------:R-:W-:Y:S02]  /*cd40*/  F2FP.PACK_AB R8, R5, R18 ;  /* 0x000000120508723e */ /* 0x000fe400000000ff */
[----:B------:R-:W-:Y:S01]  /*cd50*/  F2FP.PACK_AB R10, R0, R10 ;  /* 0x0000000a000a723e */ /* 0x000fe200000000ff */
[----:B------:R1:W-:Y:S04]  /*cd60*/  STS.128 [R30+0x6100], R12 ;  /* 0x0061000c1e007388 */ /* 0x0003e80000000c00 */
[----:B------:R1:W-:Y:S02]  /*cd70*/  STS.128 [R29+0x6100], R8 ;  /* 0x006100081d007388 */ /* 0x0003e40000000c00 */
.L_x_405:
[----:B------:R-:W-:Y:S05]  /*cd80*/  BSYNC B2 ;  /* 0x0000000000027941 */ /* 0x000fea0003800000 */
.L_x_383:
[----:B------:R-:W-:Y:S01]  /*cd90*/  SHF.R.S32.HI R6, RZ, 0x4, R88 ;  /* 0x00000004ff067819 */ /* 0x000fe20000011458 */
[----:B------:R-:W-:Y:S01]  /*cda0*/  IMAD.SHL.U32 R7, R83, 0x40, RZ ;  /* 0x0000004053077824 */ /* 0x000fe200078e00ff */
[----:B------:R-:W-:-:S04]  /*cdb0*/  DEPBAR.LE SB0, 0x0 ;  /* 0x000080000000791a */ /* 0x000fc80000000000 */
[----:B---3--:R-:W-:Y:S01]  /*cdc0*/  LEA.HI R0, R88, R6, RZ, 0x1 ;  /* 0x0000000658007211 */ /* 0x008fe200078f08ff */
        /* <DEDUP_REMOVED lines=10> */
[----:B------:R-:W-:Y:S01]  /*ce70*/  IMAD.MOV.U32 R37, RZ, RZ, R93 ;  /* 0x000000ffff257224 */ /* 0x000fe200078e005d */
[----:B------:R-:W-:Y:S01]  /*ce80*/  BAR.SYNC.DEFER_BLOCKING 0x0 ;  /* 0x0000000000007b1d */ /* 0x000fe20000010000 */
        /* <DEDUP_REMOVED lines=11> */
[----:B------:R-:W-:-:S02]  /*cf40*/  LOP3.LUT R81, R8, R7, RZ, 0x3c, !PT ;  /* 0x0000000708517212 */ /* 0x000fc400078e3cff */
[----:B------:R-:W-:Y:S01]  /*cf50*/  ISETP.GE.AND P1, PT, R52, c[0x0][0x1d4], PT ;  /* 0x0000750034007a0c */ /* 0x000fe20003f26270 */
[----:B------:R-:W-:Y:S02]  /*cf60*/  IMAD R0, R6, 0x200, R0 ;  /* 0x0000020006007824 */ /* 0x000fe400078e0200 */
[----:B------:R-:W-:Y:S01]  /*cf70*/  IMAD.IADD R3, R81, 0x1, R3 ;  /* 0x0000000151037824 */ /* 0x000fe200078e0203 */
[C---:B------:R-:W-:Y:S01]  /*cf80*/  ISETP.LT.OR P3, PT, R73.reuse, 0x1, P1 ;  /* 0x000000014900780c */ /* 0x040fe20000f61670 */
[----:B------:R-:W-:Y:S01]  /*cf90*/  IMAD.SHL.U32 R212, R0, 0x2, RZ ;  /* 0x0000000200d47824 */ /* 0x000fe200078e00ff */
[----:B------:R-:W-:Y:S01]  /*cfa0*/  ISETP.LT.OR P4, PT, R73, 0x11, P1 ;  /* 0x000000114900780c */ /* 0x000fe20000f81670 */
[----:B------:R-:W-:Y:S01]  /*cfb0*/  IMAD.SHL.U32 R219, R3, 0x2, RZ ;  /* 0x0000000203db7824 */ /* 0x000fe200078e00ff */
[----:B------:R-:W-:Y:S01]  /*cfc0*/  ISETP.LT.OR P2, PT, R73, 0x21, P1 ;  /* 0x000000214900780c */ /* 0x000fe20000f41670 */
[----:B------:R-:W-:Y:S01]  /*cfd0*/  IMAD.WIDE.U32 R6, R208, c[0x0][0x208], RZ ;  /* 0x00008200d0067a25 */ /* 0x000fe200078e00ff */
[----:B------:R-:W-:Y:S01]  /*cfe0*/  LDSM.16.M88.4 R24, [R212+0x3900] ;  /* 0x00390000d418783b */ /* 0x000fe20000000200 */
[----:B------:R-:W-:-:S02]  /*cff0*/  IADD3 R0, R212, 0x3100, RZ ;  /* 0x00003100d4007810 */ /* 0x000fc40007ffe0ff */
[----:B------:R-:W-:Y:S01]  /*d000*/  IADD3 R223, R212, 0x3120, RZ ;  /* 0x00003120d4df7810 */ /* 0x000fe20007ffe0ff */
[----:B------:R-:W1:Y:S01]  /*d010*/  LDSM.16.M88.4 R12, [R219+0x6100] ;  /* 0x00610000db0c783b */ /* 0x000e620000000200 */
[----:B------:R-:W-:Y:S01]  /*d020*/  @P0 IADD3 R223, R0, -0x20, RZ ;  /* 0xffffffe000df0810 */ /* 0x000fe20007ffe0ff */
[----:B------:R-:W-:Y:S02]  /*d030*/  IMAD R0, R87, c[0x0][0x208], RZ ;  /* 0x0000820057007a24 */ /* 0x000fe400078e02ff */
[----:B------:R-:W2:Y:S01]  /*d040*/  LDSM.16.M88.4 R8, [R219+0x8100] ;  /* 0x00810000db08783b */ /* 0x000ea20000000200 */
[----:B------:R-:W-:Y:S01]  /*d050*/  IMAD.MOV.U32 R3, RZ, RZ, c[0x0][0x208] ;  /* 0x00008200ff037624 */ /* 0x000fe200078e00ff */
[----:B------:R-:W-:Y:S01]  /*d060*/  IADD3 R228, R223, 0x800, RZ ;  /* 0x00000800dfe47810 */ /* 0x000fe20007ffe0ff */
[----:B------:R-:W-:Y:S01]  /*d070*/  IMAD R0, R208, c[0x0][0x20c], R0 ;  /* 0x00008300d0007a24 */ /* 0x000fe200078e0200 */
[----:B------:R-:W3:Y:S01]  /*d080*/  LDSM.16.M88.4 R20, [R212+0x4100] ;  /* 0x00410000d414783b */ /* 0x000ee20000000200 */
[C---:B------:R-:W-:Y:S01]  /*d090*/  IMAD.SHL.U32 R54, R3.reuse, 0x20, RZ ;  /* 0x0000002003367824 */ /* 0x040fe200078e00ff */
[----:B------:R-:W-:Y:S01]  /*d0a0*/  SHF.L.U64.HI R5, R3, R211, c[0x0][0x20c] ;  /* 0x0000830003057619 */ /* 0x000fe200000102d3 */
[----:B------:R-:W-:Y:S01]  /*d0b0*/  IMAD.IADD R0, R7, 0x1, R0 ;  /* 0x0000000107007824 */ /* 0x000fe200078e0200 */
[----:B------:R-:W4:Y:S01]  /*d0c0*/  LDSM.16.M88.4 R28, [R212+0x3100] ;  /* 0x00310000d41c783b */ /* 0x000f220000000200 */
[----:B------:R-:W-:Y:S01]  /*d0d0*/  IMAD.WIDE.U32 R6, R6, 0x60, R36 ;  /* 0x0000006006067825 */ /* 0x000fe200078e0024 */
[----:B------:R-:W-:-:S02]  /*d0e0*/  IADD3 R227, R223, 0x1000, RZ ;  /* 0x00001000dfe37810 */ /* 0x000fc40007ffe0ff */
[----:B------:R-:W3:Y:S01]  /*d0f0*/  LDSM.16.M88.4 R16, [R212+0x4900] ;  /* 0x00490000d410783b */ /* 0x000ee20000000200 */
[----:B------:R-:W-:Y:S01]  /*d100*/  IMAD R0, R0, 0x60, RZ ;  /* 0x0000006000007824 */ /* 0x000fe200078e02ff */
[----:B------:R-:W-:Y:S01]  /*d110*/  IADD3 R226, R223, 0x1800, RZ ;  /* 0x00001800dfe27810 */ /* 0x000fe20007ffe0ff */
[--C-:B------:R-:W-:Y:S01]  /*d120*/  IMAD R222, R2, 0x2, R219.reuse ;  /* 0x0000000202de7824 */ /* 0x100fe200078e02db */
[----:B------:R-:W3:Y:S01]  /*d130*/  LDSM.16.M88.4 R32, [R212+0x5100] ;  /* 0x00510000d420783b */ /* 0x000ee20000000200 */
[----:B------:R-:W-:Y:S01]  /*d140*/  IMAD.IADD R0, R7, 0x1, R0 ;  /* 0x0000000107007824 */ /* 0x000fe200078e0200 */
[----:B------:R-:W-:Y:S01]  /*d150*/  IADD3 R225, R223, 0x2000, RZ ;  /* 0x00002000dfe17810 */ /* 0x000fe20007ffe0ff */
[----:B------:R-:W-:Y:S01]  /*d160*/  IMAD R220, R4, 0x2, R219 ;  /* 0x0000000204dc7824 */ /* 0x000fe200078e02db */
[----:B------:R-:W-:Y:S03]  /*d170*/  LDSM.16.M88.4 R44, [R223] ;  /* 0x00000000df2c783b */ /* 0x000fe60000000200 */
[----:B------:R-:W-:Y:S01]  /*d180*/  IMAD R221, R2, 0x2, R220 ;  /* 0x0000000202dd7824 */ /* 0x000fe200078e02dc */
[----:B------:R-:W-:Y:S04]  /*d190*/  LDSM.16.M88.4 R40, [R223+0x800] ;  /* 0x00080000df28783b */ /* 0x000fe80000000200 */
[----:B------:R-:W-:Y:S01]  /*d1a0*/  LDSM.16.M88.4 R36, [R223+0x1000] ;  /* 0x00100000df24783b */ /* 0x000fe20000000200 */
[-C--:B-1----:R-:W-:Y:S08]  /*d1b0*/  HMMA.16816.F32 R140, R12, R24.reuse, RZ ;  /* 0x000000180c8c723c */ /* 0x082ff000000018ff */
[C---:B--2---:R-:W-:Y:S08]  /*d1c0*/  HMMA.16816.F32 R48, R8.reuse, R24, RZ ;  /* 0x000000180830723c */ /* 0x044ff000000018ff */
[-C--:B------:R-:W-:Y:S08]  /*d1d0*/  HMMA.16816.F32 R100, R8, R26.reuse, RZ ;  /* 0x0000001a0864723c */ /* 0x080ff000000018ff */
[----:B-----5:R-:W-:Y:S01]  /*d1e0*/  HMMA.16816.F32 R148, R12, R26, RZ ;  /* 0x0000001a0c94723c */ /* 0x020fe200000018ff */
[----:B------:R-:W1:Y:S07]  /*d1f0*/  LDSM.16.M88.4 R24, [R212+0x5900] ;  /* 0x00590000d418783b */ /* 0x000e6e0000000200 */
[-C--:B---3--:R-:W-:Y:S08]  /*d200*/  HMMA.16816.F32 R96, R8, R22.reuse, RZ ;  /* 0x000000160860723c */ /* 0x088ff000000018ff */
[C---:B------:R-:W-:Y:S07]  /*d210*/  HMMA.16816.F32 R144, R12.reuse, R22, RZ ;  /* 0x000000160c90723c */ /* 0x040fee00000018ff */
[C---:B------:R-:W-:Y:S01]  /*d220*/  LEA R22, P0, R6.reuse, c[0x0][0x1f8], 0x1 ;  /* 0x00007e0006167a11 */ /* 0x040fe200078008ff */
[----:B------:R-:W-:Y:S03]  /*d230*/  HMMA.16816.F32 R136, R12, R20, RZ ;  /* 0x000000140c88723c */ /* 0x000fe600000018ff */
[----:B------:R-:W-:Y:S01]  /*d240*/  LEA.HI.X R23, R6, c[0x0][0x1fc], R0, 0x1, P0 ;  /* 0x00007f0006177a11 */ /* 0x000fe200000f0c00 */
[----:B------:R-:W-:-:S04]  /*d250*/  IMAD.MOV.U32 R0, RZ, RZ, 0x40 ;  /* 0x00000040ff007424 */ /* 0x000fc800078e00ff */
[----:B------:R-:W-:Y:S07]  /*d260*/  HMMA.16816.F32 R68, R8, R20, RZ ;  /* 0x000000140844723c */ /* 0x000fee00000018ff */
[----:B------:R-:W-:Y:S01]  /*d270*/  IADD3 R20, P0, R54, R22, RZ ;  /* 0x0000001636147210 */ /* 0x000fe20007f1e0ff */
[----:B----4-:R-:W-:Y:S04]  /*d280*/  HMMA.16816.F32 R180, R12, R28, RZ ;  /* 0x0000001c0cb4723c */ /* 0x010fe800000018ff */
[----:B------:R-:W-:-:S04]  /*d290*/  IMAD.X R21, R5, 0x1, R23, P0 ;  /* 0x0000000105157824 */ /* 0x000fc800000e0617 */
[C---:B------:R-:W-:Y:S08]  /*d2a0*/  HMMA.16816.F32 R152, R12.reuse, R30, RZ ;  /* 0x0000001e0c98723c */ /* 0x040ff000000018ff */
[C---:B------:R-:W-:Y:S08]  /*d2b0*/  HMMA.16816.F32 R132, R12.reuse, R16, RZ ;  /* 0x000000100c84723c */ /* 0x040ff000000018ff */
[C---:B------:R-:W-:Y:S08]  /*d2c0*/  HMMA.16816.F32 R156, R12.reuse, R18, RZ ;  /* 0x000000120c9c723c */ /* 0x040ff000000018ff */
[C---:B------:R-:W-:Y:S08]  /*d2d0*/  HMMA.16816.F32 R124, R12.reuse, R32, RZ ;  /* 0x000000200c7c723c */ /* 0x040ff000000018ff */
[C---:B------:R-:W-:Y:S08]  /*d2e0*/  HMMA.16816.F32 R168, R12.reuse, R34, RZ ;  /* 0x000000220ca8723c */ /* 0x040ff000000018ff */
[C---:B-1----:R-:W-:Y:S08]  /*d2f0*/  HMMA.16816.F32 R116, R12.reuse, R24, RZ ;  /* 0x000000180c74723c */ /* 0x042ff000000018ff */
[----:B------:R-:W-:Y:S07]  /*d300*/  HMMA.16816.F32 R108, R12, R26, RZ ;  /* 0x0000001a0c6c723c */ /* 0x000fee00000018ff */
[-C--:B------:R-:W-:Y:S01]  /*d310*/  IADD3 R12, P0, R20, R54.reuse, RZ ;  /* 0x00000036140c7210 */ /* 0x080fe20007f1e0ff */
[----:B------:R-:W-:Y:S04]  /*d320*/  HMMA.16816.F32 R56, R8, R28, RZ ;  /* 0x0000001c0838723c */ /* 0x000fe800000018ff */
[----:B------:R-:W-:Y:S01]  /*d330*/  IMAD.X R13, R21, 0x1, R5, P0 ;  /* 0x00000001150d7824 */ /* 0x000fe200000e0605 */
[----:B------:R-:W-:-:S03]  /*d340*/  IADD3 R6, P0, R12, R54, RZ ;  /* 0x000000360c067210 */ /* 0x000fc60007f1e0ff */
[----:B------:R-:W-:Y:S01]  /*d350*/  HMMA.16816.F32 R92, R8, R30, RZ ;  /* 0x0000001e085c723c */ /* 0x000fe200000018ff */
[----:B------:R-:W-:Y:S01]  /*d360*/  LDSM.16.M88.4 R28, [R223+0x2000] ;  /* 0x00200000df1c783b */ /* 0x000fe20000000200 */
[----:B------:R-:W-:Y:S01]  /*d370*/  IMAD.X R7, R13, 0x1, R5, P0 ;  /* 0x000000010d077824 */ /* 0x000fe200000e0605 */
[----:B------:R-:W-:-:S05]  /*d380*/  IADD3 R14, P0, R6, R54, RZ ;  /* 0x00000036060e7210 */ /* 0x000fca0007f1e0ff */
[----:B------:R-:W-:Y:S01]  /*d390*/  HMMA.16816.F32 R64, R8, R16, RZ ;  /* 0x000000100840723c */ /* 0x000fe200000018ff */
[----:B------:R-:W-:-:S07]  /*d3a0*/  IMAD.X R15, R7, 0x1, R5, P0 ;  /* 0x00000001070f7824 */ /* 0x000fce00000e0605 */
[C---:B------:R-:W-:Y:S01]  /*d3b0*/  HMMA.16816.F32 R128, R8.reuse, R18, RZ ;  /* 0x000000120880723c */ /* 0x040fe200000018ff */
[----:B------:R-:W1:Y:S07]  /*d3c0*/  LDSM.16.M88.4 R16, [R222+0x8100] ;  /* 0x00810000de10783b */ /* 0x000e6e0000000200 */
[C---:B------:R-:W-:Y:S08]  /*d3d0*/  HMMA.16816.F32 R60, R8.reuse, R32, RZ ;  /* 0x00000020083c723c */ /* 0x040ff000000018ff */
[C---:B------:R-:W-:Y:S01]  /*d3e0*/  HMMA.16816.F32 R120, R8.reuse, R34, RZ ;  /* 0x000000220878723c */ /* 0x040fe200000018ff */
[----:B------:R-:W2:Y:S07]  /*d3f0*/  LDSM.16.M88.4 R32, [R223+0x1800] ;  /* 0x00180000df20783b */ /* 0x000eae0000000200 */
[C---:B------:R-:W-:Y:S08]  /*d400*/  HMMA.16816.F32 R76, R8.reuse, R24, RZ ;  /* 0x00000018084c723c */ /* 0x040ff000000018ff */
[----:B------:R-:W-:Y:S01]  /*d410*/  HMMA.16816.F32 R112, R8, R26, RZ ;  /* 0x0000001a0870723c */ /* 0x000fe200000018ff */
[----:B------:R-:W3:Y:S04]  /*d420*/  LDSM.16.M88.4 R24, [R223+0x2800] ;  /* 0x00280000df18783b */ /* 0x000ee80000000200 */
[----:B------:R-:W4:Y:S04]  /*d430*/  LDSM.16.M88.4 R8, [R222+0x6100] ;  /* 0x00610000de08783b */ /* 0x000f280000000200 */
[----:B------:R-:W-:Y:S01]  /*d440*/  @!PT LDS RZ, [RZ] ;  /* 0x00000000fffff984 */ /* 0x000fe20000000800 */
[----:B------:R-:W-:Y:S01]  /*d450*/  @!PT LDS RZ, [RZ] ;  /* 0x00000000fffff984 */ /* 0x000fe20000000800 */
[----:B------:R-:W-:Y:S01]  /*d460*/  @!PT LDS RZ, [RZ] ;  /* 0x00000000fffff984 */ /* 0x000fe20000000800 */
[----:B------:R2:W-:Y:S01]  /*d470*/  LDGSTS.E.BYPASS.LTC128B.128 [R231+0x100], [R22.64], !P3 ;  /* 0x0010000016e77fae */ /* 0x0005e2000d901d48 */
[C---:B------:R-:W-:Y:S01]  /*d480*/  ISETP.LT.OR P3, PT, R73.reuse, 0x41, P1 ;  /* 0x000000414900780c */ /* 0x040fe20000f61670 */
[----:B-1----:R-:W-:Y:S02]  /*d490*/  HMMA.16816.F32 R104, R16, R44, R56 ;  /* 0x0000002c1068723c */ /* 0x002fe40000001838 */
[----:B------:R1:W-:Y:S01]  /*d4a0*/  LDGSTS.E.BYPASS.LTC128B.128 [R231+0x900], [R20.64], !P4 ;  /* 0x0090000014e77fae */ /* 0x0003e2000e101d48 */
[----:B------:R-:W-:-:S02]  /*d4b0*/  ISETP.LT.OR P4, PT, R73, 0x31, P1 ;  /* 0x000000314900780c */ /* 0x000fc40000f81670 */
[----:B------:R-:W-:Y:S01]  /*d4c0*/  ISETP.LT.OR P1, PT, R73, 0x51, P1 ;  /* 0x000000514900780c */ /* 0x000fe20000f21670 */
[----:B------:R1:W-:Y:S01]  /*d4d0*/  LDGSTS.E.BYPASS.LTC128B.128 [R231+0x1100], [R12.64], !P2 ;  /* 0x011000000ce77fae */ /* 0x0003e2000d101d48 */
[----:B------:R-:W-:Y:S01]  /*d4e0*/  LOP3.LUT P2, RZ, R83, 0x4, RZ, 0xc0, !PT ;  /* 0x0000000453ff7812 */ /* 0x000fe2000784c0ff */
[----:B------:R-:W-:Y:S03]  /*d4f0*/  HMMA.16816.F32 R84, R16, R40, R48 ;  /* 0x000000281054723c */ /* 0x000fe60000001830 */
[----:B------:R-:W-:-:S05]  /*d500*/  SEL R0, R0, 0xffffffc0, !P2 ;  /* 0xffffffc000007807 */ /* 0x000fca0005000000 */
[----:B------:R1:W-:Y:S01]  /*d510*/  LDGSTS.E.BYPASS.LTC128B.128 [R231+0x1900], [R6.64], !P4 ;  /* 0x0190000006e77fae */ /* 0x0003e2000e101d48 */
[----:B------:R-:W-:Y:S01]  /*d520*/  IMAD.IADD R218, R212, 0x1, R0 ;  /* 0x00000001d4da7824 */ /* 0x000fe200078e0200 */
[C---:B------:R-:W-:Y:S01]  /*d530*/  HMMA.16816.F32 R68, R16.reuse, R36, R68 ;  /* 0x000000241044723c */ /* 0x040fe20000001844 */
[----:B------:R-:W-:Y:S01]  /*d540*/  IMAD.IADD R217, R0, 0x1, R223 ;  /* 0x0000000100d97824 */ /* 0x000fe200078e02df */
[----:B------:R4:W-:Y:S06]  /*d550*/  LDGSTS.E.BYPASS.LTC128B.128 [R231+0x2100], [R14.64], !P3 ;  /* 0x021000000ee77fae */ /* 0x0009ec000d901d48 */
[C---:B--2---:R-:W-:Y:S08]  /*d560*/  HMMA.16816.F32 R64, R16.reuse, R32, R64 ;  /* 0x000000201040723c */ /* 0x044ff00000001840 */
[C---:B---3--:R-:W-:Y:S08]  /*d570*/  HMMA.16816.F32 R76, R16.reuse, R24, R76 ;  /* 0x00000018104c723c */ /* 0x048ff0000000184c */
[----:B------:R-:W-:Y:S01]  /*d580*/  HMMA.16816.F32 R92, R16, R46, R92 ;  /* 0x0000002e105c723c */ /* 0x000fe2000000185c */
[----:B-1----:R-:W-:-:S05]  /*d590*/  IADD3 R6, P0, R14, R54, RZ ;  /* 0x000000360e067210 */ /* 0x002fca0007f1e0ff */
[----:B------:R-:W-:Y:S01]  /*d5a0*/  IMAD.X R7, R15, 0x1, R5, P0 ;  /* 0x000000010f077824 */ /* 0x000fe200000e0605 */
[----:B------:R-:W-:Y:S01]  /*d5b0*/  ISETP.GT.AND P0, PT, R208, R224, PT ;  /* 0x000000e0d000720c */ /* 0x000fe20003f04270 */
[C---:B----4-:R-:W-:Y:S01]  /*d5c0*/  HMMA.16816.F32 R12, R16.reuse, R28, R60 ;  /* 0x0000001c100c723c */ /* 0x050fe2000000183c */
[----:B------:R-:W-:Y:S02]  /*d5d0*/  IADD3 R224, R223, 0x2800, RZ ;  /* 0x00002800dfe07810 */ /* 0x000fe40007ffe0ff */
[----:B------:R1:W-:Y:S04]  /*d5e0*/  LDGSTS.E.BYPASS.LTC128B.128 [R231+0x2900], [R6.64], !P1 ;  /* 0x0290000006e77fae */ /* 0x0003e8000c901d48 */
[----:B------:R-:W-:Y:S01]  /*d5f0*/  LDSM.16.M88.4 R20, [R220+0x8100] ;  /* 0x00810000dc14783b */ /* 0x000fe20000000200 */
[C---:B------:R-:W-:Y:S03]  /*d600*/  HMMA.16816.F32 R100, R16.reuse, R42, R100 ;  /* 0x0000002a1064723c */ /* 0x040fe60000001864 */
[----:B------:R-:W2:Y:S04]  /*d610*/  LDSM.16.M88.4 R72, [R218+0x5100] ;  /* 0x00510000da48783b */ /* 0x000ea80000000200 */
[----:B------:R-:W3:Y:S01]  /*d620*/  LDSM.16.M88.4 R56, [R218+0x3900] ;  /* 0x00390000da38783b */ /* 0x000ee20000000200 */
[C---:B------:R-:W-:Y:S03]  /*d630*/  HMMA.16816.F32 R96, R16.reuse, R38, R96 ;  /* 0x000000261060723c */ /* 0x040fe60000001860 */
[----:B------:R-:W4:Y:S04]  /*d640*/  LDSM.16.M88.4 R88, [R218+0x5900] ;  /* 0x00590000da58783b */ /* 0x000f280000000200 */
[----:B------:R-:W-:Y:S01]  /*d650*/  LDSM.16.M88.4 R60, [R218+0x3100] ;  /* 0x00310000da3c783b */ /* 0x000fe20000000200 */
[C---:B------:R-:W-:Y:S03]  /*d660*/  HMMA.16816.F32 R176, R16.reuse, R34, R128 ;  /* 0x0000002210b0723c */ /* 0x040fe60000001880 */
[----:B------:R-:W-:Y:S04]  /*d670*/  LDSM.16.M88.4 R52, [R218+0x4100] ;  /* 0x00410000da34783b */ /* 0x000fe80000000200 */
[----:B------:R-:W-:Y:S01]  /*d680*/  LDSM.16.M88.4 R48, [R218+0x4900] ;  /* 0x00490000da30783b */ /* 0x000fe20000000200 */
[C---:B------:R-:W-:Y:S03]  /*d690*/  HMMA.16816.F32 R192, R16.reuse, R30, R120 ;  /* 0x0000001e10c0723c */ /* 0x040fe60000001878 */
[----:B------:R-:W0:Y:S05]  /*d6a0*/  LDGDEPBAR ;  /* 0x00000000000079af */ /* 0x000e2a0000000000 */
[----:B------:R-:W-:Y:S01]  /*d6b0*/  HMMA.16816.F32 R172, R16, R26, R112 ;  /* 0x0000001a10ac723c */ /* 0x000fe20000001870 */
[----:B------:R-:W1:Y:S07]  /*d6c0*/  LDSM.16.M88.4 R16, [R220+0x6100] ;  /* 0x00610000dc10783b */ /* 0x000e6e0000000200 */
[C---:B------:R-:W-:Y:S08]  /*d6d0*/  HMMA.16816.F32 R184, R8.reuse, R40, R140 ;  /* 0x0000002808b8723c */ /* 0x040ff0000000188c */
[C---:B------:R-:W-:Y:S08]  /*d6e0*/  HMMA.16816.F32 R188, R8.reuse, R36, R136 ;  /* 0x0000002408bc723c */ /* 0x040ff00000001888 */
[C---:B------:R-:W-:Y:S08]  /*d6f0*/  HMMA.16816.F32 R200, R8.reuse, R28, R124 ;  /* 0x0000001c08c8723c */ /* 0x040ff0000000187c */
[C---:B------:R-:W-:Y:S01]  /*d700*/  HMMA.16816.F32 R136, R8.reuse, R42, R148 ;  /* 0x0000002a0888723c */ /* 0x040fe20000001894 */
[----:B------:R-:W-:Y:S07]  /*d710*/  LDSM.16.M88.4 R40, [R217+0x800] ;  /* 0x00080000d928783b */ /* 0x000fee0000000200 */
        /* <DEDUP_REMOVED lines=8> */
[C---:B------:R-:W-:Y:S08]  /*d7a0*/  HMMA.16816.F32 R204, R8.reuse, R24, R116 ;  /* 0x0000001808cc723c */ /* 0x040ff00000001874 */
[C---:B------:R-:W-:Y:S01]  /*d7b0*/  HMMA.16816.F32 R168, R8.reuse, R30, R168 ;  /* 0x0000001e08a8723c */ /* 0x040fe200000018a8 */
[----:B------:R-:W-:Y:S07]  /*d7c0*/  LDSM.16.M88.4 R28, [R217+0x2000] ;  /* 0x00200000d91c783b */ /* 0x000fee0000000200 */
[----:B------:R-:W-:Y:S01]  /*d7d0*/  HMMA.16816.F32 R164, R8, R26, R108 ;  /* 0x0000001a08a4723c */ /* 0x000fe2000000186c */
[----:B------:R-:W-:Y:S04]  /*d7e0*/  LDSM.16.M88.4 R8, [R221+0x8100] ;  /* 0x00810000dd08783b */ /* 0x000fe80000000200 */
[----:B------:R-:W-:Y:S03]  /*d7f0*/  LDSM.16.M88.4 R24, [R217+0x2800] ;  /* 0x00280000d918783b */ /* 0x000fe60000000200 */
[----:B--2---:R-:W-:Y:S01]  /*d800*/  HMMA.16816.F32 R132, R20, R72, R12 ;  /* 0x000000481484723c */ /* 0x004fe2000000180c */
[----:B------:R-:W2:Y:S01]  /*d810*/  LDSM.16.M88.4 R12, [R221+0x6100] ;  /* 0x00610000dd0c783b */ /* 0x000ea20000000200 */
[----:B------:R-:W-:-:S06]  /*d820*/  DEPBAR.LE SB0, 0x0 ;  /* 0x000080000000791a */ /* 0x000fcc0000000000 */
[C---:B---3--:R-:W-:Y:S08]  /*d830*/  HMMA.16816.F32 R152, R20.reuse, R56, R84 ;  /* 0x000000381498723c */ /* 0x048ff00000001854 */
[----:B----4-:R-:W-:Y:S08]  /*d840*/  HMMA.16816.F32 R128, R20, R88, R76 ;  /* 0x000000581480723c */ /* 0x010ff0000000184c */
[----:B-1----:R-:W-:Y:S08]  /*d850*/  HMMA.16816.F32 R84, R16, R56, R184 ;  /* 0x000000381054723c */ /* 0x002ff000000018b8 */
[C---:B------:R-:W-:Y:S08]  /*d860*/  HMMA.16816.F32 R148, R20.reuse, R52, R68 ;  /* 0x000000341494723c */ /* 0x040ff00000001844 */
[C---:B------:R-:W-:Y:S08]  /*d870*/  HMMA.16816.F32 R140, R20.reuse, R48, R64 ;  /* 0x00000030148c723c */ /* 0x040ff00000001840 */
        /* <DEDUP_REMOVED lines=18> */
[C---:B--2---:R-:W-:Y:S08]  /*d9a0*/  HMMA.16816.F32 R88, R12.reuse, R40, R84 ;  /* 0x000000280c58723c */ /* 0x044ff00000001854 */
        /* <DEDUP_REMOVED lines=22> */
[----:B------:R-:W-:Y:S01]  /*db10*/  HMMA.16816.F32 R48, R12, R26, R16 ;  /* 0x0000001a0c30723c */ /* 0x000fe20000001810 */
[----:B------:R-:W-:Y:S06]  /*db20*/  BAR.SYNC.DEFER_BLOCKING 0x0 ;  /* 0x0000000000007b1d */ /* 0x000fec0000010000 */
[----:B------:R-:W-:Y:S05]  /*db30*/  @!P0 BRA `(.L_x_418) ;  /* 0x000001d000008947 */ /* 0x000fea0003800000 */
[----:B------:R-:W-:-:S04]  /*db40*/  IADD3 R0, R245, -0x2, RZ ;  /* 0xfffffffef5007810 */ /* 0x000fc80007ffe0ff */
[----:B------:R-:W-:Y:S01]  /*db50*/  SHF.R.S32.HI R5, RZ, 0x1f, R0 ;  /* 0x0000001fff057819 */ /* 0x000fe20000011400 */
[----:B------:R-:W-:Y:S02]  /*db60*/  IMAD R3, R216, R0, RZ ;  /* 0x00000000d8037224 */ /* 0x000fe400078e02ff */
[----:B------:R-:W-:Y:S01]  /*db70*/  IMAD.WIDE.U32 R6, R0, R232, R238 ;  /* 0x000000e800067225 */ /* 0x000fe200078e00ee */
[----:B------:R-:W-:-:S03]  /*db80*/  SHF.L.U64.HI R0, R230, R211, c[0x0][0x1e4] ;  /* 0x00007900e6007619 */ /* 0x000fc600000102d3 */
[----:B------:R-:W-:Y:S01]  /*db90*/  IMAD R3, R5, R232, R3 ;  /* 0x000000e805037224 */ /* 0x000fe200078e0203 */
[----:B------:R-:W-:Y:S01]  /*dba0*/  LEA R14, P0, R6, c[0x0][0x1c8], 0x1 ;  /* 0x00007200060e7a11 */ /* 0x000fe200078008ff */
[----:B------:R-:W-:Y:S02]  /*dbb0*/  IMAD.SHL.U32 R5, R230, 0x20, RZ ;  /* 0x00000020e6057824 */ /* 0x000fe400078e00ff */
[----:B------:R-:W-:-:S03]  /*dbc0*/  IMAD.IADD R3, R7, 0x1, R3 ;  /* 0x0000000107037824 */ /* 0x000fc600078e0203 */
[C---:B------:R-:W-:Y:S02]  /*dbd0*/  IADD3 R12, P1, R5.reuse, R14, RZ ;  /* 0x0000000e050c7210 */ /* 0x040fe40007f3e0ff */
        /* <DEDUP_REMOVED lines=16> */
[----:B-1----:R-:W-:-:S05]  /*dce0*/  IADD3 R14, P0, R5, R6, RZ ;  /* 0x00000006050e7210 */ /* 0x002fca0007f1e0ff */
[----:B------:R-:W-:-:S05]  /*dcf0*/  IMAD.X R15, R0, 0x1, R7, P0 ;  /* 0x00000001000f7824 */ /* 0x000fca00000e0607 */
[----:B------:R2:W-:Y:S03]  /*dd00*/  LDGSTS.E.BYPASS.LTC128B.128 [R231+0x5900], [R14.64], !P5 ;  /* 0x059000000ee77fae */ /* 0x0005e6000e901d48 */
.L_x_418:
[----:B------:R-:W-:Y:S01]  /*dd10*/  LOP3.LUT R0, R210, 0xffffffe0, RZ, 0xc0, !PT ;  /* 0xffffffe0d2007812 */ /* 0x000fe200078ec0ff */
[----:B------:R-:W-:Y:S01]  /*dd20*/  ULDC UR7, c[0x0][0x324] ;  /* 0x0000c90000077ab9 */ /* 0x000fe20000000800 */
[----:B------:R-:W-:Y:S01]  /*dd30*/  LEA.HI R3, R214, R215, RZ, 0x2 ;  /* 0x000000d7d6037211 */ /* 0x000fe200078f10ff */
[----:B------:R-:W-:Y:S01]  /*dd40*/  ULOP3.LUT UR7, URZ, UR7, URZ, 0x33, !UPT ;  /* 0x000000073f077292 */ /* 0x000fe2000f8e333f */
[----:B------:R-:W-:Y:S01]  /*dd50*/  SHF.R.S32.HI R5, RZ, 0x1f, R213 ;  /* 0x0000001fff057819 */ /* 0x000fe200000114d5 */
[----:B------:R-:W-:Y:S01]  /*dd60*/  IMAD.IADD R0, R215, 0x1, -R0 ;  /* 0x00000001d7007824 */ /* 0x000fe200078e0a00 */
[----:B------:R-:W-:Y:S01]  /*dd70*/  LOP3.LUT R3, R3, 0xfffffffc, RZ, 0xc0, !PT ;  /* 0xfffffffc03037812 */ /* 0x000fe200078ec0ff */
[----:B------:R-:W0:Y:S01]  /*dd80*/  LDGDEPBAR ;  /* 0x00000000000079af */ /* 0x000e220000000000 */
[----:B------:R-:W-:Y:S02]  /*dd90*/  LEA.HI R5, R5, R213, RZ, 0x2 ;  /* 0x000000d505057211 */ /* 0x000fe400078f10ff */
[----:B--2---:R-:W-:Y:S01]  /*dda0*/  SHF.R.S32.HI R7, RZ, 0x1f, R0 ;  /* 0x0000001fff077819 */ /* 0x004fe20000011400 */
[----:B------:R-:W-:Y:S01]  /*ddb0*/  IMAD.IADD R3, R215, 0x1, -R3 ;  /* 0x00000001d7037824 */ /* 0x000fe200078e0a03 */
[----:B------:R-:W-:-:S02]  /*ddc0*/  LOP3.LUT R6, R5, 0xffffffc, RZ, 0xc0, !PT ;  /* 0x0ffffffc05067812 */ /* 0x000fc400078ec0ff */
[----:B------:R-:W-:Y:S02]  /*ddd0*/  LEA.HI R7, R7, R0, RZ, 0x2 ;  /* 0x0000000007077211 */ /* 0x000fe400078f10ff */
[----:B------:R-:W-:Y:S01]  /*dde0*/  LEA.HI R5, R3, R3, RZ, 0x1 ;  /* 0x0000000303057211 */ /* 0x000fe200078f08ff */
[----:B------:R-:W-:Y:S01]  /*ddf0*/  IMAD.IADD R8, R213, 0x1, -R6 ;  /* 0x00000001d5087824 */ /* 0x000fe200078e0a06 */
[----:B------:R-:W-:Y:S02]  /*de00*/  LEA.HI.SX32 R6, R7, R209, 0x1e ;  /* 0x000000d107067211 */ /* 0x000fe400078ff2ff */
[C---:B------:R-:W-:Y:S01]  /*de10*/  LOP3.LUT R10, R5.reuse, 0x1ffffffe, RZ, 0xc0, !PT ;  /* 0x1ffffffe050a7812 */ /* 0x040fe200078ec0ff */
[----:B------:R-:W-:Y:S01]  /*de20*/  IMAD.SHL.U32 R9, R5, 0x20, RZ ;  /* 0x0000002005097824 */ /* 0x000fe200078e00ff */
[----:B------:R-:W-:Y:S01]  /*de30*/  ISETP.NE.AND P0, PT, R237, 0x1, PT ;  /* 0x00000001ed00780c */ /* 0x000fe20003f05270 */
[----:B------:R-:W-:Y:S02]  /*de40*/  IMAD R5, R8, 0x10, R6 ;  /* 0x0000001008057824 */ /* 0x000fe400078e0206 */
[----:B------:R-:W-:Y:S01]  /*de50*/  IMAD.IADD R8, R3, 0x1, -R10 ;  /* 0x0000000103087824 */ /* 0x000fe200078e0a0a */
[----:B------:R-:W-:-:S05]  /*de60*/  LOP3.LUT R6, R9, 0xffffffc0, RZ, 0xc0, !PT ;  /* 0xffffffc009067812 */ /* 0x000fca00078ec0ff */
[----:B------:R-:W-:-:S04]  /*de70*/  IMAD.IADD R3, R6, 0x1, R5 ;  /* 0x0000000106037824 */ /* 0x000fc800078e0205 */
[----:B------:R-:W-:-:S04]  /*de80*/  IMAD R9, R8, 0x8, R3 ;  /* 0x0000000808097824 */ /* 0x000fc800078e0203 */
[----:B------:R-:W-:Y:S01]  /*de90*/  @P0 IMAD.HI.U32 R3, R9, c[0x0][0x2c8], RZ ;  /* 0x0000b20009030a27 */ /* 0x000fe200078e00ff */
[----:B------:R1:W-:Y:S04]  /*dea0*/  STL [R1+0x60], R9 ;  /* 0x0000600901007387 */ /* 0x0003e80000100800 */
[----:B-1----:R-:W-:Y:S02]  /*deb0*/  @P0 SHF.R.U32.HI R9, RZ, c[0x0][0x2cc], R3 ;  /* 0x0000b300ff090a19 */ /* 0x002fe40000011603 */
[----:B------:R-:W-:-:S03]  /*dec0*/  LOP3.LUT R3, R7, 0x7ffffffc, RZ, 0xc0, !PT ;  /* 0x7ffffffc07037812 */ /* 0x000fc600078ec0ff */
[----:B------:R-:W1:Y:S02]  /*ded0*/  SHFL.IDX PT, R6, R9, RZ, 0x1c1f ;  /* 0x001c1fff09067589 */ /* 0x000e6400000e0000 */
[----:B------:R-:W-:Y:S01]  /*dee0*/  IMAD.IADD R3, R0, 0x1, -R3 ;  /* 0x0000000100037824 */ /* 0x000fe200078e0a03 */
[----:B------:R-:W-:-:S03]  /*def0*/  IADD3 R0, R235, 0x1, R80 ;  /* 0x00000001eb007810 */ /* 0x000fc60007ffe050 */
[----:B------:R-:W-:-:S04]  /*df00*/  IMAD.SHL.U32 R8, R3, 0x2, RZ ;  /* 0x0000000203087824 */ /* 0x000fc800078e00ff */
[--C-:B------:R-:W-:Y:S01]  /*df10*/  IMAD.IADD R13, R80, 0x1, -R8.reuse ;  /* 0x00000001500d7824 */ /* 0x100fe200078e0a08 */
[----:B------:R2:W-:Y:S01]  /*df20*/  STL [R1+0x30], R8 ;  /* 0x0000300801007387 */ /* 0x0005e20000100800 */
[----:B------:R-:W-:Y:S02]  /*df30*/  IADD3 R0, -R234, R0, -R8 ;  /* 0x00000000ea007210 */ /* 0x000fe40007ffe908 */
[----:B------:R-:W-:Y:S02]  /*df40*/  IADD3 R11, -R8, R235, R80 ;  /* 0x000000eb080b7210 */ /* 0x000fe40007ffe150 */
[C---:B------:R-:W-:Y:S02]  /*df50*/  IADD3 R10, R0.reuse, c[0x0][0x328], RZ ;  /* 0x0000ca00000a7a10 */ /* 0x040fe40007ffe0ff */
[----:B------:R-:W-:Y:S01]  /*df60*/  IADD3 R12, R0, UR7, RZ ;  /* 0x00000007000c7c10 */ /* 0x000fe2000fffe0ff */
[----:B------:R-:W-:Y:S02]  /*df70*/  IMAD.IADD R0, R82, 0x1, R81 ;  /* 0x0000000152007824 */ /* 0x000fe400078e0251 */
[----:B-1----:R-:W-:-:S02]  /*df80*/  IMAD.IADD R5, R10, 0x1, R6 ;  /* 0x000000010a057824 */ /* 0x002fc400078e0206 */
[----:B------:R-:W-:-:S03]  /*df90*/  IMAD.IADD R3, R12, 0x1, R6 ;  /* 0x000000010c037824 */ /* 0x000fc600078e0206 */
[----:B------:R-:W-:Y:S01]  /*dfa0*/  IMNMX R5, R5, R11, PT ;  /* 0x0000000b05057217 */ /* 0x000fe20003800200 */
[----:B------:R-:W-:Y:S05]  /*dfb0*/  @!P6 BRA `(.L_x_419) ;  /* 0x000001400000e947 */ /* 0x000fea0003800000 */
[----:B------:R-:W-:Y:S01]  /*dfc0*/  IADD3 R6, -R234, R235, R6 ;  /* 0x000000ebea067210 */ /* 0x000fe20007ffe106 */
[----:B------:R-:W-:Y:S03]  /*dfd0*/  BSSY B0, `(.L_x_420) ;  /* 0x000000e000007945 */ /* 0x000fe60003800000 */
        /* <DEDUP_REMOVED lines=9> */
.L_x_421:
[----:B------:R-:W-:-:S04]  /*e070*/  MOV R7, c[0x0][0x32c] ;  /* 0x0000cb0000077a02 */ /* 0x000fc80000000f00 */
[----:B------:R-:W-:-:S13]  /*e080*/  ISETP.NE.AND P0, PT, R7, 0x1, PT ;  /* 0x000000010700780c */ /* 0x000fda0003f05270 */
[----:B------:R-:W-:-:S05]  /*e090*/  @P0 IMAD.HI.U32 R7, R6, c[0x0][0x330], RZ ;  /* 0x0000cc0006070a27 */ /* 0x000fca00078e00ff */
[----:B------:R-:W-:Y:S02]  /*e0a0*/  @P0 SHF.R.U32.HI R6, RZ, c[0x0][0x334], R7 ;  /* 0x0000cd00ff060a19 */ /* 0x000fe40000011607 */
.L_x_422:
[----:B------:R-:W-:Y:S05]  /*e0b0*/  BSYNC B0 ;  /* 0x0000000000007941 */ /* 0x000fea0003800000 */
.L_x_420:
[----:B------:R-:W-:-:S05]  /*e0c0*/  IMAD R6, R6, c[0x0][0x32c], R13 ;  /* 0x0000cb0006067a24 */ /* 0x000fca00078e020d */
[----:B------:R-:W-:Y:S02]  /*e0d0*/  IADD3 R7, R6, c[0x0][0x32c], RZ ;  /* 0x0000cb0006077a10 */ /* 0x000fe40007ffe0ff */
[----:B------:R-:W-:Y:S02]  /*e0e0*/  IMNMX R3, R3, R6, !PT ;  /* 0x0000000603037217 */ /* 0x000fe40007800200 */
[----:B------:R-:W-:Y:S02]  /*e0f0*/  IMNMX R5, R5, R7, PT ;  /* 0x0000000705057217 */ /* 0x000fe40003800200 */
.L_x_419:
[----:B--2---:R-:W1:Y:S02]  /*e100*/  SHFL.IDX PT, R8, R9, 0x1, 0x1c1f ;  /* 0x003c1f0009087f89 */ /* 0x004e6400000e0000 */
[----:B-1----:R-:W-:Y:S01]  /*e110*/  IMAD.IADD R7, R10, 0x1, R8 ;  /* 0x000000010a077824 */ /* 0x002fe200078e0208 */
[----:B------:R-:W-:-:S04]  /*e120*/  IADD3 R6, R12, R8, RZ ;  /* 0x000000080c067210 */ /* 0x000fc80007ffe0ff */
        /* <DEDUP_REMOVED lines=13> */
.L_x_425:
[----:B------:R-:W-:-:S04]  /*e200*/  MOV R14, c[0x0][0x32c] ;  /* 0x0000cb00000e7a02 */ /* 0x000fc80000000f00 */
[----:B------:R-:W-:-:S13]  /*e210*/  ISETP.NE.AND P0, PT, R14, 0x1, PT ;  /* 0x000000010e00780c */ /* 0x000fda0003f05270 */
[----:B------:R-:W-:-:S05]  /*e220*/  @P0 IMAD.HI.U32 R14, R8, c[0x0][0x330], RZ ;  /* 0x0000cc00080e0a27 */ /* 0x000fca00078e00ff */
[----:B------:R-:W-:Y:S02]  /*e230*/  @P0 SHF.R.U32.HI R8, RZ, c[0x0][0x334], R14 ;  /* 0x0000cd00ff080a19 */ /* 0x000fe4000001160e */
.L_x_426:
[----:B------:R-:W-:Y:S05]  /*e240*/  BSYNC B0 ;  /* 0x0000000000007941 */ /* 0x000fea0003800000 */
.L_x_424:
[----:B------:R-:W-:-:S05]  /*e250*/  IMAD R8, R8, c[0x0][0x32c], R13 ;  /* 0x0000cb0008087a24 */ /* 0x000fca00078e020d */
[----:B------:R-:W-:Y:S02]  /*e260*/  IADD3 R14, R8, c[0x0][0x32c], RZ ;  /* 0x0000cb00080e7a10 */ /* 0x000fe40007ffe0ff */
[----:B------:R-:W-:Y:S02]  /*e270*/  IMNMX R6, R6, R8, !PT ;  /* 0x0000000806067217 */ /* 0x000fe40007800200 */
[----:B------:R-:W-:Y:S02]  /*e280*/  IMNMX R7, R7, R14, PT ;  /* 0x0000000e07077217 */ /* 0x000fe40003800200 */
.L_x_423:
[C---:B------:R-:W-:Y:S01]  /*e290*/  ISETP.GE.AND P0, PT, R80.reuse, 0x9, PT ;  /* 0x000000095000780c */ /* 0x040fe20003f06270 */
[----:B------:R-:W1:Y:S01]  /*e2a0*/  SHFL.IDX PT, R8, R9, 0x2, 0x1c1f ;  /* 0x005c1f0009087f89 */ /* 0x000e6200000e0000 */
[----:B------:R-:W-:Y:S02]  /*e2b0*/  ISETP.GE.AND P1, PT, R80, 0x2, PT ;  /* 0x000000025000780c */ /* 0x000fe40003f26270 */
[----:B------:R-:W-:Y:S02]  /*e2c0*/  P2R R28, PR, RZ, 0x1 ;  /* 0x00000001ff1c7803 */ /* 0x000fe40000000000 */
[----:B------:R-:W-:-:S02]  /*e2d0*/  ISETP.GT.AND P0, PT, R3, 0x8, !P0 ;  /* 0x000000080300780c */ /* 0x000fc40004704270 */
[----:B------:R-:W-:Y:S02]  /*e2e0*/  P2R R29, PR, RZ, 0x2 ;  /* 0x00000002ff1d7803 */ /* 0x000fe40000000000 */
[----:B------:R-:W-:Y:S02]  /*e2f0*/  ISETP.LT.OR P0, PT, R5, 0x9, P0 ;  /* 0x000000090500780c */ /* 0x000fe40000701670 */
[----:B------:R-:W-:Y:S02]  /*e300*/  ISETP.GT.AND P1, PT, R3, 0x1, !P1 ;  /* 0x000000010300780c */ /* 0x000fe40004f24270 */
[----:B------:R-:W-:Y:S02]  /*e310*/  ISETP.GE.AND P2, PT, R80, 0xa, PT ;  /* 0x0000000a5000780c */ /* 0x000fe40003f46270 */
[----:B------:R-:W-:Y:S02]  /*e320*/  FSEL R36, R92, -INF , !P0 ;  /* 0xff8000005c247808 */ /* 0x000fe40004000000 */
[----:B------:R-:W-:-:S02]  /*e330*/  ISETP.LT.OR P1, PT, R5, 0x2, P1 ;  /* 0x000000020500780c */ /* 0x000fc40000f21670 */
[----:B------:R-:W-:Y:S02]  /*e340*/  ISETP.GT.AND P0, PT, R3, 0x9, !P2 ;  /* 0x000000090300780c */ /* 0x000fe40005704270 */
[----:B------:R-:W-:Y:S02]  /*e350*/  FSEL R35, R97, -INF , !P1 ;  /* 0xff80000061237808 */ /* 0x000fe40004800000 */
        /* <DEDUP_REMOVED lines=10> */
[----:B------:R-:W-:Y:S02]  /*e400*/  ISETP.LT.OR P0, PT, R5, 0x12, P0 ;  /* 0x000000120500780c */ /* 0x000fe40000701670 */
        /* <DEDUP_REMOVED lines=48> */
[C---:B------:R-:W-:Y:S02]  /*e710*/  ISETP.GE.AND P6, PT, R80.reuse, 0x41, PT ;  /* 0x000000415000780c */ /* 0x040fe40003fc6270 */
[----:B------:R-:W-:Y:S02]  /*e720*/  ISETP.LT.OR P0, PT, R5, 0x3a, P0 ;  /* 0x0000003a0500780c */ /* 0x000fe40000701670 */
[----:B------:R-:W-:Y:S02]  /*e730*/  ISETP.GE.AND P4, PT, R80, 0x42, PT ;  /* 0x000000425000780c */ /* 0x000fe40003f86270 */
        /* <DEDUP_REMOVED lines=13> */
[----:B------:R-:W-:-:S02]  /*e810*/  ISETP.LT.OR P0, PT, R5, 0x49, P0 ;  /* 0x000000490500780c */ /* 0x000fc40000701670 */
[----:B------:R-:W-:Y:S02]  /*e820*/  P2R R14, PR, RZ, 0x2 ;  /* 0x00000002ff0e7803 */ /* 0x000fe40000000000 */
[----:B------:R-:W-:Y:S02]  /*e830*/  FSEL R186, R56, -INF , !P0 ;  /* 0xff80000038ba7808 */ /* 0x000fe40004000000 */
[----:B------:R-:W-:-:S04]  /*e840*/  ISETP.GT.AND P0, PT, R3, 0x49, !P2 ;  /* 0x000000490300780c */ /* 0x000fc80005704270 */
        /* <DEDUP_REMOVED lines=26> */
[----:B------:R-:W-:Y:S02]  /*e9f0*/  ISETP.GE.AND P0, PT, R236, 0x1, PT ;  /* 0x00000001ec00780c */ /* 0x000fe40003f06270 */
[----:B------:R-:W-:-:S11]  /*ea00*/  IMNMX R5, R5, R11, PT ;  /* 0x0000000b05057217 */ /* 0x000fd60003800200 */
        /* <DEDUP_REMOVED lines=12> */
.L_x_429:
[----:B------:R-:W-:-:S04]  /*ead0*/  MOV R30, c[0x0][0x32c] ;  /* 0x0000cb00001e7a02 */ /* 0x000fc80000000f00 */
[----:B------:R-:W-:-:S13]  /*eae0*/  ISETP.NE.AND P0, PT, R30, 0x1, PT ;  /* 0x000000011e00780c */ /* 0x000fda0003f05270 */
[----:B------:R-:W-:-:S05]  /*eaf0*/  @P0 IMAD.HI.U32 R30, R8, c[0x0][0x330], RZ ;  /* 0x0000cc00081e0a27 */ /* 0x000fca00078e00ff */
[----:B------:R-:W-:Y:S02]  /*eb00*/  @P0 SHF.R.U32.HI R8, RZ, c[0x0][0x334], R30 ;  /* 0x0000cd00ff080a19 */ /* 0x000fe4000001161e */
.L_x_430:
[----:B------:R-:W-:Y:S05]  /*eb10*/  BSYNC B0 ;  /* 0x0000000000007941 */ /* 0x000fea0003800000 */
.L_x_428:
[----:B------:R-:W-:-:S05]  /*eb20*/  IMAD R8, R8, c[0x0][0x32c], R13 ;  /* 0x0000cb0008087a24 */ /* 0x000fca00078e020d */
[----:B------:R-:W-:Y:S02]  /*eb30*/  IADD3 R30, R8, c[0x0][0x32c], RZ ;  /* 0x0000cb00081e7a10 */ /* 0x000fe40007ffe0ff */
[----:B------:R-:W-:Y:S02]  /*eb40*/  IMNMX R3, R3, R8, !PT ;  /* 0x0000000803037217 */ /* 0x000fe40007800200 */
[----:B------:R-:W-:Y:S02]  /*eb50*/  IMNMX R5, R5, R30, PT ;  /* 0x0000001e05057217 */ /* 0x000fe40003800200 */
.L_x_427:
        /* <DEDUP_REMOVED lines=201> */
.L_x_433:
[----:B------:R-:W-:-:S04]  /*f7f0*/  MOV R7, c[0x0][0x32c] ;  /* 0x0000cb0000077a02 */ /* 0x000fc80000000f00 */
[----:B------:R-:W-:-:S13]  /*f800*/  ISETP.NE.AND P0, PT, R7, 0x1, PT ;  /* 0x000000010700780c */ /* 0x000fda0003f05270 */
[----:B------:R-:W-:-:S05]  /*f810*/  @P0 IMAD.HI.U32 R7, R6, c[0x0][0x330], RZ ;  /* 0x0000cc0006070a27 */ /* 0x000fca00078e00ff */
[----:B------:R-:W-:Y:S02]  /*f820*/  @P0 SHF.R.U32.HI R6, RZ, c[0x0][0x334], R7 ;  /* 0x0000cd00ff060a19 */ /* 0x000fe40000011607 */
.L_x_434:
[----:B------:R-:W-:Y:S05]  /*f830*/  BSYNC B0 ;  /* 0x0000000000007941 */ /* 0x000fea0003800000 */
.L_x_432:
[----:B------:R-:W-:-:S05]  /*f840*/  IMAD R6, R6, c[0x0][0x32c], R13 ;  /* 0x0000cb0006067a24 */ /* 0x000fca00078e020d */
[----:B------:R-:W-:Y:S02]  /*f850*/  IADD3 R7, R6, c[0x0][0x32c], RZ ;  /* 0x0000cb0006077a10 */ /* 0x000fe40007ffe0ff */
[----:B------:R-:W-:Y:S02]  /*f860*/  IMNMX R3, R3, R6, !PT ;  /* 0x0000000603037217 */ /* 0x000fe40007800200 */
[----:B------:R-:W-:Y:S02]  /*f870*/  IMNMX R5, R5, R7, PT ;  /* 0x0000000705057217 */ /* 0x000fe40003800200 */
.L_x_431:
[----:B------:R-:W-:Y:S01]  /*f880*/  ISETP.NE.AND P0, PT, R28, RZ, PT ;  /* 0x000000ff1c00720c */ /* 0x000fe20003f05270 */
[----:B------:R-:W-:Y:S01]  /*f890*/  STL [R1+0x80], R222 ;  /* 0x000080de01007387 */ /* 0x000fe20000100800 */
[----:B------:R-:W-:Y:S01]  /*f8a0*/  FMNMX.FTZ R125, R34, R37, !PT ;  /* 0x00000025227d7209 */ /* 0x000fe20007810000 */
[----:B------:R-:W-:Y:S01]  /*f8b0*/  IMAD.SHL.U32 R213, R0, 0x2, RZ ;  /* 0x0000000200d57824 */ /* 0x000fe200078e00ff */
[----:B------:R-:W-:Y:S01]  /*f8c0*/  ISETP.GT.AND P0, PT, R3, 0x8, !P0 ;  /* 0x000000080300780c */ /* 0x000fe20004704270 */
[----:B------:R-:W-:Y:S01]  /*f8d0*/  STL [R1+0x7c], R221 ;  /* 0x00007cdd01007387 */ /* 0x000fe20000100800 */
[----:B------:R-:W-:Y:S01]  /*f8e0*/  FMNMX.FTZ R125, R40, R125, !PT ;  /* 0x0000007d287d7209 */ /* 0x000fe20007810000 */
[--C-:B------:R-:W-:Y:S01]  /*f8f0*/  IMAD R214, R4, 0x2, R213.reuse ;  /* 0x0000000204d67824 */ /* 0x100fe200078e02d5 */
[----:B------:R-:W-:Y:S01]  /*f900*/  ISETP.LT.OR P0, PT, R5, 0x9, P0 ;  /* 0x000000090500780c */ /* 0x000fe20000701670 */
[----:B------:R-:W-:Y:S01]  /*f910*/  STL [R1+0x78], R220 ;  /* 0x000078dc01007387 */ /* 0x000fe20000100800 */
[----:B------:R-:W-:Y:S01]  /*f920*/  FMNMX.FTZ R125, R42, R125, !PT ;  /* 0x0000007d2a7d7209 */ /* 0x000fe20007810000 */
[----:B------:R-:W-:Y:S01]  /*f930*/  IMAD R216, R2, 0x2, R213 ;  /* 0x0000000202d87824 */ /* 0x000fe200078e02d5 */
[----:B------:R-:W-:Y:S01]  /*f940*/  FSEL R110, R162, -INF , !P0 ;  /* 0xff800000a26e7808 */ /* 0x000fe20004000000 */
[----:B------:R-:W-:Y:S01]  /*f950*/  STL [R1+0x74], R219 ;  /* 0x000074db01007387 */ /* 0x000fe20000100800 */
[----:B------:R-:W-:-:S02]  /*f960*/  ISETP.NE.AND P0, PT, R27, RZ, PT ;  /* 0x000000ff1b00720c */ /* 0x000fc40003f05270 */
[----:B------:R-:W-:Y:S01]  /*f970*/  FMNMX.FTZ R125, R46, R125, !PT ;  /* 0x0000007d2e7d7209 */ /* 0x000fe20007810000 */
[----:B------:R-:W-:Y:S01]  /*f980*/  STL [R1+0x70], R218 ;  /* 0x000070da01007387 */ /* 0x000fe20000100800 */
[----:B------:R-:W-:Y:S02]  /*f990*/  ISETP.GT.AND P0, PT, R3, 0x9, !P0 ;  /* 0x000000090300780c */ /* 0x000fe40004704270 */
[----:B------:R-:W-:Y:S01]  /*f9a0*/  FMNMX.FTZ R125, R48, R125, !PT ;  /* 0x0000007d307d7209 */ /* 0x000fe20007810000 */
[----:B------:R-:W-:Y:S01]  /*f9b0*/  STL [R1+0x6c], R217 ;  /* 0x00006cd901007387 */ /* 0x000fe20000100800 */
[----:B------:R-:W-:Y:S02]  /*f9c0*/  ISETP.LT.OR P0, PT, R5, 0xa, P0 ;  /* 0x0000000a0500780c */ /* 0x000fe40000701670 */
[----:B------:R-:W-:Y:S01]  /*f9d0*/  FMNMX.FTZ R125, R49, R125, !PT ;  /* 0x0000007d317d7209 */ /* 0x000fe20007810000 */
[----:B------:R-:W-:Y:S01]  /*f9e0*/  STL [R1+0x68], R212 ;  /* 0x000068d401007387 */ /* 0x000fe20000100800 */
        /* <DEDUP_REMOVED lines=10> */
[----:B------:R-:W-:Y:S01]  /*fa90*/  FSEL R112, R158, -INF , !P0 ;  /* 0xff8000009e707808 */ /* 0x000fe20004000000 */
[----:B------:R-:W-:Y:S01]  /*faa0*/  LDSM.16.MT88.4 R84, [R214+0x900] ;  /* 0x00090000d654783b */ /* 0x000fe20000004200 */
[----:B------:R-:W-:Y:S02]  /*fab0*/  ISETP.NE.AND P0, PT, R25, RZ, PT ;  /* 0x000000ff1900720c */ /* 0x000fe40003f05270 */
[----:B------:R-:W-:Y:S01]  /*fac0*/  FMNMX.FTZ R125, R61, R125, !PT ;  /* 0x0000007d3d7d7209 */ /* 0x000fe20007810000 */
[----:B------:R-:W-:Y:S01]  /*fad0*/  LDSM.16.MT88.4 R80, [R213+0x900] ;  /* 0x00090000d550783b */ /* 0x000fe20000004200 */
[----:B------:R-:W-:Y:S02]  /*fae0*/  ISETP.GT.AND P0, PT, R3, 0x11, !P0 ;  /* 0x000000110300780c */ /* 0x000fe40004704270 */
[----:B------:R-:W-:Y:S01]  /*faf0*/  FMNMX.FTZ R125, R69, R125, !PT ;  /* 0x0000007d457d7209 */ /* 0x000fe20007810000 */
[----:B------:R-:W-:Y:S01]  /*fb00*/  LDSM.16.MT88.4 R76, [R216+0x900] ;  /* 0x00090000d84c783b */ /* 0x000fe20000004200 */
[----:B------:R-:W-:-:S02]  /*fb10*/  ISETP.LT.OR P0, PT, R5, 0x12, P0 ;  /* 0x000000120500780c */ /* 0x000fc40000701670 */
[----:B------:R-:W-:Y:S01]  /*fb20*/  FMNMX.FTZ R125, R168, R125, !PT ;  /* 0x0000007da87d7209 */ /* 0x000fe20007810000 */
[----:B------:R-:W-:Y:S01]  /*fb30*/  LDSM.16.MT88.4 R64, [R213+0x1100] ;  /* 0x00110000d540783b */ /* 0x000fe20000004200 */
        /* <DEDUP_REMOVED lines=8> */
[----:B------:R-:W-:Y:S02]  /*fbc0*/  ISETP.NE.AND P0, PT, R23, RZ, PT ;  /* 0x000000ff1700720c */ /* 0x000fe40003f05270 */
[----:B------:R-:W-:Y:S02]  /*fbd0*/  FMNMX.FTZ R126, R33, R35, !PT ;  /* 0x00000023217e7209 */ /* 0x000fe40007810000 */
[----:B------:R-:W-:-:S02]  /*fbe0*/  ISETP.GT.AND P0, PT, R3, 0x19, !P0 ;  /* 0x000000190300780c */ /* 0x000fc40004704270 */
[----:B------:R-:W-:Y:S02]  /*fbf0*/  FMNMX.FTZ R126, R36, R126, !PT ;  /* 0x0000007e247e7209 */ /* 0x000fe40007810000 */
[----:B------:R-:W-:Y:S02]  /*fc00*/  ISETP.LT.OR P0, PT, R5, 0x1a, P0 ;  /* 0x0000001a0500780c */ /* 0x000fe40000701670 */
[----:B------:R-:W-:Y:S02]  /*fc10*/  FMNMX.FTZ R126, R38, R126, !PT ;  /* 0x0000007e267e7209 */ /* 0x000fe40007810000 */
[----:B------:R-:W-:Y:S02]  /*fc20*/  FSEL R117, R127, -INF , !P0 ;  /* 0xff8000007f757808 */ /* 0x000fe40004000000 */
[----:B------:R-:W-:Y:S02]  /*fc30*/  ISETP.NE.AND P0, PT, R22, RZ, PT ;  /* 0x000000ff1600720c */ /* 0x000fe40003f05270 */
[----:B------:R-:W-:-:S02]  /*fc40*/  FMNMX.FTZ R126, R39, R126, !PT ;  /* 0x0000007e277e7209 */ /* 0x000fc40007810000 */
[----:B------:R-:W-:Y:S02]  /*fc50*/  ISETP.GT.AND P0, PT, R3, 0x20, !P0 ;  /* 0x000000200300780c */ /* 0x000fe40004704270 */
[----:B------:R-:W-:Y:S02]  /*fc60*/  FMNMX.FTZ R126, R43, R126, !PT ;  /* 0x0000007e2b7e7209 */ /* 0x000fe40007810000 */
[----:B------:R-:W-:Y:S02]  /*fc70*/  ISETP.LT.OR P0, PT, R5, 0x21, P0 ;  /* 0x000000210500780c */ /* 0x000fe40000701670 */
[----:B------:R-:W-:Y:S02]  /*fc80*/  FMNMX.FTZ R126, R44, R126, !PT ;  /* 0x0000007e2c7e7209 */ /* 0x000fe40007810000 */
[----:B------:R-:W-:Y:S02]  /*fc90*/  FSEL R127, R154, -INF , !P0 ;  /* 0xff8000009a7f7808 */ /* 0x000fe40004000000 */
[----:B------:R-:W-:-:S02]  /*fca0*/  FMNMX.FTZ R126, R45, R126, !PT ;  /* 0x0000007e2d7e7209 */ /* 0x000fc40007810000 */
[----:B------:R-:W-:Y:S02]  /*fcb0*/  ISETP.NE.AND P0, PT, R21, RZ, PT ;  /* 0x000000ff1500720c */ /* 0x000fe40003f05270 */
[----:B------:R-:W-:Y:S02]  /*fcc0*/  FMNMX.FTZ R126, R47, R126, !PT ;  /* 0x0000007e2f7e7209 */ /* 0x000fe40007810000 */
[----:B------:R-:W-:Y:S02]  /*fcd0*/  ISETP.GT.AND P0, PT, R3, 0x21, !P0 ;  /* 0x000000210300780c */ /* 0x000fe40004704270 */
[----:B------:R-:W-:Y:S02]  /*fce0*/  FMNMX.FTZ R126, R92, R126, !PT ;  /* 0x0000007e5c7e7209 */ /* 0x000fe40007810000 */
[----:B------:R-:W-:Y:S02]  /*fcf0*/  ISETP.LT.OR P0, PT, R5, 0x22, P0 ;  /* 0x000000220500780c */ /* 0x000fe40000701670 */
[----:B------:R-:W-:-:S02]  /*fd00*/  FMNMX.FTZ R126, R104, R126, !PT ;  /* 0x0000007e687e7209 */ /* 0x000fc40007810000 */
[----:B------:R-:W-:Y:S02]  /*fd10*/  FSEL R128, R155, -INF , !P0 ;  /* 0xff8000009b807808 */ /* 0x000fe40004000000 */
        /* <DEDUP_REMOVED lines=21> */
[----:B------:R-:W-:Y:S02]  /*fe70*/  FMNMX.FTZ R126, R211, R126, !PT ;  /* 0x0000007ed37e7209 */ /* 0x000fe40007810000 */
[----:B------:R-:W-:-:S02]  /*fe80*/  ISETP.NE.AND P0, PT, R17, RZ, PT ;  /* 0x000000ff1100720c */ /* 0x000fc40003f05270 */
[----:B------:R-:W-:Y:S02]  /*fe90*/  FMNMX.FTZ R126, R210, R126, !PT ;  /* 0x0000007ed27e7209 */ /* 0x000fe40007810000 */
[----:B------:R-:W-:Y:S02]  /*fea0*/  ISETP.GT.AND P0, PT, R3, 0x31, !P0 ;  /* 0x000000310300780c */ /* 0x000fe40004704270 */
[----:B------:R-:W-:Y:S02]  /*feb0*/  FMNMX.FTZ R126, R208, R126, !PT ;  /* 0x0000007ed07e7209 */ /* 0x000fe40007810000 */
[----:B------:R-:W-:Y:S02]  /*fec0*/  ISETP.LT.OR P0, PT, R5, 0x32, P0 ;  /* 0x000000320500780c */ /* 0x000fe40000701670 */
[----:B------:R-:W-:Y:S02]  /*fed0*/  FMNMX.FTZ R126, R207, R126, !PT ;  /* 0x0000007ecf7e7209 */ /* 0x000fe40007810000 */
[----:B------:R-:W-:-:S02]  /*fee0*/  FSEL R157, R147, -INF , !P0 ;  /* 0xff800000939d7808 */ /* 0x000fc40004000000 */
[----:B------:R-:W-:Y:S01]  /*fef0*/  ISETP.NE.AND P0, PT, R16, RZ, PT ;  /* 0x000000ff1000720c */ /* 0x000fe20003f05270 */
[----:B------:R-:W1:Y:S01]  /*ff00*/  SHFL.BFLY PT, R6, R126, 0x2, 0x1f ;  /* 0x0c401f007e067f89 */ /* 0x000e6200000e0000 */
        /* <DEDUP_REMOVED lines=13> */
[----:B------:R-:W-:Y:S02]  /*ffe0*/  ISETP.GT.AND P0, PT, R3, 0x40, !P6 ;  /* 0x000000400300780c */ /* 0x000fe40007704270 */
[----:B-1----:R-:W-:Y:S02]  /*fff0*/  FMNMX.FTZ R126, R126, R6, !PT ;  /* 0x000000067e7e7209 */ /* 0x002fe40007810000 */
[----:B------:R-:W-:Y:S02]  /*10000*/  ISETP.LT.OR P0, PT, R5, 0x41, P0 ;  /* 0x000000410500780c */ /* 0x000fe40000701670 */
[----:B------:R-:W-:Y:S01]  /*10010*/  FMNMX.FTZ R125, R201, R125, !PT ;  /* 0x0000007dc97d7209 */ /* 0x000fe20007810000 */
[----:B------:R-:W1:Y:S01]  /*10020*/  SHFL.BFLY PT, R6, R126, 0x1, 0x1f ;  /* 0x0c201f007e067f89 */ /* 0x000e6200000e0000 */
[----:B------:R-:W-:-:S02]  /*10030*/  FSEL R162, R134, -INF , !P0 ;  /* 0xff80000086a27808 */ /* 0x000fc40004000000 */
[----:B------:R-:W-:Y:S02]  /*10040*/  ISETP.GT.AND P0, PT, R3, 0x41, !P4 ;  /* 0x000000410300780c */ /* 0x000fe40006704270 */
[----:B------:R-:W-:Y:S02]  /*10050*/  FMNMX.FTZ R125, R204, R125, !PT ;  /* 0x0000007dcc7d7209 */ /* 0x000fe40007810000 */
[----:B------:R-:W-:Y:S02]  /*10060*/  ISETP.LT.OR P0, PT, R5, 0x42, P0 ;  /* 0x000000420500780c */ /* 0x000fe40000701670 */
[----:B------:R-:W-:Y:S02]  /*10070*/  ISETP.NE.AND P6, PT, R29, RZ, PT ;  /* 0x000000ff1d00720c */ /* 0x000fe40003fc5270 */
[----:B------:R-:W-:Y:S02]  /*10080*/  FSEL R163, R135, -INF , !P0 ;  /* 0xff80000087a37808 */ /* 0x000fe40004000000 */
[----:B------:R-:W-:-:S02]  /*10090*/  ISETP.GT.AND P0, PT, R3, 0x48, !P3 ;  /* 0x000000480300780c */ /* 0x000fc40005f04270 */
[----:B------:R-:W-:Y:S02]  /*100a0*/  FMNMX.FTZ R9, R57, R68, !PT ;  /* 0x0000004439097209 */ /* 0x000fe40007810000 */
[----:B------:R-:W-:Y:S02]  /*100b0*/  ISETP.LT.OR P0, PT, R5, 0x49, P0 ;  /* 0x000000490500780c */ /* 0x000fe40000701670 */
[----:B------:R-:W-:Y:S02]  /*100c0*/  LEA R215, R2, R214, 0x1 ;  /* 0x000000d602d77211 */ /* 0x000fe400078e08ff */
[----:B------:R-:W-:Y:S02]  /*100d0*/  FSEL R189, R122, -INF , !P0 ;  /* 0xff8000007abd7808 */ /* 0x000fe40004000000 */
[----:B------:R-:W-:Y:S01]  /*100e0*/  ISETP.GT.AND P0, PT, R3, 0x49, !P2 ;  /* 0x000000490300780c */ /* 0x000fe20005704270 */
[----:B------:R-:W-:Y:S01]  /*100f0*/  LDSM.16.MT88.4 R100, [R215+0x100] ;  /* 0x00010000d764783b */ /* 0x000fe20000004200 */
[----:B-1----:R-:W-:-:S02]  /*10100*/  FMNMX.FTZ R126, R126, R6, !PT ;  /* 0x000000067e7e7209 */ /* 0x002fc40007810000 */
[----:B------:R-:W-:Y:S01]  /*10110*/  ISETP.LT.OR P0, PT, R5, 0x4a, P0 ;  /* 0x0000004a0500780c */ /* 0x000fe20000701670 */
[----:B------:R-:W1:Y:S01]  /*10120*/  SHFL.BFLY PT, R6, R125, 0x2, 0x1f ;  /* 0x0c401f007d067f89 */ /* 0x000e6200000e0000 */
[----:B------:R-:W-:Y:S01]  /*10130*/  ISETP.NE.AND P3, PT, R32, RZ, PT ;  /* 0x000000ff2000720c */ /* 0x000fe20003f65270 */
[----:B------:R-:W-:Y:S01]  /*10140*/  FMUL.FTZ R7, R126, c[0x0][0x2d0] ;  /* 0x0000b4007e077a20 */ /* 0x000fe20000410000 */
[----:B------:R-:W-:Y:S02]  /*10150*/  FSEL R190, R123, -INF , !P0 ;  /* 0xff8000007bbe7808 */ /* 0x000fe40004000000 */
[----:B------:R-:W-:Y:S02]  /*10160*/  ISETP.GT.AND P0, PT, R3, 0x1, !P6 ;  /* 0x000000010300780c */ /* 0x000fe40007704270 */
[----:B------:R-:W-:Y:S02]  /*10170*/  ISETP.NE.AND P6, PT, R14, RZ, PT ;  /* 0x000000ff0e00720c */ /* 0x000fe40003fc5270 */
[----:B------:R-:W-:-:S02]  /*10180*/  ISETP.LT.OR P0, PT, R5, 0x2, P0 ;  /* 0x000000020500780c */ /* 0x000fc40000701670 */
[----:B------:R-:W-:Y:S02]  /*10190*/  ISETP.GT.AND P2, PT, R3, 0x50, !P6 ;  /* 0x000000500300780c */ /* 0x000fe40007744270 */
[----:B------:R-:W-:Y:S02]  /*101a0*/  FSEL R106, R167, -INF , !P0 ;  /* 0xff800000a76a7808 */ /* 0x000fe40004000000 */
[----:B------:R-:W-:Y:S02]  /*101b0*/  ISETP.GT.AND P0, PT, R3, RZ, !P1 ;  /* 0x000000ff0300720c */ /* 0x000fe40004f04270 */
[----:B------:R-:W-:Y:S02]  /*101c0*/  ISETP.NE.AND P4, PT, R31, RZ, PT ;  /* 0x000000ff1f00720c */ /* 0x000fe40003f85270 */
[----:B------:R-:W-:Y:S02]  /*101d0*/  ISETP.LT.OR P0, PT, R5, 0x1, P0 ;  /* 0x000000010500780c */ /* 0x000fe40000701670 */
[----:B------:R-:W-:-:S02]  /*101e0*/  ISETP.NE.AND P6, PT, R41, RZ, PT ;  /* 0x000000ff2900720c */ /* 0x000fc40003fc5270 */
[----:B------:R-:W-:Y:S02]  /*101f0*/  FSEL R105, R166, -INF , !P0 ;  /* 0xff800000a6697808 */ /* 0x000fe40004000000 */
[----:B------:R-:W-:Y:S02]  /*10200*/  FSETP.NEU.FTZ.AND P0, PT, R126, -INF , PT ;  /* 0xff8000007e00780b */ /* 0x000fe40003f1d000 */
[----:B-1----:R-:W-:Y:S02]  /*10210*/  FMNMX.FTZ R125, R125, R6, !PT ;  /* 0x000000067d7d7209 */ /* 0x002fe40007810000 */
[----:B------:R-:W-:Y:S02]  /*10220*/  FSEL R7, R7, RZ, P0 ;  /* 0x000000ff07077208 */ /* 0x000fe40000000000 */
[----:B------:R-:W-:Y:S01]  /*10230*/  FMNMX.FTZ R10, R105, R106, !PT ;  /* 0x0000006a690a7209 */ /* 0x000fe20007810000 */
[----:B------:R-:W1:Y:S01]  /*10240*/  SHFL.BFLY PT, R6, R125, 0x1, 0x1f ;  /* 0x0c201f007d067f89 */ /* 0x000e6200000e0000 */
[----:B------:R-:W-:Y:S01]  /*10250*/  ISETP.GT.AND P1, PT, R3, 0x51, !P3 ;  /* 0x000000510300780c */ /* 0x000fe20005f24270 */
[----:B------:R-:W-:Y:S01]  /*10260*/  FFMA.FTZ R8, R33, c[0x0][0x2d0], -R7 ;  /* 0x0000b40021087a23 */ /* 0x000fe20000010807 */
[----:B------:R-:W-:-:S03]  /*10270*/  ISETP.GT.AND P3, PT, R3, 0x59, !P6 ;  /* 0x000000590300780c */ /* 0x000fc60007764270 */
[----:B------:R2:W-:Y:S02]  /*10280*/  MUFU.EX2 R166, R8 ;  /* 0x0000000800a67308 */ /* 0x0005e40000000800 */
[----:B--2---:R-:W-:Y:S01]  /*10290*/  FFMA.FTZ R8, R35, c[0x0][0x2d0], -R7 ;  /* 0x0000b40023087a23 */ /* 0x004fe20000010807 */
[----:B-1----:R-:W-:-:S05]  /*102a0*/  FMNMX.FTZ R125, R125, R6, !PT ;  /* 0x000000067d7d7209 */ /* 0x002fca0007810000 */
[----:B------:R1:W2:Y:S01]  /*102b0*/  MUFU.EX2 R247, R8 ;  /* 0x0000000800f77308 */ /* 0x0002a20000000800 */
[C---:B------:R-:W-:Y:S01]  /*102c0*/  FSETP.NEU.FTZ.AND P0, PT, R125.reuse, -INF , PT ;  /* 0xff8000007d00780b */ /* 0x040fe20003f1d000 */
[----:B------:R-:W-:-:S05]  /*102d0*/  FMUL.FTZ R6, R125, c[0x0][0x2d0] ;  /* 0x0000b4007d067a20 */ /* 0x000fca0000410000 */
[----:B------:R-:W-:Y:S02]  /*102e0*/  FSEL R6, R6, RZ, P0 ;  /* 0x000000ff06067208 */ /* 0x000fe40000000000 */
[----:B------:R-:W-:Y:S01]  /*102f0*/  ISETP.GT.AND P0, PT, R3, 0x58, !P4 ;  /* 0x000000580300780c */ /* 0x000fe20006704270 */
[--C-:B------:R-:W-:Y:S01]  /*10300*/  FFMA.FTZ R3, R47, c[0x0][0x2d0], -R7.reuse ;  /* 0x0000b4002f037a23 */ /* 0x100fe20000010807 */
[C---:B------:R-:W-:Y:S02]  /*10310*/  ISETP.LT.OR P4, PT, R5.reuse, 0x51, P2 ;  /* 0x000000510500780c */ /* 0x040fe40001781670 */
[C---:B------:R-:W-:Y:S01]  /*10320*/  ISETP.LT.OR P2, PT, R5.reuse, 0x52, P1 ;  /* 0x000000520500780c */ /* 0x040fe20000f41670 */
[----:B------:R3:W-:Y:S01]  /*10330*/  MUFU.EX2 R219, R3 ;  /* 0x0000000300db7308 */ /* 0x0007e20000000800 */
[----:B-1----:R-:W-:Y:S01]  /*10340*/  FFMA.FTZ R8, R36, c[0x0][0x2d0], -R7 ;  /* 0x0000b40024087a23 */ /* 0x002fe20000010807 */
[----:B------:R-:W-:Y:S02]  /*10350*/  FSEL R184, R198, -INF , !P4 ;  /* 0xff800000c6b87808 */ /* 0x000fe40006000000 */
[----:B------:R-:W-:-:S02]  /*10360*/  ISETP.LT.OR P1, PT, R5, 0x59, P0 ;  /* 0x000000590500780c */ /* 0x000fc40000721670 */
[----:B------:R-:W-:Y:S02]  /*10370*/  FSEL R182, R199, -INF , !P2 ;  /* 0xff800000c7b67808 */ /* 0x000fe40005000000 */
[----:B------:R1:W-:Y:S01]  /*10380*/  MUFU.EX2 R212, R8 ;  /* 0x0000000800d47308 */ /* 0x0003e20000000800 */
[----:B------:R-:W-:Y:S02]  /*10390*/  ISETP.LT.OR P0, PT, R5, 0x5a, P3 ;  /* 0x0000005a0500780c */ /* 0x000fe40001f01670 */
[----:B------:R-:W-:Y:S02]  /*103a0*/  FSEL R183, R194, -INF , !P1 ;  /* 0xff800000c2b77808 */ /* 0x000fe40004800000 */
[----:B------:R-:W-:Y:S02]  /*103b0*/  FSEL R181, R195, -INF , !P0 ;  /* 0xff800000c3b57808 */ /* 0x000fe40004000000 */
[----:B--2---:R-:W-:Y:S01]  /*103c0*/  F2FP.PACK_AB R12, R247, R166 ;  /* 0x000000a6f70c723e */ /* 0x004fe200000000ff */
[----:B---3--:R-:W-:-:S04]  /*103d0*/  FFMA.FTZ R3, R46, c[0x0][0x2d0], -R6 ;  /* 0x0000b4002e037a23 */ /* 0x008fc80000010806 */
[----:B------:R-:W-:Y:S01]  /*103e0*/  MUFU.EX2 R236, R3 ;  /* 0x0000000300ec7308 */ /* 0x000fe20000000800 */
[----:B-1----:R-:W-:Y:S01]  /*103f0*/  FMNMX.FTZ R8, R108, R9, !PT ;  /* 0x000000096c087209 */ /* 0x002fe20007810000 */
[----:B------:R-:W-:-:S03]  /*10400*/  FFMA.FTZ R9, R38, c[0x0][0x2d0], -R7 ;  /* 0x0000b40026097a23 */ /* 0x000fc60000010807 */
[----:B------:R-:W-:-:S03]  /*10410*/  FMNMX.FTZ R8, R111, R8, !PT ;  /* 0x000000086f087209 */ /* 0x000fc60007810000 */
[----:B------:R1:W2:Y:S01]  /*10420*/  MUFU.EX2 R167, R9 ;  /* 0x0000000900a77308 */ /* 0x0002a20000000800 */
[----:B------:R-:W-:-:S04]  /*10430*/  FMNMX.FTZ R8, R114, R8, !PT ;  /* 0x0000000872087209 */ /* 0x000fc80007810000 */
[----:B------:R-:W-:Y:S01]  /*10440*/  FMNMX.FTZ R8, R115, R8, !PT ;  /* 0x0000000873087209 */ /* 0x000fe20007810000 */
[----:B-1----:R-:W-:Y:S01]  /*10450*/  FFMA.FTZ R9, R39, c[0x0][0x2d0], -R7 ;  /* 0x0000b40027097a23 */ /* 0x002fe20000010807 */
[----:B--2---:R-:W-:-:S03]  /*10460*/  F2FP.PACK_AB R14, R167, R212 ;  /* 0x000000d4a70e723e */ /* 0x004fc600000000ff */
[----:B------:R1:W-:Y:S02]  /*10470*/  MUFU.EX2 R238, R9 ;  /* 0x0000000900ee7308 */ /* 0x0003e40000000800 */
[----:B-1----:R-:W-:Y:S01]  /*10480*/  FMNMX.FTZ R9, R118, R8, !PT ;  /* 0x0000000876097209 */ /* 0x002fe20007810000 */
[----:B------:R-:W-:-:S03]  /*10490*/  FFMA.FTZ R8, R34, c[0x0][0x2d0], -R6 ;  /* 0x0000b40022087a23 */ /* 0x000fc60000010806 */
[----:B------:R-:W-:Y:S02]  /*104a0*/  FMNMX.FTZ R9, R119, R9, !PT ;  /* 0x0000000977097209 */ /* 0x000fe40007810000 */
[----:B------:R1:W-:Y:S02]  /*104b0*/  MUFU.EX2 R248, R8 ;  /* 0x0000000800f87308 */ /* 0x0003e40000000800 */
[----:B------:R-:W-:Y:S02]  /*104c0*/  FMNMX.FTZ R0, R131, R9, !PT ;  /* 0x0000000983007209 */ /* 0x000fe40007810000 */
[----:B------:R-:W-:Y:S02]  /*104d0*/  FMNMX.FTZ R9, R110, R10, !PT ;  /* 0x0000000a6e097209 */ /* 0x000fe40007810000 */
[----:B------:R-:W-:-:S04]  /*104e0*/  FMNMX.FTZ R0, R136, R0, !PT ;  /* 0x0000000088007209 */ /* 0x000fc80007810000 */
[----:B------:R-:W-:-:S04]  /*104f0*/  FMNMX.FTZ R0, R137, R0, !PT ;  /* 0x0000000089007209 */ /* 0x000fc80007810000 */
[----:B------:R-:W-:Y:S01]  /*10500*/  FMNMX.FTZ R0, R138, R0, !PT ;  /* 0x000000008a007209 */ /* 0x000fe20007810000 */
[----:B-1----:R-:W-:-:S03]  /*10510*/  FFMA.FTZ R8, R37, c[0x0][0x2d0], -R6 ;  /* 0x0000b40025087a23 */ /* 0x002fc60000010806 */
[----:B------:R-:W-:Y:S01]  /*10520*/  FMNMX.FTZ R0, R160, R0, !PT ;  /* 0x00000000a0007209 */ /* 0x000fe20007810000 */
[----:B------:R1:W2:Y:S03]  /*10530*/  MUFU.EX2 R249, R8 ;  /* 0x0000000800f97308 */ /* 0x0002a60000000800 */
[----:B------:R-:W-:-:S04]  /*10540*/  FMNMX.FTZ R0, R161, R0, !PT ;  /* 0x00000000a1007209 */ /* 0x000fc80007810000 */
[----:B------:R-:W-:-:S04]  /*10550*/  FMNMX.FTZ R0, R164, R0, !PT ;  /* 0x00000000a4007209 */ /* 0x000fc80007810000 */
[----:B------:R-:W-:Y:S02]  /*10560*/  FMNMX.FTZ R0, R165, R0, !PT ;  /* 0x00000000a5007209 */ /* 0x000fe40007810000 */
[----:B-1----:R-:W-:Y:S01]  /*10570*/  FMNMX.FTZ R8, R109, R9, !PT ;  /* 0x000000096d087209 */ /* 0x002fe20007810000 */
[--C-:B------:R-:W-:Y:S01]  /*10580*/  FFMA.FTZ R9, R40, c[0x0][0x2d0], -R6.reuse ;  /* 0x0000b40028097a23 */ /* 0x100fe20000010806 */
[----:B--2---:R-:W-:Y:S02]  /*10590*/  F2FP.PACK_AB R13, R249, R248 ;  /* 0x000000f8f90d723e */ /* 0x004fe400000000ff */
[----:B------:R-:W-:Y:S01]  /*105a0*/  FMNMX.FTZ R4, R112, R8, !PT ;  /* 0x0000000870047209 */ /* 0x000fe20007810000 */
[----:B------:R-:W-:Y:S01]  /*105b0*/  FFMA.FTZ R8, R42, c[0x0][0x2d0], -R6 ;  /* 0x0000b4002a087a23 */ /* 0x000fe20000010806 */
[----:B------:R-:W-:Y:S02]  /*105c0*/  MUFU.EX2 R250, R9 ;  /* 0x0000000900fa7308 */ /* 0x000fe40000000800 */
[----:B------:R-:W-:-:S04]  /*105d0*/  FMNMX.FTZ R4, R113, R4, !PT ;  /* 0x0000000471047209 */ /* 0x000fc80007810000 */
[----:B------:R-:W-:Y:S01]  /*105e0*/  FMNMX.FTZ R2, R116, R4, !PT ;  /* 0x0000000474027209 */ /* 0x000fe20007810000 */
[----:B------:R-:W-:Y:S01]  /*105f0*/  FFMA.FTZ R4, R43, c[0x0][0x2d0], -R7 ;  /* 0x0000b4002b047a23 */ /* 0x000fe20000010807 */
[----:B------:R-:W1:Y:S02]  /*10600*/  MUFU.EX2 R251, R8 ;  /* 0x0000000800fb7308 */ /* 0x000e640000000800 */
[----:B------:R-:W-:-:S04]  /*10610*/  FMNMX.FTZ R2, R117, R2, !PT ;  /* 0x0000000275027209 */ /* 0x000fc80007810000 */
[----:B------:R-:W-:Y:S02]  /*10620*/  FMNMX.FTZ R2, R127, R2, !PT ;  /* 0x000000027f027209 */ /* 0x000fe40007810000 */
[----:B------:R2:W3:Y:S01]  /*10630*/  MUFU.EX2 R230, R4 ;  /* 0x0000000400e67308 */ /* 0x0004e20000000800 */
[----:B-1----:R-:W-:-:S07]  /*10640*/  F2FP.PACK_AB R15, R251, R250 ;  /* 0x000000fafb0f723e */ /* 0x002fce00000000ff */
[C---:B------:R-:W-:Y:S01]  /*10650*/  HMMA.16816.F32 R16, R12.reuse, R88, RZ ;  /* 0x000000580c10723c */ /* 0x040fe200000018ff */
[----:B--2---:R-:W-:Y:S02]  /*10660*/  FMNMX.FTZ R4, R128, R2, !PT ;  /* 0x0000000280047209 */ /* 0x004fe40007810000 */
[----:B------:R-:W-:Y:S01]  /*10670*/  FMNMX.FTZ R2, R191, R0, !PT ;  /* 0x00000000bf027209 */ /* 0x000fe20007810000 */
[----:B------:R-:W-:Y:S01]  /*10680*/  FFMA.FTZ R0, R44, c[0x0][0x2d0], -R7 ;  /* 0x0000b4002c007a23 */ /* 0x000fe20000010807 */
[----:B------:R-:W-:Y:S02]  /*10690*/  FMNMX.FTZ R8, R129, R4, !PT ;  /* 0x0000000481087209 */ /* 0x000fe40007810000 */
[----:B------:R-:W-:Y:S01]  /*106a0*/  FMNMX.FTZ R2, R200, R2, !PT ;  /* 0x00000002c8027209 */ /* 0x000fe20007810000 */
[----:B------:R1:W-:Y:S01]  /*106b0*/  MUFU.EX2 R241, R0 ;  /* 0x0000000000f17308 */ /* 0x0003e20000000800 */
[----:B------:R-:W-:Y:S02]  /*106c0*/  HMMA.16816.F32 R28, R12, R72, RZ ;  /* 0x000000480c1c723c */ /* 0x000fe400000018ff */
[----:B------:R-:W-:-:S02]  /*106d0*/  FMNMX.FTZ R4, R203, R2, !PT ;  /* 0x00000002cb047209 */ /* 0x000fc40007810000 */
[----:B------:R-:W-:Y:S02]  /*106e0*/  FMNMX.FTZ R2, R130, R8, !PT ;  /* 0x0000000882027209 */ /* 0x000fe40007810000 */
[----:B---3--:R-:W-:Y:S02]  /*106f0*/  F2FP.PACK_AB R8, R230, R238 ;  /* 0x000000eee608723e */ /* 0x008fe400000000ff */
[----:B------:R-:W-:Y:S01]  /*10700*/  FMNMX.FTZ R2, R156, R2, !PT ;  /* 0x000000029c027209 */ /* 0x000fe20007810000 */
[----:B------:R-:W-:Y:S03]  /*10710*/  HMMA.16816.F32 R24, R12, R96, RZ ;  /* 0x000000600c18723c */ /* 0x000fe600000018ff */
[----:B------:R-:W-:Y:S01]  /*10720*/  FMNMX.FTZ R2, R157, R2, !PT ;  /* 0x000000029d027209 */ /* 0x000fe20007810000 */
[----:B-1----:R-:W-:-:S03]  /*10730*/  FFMA.FTZ R0, R45, c[0x0][0x2d0], -R7 ;  /* 0x0000b4002d007a23 */ /* 0x002fc60000010807 */
[----:B------:R-:W-:Y:S01]  /*10740*/  FMNMX.FTZ R2, R158, R2, !PT ;  /* 0x000000029e027209 */ /* 0x000fe20007810000 */
[----:B------:R-:W-:Y:S01]  /*10750*/  HMMA.16816.F32 R20, R12, R100, RZ ;  /* 0x000000640c14723c */ /* 0x000fe200000018ff */
[----:B------:R1:W2:Y:S02]  /*10760*/  MUFU.EX2 R244, R0 ;  /* 0x0000000000f47308 */ /* 0x0002a40000000800 */
[----:B------:R-:W-:Y:S01]  /*10770*/  FMNMX.FTZ R3, R159, R2, !PT ;  /* 0x000000029f037209 */ /* 0x000fe20007810000 */
[----:B------:R-:W-:-:S03]  /*10780*/  FFMA.FTZ R2, R48, c[0x0][0x2d0], -R6 ;  /* 0x0000b40030027a23 */ /* 0x000fc60000010806 */
[----:B------:R-:W-:Y:S01]  /*10790*/  FMNMX.FTZ R3, R162, R3, !PT ;  /* 0x00000003a2037209 */ /* 0x000fe20007810000 */
[----:B------:R-:W-:Y:S01]  /*107a0*/  HMMA.16816.F32 R36, R12, R74, RZ ;  /* 0x0000004a0c24723c */ /* 0x000fe200000018ff */
[----:B------:R3:W4:Y:S02]  /*107b0*/  MUFU.EX2 R243, R2 ;  /* 0x0000000200f37308 */ /* 0x0007240000000800 */
[----:B------:R-:W-:-:S04]  /*107c0*/  FMNMX.FTZ R3, R163, R3, !PT ;  /* 0x00000003a3037209 */ /* 0x000fc80007810000 */
[----:B------:R-:W-:Y:S01]  /*107d0*/  FMNMX.FTZ R3, R189, R3, !PT ;  /* 0x00000003bd037209 */ /* 0x000fe20007810000 */
[----:B------:R-:W-:Y:S01]  /*107e0*/  HMMA.16816.F32 R44, R12, R98, RZ ;  /* 0x000000620c2c723c */ /* 0x000fe200000018ff */
[----:B-1----:R-:W-:Y:S02]  /*107f0*/  FMNMX.FTZ R0, R202, R4, !PT ;  /* 0x00000004ca007209 */ /* 0x002fe40007810000 */
[----:B--2---:R-:W-:Y:S02]  /*10800*/  F2FP.PACK_AB R10, R244, R241 ;  /* 0x000000f1f40a723e */ /* 0x004fe400000000ff */
[----:B------:R-:W-:-:S03]  /*10810*/  FMNMX.FTZ R0, R196, R0, !PT ;  /* 0x00000000c4007209 */ /* 0x000fc60007810000 */
[C---:B------:R-:W-:Y:S01]  /*10820*/  HMMA.16816.F32 R40, R12.reuse, R90, RZ ;  /* 0x0000005a0c28723c */ /* 0x040fe200000018ff */
[----:B------:R-:W-:Y:S01]  /*10830*/  FMNMX.FTZ R0, R197, R0, !PT ;  /* 0x00000000c5007209 */ /* 0x000fe20007810000 */
[----:B---3--:R-:W-:Y:S01]  /*10840*/  FFMA.FTZ R2, R49, c[0x0][0x2d0], -R6 ;  /* 0x0000b40031027a23 */ /* 0x008fe20000010806 */
[----:B----4-:R-:W-:Y:S02]  /*10850*/  F2FP.PACK_AB R9, R243, R236 ;  /* 0x000000ecf309723e */ /* 0x010fe400000000ff */
[----:B------:R-:W-:Y:S01]  /*10860*/  FMNMX.FTZ R0, R192, R0, !PT ;  /* 0x00000000c0007209 */ /* 0x000fe20007810000 */
[----:B------:R1:W-:Y:S02]  /*10870*/  MUFU.EX2 R222, R2 ;  /* 0x0000000200de7308 */ /* 0x0003e40000000800 */
[----:B------:R-:W-:Y:S01]  /*10880*/  HMMA.16816.F32 R12, R12, R102, RZ ;  /* 0x000000660c0c723c */ /* 0x000fe200000018ff */
[----:B------:R-:W-:-:S05]  /*10890*/  FMNMX.FTZ R0, R193, R0, !PT ;  /* 0x00000000c1007209 */ /* 0x000fca0007810000 */
[----:B------:R-:W2:Y:S01]  /*108a0*/  SHFL.BFLY PT, R4, R0, 0x2, 0x1f ;  /* 0x0c401f0000047f89 */ /* 0x000ea200000e0000 */
[----:B-1----:R-:W-:Y:S01]  /*108b0*/  FMNMX.FTZ R2, R190, R3, !PT ;  /* 0x00000003be027209 */ /* 0x002fe20007810000 */
[----:B------:R-:W-:-:S03]  /*108c0*/  FFMA.FTZ R3, R52, c[0x0][0x2d0], -R6 ;  /* 0x0000b40034037a23 */ /* 0x000fc60000010806 */
[----:B------:R-:W-:Y:S01]  /*108d0*/  FMNMX.FTZ R2, R184, R2, !PT ;  /* 0x00000002b8027209 */ /* 0x000fe20007810000 */
[----:B------:R1:W3:Y:S03]  /*108e0*/  MUFU.EX2 R246, R3 ;  /* 0x0000000300f67308 */ /* 0x0002e60000000800 */
[----:B------:R-:W-:-:S04]  /*108f0*/  FMNMX.FTZ R2, R182, R2, !PT ;  /* 0x00000002b6027209 */ /* 0x000fc80007810000 */
[----:B------:R-:W-:Y:S02]  /*10900*/  FMNMX.FTZ R2, R183, R2, !PT ;  /* 0x00000002b7027209 */ /* 0x000fe40007810000 */
[----:B--2---:R-:W-:Y:S01]  /*10910*/  FMNMX.FTZ R0, R0, R4, !PT ;  /* 0x0000000400007209 */ /* 0x004fe20007810000 */
[----:B-1----:R-:W-:-:S04]  /*10920*/  FFMA.FTZ R3, R92, c[0x0][0x2d0], -R7 ;  /* 0x0000b4005c037a23 */ /* 0x002fc80000010807 */
[----:B------:R-:W1:Y:S01]  /*10930*/  SHFL.BFLY PT, R4, R0, 0x1, 0x1f ;  /* 0x0c201f0000047f89 */ /* 0x000e6200000e0000 */
[----:B---3--:R-:W-:Y:S01]  /*10940*/  F2FP.PACK_AB R11, R246, R222 ;  /* 0x000000def60b723e */ /* 0x008fe200000000ff */
[----:B------:R2:W3:Y:S02]  /*10950*/  MUFU.EX2 R199, R3 ;  /* 0x0000000300c77308 */ /* 0x0004e40000000800 */
[----:B------:R-:W4:Y:S04]  /*10960*/  LDSM.16.MT88.4 R92, [R215+0x900] ;  /* 0x00090000d75c783b */ /* 0x000f280000004200 */
[C---:B------:R-:W-:Y:S08]  /*10970*/  HMMA.16816.F32 R32, R8.reuse, R84, R16 ;  /* 0x000000540820723c */ /* 0x040ff00000001810 */
[----:B------:R-:W-:Y:S01]  /*10980*/  HMMA.16816.F32 R52, R8, R80, R28 ;  /* 0x000000500834723c */ /* 0x000fe2000000181c */
[----:B--2---:R-:W-:Y:S01]  /*10990*/  FMNMX.FTZ R3, R181, R2, !PT ;  /* 0x00000002b5037209 */ /* 0x004fe20007810000 */
[----:B------:R-:W-:-:S04]  /*109a0*/  FFMA.FTZ R2, R104, c[0x0][0x2d0], -R7 ;  /* 0x0000b40068027a23 */ /* 0x000fc80000010807 */
[----:B------:R-:W2:Y:S01]  /*109b0*/  SHFL.BFLY PT, R5, R3, 0x2, 0x1f ;  /* 0x0c401f0003057f89 */ /* 0x000ea200000e0000 */
[----:B------:R3:W-:Y:S01]  /*109c0*/  MUFU.EX2 R194, R2 ;  /* 0x0000000200c27308 */ /* 0x0007e20000000800 */
[----:B-1----:R-:W-:Y:S01]  /*109d0*/  FMNMX.FTZ R124, R0, R4, !PT ;  /* 0x00000004007c7209 */ /* 0x002fe20007810000 */
[----:B------:R-:W-:Y:S01]  /*109e0*/  FFMA.FTZ R0, R61, c[0x0][0x2d0], -R6 ;  /* 0x0000b4003d007a23 */ /* 0x000fe20000010806 */
[----:B------:R-:W-:Y:S02]  /*109f0*/  HMMA.16816.F32 R48, R8, R76, R24 ;  /* 0x0000004c0830723c */ /* 0x000fe40000001818 */
[----:B------:R-:W-:-:S03]  /*10a00*/  FSETP.NEU.FTZ.AND P0, PT, R124, -INF , PT ;  /* 0xff8000007c00780b */ /* 0x000fc60003f1d000 */
[----:B------:R1:W-:Y:S03]  /*10a10*/  MUFU.EX2 R235, R0 ;  /* 0x0000000000eb7308 */ /* 0x0003e60000000800 */
[----:B------:R-:W-:Y:S01]  /*10a20*/  HMMA.16816.F32 R28, R8, R82, R36 ;  /* 0x00000052081c723c */ /* 0x000fe20000001824 */
[----:B---3--:R-:W-:-:S07]  /*10a30*/  FFMA.FTZ R2, R107, c[0x0][0x2d0], -R7 ;  /* 0x0000b4006b027a23 */ /* 0x008fce0000010807 */
[----:B----4-:R-:W-:Y:S01]  /*10a40*/  HMMA.16816.F32 R16, R8, R92, R20 ;  /* 0x0000005c0810723c */ /* 0x010fe20000001814 */
[----:B------:R3:W4:Y:S01]  /*10a50*/  MUFU.EX2 R198, R2 ;  /* 0x0000000200c67308 */ /* 0x0007220000000800 */
[----:B--2---:R-:W-:Y:S01]  /*10a60*/  FMNMX.FTZ R3, R3, R5, !PT ;  /* 0x0000000503037209 */ /* 0x004fe20007810000 */
[----:B-1----:R-:W-:-:S05]  /*10a70*/  FFMA.FTZ R0, R69, c[0x0][0x2d0], -R6 ;  /* 0x0000b40045007a23 */ /* 0x002fca0000010806 */
[C---:B------:R-:W-:Y:S01]  /*10a80*/  HMMA.16816.F32 R24, R8.reuse, R78, R44 ;  /* 0x0000004e0818723c */ /* 0x040fe2000000182c */
[----:B------:R-:W1:Y:S01]  /*10a90*/  SHFL.BFLY PT, R4, R3, 0x1, 0x1f ;  /* 0x0c201f0003047f89 */ /* 0x000e6200000e0000 */
[----:B------:R-:W2:Y:S06]  /*10aa0*/  MUFU.EX2 R233, R0 ;  /* 0x0000000000e97308 */ /* 0x000eac0000000800 */
[----:B------:R-:W-:Y:S01]  /*10ab0*/  HMMA.16816.F32 R20, R8, R86, R40 ;  /* 0x000000560814723c */ /* 0x000fe20000001828 */
[----:B---3--:R-:W-:-:S04]  /*10ac0*/  FFMA.FTZ R2, R56, c[0x0][0x2d0], -R6 ;  /* 0x0000b40038027a23 */ /* 0x008fc80000010806 */
[----:B------:R3:W-:Y:S03]  /*10ad0*/  MUFU.EX2 R221, R2 ;  /* 0x0000000200dd7308 */ /* 0x0007e60000000800 */
[----:B------:R-:W-:Y:S07]  /*10ae0*/  HMMA.16816.F32 R12, R8, R94, R12 ;  /* 0x0000005e080c723c */ /* 0x000fee000000180c */
[----:B------:R-:W-:-:S02]  /*10af0*/  F2FP.PACK_AB R8, R199, R219 ;  /* 0x000000dbc708723e */ /* 0x000fc400000000ff */
[----:B-1----:R-:W-:Y:S02]  /*10b00*/  FMNMX.FTZ R3, R3, R4, !PT ;  /* 0x0000000403037209 */ /* 0x002fe40007810000 */
[----:B----4-:R-:W-:Y:S01]  /*10b10*/  F2FP.PACK_AB R10, R198, R194 ;  /* 0x000000c2c60a723e */ /* 0x010fe200000000ff */
[----:B---3--:R-:W-:Y:S01]  /*10b20*/  FFMA.FTZ R2, R60, c[0x0][0x2d0], -R6 ;  /* 0x0000b4003c027a23 */ /* 0x008fe20000010806 */
[----:B--2---:R-:W-:Y:S01]  /*10b30*/  F2FP.PACK_AB R11, R233, R235 ;  /* 0x000000ebe90b723e */ /* 0x004fe200000000ff */
[----:B------:R-:W1:Y:S02]  /*10b40*/  LDSM.16.MT88.4 R60, [R214+0x1100] ;  /* 0x00110000d63c783b */ /* 0x000e640000004200 */
[----:B------:R2:W3:Y:S02]  /*10b50*/  MUFU.EX2 R239, R2 ;  /* 0x0000000200ef7308 */ /* 0x0004e40000000800 */
[----:B--2---:R-:W-:Y:S01]  /*10b60*/  FMUL.FTZ R2, R124, c[0x0][0x2d0] ;  /* 0x0000b4007c027a20 */ /* 0x004fe20000410000 */
[----:B---3--:R-:W-:-:S04]  /*10b70*/  F2FP.PACK_AB R9, R239, R221 ;  /* 0x000000ddef09723e */ /* 0x008fc800000000ff */
[----:B------:R-:W-:Y:S02]  /*10b80*/  FSEL R2, R2, RZ, P0 ;  /* 0x000000ff02027208 */ /* 0x000fe40000000000 */
[----:B------:R-:W-:Y:S01]  /*10b90*/  FSETP.NEU.FTZ.AND P0, PT, R3, -INF , PT ;  /* 0xff8000000300780b */ /* 0x000fe20003f1d000 */
[----:B------:R-:W-:Y:S02]  /*10ba0*/  HMMA.16816.F32 R140, R8, R64, R52 ;  /* 0x00000040088c723c */ /* 0x000fe40000001834 */
[--C-:B------:R-:W-:Y:S02]  /*10bb0*/  FFMA.FTZ R0, R57, c[0x0][0x2d0], -R2.reuse ;  /* 0x0000b40039007a23 */ /* 0x100fe40000010802 */
[----:B------:R-:W-:Y:S01]  /*10bc0*/  FFMA.FTZ R4, R115, c[0x0][0x2d0], -R2 ;  /* 0x0000b40073047a23 */ /* 0x000fe20000010802 */
[----:B------:R-:W2:Y:S01]  /*10bd0*/  LDSM.16.MT88.4 R56, [R216+0x1100] ;  /* 0x00110000d838783b */ /* 0x000ea20000004200 */
[----:B------:R3:W-:Y:S01]  /*10be0*/  MUFU.EX2 R217, R0 ;  /* 0x0000000000d97308 */ /* 0x0007e20000000800 */
[----:B------:R-:W-:-:S07]  /*10bf0*/  IMAD.MOV.U32 R115, RZ, RZ, R244 ;  /* 0x000000ffff737224 */ /* 0x000fce00078e00f4 */
[----:B------:R-:W-:Y:S01]  /*10c00*/  MUFU.EX2 R242, R4 ;  /* 0x0000000400f27308 */ /* 0x000fe20000000800 */
[----:B-1----:R-:W-:Y:S01]  /*10c10*/  HMMA.16816.F32 R148, R8, R60, R32 ;  /* 0x0000003c0894723c */ /* 0x002fe20000001820 */
[----:B---3--:R-:W-:-:S07]  /*10c20*/  FFMA.FTZ R0, R68, c[0x0][0x2d0], -R2 ;  /* 0x0000b40044007a23 */ /* 0x008fce0000010802 */
[----:B------:R-:W-:Y:S01]  /*10c30*/  HMMA.16816.F32 R120, R8, R62, R20 ;  /* 0x0000003e0878723c */ /* 0x000fe20000001814 */
[----:B------:R-:W1:Y:S01]  /*10c40*/  LDSM.16.MT88.4 R68, [R215+0x1100] ;  /* 0x00110000d744783b */ /* 0x000e620000004200 */
[----:B------:R3:W4:Y:S02]  /*10c50*/  MUFU.EX2 R218, R0 ;  /* 0x0000000000da7308 */ /* 0x0007240000000800 */
[----:B---3--:R-:W-:-:S04]  /*10c60*/  FFMA.FTZ R0, R108, c[0x0][0x2d0], -R2 ;  /* 0x0000b4006c007a23 */ /* 0x008fc80000010802 */
[----:B--2---:R-:W-:Y:S02]  /*10c70*/  HMMA.16816.F32 R144, R8, R56, R48 ;  /* 0x000000380890723c */ /* 0x004fe40000001830 */
[----:B------:R2:W-:Y:S02]  /*10c80*/  MUFU.EX2 R195, R0 ;  /* 0x0000000000c37308 */ /* 0x0005e40000000800 */
[----:B--2---:R-:W-:-:S04]  /*10c90*/  FFMA.FTZ R0, R111, c[0x0][0x2d0], -R2 ;  /* 0x0000b4006f007a23 */ /* 0x004fc80000010802 */
[C---:B-1----:R-:W-:Y:S02]  /*10ca0*/  HMMA.16816.F32 R152, R8.reuse, R68, R16 ;  /* 0x000000440898723c */ /* 0x042fe40000001810 */
[----:B------:R1:W2:Y:S06]  /*10cb0*/  MUFU.EX2 R240, R0 ;  /* 0x0000000000f07308 */ /* 0x0002ac0000000800 */
[----:B------:R-:W-:Y:S01]  /*10cc0*/  HMMA.16816.F32 R132, R8, R70, R12 ;  /* 0x000000460884723c */ /* 0x000fe2000000180c */
[----:B-1----:R-:W-:Y:S02]  /*10cd0*/  FFMA.FTZ R0, R114, c[0x0][0x2d0], -R2 ;  /* 0x0000b40072007a23 */ /* 0x002fe40000010802 */
[----:B------:R-:W-:-:S02]  /*10ce0*/  IMAD.MOV.U32 R114, RZ, RZ, R246 ;  /* 0x000000ffff727224 */ /* 0x000fc400078e00f6 */
[----:B------:R1:W-:Y:S02]  /*10cf0*/  MUFU.EX2 R234, R0 ;  /* 0x0000000000ea7308 */ /* 0x0003e40000000800 */
[----:B-1----:R-:W-:-:S05]  /*10d00*/  FMUL.FTZ R0, R3, c[0x0][0x2d0] ;  /* 0x0000b40003007a20 */ /* 0x002fca0000410000 */
[----:B------:R-:W-:-:S05]  /*10d10*/  FSEL R0, R0, RZ, P0 ;  /* 0x000000ff00007208 */ /* 0x000fca0000000000 */
[----:B------:R-:W-:-:S04]  /*10d20*/  FFMA.FTZ R4, R105, c[0x0][0x2d0], -R0 ;  /* 0x0000b40069047a23 */ /* 0x000fc80000010800 */
[----:B------:R1:W-:Y:S02]  /*10d30*/  MUFU.EX2 R174, R4 ;  /* 0x0000000400ae7308 */ /* 0x0003e40000000800 */
[--C-:B-1----:R-:W-:Y:S02]  /*10d40*/  FFMA.FTZ R4, R106, c[0x0][0x2d0], -R0.reuse ;  /* 0x0000b4006a047a23 */ /* 0x102fe40000010800 */
[----:B------:R-:W-:Y:S04]  /*10d50*/  HMMA.16816.F32 R104, R8, R66, R28 ;  /* 0x000000420868723c */ /* 0x000fe8000000181c */
[----:B------:R1:W3:Y:S02]  /*10d60*/  MUFU.EX2 R172, R4 ;  /* 0x0000000400ac7308 */ /* 0x0002e40000000800 */
[----:B-1----:R-:W-:-:S06]  /*10d70*/  FFMA.FTZ R4, R110, c[0x0][0x2d0], -R0 ;  /* 0x0000b4006e047a23 */ /* 0x002fcc0000010800 */
[----:B------:R1:W-:Y:S02]  /*10d80*/  MUFU.EX2 R237, R4 ;  /* 0x0000000400ed7308 */ /* 0x0003e40000000800 */
[----:B-1----:R-:W-:Y:S02]  /*10d90*/  FFMA.FTZ R4, R109, c[0x0][0x2d0], -R0 ;  /* 0x0000b4006d047a23 */ /* 0x002fe40000010800 */
[----:B------:R-:W-:Y:S04]  /*10da0*/  HMMA.16816.F32 R108, R8, R58, R24 ;  /* 0x0000003a086c723c */ /* 0x000fe80000001818 */
[----:B------:R1:W1:Y:S03]  /*10db0*/  MUFU.EX2 R232, R4 ;  /* 0x0000000400e87308 */ /* 0x0002660000000800 */
[----:B----4-:R-:W-:-:S02]  /*10dc0*/  F2FP.PACK_AB R8, R218, R217 ;  /* 0x000000d9da08723e */ /* 0x010fc400000000ff */
[----:B--2---:R-:W-:Y:S02]  /*10dd0*/  F2FP.PACK_AB R10, R240, R195 ;  /* 0x000000c3f00a723e */ /* 0x004fe400000000ff */
[----:B---3--:R-:W-:Y:S01]  /*10de0*/  F2FP.PACK_AB R9, R172, R174 ;  /* 0x000000aeac09723e */ /* 0x008fe200000000ff */
[----:B-1----:R-:W-:Y:S01]  /*10df0*/  FFMA.FTZ R4, R118, c[0x0][0x2d0], -R2 ;  /* 0x0000b40076047a23 */ /* 0x002fe20000010802 */
[----:B------:R-:W-:-:S03]  /*10e00*/  F2FP.PACK_AB R11, R232, R237 ;  /* 0x000000ede80b723e */ /* 0x000fc600000000ff */
[----:B------:R1:W-:Y:S04]  /*10e10*/  MUFU.EX2 R118, R4 ;  /* 0x0000000400767308 */ /* 0x0003e80000000800 */
[C---:B------:R-:W-:Y:S07]  /*10e20*/  HMMA.16816.F32 R28, R8.reuse, R74, RZ ;  /* 0x0000004a081c723c */ /* 0x040fee00000018ff */
[----:B------:R-:W-:Y:S01]  /*10e30*/  IMAD.MOV.U32 R75, RZ, RZ, R251 ;  /* 0x000000ffff4b7224 */ /* 0x000fe200078e00fb */
[----:B------:R-:W-:Y:S01]  /*10e40*/  HMMA.16816.F32 R20, R8, R72, RZ ;  /* 0x000000480814723c */ /* 0x000fe200000018ff */
[----:B------:R-:W-:Y:S01]  /*10e50*/  MOV R74, R243 ;  /* 0x000000f3004a7202 */ /* 0x000fe20000000f00 */
[----:B-1----:R-:W-:-:S05]  /*10e60*/  FFMA.FTZ R4, R119, c[0x0][0x2d0], -R2 ;  /* 0x0000b40077047a23 */ /* 0x002fca0000010802 */
[----:B------:R-:W-:Y:S01]  /*10e70*/  MOV R73, R248 ;  /* 0x000000f800497202 */ /* 0x000fe20000000f00 */
[----:B------:R1:W2:Y:S01]  /*10e80*/  MUFU.EX2 R220, R4 ;  /* 0x0000000400dc7308 */ /* 0x0002a20000000800 */
[----:B------:R-:W-:Y:S01]  /*10e90*/  IMAD.MOV.U32 R72, RZ, RZ, R249 ;  /* 0x000000ffff487224 */ /* 0x000fe200078e00f9 */
[C---:B------:R-:W-:Y:S07]  /*10ea0*/  HMMA.16816.F32 R16, R8.reuse, R96, RZ ;  /* 0x000000600810723c */ /* 0x040fee00000018ff */
[----:B------:R-:W-:Y:S01]  /*10eb0*/  IMAD.MOV.U32 R97, RZ, RZ, R242 ;  /* 0x000000ffff617224 */ /* 0x000fe200078e00f2 */
[----:B------:R-:W-:Y:S01]  /*10ec0*/  HMMA.16816.F32 R12, R8, R88, RZ ;  /* 0x00000058080c723c */ /* 0x000fe200000018ff */
[----:B------:R-:W-:-:S02]  /*10ed0*/  IMAD.MOV.U32 R96, RZ, RZ, R241 ;  /* 0x000000ffff607224 */ /* 0x000fc400078e00f1 */
[----:B-1----:R-:W-:Y:S02]  /*10ee0*/  FFMA.FTZ R4, R112, c[0x0][0x2d0], -R0 ;  /* 0x0000b40070047a23 */ /* 0x002fe40000010800 */
[----:B------:R-:W-:-:S03]  /*10ef0*/  IMAD.MOV.U32 R112, RZ, RZ, R247 ;  /* 0x000000ffff707224 */ /* 0x000fc600078e00f7 */
[C---:B------:R-:W-:Y:S01]  /*10f00*/  HMMA.16816.F32 R32, R8.reuse, R98, RZ ;  /* 0x000000620820723c */ /* 0x040fe200000018ff */
[----:B------:R1:W-:Y:S07]  /*10f10*/  MUFU.EX2 R252, R4 ;  /* 0x0000000400fc7308 */ /* 0x0003ee0000000800 */
[C---:B------:R-:W-:Y:S08]  /*10f20*/  HMMA.16816.F32 R36, R8.reuse, R90, RZ ;  /* 0x0000005a0824723c */ /* 0x040ff000000018ff */
[----:B------:R-:W-:Y:S01]  /*10f30*/  HMMA.16816.F32 R24, R8, R100, RZ ;  /* 0x000000640818723c */ /* 0x000fe200000018ff */
[----:B-1----:R-:W-:-:S02]  /*10f40*/  FFMA.FTZ R4, R113, c[0x0][0x2d0], -R0 ;  /* 0x0000b40071047a23 */ /* 0x002fc40000010800 */
[----:B------:R-:W-:Y:S02]  /*10f50*/  IMAD.MOV.U32 R113, RZ, RZ, R250 ;  /* 0x000000ffff717224 */ /* 0x000fe400078e00fa */
[----:B------:R1:W3:Y:S03]  /*10f60*/  MUFU.EX2 R119, R4 ;  /* 0x0000000400777308 */ /* 0x0002e60000000800 */
[----:B------:R-:W-:Y:S07]  /*10f70*/  HMMA.16816.F32 R40, R8, R102, RZ ;  /* 0x000000660828723c */ /* 0x000fee00000018ff */
[----:B------:R-:W-:-:S02]  /*10f80*/  F2FP.PACK_AB R8, R97, R234 ;  /* 0x000000ea6108723e */ /* 0x000fc400000000ff */
[----:B--2---:R-:W-:Y:S01]  /*10f90*/  F2FP.PACK_AB R10, R220, R118 ;  /* 0x00000076dc0a723e */ /* 0x004fe200000000ff */
[----:B-1----:R-:W-:Y:S01]  /*10fa0*/  FFMA.FTZ R4, R116, c[0x0][0x2d0], -R0 ;  /* 0x0000b40074047a23 */ /* 0x002fe20000010800 */
[----:B---3--:R-:W-:-:S03]  /*10fb0*/  F2FP.PACK_AB R9, R119, R252 ;  /* 0x000000fc7709723e */ /* 0x008fc600000000ff */
[----:B------:R1:W-:Y:S02]  /*10fc0*/  MUFU.EX2 R5, R4 ;  /* 0x0000000400057308 */ /* 0x0003e40000000800 */
        /* <DEDUP_REMOVED lines=8> */
[----:B-1----:R-:W-:Y:S01]  /*11050*/  FFMA.FTZ R4, R131, c[0x0][0x2d0], -R2 ;  /* 0x0000b40083047a23 */ /* 0x002fe20000010802 */
[----:B------:R-:W-:-:S03]  /*11060*/  MOV R131, R97 ;  /* 0x0000006100837202 */ /* 0x000fc60000000f00 */
[----:B------:R1:W-:Y:S03]  /*11070*/  MUFU.EX2 R247, R4 ;  /* 0x0000000400f77308 */ /* 0x0003e60000000800 */
[C---:B------:R-:W-:Y:S08]  /*11080*/  HMMA.16816.F32 R52, R8.reuse, R84, R12 ;  /* 0x000000540834723c */ /* 0x040ff0000000180c */
[----:B------:R-:W-:Y:S01]  /*11090*/  HMMA.16816.F32 R12, R8, R82, R28 ;  /* 0x00000052080c723c */ /* 0x000fe2000000181c */
[----:B-1----:R-:W-:-:S07]  /*110a0*/  FFMA.FTZ R4, R136, c[0x0][0x2d0], -R2 ;  /* 0x0000b40088047a23 */ /* 0x002fce0000010802 */
[C---:B------:R-:W-:Y:S01]  /*110b0*/  HMMA.16816.F32 R20, R8.reuse, R78, R32 ;  /* 0x0000004e0814723c */ /* 0x040fe20000001820 */
[----:B------:R1:W2:Y:S07]  /*110c0*/  MUFU.EX2 R248, R4 ;  /* 0x0000000400f87308 */ /* 0x0002ae0000000800 */
[C---:B------:R-:W-:Y:S01]  /*110d0*/  HMMA.16816.F32 R44, R8.reuse, R92, R24 ;  /* 0x0000005c082c723c */ /* 0x040fe20000001818 */
[----:B------:R-:W-:Y:S07]  /*110e0*/  LDSM.16.MT88.4 R24, [R216+0x1900] ;  /* 0x00190000d818783b */ /* 0x000fee0000004200 */
[----:B------:R-:W-:Y:S01]  /*110f0*/  HMMA.16816.F32 R28, R8, R86, R36 ;  /* 0x00000056081c723c */ /* 0x000fe20000001824 */
[----:B-1----:R-:W-:-:S04]  /*11100*/  FFMA.FTZ R4, R137, c[0x0][0x2d0], -R2 ;  /* 0x0000b40089047a23 */ /* 0x002fc80000010802 */
[----:B------:R1:W-:Y:S03]  /*11110*/  MUFU.EX2 R249, R4 ;  /* 0x0000000400f97308 */ /* 0x0003e60000000800 */
[----:B------:R-:W-:Y:S01]  /*11120*/  HMMA.16816.F32 R32, R8, R94, R40 ;  /* 0x0000005e0820723c */ /* 0x000fe20000001828 */
[----:B------:R-:W-:Y:S01]  /*11130*/  IMAD.MOV.U32 R39, RZ, RZ, R236 ;  /* 0x000000ffff277224 */ /* 0x000fe200078e00ec */
[----:B------:R-:W-:Y:S01]  /*11140*/  MOV R38, R235 ;  /* 0x000000eb00267202 */ /* 0x000fe20000000f00 */
[----:B------:R-:W-:Y:S02]  /*11150*/  IMAD.MOV.U32 R37, RZ, RZ, R234 ;  /* 0x000000ffff257224 */ /* 0x000fe400078e00ea */
[----:B------:R-:W-:Y:S02]  /*11160*/  IMAD.MOV.U32 R36, RZ, RZ, R233 ;  /* 0x000000ffff247224 */ /* 0x000fe400078e00e9 */
[----:B--2---:R-:W-:-:S02]  /*11170*/  F2FP.PACK_AB R8, R248, R247 ;  /* 0x000000f7f808723e */ /* 0x004fc400000000ff */
[----:B------:R-:W-:Y:S01]  /*11180*/  MOV R43, R230 ;  /* 0x000000e6002b7202 */ /* 0x000fe20000000f00 */
[----:B-1----:R-:W-:-:S04]  /*11190*/  FFMA.FTZ R4, R138, c[0x0][0x2d0], -R2 ;  /* 0x0000b4008a047a23 */ /* 0x002fc80000010802 */
[----:B------:R1:W2:Y:S02]  /*111a0*/  MUFU.EX2 R250, R4 ;  /* 0x0000000400fa7308 */ /* 0x0002a40000000800 */
[----:B-1----:R-:W-:Y:S01]  /*111b0*/  FFMA.FTZ R4, R127, c[0x0][0x2d0], -R0 ;  /* 0x0000b4007f047a23 */ /* 0x002fe20000010800 */
[----:B------:R-:W-:Y:S02]  /*111c0*/  MOV R127, R239 ;  /* 0x000000ef007f7202 */ /* 0x000fe40000000f00 */
[----:B--2---:R-:W-:-:S03]  /*111d0*/  F2FP.PACK_AB R10, R250, R249 ;  /* 0x000000f9fa0a723e */ /* 0x004fc600000000ff */
        /* <DEDUP_REMOVED lines=8> */
[----:B------:R1:W-:Y:S02]  /*11260*/  MUFU.EX2 R244, R4 ;  /* 0x0000000400f47308 */ /* 0x0003e40000000800 */
[----:B-1----:R-:W-:Y:S02]  /*11270*/  FFMA.FTZ R4, R130, c[0x0][0x2d0], -R0 ;  /* 0x0000b40082047a23 */ /* 0x002fe40000010800 */
[----:B------:R-:W-:-:S04]  /*11280*/  IMAD.MOV.U32 R130, RZ, RZ, R237 ;  /* 0x000000ffff827224 */ /* 0x000fc800078e00ed */
[----:B------:R1:W2:Y:S02]  /*11290*/  MUFU.EX2 R242, R4 ;  /* 0x0000000400f27308 */ /* 0x0002a40000000800 */
[----:B-1----:R-:W-:Y:S01]  /*112a0*/  FFMA.FTZ R4, R173, c[0x0][0x2d0], -R7 ;  /* 0x0000b400ad047a23 */ /* 0x002fe20000010807 */
[----:B--2---:R-:W-:Y:S01]  /*112b0*/  F2FP.PACK_AB R11, R242, R244 ;  /* 0x000000f4f20b723e */ /* 0x004fe200000000ff */
[----:B------:R-:W-:-:S04]  /*112c0*/  IMAD.MOV.U32 R173, RZ, RZ, R232 ;  /* 0x000000ffffad7224 */ /* 0x000fc800078e00e8 */
[----:B------:R1:W2:Y:S02]  /*112d0*/  MUFU.EX2 R241, R4 ;  /* 0x0000000400f17308 */ /* 0x0002a40000000800 */
[C---:B------:R-:W-:Y:S01]  /*112e0*/  HMMA.16816.F32 R100, R8.reuse, R56, R16 ;  /* 0x000000380864723c */ /* 0x040fe20000001810 */
[----:B------:R-:W3:Y:S07]  /*112f0*/  LDSM.16.MT88.4 R16, [R213+0x1900] ;  /* 0x00190000d510783b */ /* 0x000eee0000004200 */
[----:B------:R-:W-:Y:S01]  /*11300*/  HMMA.16816.F32 R136, R8, R64, R48 ;  /* 0x000000400888723c */ /* 0x000fe20000001830 */
[----:B-1----:R-:W-:-:S02]  /*11310*/  FFMA.FTZ R4, R171, c[0x0][0x2d0], -R7 ;  /* 0x0000b400ab047a23 */ /* 0x002fc40000010807 */
[----:B------:R-:W-:Y:S02]  /*11320*/  IMAD.MOV.U32 R171, RZ, RZ, R96 ;  /* 0x000000ffffab7224 */ /* 0x000fe400078e0060 */
[----:B------:R1:W-:Y:S03]  /*11330*/  MUFU.EX2 R239, R4 ;  /* 0x0000000400ef7308 */ /* 0x0003e60000000800 */
[C---:B------:R-:W-:Y:S01]  /*11340*/  HMMA.16816.F32 R96, R8.reuse, R66, R12 ;  /* 0x000000420860723c */ /* 0x040fe2000000180c */
[----:B------:R-:W-:Y:S07]  /*11350*/  LDSM.16.MT88.4 R64, [R216+0x2100] ;  /* 0x00210000d840783b */ /* 0x000fee0000004200 */
[----:B------:R-:W-:Y:S01]  /*11360*/  HMMA.16816.F32 R92, R8, R58, R20 ;  /* 0x0000003a085c723c */ /* 0x000fe20000001814 */
[----:B------:R-:W4:Y:S01]  /*11370*/  LDSM.16.MT88.4 R20, [R215+0x1900] ;  /* 0x00190000d714783b */ /* 0x000f220000004200 */
[----:B-1----:R-:W-:-:S06]  /*11380*/  FFMA.FTZ R4, R176, c[0x0][0x2d0], -R7 ;  /* 0x0000b400b0047a23 */ /* 0x002fcc0000010807 */
[C---:B------:R-:W-:Y:S01]  /*11390*/  HMMA.16816.F32 R88, R8.reuse, R60, R52 ;  /* 0x0000003c0858723c */ /* 0x040fe20000001834 */
[----:B------:R1:W1:Y:S07]  /*113a0*/  MUFU.EX2 R240, R4 ;  /* 0x0000000400f07308 */ /* 0x00026e0000000800 */
[C---:B------:R-:W-:Y:S01]  /*113b0*/  HMMA.16816.F32 R84, R8.reuse, R62, R28 ;  /* 0x0000003e0854723c */ /* 0x040fe2000000181c */
[----:B------:R-:W3:Y:S04]  /*113c0*/  LDSM.16.MT88.4 R28, [R214+0x1900] ;  /* 0x00190000d61c783b */ /* 0x000ee80000004200 */
[----:B------:R-:W3:Y:S03]  /*113d0*/  LDSM.16.MT88.4 R60, [R213+0x2100] ;  /* 0x00210000d53c783b */ /* 0x000ee60000004200 */
[----:B------:R-:W-:Y:S01]  /*113e0*/  HMMA.16816.F32 R80, R8, R68, R44 ;  /* 0x000000440850723c */ /* 0x000fe2000000182c */
[----:B-1----:R-:W-:-:S04]  /*113f0*/  FFMA.FTZ R4, R177, c[0x0][0x2d0], -R7 ;  /* 0x0000b400b1047a23 */ /* 0x002fc80000010807 */
[----:B------:R1:W-:Y:S03]  /*11400*/  MUFU.EX2 R238, R4 ;  /* 0x0000000400ee7308 */ /* 0x0003e60000000800 */
[----:B------:R-:W-:Y:S01]  /*11410*/  HMMA.16816.F32 R76, R8, R70, R32 ;  /* 0x00000046084c723c */ /* 0x000fe20000001820 */
[----:B------:R-:W3:Y:S06]  /*11420*/  LDSM.16.MT88.4 R68, [R214+0x2100] ;  /* 0x00210000d644783b */ /* 0x000eec0000004200 */
[----:B--2---:R-:W-:-:S02]  /*11430*/  F2FP.PACK_AB R8, R241, R251 ;  /* 0x000000fbf108723e */ /* 0x004fc400000000ff */
[----:B------:R-:W-:Y:S01]  /*11440*/  F2FP.PACK_AB R10, R240, R239 ;  /* 0x000000eff00a723e */ /* 0x000fe200000000ff */
[----:B-1----:R-:W-:-:S04]  /*11450*/  FFMA.FTZ R4, R178, c[0x0][0x2d0], -R7 ;  /* 0x0000b400b2047a23 */ /* 0x002fc80000010807 */
[----:B------:R1:W-:Y:S02]  /*11460*/  MUFU.EX2 R237, R4 ;  /* 0x0000000400ed7308 */ /* 0x0003e40000000800 */
[----:B-1----:R-:W-:Y:S02]  /*11470*/  FFMA.FTZ R4, R168, c[0x0][0x2d0], -R6 ;  /* 0x0000b400a8047a23 */ /* 0x002fe40000010806 */
[----:B------:R-:W-:-:S04]  /*11480*/  IMAD.MOV.U32 R168, RZ, RZ, R72 ;  /* 0x000000ffffa87224 */ /* 0x000fc800078e0048 */
[----:B------:R1:W-:Y:S02]  /*11490*/  MUFU.EX2 R236, R4 ;  /* 0x0000000400ec7308 */ /* 0x0003e40000000800 */
[----:B-1----:R-:W-:Y:S01]  /*114a0*/  FFMA.FTZ R4, R170, c[0x0][0x2d0], -R6 ;  /* 0x0000b400aa047a23 */ /* 0x002fe20000010806 */
[----:B------:R-:W-:Y:S01]  /*114b0*/  MOV R170, R113 ;  /* 0x0000007100aa7202 */ /* 0x000fe20000000f00 */
[----:B------:R-:W-:Y:S01]  /*114c0*/  IMAD.MOV.U32 R113, RZ, RZ, R112 ;  /* 0x000000ffff717224 */ /* 0x000fe200078e0070 */
[----:B------:R-:W-:-:S03]  /*114d0*/  MOV R112, R166 ;  /* 0x000000a600707202 */ /* 0x000fc60000000f00 */
[----:B------:R1:W2:Y:S02]  /*114e0*/  MUFU.EX2 R235, R4 ;  /* 0x0000000400eb7308 */ /* 0x0002a40000000800 */
[----:B-1----:R-:W-:Y:S01]  /*114f0*/  FFMA.FTZ R4, R169, c[0x0][0x2d0], -R6 ;  /* 0x0000b400a9047a23 */ /* 0x002fe20000010806 */
[----:B--2---:R-:W-:Y:S01]  /*11500*/  F2FP.PACK_AB R9, R235, R236 ;  /* 0x000000eceb09723e */ /* 0x004fe200000000ff */
[----:B------:R-:W-:-:S04]  /*11510*/  IMAD.MOV.U32 R169, RZ, RZ, R75 ;  /* 0x000000ffffa97224 */ /* 0x000fc800078e004b */
[----:B------:R1:W-:Y:S02]  /*11520*/  MUFU.EX2 R234, R4 ;  /* 0x0000000400ea7308 */ /* 0x0003e40000000800 */
[----:B-1----:R-:W-:-:S06]  /*11530*/  FFMA.FTZ R4, R175, c[0x0][0x2d0], -R6 ;  /* 0x0000b400af047a23 */ /* 0x002fcc0000010806 */
[----:B------:R1:W2:Y:S02]  /*11540*/  MUFU.EX2 R232, R4 ;  /* 0x0000000400e87308 */ /* 0x0002a40000000800 */
[----:B-1----:R-:W-:Y:S01]  /*11550*/  FFMA.FTZ R4, R186, c[0x0][0x2d0], -R7 ;  /* 0x0000b400ba047a23 */ /* 0x002fe20000010807 */
[----:B--2---:R-:W-:-:S05]  /*11560*/  F2FP.PACK_AB R11, R232, R234 ;  /* 0x000000eae80b723e */ /* 0x004fca00000000ff */
[----:B------:R1:W-:Y:S02]  /*11570*/  MUFU.EX2 R233, R4 ;  /* 0x0000000400e97308 */ /* 0x0003e40000000800 */
[C---:B---3--:R-:W-:Y:S07]  /*11580*/  HMMA.16816.F32 R56, R8.reuse, R16, R140 ;  /* 0x000000100838723c */ /* 0x048fee000000188c */
[----:B------:R-:W-:Y:S01]  /*11590*/  MOV R140, R198 ;  /* 0x000000c6008c7202 */ /* 0x000fe20000000f00 */
[----:B------:R-:W-:Y:S01]  /*115a0*/  IMAD.MOV.U32 R141, RZ, RZ, R195 ;  /* 0x000000ffff8d7224 */ /* 0x000fe200078e00c3 */
[----:B------:R-:W-:Y:S01]  /*115b0*/  HMMA.16816.F32 R48, R8, R24, R144 ;  /* 0x000000180830723c */ /* 0x000fe20000001890 */
[----:B------:R-:W-:-:S02]  /*115c0*/  IMAD.MOV.U32 R143, RZ, RZ, R43 ;  /* 0x000000ffff8f7224 */ /* 0x000fc400078e002b */
[----:B-1----:R-:W-:Y:S02]  /*115d0*/  FFMA.FTZ R4, R188, c[0x0][0x2d0], -R7 ;  /* 0x0000b400bc047a23 */ /* 0x002fe40000010807 */
[----:B------:R-:W-:Y:S02]  /*115e0*/  IMAD.MOV.U32 R142, RZ, RZ, R173 ;  /* 0x000000ffff8e7224 */ /* 0x000fe400078e00ad */
[----:B------:R1:W2:Y:S01]  /*115f0*/  MUFU.EX2 R230, R4 ;  /* 0x0000000400e67308 */ /* 0x0002a20000000800 */
[----:B------:R-:W-:Y:S01]  /*11600*/  MOV R144, R194 ;  /* 0x000000c200907202 */ /* 0x000fe20000000f00 */
[----:B------:R-:W-:Y:S01]  /*11610*/  HMMA.16816.F32 R52, R8, R18, R104 ;  /* 0x000000120834723c */ /* 0x000fe20000001868 */
[----:B------:R-:W-:Y:S02]  /*11620*/  IMAD.MOV.U32 R147, RZ, RZ, R36 ;  /* 0x000000ffff937224 */ /* 0x000fe400078e0024 */
[----:B------:R-:W-:Y:S02]  /*11630*/  IMAD.MOV.U32 R146, RZ, RZ, R37 ;  /* 0x000000ffff927224 */ /* 0x000fe400078e0025 */
[----:B------:R-:W-:-:S02]  /*11640*/  IMAD.MOV.U32 R145, RZ, RZ, R38 ;  /* 0x000000ffff917224 */ /* 0x000fc400078e0026 */
[----:B------:R-:W-:Y:S01]  /*11650*/  IMAD.MOV.U32 R106, RZ, RZ, R117 ;  /* 0x000000ffff6a7224 */ /* 0x000fe200078e0075 */
[C---:B------:R-:W-:Y:S01]  /*11660*/  HMMA.16816.F32 R44, R8.reuse, R26, R108 ;  /* 0x0000001a082c723c */ /* 0x040fe2000000186c */
[----:B------:R-:W-:Y:S01]  /*11670*/  IMAD.MOV.U32 R107, RZ, RZ, R74 ;  /* 0x000000ffff6b7224 */ /* 0x000fe200078e004a */
[----:B------:R-:W-:Y:S01]  /*11680*/  MOV R105, R127 ;  /* 0x0000007f00697202 */ /* 0x000fe20000000f00 */
[----:B------:R-:W-:Y:S02]  /*11690*/  IMAD.MOV.U32 R117, RZ, RZ, R73 ;  /* 0x000000ffff757224 */ /* 0x000fe400078e0049 */
[----:B------:R-:W3:Y:S01]  /*116a0*/  LDSM.16.MT88.4 R72, [R215+0x2100] ;  /* 0x00210000d748783b */ /* 0x000ee20000004200 */
[----:B-1----:R-:W-:Y:S02]  /*116b0*/  FFMA.FTZ R4, R179, c[0x0][0x2d0], -R6 ;  /* 0x0000b400b3047a23 */ /* 0x002fe40000010806 */
[----:B------:R-:W-:Y:S01]  /*116c0*/  IMAD.MOV.U32 R111, RZ, RZ, R39 ;  /* 0x000000ffff6f7224 */ /* 0x000fe200078e0027 */
[----:B----4-:R-:W-:Y:S01]  /*116d0*/  HMMA.16816.F32 R32, R8, R20, R152 ;  /* 0x000000140820723c */ /* 0x010fe20000001898 */
[----:B------:R1:W-:Y:S01]  /*116e0*/  MUFU.EX2 R199, R4 ;  /* 0x0000000400c77308 */ /* 0x0003e20000000800 */
[----:B------:R-:W-:-:S02]  /*116f0*/  IMAD.MOV.U32 R104, RZ, RZ, R129 ;  /* 0x000000ffff687224 */ /* 0x000fc400078e0081 */
[----:B------:R-:W-:Y:S02]  /*11700*/  IMAD.MOV.U32 R109, RZ, RZ, R167 ;  /* 0x000000ffff6d7224 */ /* 0x000fe400078e00a7 */
[----:B------:R-:W-:Y:S02]  /*11710*/  IMAD.MOV.U32 R110, RZ, RZ, R130 ;  /* 0x000000ffff6e7224 */ /* 0x000fe400078e0082 */
[C---:B------:R-:W-:Y:S07]  /*11720*/  HMMA.16816.F32 R40, R8.reuse, R28, R148 ;  /* 0x0000001c0828723c */ /* 0x040fee0000001894 */
[----:B------:R-:W-:Y:S01]  /*11730*/  IMAD.MOV.U32 R150, RZ, RZ, R144 ;  /* 0x000000ffff967224 */ /* 0x000fe200078e0090 */
[----:B------:R-:W-:Y:S01]  /*11740*/  HMMA.16816.F32 R36, R8, R30, R120 ;  /* 0x0000001e0824723c */ /* 0x000fe20000001878 */
[----:B-1----:R-:W-:Y:S01]  /*11750*/  FFMA.FTZ R4, R180, c[0x0][0x2d0], -R6 ;  /* 0x0000b400b4047a23 */ /* 0x002fe20000010806 */
[----:B------:R-:W-:Y:S01]  /*11760*/  MOV R151, R111 ;  /* 0x0000006f00977202 */ /* 0x000fe20000000f00 */
[----:B------:R-:W-:-:S02]  /*11770*/  IMAD.MOV.U32 R149, RZ, RZ, R145 ;  /* 0x000000ffff957224 */ /* 0x000fc400078e0091 */
[----:B------:R1:W4:Y:S01]  /*11780*/  MUFU.EX2 R198, R4 ;  /* 0x0000000400c67308 */ /* 0x0003220000000800 */
[----:B------:R-:W-:Y:S01]  /*11790*/  IMAD.MOV.U32 R148, RZ, RZ, R146 ;  /* 0x000000ffff947224 */ /* 0x000fe200078e0092 */
[----:B------:R-:W-:Y:S01]  /*117a0*/  MOV R146, R140 ;  /* 0x0000008c00927202 */ /* 0x000fe20000000f00 */
[----:B------:R-:W-:Y:S01]  /*117b0*/  HMMA.16816.F32 R12, R8, R22, R132 ;  /* 0x00000016080c723c */ /* 0x000fe20000001884 */
[----:B------:R-:W-:Y:S02]  /*117c0*/  IMAD.MOV.U32 R145, RZ, RZ, R141 ;  /* 0x000000ffff917224 */ /* 0x000fe400078e008d */
[----:B------:R-:W-:-:S04]  /*117d0*/  IMAD.MOV.U32 R144, RZ, RZ, R142 ;  /* 0x000000ffff907224 */ /* 0x000fc800078e008e */
[----:B------:R-:W-:Y:S02]  /*117e0*/  F2FP.PACK_AB R8, R237, R238 ;  /* 0x000000eeed08723e */ /* 0x000fe400000000ff */
[----:B--2---:R-:W-:Y:S01]  /*117f0*/  F2FP.PACK_AB R10, R230, R233 ;  /* 0x000000e9e60a723e */ /* 0x004fe200000000ff */
[----:B-1----:R-:W-:Y:S01]  /*11800*/  FFMA.FTZ R4, R185, c[0x0][0x2d0], -R6 ;  /* 0x0000b400b9047a23 */ /* 0x002fe20000010806 */
[----:B----4-:R-:W-:-:S03]  /*11810*/  F2FP.PACK_AB R9, R198, R199 ;  /* 0x000000c7c609723e */ /* 0x010fc600000000ff */
[----:B------:R1:W-:Y:S02]  /*11820*/  MUFU.EX2 R195, R4 ;  /* 0x0000000400c37308 */ /* 0x0003e40000000800 */
[----:B-1----:R-:W-:-:S06]  /*11830*/  FFMA.FTZ R4, R187, c[0x0][0x2d0], -R6 ;  /* 0x0000b400bb047a23 */ /* 0x002fcc0000010806 */
[----:B------:R1:W2:Y:S02]  /*11840*/  MUFU.EX2 R194, R4 ;  /* 0x0000000400c27308 */ /* 0x0002a40000000800 */
[----:B-1----:R-:W-:Y:S01]  /*11850*/  FFMA.FTZ R4, R160, c[0x0][0x2d0], -R2 ;  /* 0x0000b400a0047a23 */ /* 0x002fe20000010802 */
[----:B--2---:R-:W-:Y:S01]  /*11860*/  F2FP.PACK_AB R11, R194, R195 ;  /* 0x000000c3c20b723e */ /* 0x004fe200000000ff */
[----:B------:R-:W-:-:S04]  /*11870*/  IMAD.MOV.U32 R160, RZ, RZ, R110 ;  /* 0x000000ffffa07224 */ /* 0x000fc800078e006e */
[----:B------:R1:W-:Y:S02]  /*11880*/  MUFU.EX2 R188, R4 ;  /* 0x0000000400bc7308 */ /* 0x0003e40000000800 */
[C---:B------:R-:W-:Y:S08]  /*11890*/  HMMA.16816.F32 R56, R8.reuse, R60, R56 ;  /* 0x0000003c0838723c */ /* 0x040ff00000001838 */
[----:B------:R-:W-:Y:S01]  /*118a0*/  HMMA.16816.F32 R52, R8, R62, R52 ;  /* 0x0000003e0834723c */ /* 0x000fe20000001834 */
[----:B-1----:R-:W-:-:S02]  /*118b0*/  FFMA.FTZ R4, R161, c[0x0][0x2d0], -R2 ;  /* 0x0000b400a1047a23 */ /* 0x002fc40000010802 */
[----:B------:R-:W-:Y:S02]  /*118c0*/  IMAD.MOV.U32 R161, RZ, RZ, R143 ;  /* 0x000000ffffa17224 */ /* 0x000fe400078e008f */
[----:B------:R1:W2:Y:S03]  /*118d0*/  MUFU.EX2 R187, R4 ;  /* 0x0000000400bb7308 */ /* 0x0002a60000000800 */
[C---:B------:R-:W-:Y:S01]  /*118e0*/  HMMA.16816.F32 R48, R8.reuse, R64, R48 ;  /* 0x000000400830723c */ /* 0x040fe20000001830 */
[----:B------:R-:W4:Y:S07]  /*118f0*/  LDSM.16.MT88.4 R140, [R213+0x2900] ;  /* 0x00290000d58c783b */ /* 0x000f2e0000004200 */
[----:B------:R-:W-:Y:S01]  /*11900*/  HMMA.16816.F32 R44, R8, R66, R44 ;  /* 0x00000042082c723c */ /* 0x000fe2000000182c */
[----:B-1----:R-:W-:-:S07]  /*11910*/  FFMA.FTZ R4, R164, c[0x0][0x2d0], -R2 ;  /* 0x0000b400a4047a23 */ /* 0x002fce0000010802 */
[C---:B------:R-:W-:Y:S01]  /*11920*/  HMMA.16816.F32 R40, R8.reuse, R68, R40 ;  /* 0x000000440828723c */ /* 0x040fe20000001828 */
[----:B------:R1:W-:Y:S07]  /*11930*/  MUFU.EX2 R186, R4 ;  /* 0x0000000400ba7308 */ /* 0x0003ee0000000800 */
[----:B------:R-:W-:Y:S01]  /*11940*/  HMMA.16816.F32 R36, R8, R70, R36 ;  /* 0x000000460824723c */ /* 0x000fe20000001824 */
[----:B-1----:R-:W-:-:S07]  /*11950*/  FFMA.FTZ R4, R165, c[0x0][0x2d0], -R2 ;  /* 0x0000b400a5047a23 */ /* 0x002fce0000010802 */
[C---:B---3--:R-:W-:Y:S01]  /*11960*/  HMMA.16816.F32 R164, R8.reuse, R72, R32 ;  /* 0x0000004808a4723c */ /* 0x048fe20000001820 */
[----:B------:R1:W3:Y:S07]  /*11970*/  MUFU.EX2 R185, R4 ;  /* 0x0000000400b97308 */ /* 0x0002ee0000000800 */
[----:B------:R-:W-:Y:S01]  /*11980*/  HMMA.16816.F32 R32, R8, R74, R12 ;  /* 0x0000004a0820723c */ /* 0x000fe2000000180c */
[----:B------:R-:W-:Y:S06]  /*11990*/  LDSM.16.MT88.4 R12, [R215+0x2900] ;  /* 0x00290000d70c783b */ /* 0x000fec0000004200 */
[----:B--2---:R-:W-:Y:S01]  /*119a0*/  F2FP.PACK_AB R8, R187, R188 ;  /* 0x000000bcbb08723e */ /* 0x004fe200000000ff */
[----:B-1----:R-:W-:Y:S01]  /*119b0*/  FFMA.FTZ R4, R156, c[0x0][0x2d0], -R0 ;  /* 0x0000b4009c047a23 */ /* 0x002fe20000010800 */
[----:B---3--:R-:W-:-:S03]  /*119c0*/  F2FP.PACK_AB R10, R185, R186 ;  /* 0x000000bab90a723e */ /* 0x008fc600000000ff */
[----:B------:R1:W-:Y:S02]  /*119d0*/  MUFU.EX2 R179, R4 ;  /* 0x0000000400b37308 */ /* 0x0003e40000000800 */
[----:B-1----:R-:W-:-:S06]  /*119e0*/  FFMA.FTZ R4, R157, c[0x0][0x2d0], -R0 ;  /* 0x0000b4009d047a23 */ /* 0x002fcc0000010800 */
        /* <DEDUP_REMOVED lines=8> */
[----:B--2---:R-:W-:-:S02]  /*11a70*/  F2FP.PACK_AB R11, R127, R178 ;  /* 0x000000b27f0b723e */ /* 0x004fc400000000ff */
[----:B------:R-:W-:-:S03]  /*11a80*/  MOV R211, R128 ;  /* 0x0000008000d37202 */ /* 0x000fc60000000f00 */
[----:B------:R1:W-:Y:S02]  /*11a90*/  MUFU.EX2 R175, R4 ;  /* 0x0000000400af7308 */ /* 0x0003e40000000800 */
[C---:B------:R-:W-:Y:S08]  /*11aa0*/  HMMA.16816.F32 R136, R8.reuse, R16, R136 ;  /* 0x000000100888723c */ /* 0x040ff00000001888 */
[----:B------:R-:W-:Y:S01]  /*11ab0*/  HMMA.16816.F32 R96, R8, R18, R96 ;  /* 0x000000120860723c */ /* 0x000fe20000001860 */
[----:B-1----:R-:W-:-:S02]  /*11ac0*/  FFMA.FTZ R4, R210, c[0x0][0x2d0], -R7 ;  /* 0x0000b400d2047a23 */ /* 0x002fc40000010807 */
[----:B------:R-:W-:Y:S02]  /*11ad0*/  IMAD.MOV.U32 R210, RZ, RZ, R131 ;  /* 0x000000ffffd27224 */ /* 0x000fe400078e0083 */
[----:B------:R1:W2:Y:S03]  /*11ae0*/  MUFU.EX2 R176, R4 ;  /* 0x0000000400b07308 */ /* 0x0002a60000000800 */
[C---:B------:R-:W-:Y:S08]  /*11af0*/  HMMA.16816.F32 R16, R8.reuse, R26, R92 ;  /* 0x0000001a0810723c */ /* 0x040ff0000000185c */
[----:B------:R-:W-:Y:S01]  /*11b00*/  HMMA.16816.F32 R152, R8, R24, R100 ;  /* 0x000000180898723c */ /* 0x000fe20000001864 */
[----:B-1----:R-:W-:-:S07]  /*11b10*/  FFMA.FTZ R4, R208, c[0x0][0x2d0], -R7 ;  /* 0x0000b400d0047a23 */ /* 0x002fce0000010807 */
[C---:B------:R-:W-:Y:S01]  /*11b20*/  HMMA.16816.F32 R88, R8.reuse, R28, R88 ;  /* 0x0000001c0858723c */ /* 0x040fe20000001858 */
[----:B------:R-:W-:Y:S01]  /*11b30*/  FFMA.FTZ R7, R207, c[0x0][0x2d0], -R7 ;  /* 0x0000b400cf077a23 */ /* 0x000fe20000010807 */
[----:B--2---:R-:W-:Y:S01]  /*11b40*/  F2FP.PACK_AB R120, R176, R175 ;  /* 0x000000afb078723e */ /* 0x004fe200000000ff */
[----:B------:R1:W-:Y:S01]  /*11b50*/  MUFU.EX2 R177, R4 ;  /* 0x0000000400b17308 */ /* 0x0003e20000000800 */
[----:B------:R-:W-:Y:S02]  /*11b60*/  IMAD.MOV.U32 R208, RZ, RZ, R149 ;  /* 0x000000ffffd07224 */ /* 0x000fe400078e0095 */
[----:B------:R-:W-:Y:S02]  /*11b70*/  IMAD.MOV.U32 R207, RZ, RZ, R150 ;  /* 0x000000ffffcf7224 */ /* 0x000fe400078e0096 */
[C---:B------:R-:W-:Y:S03]  /*11b80*/  HMMA.16816.F32 R84, R8.reuse, R30, R84 ;  /* 0x0000001e0854723c */ /* 0x040fe60000001854 */
[----:B------:R-:W2:Y:S05]  /*11b90*/  MUFU.EX2 R173, R7 ;  /* 0x0000000700ad7308 */ /* 0x000eaa0000000800 */
[----:B------:R-:W-:Y:S01]  /*11ba0*/  HMMA.16816.F32 R80, R8, R20, R80 ;  /* 0x000000140850723c */ /* 0x000fe20000001850 */
[----:B-1----:R-:W-:Y:S01]  /*11bb0*/  FFMA.FTZ R4, R206, c[0x0][0x2d0], -R6 ;  /* 0x0000b400ce047a23 */ /* 0x002fe20000010806 */
[----:B------:R-:W-:-:S03]  /*11bc0*/  MOV R206, R105 ;  /* 0x0000006900ce7202 */ /* 0x000fc60000000f00 */
[----:B------:R1:W-:Y:S03]  /*11bd0*/  MUFU.EX2 R129, R4 ;  /* 0x0000000400817308 */ /* 0x0003e60000000800 */
[----:B------:R-:W-:Y:S01]  /*11be0*/  HMMA.16816.F32 R76, R8, R22, R76 ;  /* 0x00000016084c723c */ /* 0x000fe2000000184c */
[----:B--2---:R-:W-:-:S06]  /*11bf0*/  F2FP.PACK_AB R122, R173, R177 ;  /* 0x000000b1ad7a723e */ /* 0x004fcc00000000ff */
[----:B------:R-:W-:-:S04]  /*11c00*/  FFMA.FTZ R8, R196, c[0x0][0x2d0], -R2 ;  /* 0x0000b400c4087a23 */ /* 0x000fc80000010802 */
[----:B------:R2:W-:Y:S01]  /*11c10*/  MUFU.EX2 R28, R8 ;  /* 0x00000008001c7308 */ /* 0x0005e20000000800 */
[----:B-1----:R-:W-:Y:S02]  /*11c20*/  FFMA.FTZ R4, R205, c[0x0][0x2d0], -R6 ;  /* 0x0000b400cd047a23 */ /* 0x002fe40000010806 */
[----:B------:R-:W-:-:S05]  /*11c30*/  IMAD.MOV.U32 R205, RZ, RZ, R107 ;  /* 0x000000ffffcd7224 */ /* 0x000fca00078e006b */
[----:B------:R1:W3:Y:S01]  /*11c40*/  MUFU.EX2 R130, R4 ;  /* 0x0000000400827308 */ /* 0x0002e20000000800 */
[----:B--2---:R-:W-:-:S07]  /*11c50*/  FFMA.FTZ R8, R197, c[0x0][0x2d0], -R2 ;  /* 0x0000b400c5087a23 */ /* 0x004fce0000010802 */
[----:B------:R2:W-:Y:S01]  /*11c60*/  MUFU.EX2 R30, R8 ;  /* 0x00000008001e7308 */ /* 0x0005e20000000800 */
[----:B-1----:R-:W-:Y:S01]  /*11c70*/  FFMA.FTZ R4, R201, c[0x0][0x2d0], -R6 ;  /* 0x0000b400c9047a23 */ /* 0x002fe20000010806 */
[----:B---3--:R-:W-:Y:S01]  /*11c80*/  F2FP.PACK_AB R121, R130, R129 ;  /* 0x000000818279723e */ /* 0x008fe200000000ff */
[----:B------:R-:W-:-:S05]  /*11c90*/  IMAD.MOV.U32 R201, RZ, RZ, R109 ;  /* 0x000000ffffc97224 */ /* 0x000fca00078e006d */
[----:B------:R1:W-:Y:S01]  /*11ca0*/  MUFU.EX2 R131, R4 ;  /* 0x0000000400837308 */ /* 0x0003e20000000800 */
[----:B------:R-:W3:Y:S01]  /*11cb0*/  LDSM.16.MT88.4 R108, [R214+0x2900] ;  /* 0x00290000d66c783b */ /* 0x000ee20000004200 */
[----:B------:R-:W-:Y:S02]  /*11cc0*/  FFMA.FTZ R6, R204, c[0x0][0x2d0], -R6 ;  /* 0x0000b400cc067a23 */ /* 0x000fe40000010806 */
[----:B------:R-:W-:-:S04]  /*11cd0*/  IMAD.MOV.U32 R204, RZ, RZ, R116 ;  /* 0x000000ffffcc7224 */ /* 0x000fc800078e0074 */
[----:B------:R-:W4:Y:S01]  /*11ce0*/  MUFU.EX2 R128, R6 ;  /* 0x0000000600807308 */ /* 0x000f220000000800 */
[--C-:B--2---:R-:W-:Y:S02]  /*11cf0*/  FFMA.FTZ R8, R192, c[0x0][0x2d0], -R2.reuse ;  /* 0x0000b400c0087a23 */ /* 0x104fe40000010802 */
[----:B-1----:R-:W-:-:S05]  /*11d00*/  FFMA.FTZ R4, R191, c[0x0][0x2d0], -R2 ;  /* 0x0000b400bf047a23 */ /* 0x002fca0000010802 */
[----:B------:R-:W-:Y:S01]  /*11d10*/  MUFU.EX2 R31, R8 ;  /* 0x00000008001f7308 */ /* 0x000fe20000000800 */
[----:B------:R-:W-:Y:S01]  /*11d20*/  IMAD.MOV.U32 R191, RZ, RZ, R5 ;  /* 0x000000ffffbf7224 */ /* 0x000fe200078e0005 */
[----:B----4-:R-:W-:-:S06]  /*11d30*/  F2FP.PACK_AB R123, R128, R131 ;  /* 0x00000083807b723e */ /* 0x010fcc00000000ff */
[----:B------:R1:W-:Y:S01]  /*11d40*/  MUFU.EX2 R95, R4 ;  /* 0x00000004005f7308 */ /* 0x0003e20000000800 */
[C---:B------:R-:W-:Y:S07]  /*11d50*/  HMMA.16816.F32 R132, R120.reuse, R140, R56 ;  /* 0x0000008c7884723c */ /* 0x040fee0000001838 */
[----:B------:R-:W-:Y:S01]  /*11d60*/  IMAD.MOV.U32 R59, RZ, RZ, R210 ;  /* 0x000000ffff3b7224 */ /* 0x000fe200078e00d2 */
[----:B------:R-:W-:Y:S01]  /*11d70*/  MOV R57, R161 ;  /* 0x000000a100397202 */ /* 0x000fe20000000f00 */
[----:B------:R-:W-:Y:S01]  /*11d80*/  IMAD.MOV.U32 R58, RZ, RZ, R211 ;  /* 0x000000ffff3a7224 */ /* 0x000fe200078e00d3 */
[----:B------:R-:W-:Y:S01]  /*11d90*/  MOV R211, R147 ;  /* 0x0000009300d37202 */ /* 0x000fe20000000f00 */
[----:B-1----:R-:W-:Y:S01]  /*11da0*/  FFMA.FTZ R4, R200, c[0x0][0x2d0], -R2 ;  /* 0x0000b400c8047a23 */ /* 0x002fe20000010802 */
[----:B---3--:R-:W-:Y:S01]  /*11db0*/  HMMA.16816.F32 R100, R120, R108, R40 ;  /* 0x0000006c7864723c */ /* 0x008fe20000001828 */
[----:B------:R-:W-:-:S02]  /*11dc0*/  IMAD.MOV.U32 R56, RZ, RZ, R144 ;  /* 0x000000ffff387224 */ /* 0x000fc400078e0090 */
[----:B------:R1:W-:Y:S01]  /*11dd0*/  MUFU.EX2 R94, R4 ;  /* 0x00000004005e7308 */ /* 0x0003e20000000800 */
[----:B------:R-:W-:Y:S02]  /*11de0*/  IMAD.MOV.U32 R210, RZ, RZ, R146 ;  /* 0x000000ffffd27224 */ /* 0x000fe400078e0092 */
[----:B------:R-:W-:Y:S02]  /*11df0*/  IMAD.MOV.U32 R200, RZ, RZ, R114 ;  /* 0x000000ffffc87224 */ /* 0x000fe400078e0072 */
[----:B------:R-:W-:Y:S01]  /*11e00*/  HMMA.16816.F32 R164, R120, R12, R164 ;  /* 0x0000000c78a4723c */ /* 0x000fe200000018a4 */
[----:B-1----:R-:W-:Y:S01]  /*11e10*/  FFMA.FTZ R4, R203, c[0x0][0x2d0], -R2 ;  /* 0x0000b400cb047a23 */ /* 0x002fe20000010802 */
[----:B------:R-:W-:-:S03]  /*11e20*/  MOV R203, R115 ;  /* 0x0000007300cb7202 */ /* 0x000fc60000000f00 */
[----:B------:R1:W-:Y:S02]  /*11e30*/  MUFU.EX2 R93, R4 ;  /* 0x00000004005d7308 */ /* 0x0003e40000000800 */
[--C-:B-1----:R-:W-:Y:S02]  /*11e40*/  FFMA.FTZ R4, R202, c[0x0][0x2d0], -R2.reuse ;  /* 0x0000b400ca047a23 */ /* 0x102fe40000010802 */
[----:B------:R-:W-:-:S04]  /*11e50*/  FFMA.FTZ R2, R193, c[0x0][0x2d0], -R2 ;  /* 0x0000b400c1027a23 */ /* 0x000fc80000010802 */
[----:B------:R1:W2:Y:S01]  /*11e60*/  MUFU.EX2 R92, R4 ;  /* 0x00000004005c7308 */ /* 0x0002a20000000800 */
[----:B------:R-:W-:-:S07]  /*11e70*/  IMAD.MOV.U32 R202, RZ, RZ, R118 ;  /* 0x000000ffffca7224 */ /* 0x000fce00078e0076 */
[----:B------:R3:W-:Y:S01]  /*11e80*/  MUFU.EX2 R29, R2 ;  /* 0x00000002001d7308 */ /* 0x0007e20000000800 */
[----:B-1----:R-:W-:Y:S01]  /*11e90*/  FFMA.FTZ R4, R162, c[0x0][0x2d0], -R0 ;  /* 0x0000b400a2047a23 */ /* 0x002fe20000010800 */
[----:B--2---:R-:W-:-:S06]  /*11ea0*/  F2FP.PACK_AB R6, R92, R93 ;  /* 0x0000005d5c06723e */ /* 0x004fcc00000000ff */
[----:B------:R1:W-:Y:S01]  /*11eb0*/  MUFU.EX2 R24, R4 ;  /* 0x0000000400187308 */ /* 0x0003e20000000800 */
[----:B---3--:R-:W-:-:S07]  /*11ec0*/  FFMA.FTZ R2, R184, c[0x0][0x2d0], -R0 ;  /* 0x0000b400b8027a23 */ /* 0x008fce0000010800 */
[----:B------:R2:W-:Y:S01]  /*11ed0*/  MUFU.EX2 R20, R2 ;  /* 0x0000000200147308 */ /* 0x0005e20000000800 */
[----:B-1----:R-:W-:-:S07]  /*11ee0*/  FFMA.FTZ R4, R163, c[0x0][0x2d0], -R0 ;  /* 0x0000b400a3047a23 */ /* 0x002fce0000010800 */
[----:B------:R1:W3:Y:S01]  /*11ef0*/  MUFU.EX2 R27, R4 ;  /* 0x00000004001b7308 */ /* 0x0002e20000000800 */
[----:B--2---:R-:W-:-:S07]  /*11f00*/  FFMA.FTZ R2, R182, c[0x0][0x2d0], -R0 ;  /* 0x0000b400b6027a23 */ /* 0x004fce0000010800 */
[----:B------:R2:W-:Y:S01]  /*11f10*/  MUFU.EX2 R21, R2 ;  /* 0x0000000200157308 */ /* 0x0005e20000000800 */
[----:B-1----:R-:W-:Y:S01]  /*11f20*/  FFMA.FTZ R4, R189, c[0x0][0x2d0], -R0 ;  /* 0x0000b400bd047a23 */ /* 0x002fe20000010800 */
[----:B---3--:R-:W-:Y:S01]  /*11f30*/  F2FP.PACK_AB R5, R27, R24 ;  /* 0x000000181b05723e */ /* 0x008fe200000000ff */
[----:B------:R-:W-:-:S05]  /*11f40*/  IMAD.MOV.U32 R189, RZ, RZ, R119 ;  /* 0x000000ffffbd7224 */ /* 0x000fca00078e0077 */
[----:B------:R1:W-:Y:S01]  /*11f50*/  MUFU.EX2 R26, R4 ;  /* 0x00000004001a7308 */ /* 0x0003e20000000800 */
[----:B--2---:R-:W-:-:S07]  /*11f60*/  FFMA.FTZ R2, R183, c[0x0][0x2d0], -R0 ;  /* 0x0000b400b7027a23 */ /* 0x004fce0000010800 */
[----:B------:R-:W-:Y:S01]  /*11f70*/  MUFU.EX2 R23, R2 ;  /* 0x0000000200177308 */ /* 0x000fe20000000800 */
[--C-:B-1----:R-:W-:Y:S02]  /*11f80*/  FFMA.FTZ R4, R190, c[0x0][0x2d0], -R0.reuse ;  /* 0x0000b400be047a23 */ /* 0x102fe40000010800 */
[----:B------:R-:W-:Y:S02]  /*11f90*/  IMAD.MOV.U32 R190, RZ, RZ, R145 ;  /* 0x000000ffffbe7224 */ /* 0x000fe400078e0091 */
[----:B------:R-:W-:Y:S03]  /*11fa0*/  HMMA.16816.F32 R144, R120, R142, R52 ;  /* 0x0000008e7890723c */ /* 0x000fe60000001834 */
[----:B------:R1:W2:Y:S01]  /*11fb0*/  MUFU.EX2 R25, R4 ;  /* 0x0000000400197308 */ /* 0x0002a20000000800 */
[----:B------:R-:W-:-:S03]  /*11fc0*/  FFMA.FTZ R0, R181, c[0x0][0x2d0], -R0 ;  /* 0x0000b400b5007a23 */ /* 0x000fc60000010800 */
[----:B------:R-:W-:Y:S01]  /*11fd0*/  IMAD.MOV.U32 R53, RZ, RZ, R160 ;  /* 0x000000ffff357224 */ /* 0x000fe200078e00a0 */
[----:B------:R-:W-:Y:S01]  /*11fe0*/  MOV R54, R151 ;  /* 0x0000009700367202 */ /* 0x000fe20000000f00 */
[----:B------:R-:W-:Y:S01]  /*11ff0*/  HMMA.16816.F32 R160, R120, R158, R44 ;  /* 0x0000009e78a0723c */ /* 0x000fe2000000182c */
[----:B------:R-:W-:Y:S01]  /*12000*/  IMAD.MOV.U32 R55, RZ, RZ, R148 ;  /* 0x000000ffff377224 */ /* 0x000fe200078e0094 */
[----:B------:R3:W4:Y:S01]  /*12010*/  MUFU.EX2 R22, R0 ;  /* 0x0000000000167308 */ /* 0x0007220000000800 */
[----:B------:R-:W-:-:S04]  /*12020*/  IMAD.MOV.U32 R52, RZ, RZ, R104 ;  /* 0x000000ffff347224 */ /* 0x000fc800078e0068 */
[----:B------:R-:W-:Y:S01]  /*12030*/  MOV R45, R112 ;  /* 0x00000070002d7202 */ /* 0x000fe20000000f00 */
[----:B------:R-:W-:Y:S01]  /*12040*/  HMMA.16816.F32 R148, R120, R156, R48 ;  /* 0x0000009c7894723c */ /* 0x000fe20000001830 */
[----:B------:R-:W-:Y:S01]  /*12050*/  MOV R44, c[0x0][0x2c4] ;  /* 0x0000b100002c7a02 */ /* 0x000fe20000000f00 */
[----:B------:R-:W-:Y:S01]  /*12060*/  IMAD.MOV.U32 R46, RZ, RZ, R113 ;  /* 0x000000ffff2e7224 */ /* 0x000fe200078e0071 */
[----:B------:R-:W-:Y:S01]  /*12070*/  MOV R47, R117 ;  /* 0x00000075002f7202 */ /* 0x000fe20000000f00 */
[----:B------:R-:W-:Y:S01]  /*12080*/  IMAD.MOV.U32 R43, RZ, RZ, R45 ;  /* 0x000000ffff2b7224 */ /* 0x000fe200078e002d */
[----:B------:R-:W-:Y:S01]  /*12090*/  ISETP.NE.AND P6, PT, R44, 0x1, PT ;  /* 0x000000012c00780c */ /* 0x000fe20003fc5270 */
        /* <DEDUP_REMOVED lines=13> */
[----:B-1----:R-:W-:Y:S01]  /*12170*/  F2FP.PACK_AB R4, R94, R95 ;  /* 0x0000005f5e04723e */ /* 0x002fe200000000ff */
[----:B------:R-:W-:Y:S01]  /*12180*/  IMAD.MOV.U32 R49, RZ, RZ, R52 ;  /* 0x000000ffff317224 */ /* 0x000fe200078e0034 */
[----:B--2---:R-:W-:Y:S01]  /*12190*/  F2FP.PACK_AB R7, R25, R26 ;  /* 0x0000001a1907723e */ /* 0x004fe200000000ff */
[----:B------:R-:W-:Y:S01]  /*121a0*/  IMAD.MOV.U32 R51, RZ, RZ, R54 ;  /* 0x000000ffff337224 */ /* 0x000fe200078e0036 */
[----:B------:R-:W-:Y:S01]  /*121b0*/  MOV R58, R171 ;  /* 0x000000ab003a7202 */ /* 0x000fe20000000f00 */
[----:B------:R-:W-:Y:S01]  /*121c0*/  IMAD.MOV.U32 R52, RZ, RZ, R55 ;  /* 0x000000ffff347224 */ /* 0x000fe200078e0037 */
[----:B------:R-:W-:Y:S01]  /*121d0*/  F2FP.PACK_AB R168, R30, R28 ;  /* 0x0000001c1ea8723e */ /* 0x000fe200000000ff */
[----:B------:R-:W-:Y:S01]  /*121e0*/  IMAD.MOV.U32 R54, RZ, RZ, R56 ;  /* 0x000000ffff367224 */ /* 0x000fe200078e0038 */
[----:B------:R-:W-:Y:S01]  /*121f0*/  F2FP.PACK_AB R170, R29, R31 ;  /* 0x0000001f1daa723e */ /* 0x000fe200000000ff */
[----:B------:R-:W-:Y:S01]  /*12200*/  IMAD.MOV.U32 R55, RZ, RZ, R57 ;  /* 0x000000ffff377224 */ /* 0x000fe200078e0039 */
[----:B------:R-:W-:Y:S01]  /*12210*/  HMMA.16816.F32 R104, R4, R68, R88 ;  /* 0x000000440468723c */ /* 0x000fe20000001858 */
[----:B------:R-:W-:Y:S01]  /*12220*/  FADD.FTZ R2, R43, R42 ;  /* 0x0000002a2b027221 */ /* 0x000fe20000010000 */
[----:B------:R-:W-:Y:S01]  /*12230*/  F2FP.PACK_AB R169, R21, R20 ;  /* 0x0000001415a9723e */ /* 0x000fe200000000ff */
[----:B------:R-:W-:Y:S01]  /*12240*/  IMAD.MOV.U32 R42, RZ, RZ, R45 ;  /* 0x000000ffff2a7224 */ /* 0x000fe200078e002d */
[----:B------:R-:W-:Y:S01]  /*12250*/  MOV R45, R53 ;  /* 0x00000035002d7202 */ /* 0x000fe20000000f00 */
[----:B------:R-:W-:-:S02]  /*12260*/  IMAD.MOV.U32 R56, RZ, RZ, R59 ;  /* 0x000000ffff387224 */ /* 0x000fc400078e003b */
[----:B------:R-:W-:Y:S01]  /*12270*/  IMAD.MOV.U32 R57, RZ, RZ, R201 ;  /* 0x000000ffff397224 */ /* 0x000fe200078e00c9 */
[----:B------:R-:W-:Y:S01]  /*12280*/  MOV R43, R44 ;  /* 0x0000002c002b7202 */ /* 0x000fe20000000f00 */
[----:B------:R-:W-:Y:S01]  /*12290*/  IMAD.MOV.U32 R59, RZ, RZ, R222 ;  /* 0x000000ffff3b7224 */ /* 0x000fe200078e00de */
[C---:B------:R-:W-:Y:S01]  /*122a0*/  HMMA.16816.F32 R116, R4.reuse, R72, R80 ;  /* 0x000000480474723c */ /* 0x040fe20000001850 */
[----:B------:R-:W-:Y:S01]  /*122b0*/  IMAD.MOV.U32 R53, RZ, RZ, R54 ;  /* 0x000000ffff357224 */ /* 0x000fe200078e0036 */
[----:B------:R1:W5:Y:S01]  /*122c0*/  LDL.LU R222, [R1+0x80] ;  /* 0x0000800001de7983 */ /* 0x0003620000300800 */
[----:B------:R-:W-:Y:S01]  /*122d0*/  IMAD.MOV.U32 R54, RZ, RZ, R55 ;  /* 0x000000ffff367224 */ /* 0x000fe200078e0037 */
[----:B------:R-:W-:Y:S01]  /*122e0*/  MOV R55, R190 ;  /* 0x000000be00377202 */ /* 0x000fe20000000f00 */
[----:B------:R-:W-:Y:S02]  /*122f0*/  IMAD.MOV.U32 R44, RZ, RZ, R46 ;  /* 0x000000ffff2c7224 */ /* 0x000fe400078e002e */
[----:B------:R-:W-:Y:S01]  /*12300*/  IMAD.MOV.U32 R190, RZ, RZ, R56 ;  /* 0x000000ffffbe7224 */ /* 0x000fe200078e0038 */
[----:B------:R-:W-:Y:S01]  /*12310*/  MOV R56, R58 ;  /* 0x0000003a00387202 */ /* 0x000fe20000000f00 */
[----:B------:R-:W-:Y:S01]  /*12320*/  IMAD.MOV.U32 R46, RZ, RZ, R57 ;  /* 0x000000ffff2e7224 */ /* 0x000fe200078e0039 */
[----:B------:R-:W-:Y:S01]  /*12330*/  HMMA.16816.F32 R136, R4, R60, R136 ;  /* 0x0000003c0488723c */ /* 0x000fe20000001888 */
[----:B------:R-:W-:Y:S01]  /*12340*/  IMAD.MOV.U32 R57, RZ, RZ, R59 ;  /* 0x000000ffff397224 */ /* 0x000fe200078e003b */
[----:B------:R-:W-:Y:S01]  /*12350*/  MOV R59, R202 ;  /* 0x000000ca003b7202 */ /* 0x000fe20000000f00 */
[----:B------:R-:W-:-:S02]  /*12360*/  IMAD.MOV.U32 R58, RZ, RZ, R189 ;  /* 0x000000ffff3a7224 */ /* 0x000fc400078e00bd */
[----:B------:R-:W-:Y:S02]  /*12370*/  IMAD.MOV.U32 R201, RZ, RZ, R221 ;  /* 0x000000ffffc97224 */ /* 0x000fe400078e00dd */
[----:B---3--:R-:W-:Y:S01]  /*12380*/  @P6 IMAD.HI.U32 R0, R209, c[0x0][0x2c8], RZ ;  /* 0x0000b200d1006a27 */ /* 0x008fe200078e00ff */
[----:B------:R1:W5:Y:S01]  /*12390*/  LDL.LU R221, [R1+0x7c] ;  /* 0x00007c0001dd7983 */ /* 0x0003620000300800 */
[----:B------:R-:W-:Y:S02]  /*123a0*/  HMMA.16816.F32 R8, R4, R62, R96 ;  /* 0x0000003e0408723c */ /* 0x000fe40000001860 */
[----:B------:R-:W-:Y:S01]  /*123b0*/  IMAD.MOV.U32 R189, RZ, RZ, R203 ;  /* 0x000000ffffbd7224 */ /* 0x000fe200078e00cb */
[----:B------:R-:W-:Y:S01]  /*123c0*/  MOV R203, R191 ;  /* 0x000000bf00cb7202 */ /* 0x000fe20000000f00 */
[----:B------:R-:W-:Y:S02]  /*123d0*/  IMAD.MOV.U32 R202, RZ, RZ, R200 ;  /* 0x000000ffffca7224 */ /* 0x000fe400078e00c8 */
[----:B------:R-:W-:-:S02]  /*123e0*/  IMAD.MOV.U32 R200, RZ, RZ, R220 ;  /* 0x000000ffffc87224 */ /* 0x000fc400078e00dc */
[C---:B------:R-:W-:Y:S01]  /*123f0*/  HMMA.16816.F32 R152, R4.reuse, R64, R152 ;  /* 0x000000400498723c */ /* 0x040fe20000001898 */
[----:B------:R1:W5:Y:S01]  /*12400*/  LDL.LU R220, [R1+0x78] ;  /* 0x0000780001dc7983 */ /* 0x0003620000300800 */
[----:B------:R-:W-:Y:S01]  /*12410*/  IMAD.MOV.U32 R191, RZ, RZ, R219 ;  /* 0x000000ffffbf7224 */ /* 0x000fe200078e00db */
[----:B------:R-:W-:Y:S02]  /*12420*/  @P6 SHF.R.U32.HI R209, RZ, c[0x0][0x2cc], R0 ;  /* 0x0000b300ffd16a19 */ /* 0x000fe40000011600 */
[----:B------:R1:W5:Y:S03]  /*12430*/  LDL.LU R219, [R1+0x74] ;  /* 0x0000740001db7983 */ /* 0x0003660000300800 */
[----:B------:R-:W-:Y:S01]  /*12440*/  HMMA.16816.F32 R16, R4, R66, R16 ;  /* 0x000000420410723c */ /* 0x000fe20000001810 */
[----:B------:R-:W-:Y:S02]  /*12450*/  FADD.FTZ R2, R212, R2 ;  /* 0x00000002d4027221 */ /* 0x000fe40000010000 */
[----:B------:R-:W-:-:S05]  /*12460*/  FADD.FTZ R0, R43, R42 ;  /* 0x0000002a2b007221 */ /* 0x000fca0000010000 */
[C---:B------:R-:W-:Y:S08]  /*12470*/  HMMA.16816.F32 R68, R4.reuse, R70, R84 ;  /* 0x000000460444723c */ /* 0x040ff00000001854 */
[----:B------:R-:W-:Y:S07]  /*12480*/  HMMA.16816.F32 R72, R4, R74, R76 ;  /* 0x0000004a0448723c */ /* 0x000fee000000184c */
[----:B------:R-:W-:Y:S01]  /*12490*/  FADD.FTZ R7, R217, R218 ;  /* 0x000000dad9077221 */ /* 0x000fe20000010000 */
[----:B------:R-:W-:Y:S01]  /*124a0*/  HMMA.16816.F32 R112, R120, R110, R36 ;  /* 0x0000006e7870723c */ /* 0x000fe20000001824 */
[----:B------:R1:W5:Y:S04]  /*124b0*/  LDL.LU R218, [R1+0x70] ;  /* 0x0000700001da7983 */ /* 0x0003680000300800 */
[----:B------:R1:W5:Y:S01]  /*124c0*/  LDL.LU R217, [R1+0x6c] ;  /* 0x00006c0001d97983 */ /* 0x0003620000300800 */
[----:B------:R-:W-:-:S02]  /*124d0*/  FADD.FTZ R6, R44, R0 ;  /* 0x000000002c067221 */ /* 0x000fc40000010000 */
[----:B------:R-:W-:Y:S01]  /*124e0*/  FADD.FTZ R7, R45, R7 ;  /* 0x000000072d077221 */ /* 0x000fe20000010000 */
[----:B------:R1:W5:Y:S01]  /*124f0*/  LDL.LU R212, [R1+0x68] ;  /* 0x0000680001d47983 */ /* 0x0003620000300800 */
[----:B------:R-:W-:Y:S01]  /*12500*/  FADD.FTZ R2, R46, R2 ;  /* 0x000000022e027221 */ /* 0x000fe20000010000 */
[----:B----4-:R-:W-:Y:S01]  /*12510*/  F2FP.PACK_AB R171, R22, R23 ;  /* 0x0000001716ab723e */ /* 0x010fe200000000ff */
[----:B------:R-:W-:Y:S01]  /*12520*/  HMMA.16816.F32 R120, R120, R14, R32 ;  /* 0x0000000e7878723c */ /* 0x000fe20000001820 */
[----:B------:R-:W2:Y:S01]  /*12530*/  LDL.LU R43, [R1+0x20] ;  /* 0x00002000012b7983 */ /* 0x000ea20000300800 */
[----:B------:R-:W-:Y:S02]  /*12540*/  FADD.FTZ R0, R174, R172 ;  /* 0x000000acae007221 */ /* 0x000fe40000010000 */
[----:B------:R-:W-:Y:S02]  /*12550*/  FADD.FTZ R6, R47, R6 ;  /* 0x000000062f067221 */ /* 0x000fe40000010000 */
[----:B------:R-:W-:-:S02]  /*12560*/  FADD.FTZ R0, R50, R0 ;  /* 0x0000000032007221 */ /* 0x000fc40000010000 */
[----:B------:R-:W-:Y:S02]  /*12570*/  FADD.FTZ R7, R48, R7 ;  /* 0x0000000730077221 */ /* 0x000fe40000010000 */
[----:B------:R-:W-:Y:S02]  /*12580*/  FADD.FTZ R5, R53, R0 ;  /* 0x0000000035057221 */ /* 0x000fe40000010000 */
[----:B------:R-:W-:Y:S02]  /*12590*/  FADD.FTZ R2, R49, R2 ;  /* 0x0000000231027221 */ /* 0x000fe40000010000 */
[----:B------:R-:W-:Y:S02]  /*125a0*/  FADD.FTZ R6, R51, R6 ;  /* 0x0000000633067221 */ /* 0x000fe40000010000 */
[----:B------:R-:W-:Y:S01]  /*125b0*/  FADD.FTZ R7, R52, R7 ;  /* 0x0000000734077221 */ /* 0x000fe20000010000 */
[----:B------:R-:W-:Y:S01]  /*125c0*/  HMMA.16816.F32 R136, R168, R140, R136 ;  /* 0x0000008ca888723c */ /* 0x000fe20000001888 */
[----:B------:R-:W-:-:S02]  /*125d0*/  FADD.FTZ R5, R252, R5 ;  /* 0x00000005fc057221 */ /* 0x000fc40000010000 */
[----:B------:R-:W-:Y:S02]  /*125e0*/  FADD.FTZ R2, R54, R2 ;  /* 0x0000000236027221 */ /* 0x000fe40000010000 */
[----:B------:R-:W-:-:S03]  /*125f0*/  FADD.FTZ R0, R55, R6 ;  /* 0x0000000637007221 */ /* 0x000fc60000010000 */
[----:B------:R-:W-:Y:S01]  /*12600*/  HMMA.16816.F32 R140, R168, R142, R8 ;  /* 0x0000008ea88c723c */ /* 0x000fe20000001808 */
[----:B------:R-:W-:Y:S02]  /*12610*/  FADD.FTZ R5, R58, R5 ;  /* 0x000000053a057221 */ /* 0x000fe40000010000 */
[----:B------:R-:W-:-:S04]  /*12620*/  FADD.FTZ R6, R57, R0 ;  /* 0x0000000039067221 */ /* 0x000fc80000010000 */
        /* <DEDUP_REMOVED lines=69> */
[----:B------:R-:W-:Y:S01]  /*12a80*/  FADD.FTZ R5, R23, R5 ;  /* 0x0000000517057221 */ /* 0x000fe20000010000 */
[----:B------:R-:W-:Y:S01]  /*12a90*/  STL [R1+0x14], R7 ;  /* 0x0000140701007387 */ /* 0x000fe20000100800 */
[----:B------:R-:W-:-:S03]  /*12aa0*/  FADD.FTZ R2, R29, R6 ;  /* 0x000000061d027221 */ /* 0x000fc60000010000 */
[----:B------:R3:W-:Y:S01]  /*12ab0*/  STL [R1+0x18], R0 ;  /* 0x0000180001007387 */ /* 0x0007e20000100800 */
[----:B------:R-:W-:-:S03]  /*12ac0*/  IMAD.MOV.U32 R211, RZ, RZ, c[0x0][0x32c] ;  /* 0x0000cb00ffd37624 */ /* 0x000fc600078e00ff */
[----:B------:R4:W-:Y:S02]  /*12ad0*/  STL [R1+0x1c], R2 ;  /* 0x00001c0201007387 */ /* 0x0009e40000100800 */
[----:B------:R-:W-:Y:S01]  /*12ae0*/  ISETP.GE.AND P3, PT, R211, 0x1, PT ;  /* 0x00000001d300780c */ /* 0x000fe20003f66270 */
[----:B---3--:R-:W-:-:S05]  /*12af0*/  FADD.FTZ R0, R22, R5 ;  /* 0x0000000516007221 */ /* 0x008fca0000010000 */
[----:B------:R1:W-:Y:S01]  /*12b00*/  STL [R1+0x24], R0 ;  /* 0x0000240001007387 */ /* 0x0003e20000100800 */
[----:B------:R-:W-:Y:S01]  /*12b10*/  HMMA.16816.F32 R152, R168, R156, R152 ;  /* 0x0000009ca898723c */ /* 0x000fe20000001898 */
[----:B------:R-:W-:-:S07]  /*12b20*/  IADD3 R230, R245, -0x2, RZ ;  /* 0xfffffffef5e67810 */ /* 0x000fce0007ffe0ff */
[C---:B------:R-:W-:Y:S08]  /*12b30*/  HMMA.16816.F32 R104, R168.reuse, R108, R104 ;  /* 0x0000006ca868723c */ /* 0x040ff00000001868 */
[C---:B------:R-:W-:Y:S08]  /*12b40*/  HMMA.16816.F32 R156, R168.reuse, R158, R16 ;  /* 0x0000009ea89c723c */ /* 0x040ff00000001810 */
[C---:B------:R-:W-:Y:S08]  /*12b50*/  HMMA.16816.F32 R108, R168.reuse, R110, R68 ;  /* 0x0000006ea86c723c */ /* 0x040ff00000001844 */
[C---:B------:R-:W-:Y:S08]  /*12b60*/  HMMA.16816.F32 R116, R168.reuse, R12, R116 ;  /* 0x0000000ca874723c */ /* 0x040ff00000001874 */
[----:B------:R-:W-:Y:S01]  /*12b70*/  HMMA.16816.F32 R168, R168, R14, R72 ;  /* 0x0000000ea8a8723c */ /* 0x000fe20000001848 */
[----:B--2---:R-:W-:-:S04]  /*12b80*/  IADD3 R4, R43, R209, RZ ;  /* 0x000000d12b047210 */ /* 0x004fc80007ffe0ff */
[----:B----4-:R-:W-:Y:S01]  /*12b90*/  IADD3 R2, R4, c[0x0][0x328], RZ ;  /* 0x0000ca0004027a10 */ /* 0x010fe20007ffe0ff */
[----:B------:R-:W-:Y:S05]  /*12ba0*/  @!P3 BRA `(.L_x_435) ;  /* 0x000000f00000b947 */ /* 0x000fea0003800000 */
[C---:B-1----:R-:W-:Y:S01]  /*12bb0*/  ISETP.GT.AND P0, PT, R4.reuse, RZ, PT ;  /* 0x000000ff0400720c */ /* 0x042fe20003f04270 */
        /* <DEDUP_REMOVED lines=9> */
.L_x_436:
[----:B------:R-:W-:-:S13]  /*12c50*/  ISETP.NE.AND P0, PT, R5, 0x1, PT ;  /* 0x000000010500780c */ /* 0x000fda0003f05270 */
[----:B------:R-:W-:-:S05]  /*12c60*/  @P0 IMAD.HI.U32 R4, R0, c[0x0][0x330], RZ ;  /* 0x0000cc0000040a27 */ /* 0x000fca00078e00ff */
[----:B------:R-:W-:-:S05]  /*12c70*/  @P0 SHF.R.U32.HI R0, RZ, c[0x0][0x334], R4 ;  /* 0x0000cd00ff000a19 */ /* 0x000fca0000011604 */
.L_x_437:
[----:B------:R-:W-:-:S05]  /*12c80*/  IMAD R0, R0, R5, c[0x0][0x32c] ;  /* 0x0000cb0000007624 */ /* 0x000fca00078e0205 */
[----:B------:R-:W-:-:S04]  /*12c90*/  IMNMX R2, R2, R0, PT ;  /* 0x0000000002027217 */ /* 0x000fc80003800200 */
.L_x_435:
[----:B-1----:R-:W2:Y:S01]  /*12ca0*/  LDL R4, [R1+0x4] ;  /* 0x0000040001047983 */ /* 0x002ea20000100800 */
[----:B------:R-:W-:-:S05]  /*12cb0*/  IMAD.HI R2, R2, 0x2aaaaaab, RZ ;  /* 0x2aaaaaab02027827 */ /* 0x000fca00078e02ff */
[----:B------:R-:W-:-:S04]  /*12cc0*/  SHF.R.U32.HI R0, RZ, 0x1f, R2 ;  /* 0x0000001fff007819 */ /* 0x000fc80000011602 */
[----:B------:R-:W-:-:S04]  /*12cd0*/  LEA.HI.SX32 R2, R2, R0, 0x1c ;  /* 0x0000000002027211 */ /* 0x000fc800078fe2ff */
[----:B--2---:R-:W-:-:S04]  /*12ce0*/  IMNMX R4, R4, R2, !PT ;  /* 0x0000000204047217 */ /* 0x004fc80007800200 */
[----:B------:R-:W-:Y:S01]  /*12cf0*/  ISETP.GE.AND P0, PT, R230, R4, PT ;  /* 0x00000004e600720c */ /* 0x000fe20003f06270 */
[----:B------:R1:W-:-:S12]  /*12d00*/  STL [R1+0x34], R4 ;  /* 0x0000340401007387 */ /* 0x0003d80000100800 */
[----:B------:R-:W-:Y:S05]  /*12d10*/  @!P0 BRA `(.L_x_438) ;  /* 0x00005c8000008947 */ /* 0x000fea0003800000 */
[----:B-1----:R-:W2:Y:S01]  /*12d20*/  LDL R4, [R1+0x60] ;  /* 0x0000600001047983 */ /* 0x002ea20000100800 */
[----:B------:R-:W-:Y:S01]  /*12d30*/  IMAD.MOV.U32 R128, RZ, RZ, R125 ;  /* 0x000000ffff807224 */ /* 0x000fe200078e007d */
[----:B------:R-:W-:Y:S01]  /*12d40*/  MOV R130, R3 ;  /* 0x0000000300827202 */ /* 0x000fe20000000f00 */
[----:B------:R-:W-:Y:S01]  /*12d50*/  IMAD.MOV.U32 R127, RZ, RZ, R126 ;  /* 0x000000ffff7f7224 */ /* 0x000fe200078e007e */
[----:B------:R-:W-:Y:S01]  /*12d60*/  MOV R129, R124 ;  /* 0x0000007c00817202 */ /* 0x000fe20000000f00 */
[----:B--2---:R-:W-:-:S05]  /*12d70*/  @P6 IMAD.HI.U32 R0, R4, c[0x0][0x2c8], RZ ;  /* 0x0000b20004006a27 */ /* 0x004fca00078e00ff */
[----:B------:R-:W-:-:S05]  /*12d80*/  @P6 SHF.R.U32.HI R0, RZ, c[0x0][0x2cc], R0 ;  /* 0x0000b300ff006a19 */ /* 0x000fca0000011600 */
[----:B------:R1:W-:Y:S02]  /*12d90*/  @P6 STL [R1+0x38], R0 ;  /* 0x0000380001006387 */ /* 0x0003e40000100800 */
.L_x_455:
[----:B------:R-:W-:Y:S04]  /*12da0*/  DEPBAR.LE SB0, 0x0 ;  /* 0x000080000000791a */ /* 0x000fe80000000000 */
[----:B------:R-:W-:Y:S01]  /*12db0*/  BAR.SYNC.DEFER_BLOCKING 0x0 ;  /* 0x0000000000007b1d */ /* 0x000fe20000010000 */
[----:B------:R-:W-:Y:S02]  /*12dc0*/  IMAD.MOV.U32 R200, RZ, RZ, 0x5 ;  /* 0x00000005ffc87424 */ /* 0x000fe400078e00ff */
[----:B------:R-:W-:Y:S02]  /*12dd0*/  IMAD.MOV.U32 R201, RZ, RZ, c[0x0][0x208] ;  /* 0x00008200ffc97624 */ /* 0x000fe400078e00ff */
[----:B------:R-:W-:Y:S03]  /*12de0*/  IMAD.MOV.U32 R131, RZ, RZ, c[0x0][0x208] ;  /* 0x00008200ff837624 */ /* 0x000fe600078e00ff */
[----:B------:R-:W-:Y:S02]  /*12df0*/  SHF.L.U32 R201, R201, 0x5, RZ ;  /* 0x00000005c9c97819 */ /* 0x000fe400000006ff */
[----:B------:R-:W-:Y:S01]  /*12e00*/  SHF.L.U64.HI R131, R131, R200, c[0x0][0x20c] ;  /* 0x0000830083837619 */ /* 0x000fe200000102c8 */
[----:B-----5:R-:W-:Y:S06]  /*12e10*/  LDSM.16.M88.4 R96, [R219+0x6100] ;  /* 0x00610000db60783b */ /* 0x020fec0000000200 */
[----:B------:R-:W2:Y:S06]  /*12e20*/  LDL R126, [R1+0x4] ;  /* 0x00000400017e7983 */ /* 0x000eac0000100800 */
[----:B------:R-:W3:Y:S06]  /*12e30*/  LDSM.16.M88.4 R16, [R212+0x3100] ;  /* 0x00310000d410783b */ /* 0x000eec0000000200 */
[----:B------:R-:W4:Y:S06]  /*12e40*/  LDSM.16.M88.4 R92, [R219+0x8100] ;  /* 0x00810000db5c783b */ /* 0x000f2c0000000200 */
[----:B------:R-:W2:Y:S06]  /*12e50*/  LDL.64 R192, [R1+0x50] ;  /* 0x0000500001c07983 */ /* 0x000eac0000100a00 */
[----:B------:R-:W2:Y:S06]  /*12e60*/  LDL.64 R124, [R1+0x58] ;  /* 0x00005800017c7983 */ /* 0x000eac0000100a00 */
[----:B------:R-:W1:Y:S06]  /*12e70*/  LDSM.16.M88.4 R32, [R212+0x3900] ;  /* 0x00390000d420783b */ /* 0x000e6c0000000200 */
[----:B------:R-:W2:Y:S06]  /*12e80*/  LDL.64 R234, [R1+0x40] ;  /* 0x0000400001ea7983 */ /* 0x000eac0000100a00 */
[----:B------:R-:W1:Y:S01]  /*12e90*/  LDSM.16.M88.4 R48, [R212+0x4100] ;  /* 0x00410000d430783b */ /* 0x000e620000000200 */
[-C--:B---3--:R-:W-:Y:S05]  /*12ea0*/  HMMA.16816.F32 R4, R96, R16.reuse, RZ ;  /* 0x000000106004723c */ /* 0x088fea00000018ff */
[----:B------:R-:W3:Y:S03]  /*12eb0*/  LDL.64 R232, [R1+0x48] ;  /* 0x0000480001e87983 */ /* 0x000ee60000100a00 */
[C---:B----4-:R-:W-:Y:S03]  /*12ec0*/  HMMA.16816.F32 R8, R92.reuse, R16, RZ ;  /* 0x000000105c08723c */ /* 0x050fe600000018ff */
[----:B------:R-:W4:Y:S06]  /*12ed0*/  LDSM.16.M88.4 R64, [R212+0x4900] ;  /* 0x00490000d440783b */ /* 0x000f2c0000000200 */
[----:B------:R-:W4:Y:S01]  /*12ee0*/  LDSM.16.M88.4 R80, [R212+0x5100] ;  /* 0x00510000d450783b */ /* 0x000f220000000200 */
[-C--:B------:R-:W-:Y:S05]  /*12ef0*/  HMMA.16816.F32 R12, R92, R18.reuse, RZ ;  /* 0x000000125c0c723c */ /* 0x080fea00000018ff */
[----:B------:R-:W4:Y:S03]  /*12f00*/  LDSM.16.M88.4 R172, [R212+0x5900] ;  /* 0x00590000d4ac783b */ /* 0x000f260000000200 */
[C---:B------:R-:W-:Y:S03]  /*12f10*/  HMMA.16816.F32 R16, R96.reuse, R18, RZ ;  /* 0x000000126010723c */ /* 0x040fe600000018ff */
[----:B------:R-:W-:Y:S05]  /*12f20*/  LDSM.16.M88.4 R176, [R222+0x6100] ;  /* 0x00610000deb0783b */ /* 0x000fea0000000200 */
[-C--:B-1----:R-:W-:Y:S01]  /*12f30*/  HMMA.16816.F32 R20, R96, R32.reuse, RZ ;  /* 0x000000206014723c */ /* 0x082fe200000018ff */
[----:B------:R-:W1:Y:S06]  /*12f40*/  LDSM.16.M88.4 R180, [R223] ;  /* 0x00000000dfb4783b */ /* 0x000e6c0000000200 */
[----:B------:R-:W1:Y:S01]  /*12f50*/  LDSM.16.M88.4 R184, [R222+0x8100] ;  /* 0x00810000deb8783b */ /* 0x000e620000000200 */
[C---:B------:R-:W-:Y:S05]  /*12f60*/  HMMA.16816.F32 R24, R92.reuse, R32, RZ ;  /* 0x000000205c18723c */ /* 0x040fea00000018ff */
[----:B------:R-:W1:Y:S03]  /*12f70*/  LDSM.16.M88.4 R188, [R228] ;  /* 0x00000000e4bc783b */ /* 0x000e660000000200 */
[-C--:B------:R-:W-:Y:S08]  /*12f80*/  HMMA.16816.F32 R28, R92, R34.reuse, RZ ;  /* 0x000000225c1c723c */ /* 0x080ff000000018ff */
[C---:B------:R-:W-:Y:S08]  /*12f90*/  HMMA.16816.F32 R32, R96.reuse, R34, RZ ;  /* 0x000000226020723c */ /* 0x040ff000000018ff */
[-C--:B------:R-:W-:Y:S08]  /*12fa0*/  HMMA.16816.F32 R36, R96, R48.reuse, RZ ;  /* 0x000000306024723c */ /* 0x080ff000000018ff */
[C---:B------:R-:W-:Y:S08]  /*12fb0*/  HMMA.16816.F32 R40, R92.reuse, R48, RZ ;  /* 0x000000305c28723c */ /* 0x040ff000000018ff */
[-C--:B------:R-:W-:Y:S08]  /*12fc0*/  HMMA.16816.F32 R44, R92, R50.reuse, RZ ;  /* 0x000000325c2c723c */ /* 0x080ff000000018ff */
[C---:B------:R-:W-:Y:S08]  /*12fd0*/  HMMA.16816.F32 R48, R96.reuse, R50, RZ ;  /* 0x000000326030723c */ /* 0x040ff000000018ff */
[-C--:B----4-:R-:W-:Y:S08]  /*12fe0*/  HMMA.16816.F32 R52, R96, R64.reuse, RZ ;  /* 0x000000406034723c */ /* 0x090ff000000018ff */
        /* <DEDUP_REMOVED lines=11> */
[----:B------:R-:W4:Y:S07]  /*130a0*/  LDSM.16.M88.4 R172, [R227] ;  /* 0x00000000e3ac783b */ /* 0x000f2e0000000200 */
        /* <DEDUP_REMOVED lines=8> */
[C---:B------:R-:W-:Y:S01]  /*13130*/  HMMA.16816.F32 R32, R176.reuse, R190, R32 ;  /* 0x000000beb020723c */ /* 0x040fe20000001820 */
[----:B------:R-:W2:Y:S03]  /*13140*/  LDSM.16.M88.4 R188, [R225] ;  /* 0x00000000e1bc783b */ /* 0x000ea60000000200 */
[----:B--2---:R-:W-:Y:S04]  /*13150*/  ISETP.GT.AND P0, PT, R126, R230, PT ;  /* 0x000000e67e00720c */ /* 0x004fe80003f04270 */
[-C--:B----4-:R-:W-:Y:S08]  /*13160*/  HMMA.16816.F32 R36, R176, R172.reuse, R36 ;  /* 0x000000acb024723c */ /* 0x090ff00000001824 */
[C---:B------:R-:W-:Y:S04]  /*13170*/  HMMA.16816.F32 R40, R184.reuse, R172, R40 ;  /* 0x000000acb828723c */ /* 0x040fe80000001828 */
[----:B------:R-:W-:Y:S01]  /*13180*/  @!P0 SHF.R.S32.HI R0, RZ, 0x1f, R230 ;  /* 0x0000001fff008819 */ /* 0x000fe200000114e6 */
[----:B------:R-:W-:Y:S03]  /*13190*/  @!P0 IMAD.WIDE.U32 R2, R230, c[0x0][0x208], RZ ;  /* 0x00008200e6028a25 */ /* 0x000fe600078e00ff */
[-C--:B------:R-:W-:Y:S04]  /*131a0*/  HMMA.16816.F32 R44, R184, R174.reuse, R44 ;  /* 0x000000aeb82c723c */ /* 0x080fe8000000182c */
[----:B------:R-:W-:Y:S02]  /*131b0*/  @!P0 IMAD R0, R0, c[0x0][0x208], RZ ;  /* 0x0000820000008a24 */ /* 0x000fe400078e02ff */
[----:B------:R-:W-:Y:S02]  /*131c0*/  @!P0 IMAD.MOV.U32 R125, RZ, RZ, R193 ;  /* 0x000000ffff7d8224 */ /* 0x000fe400078e00c1 */
[C---:B------:R-:W-:Y:S01]  /*131d0*/  HMMA.16816.F32 R48, R176.reuse, R174, R48 ;  /* 0x000000aeb030723c */ /* 0x040fe20000001830 */
[----:B------:R-:W2:Y:S03]  /*131e0*/  LDSM.16.M88.4 R192, [R224] ;  /* 0x00000000e0c0783b */ /* 0x000ea60000000200 */
[----:B------:R-:W-:Y:S02]  /*131f0*/  @!P0 IMAD R0, R230, c[0x0][0x20c], R0 ;  /* 0x00008300e6008a24 */ /* 0x000fe400078e0200 */
[----:B------:R-:W-:Y:S02]  /*13200*/  @!P0 IMAD.WIDE.U32 R124, R2, 0x60, R124 ;  /* 0x00000060027c8825 */ /* 0x000fe400078e007c */
[-C--:B-1----:R-:W-:Y:S04]  /*13210*/  HMMA.16816.F32 R52, R176, R180.reuse, R52 ;  /* 0x000000b4b034723c */ /* 0x082fe80000001834 */
[----:B------:R-:W-:Y:S01]  /*13220*/  @!P0 IMAD.IADD R0, R3, 0x1, R0 ;  /* 0x0000000103008824 */ /* 0x000fe200078e0200 */
[----:B------:R-:W-:Y:S03]  /*13230*/  @!P0 LEA R2, P1, R124, c[0x0][0x1f8], 0x1 ;  /* 0x00007e007c028a11 */ /* 0x000fe600078208ff */
[C---:B------:R-:W-:Y:S04]  /*13240*/  HMMA.16816.F32 R56, R184.reuse, R180, R56 ;  /* 0x000000b4b838723c */ /* 0x040fe80000001838 */
[----:B------:R-:W-:Y:S01]  /*13250*/  @!P0 IMAD R0, R0, 0x60, RZ ;  /* 0x0000006000008824 */ /* 0x000fe200078e02ff */
[-C--:B------:R-:W-:Y:S02]  /*13260*/  @!P0 IADD3 R198, P2, R2, R201.reuse, RZ ;  /* 0x000000c902c68210 */ /* 0x080fe40007f5e0ff */
[----:B---3--:R-:W-:Y:S01]  /*13270*/  MOV R233, 0x5 ;  /* 0x0000000500e97802 */ /* 0x008fe20000000f00 */
[-C--:B------:R-:W-:Y:S04]  /*13280*/  HMMA.16816.F32 R60, R184, R182.reuse, R60 ;  /* 0x000000b6b83c723c */ /* 0x080fe8000000183c */
[----:B------:R-:W-:Y:S04]  /*13290*/  @!P0 IMAD.IADD R0, R125, 0x1, R0 ;  /* 0x000000017d008824 */ /* 0x000fe800078e0200 */
[C---:B------:R-:W-:Y:S04]  /*132a0*/  HMMA.16816.F32 R64, R176.reuse, R182, R64 ;  /* 0x000000b6b040723c */ /* 0x040fe80000001840 */
[----:B------:R-:W-:Y:S02]  /*132b0*/  @!P0 LEA.HI.X R3, R124, c[0x0][0x1fc], R0, 0x1, P1 ;  /* 0x00007f007c038a11 */ /* 0x000fe400008f0c00 */
[----:B------:R-:W-:Y:S02]  /*132c0*/  @!P0 IADD3 R196, P1, R198, R201, RZ ;  /* 0x000000c9c6c48210 */ /* 0x000fe40007f3e0ff */
[-C--:B------:R-:W-:Y:S01]  /*132d0*/  HMMA.16816.F32 R68, R176, R188.reuse, R68 ;  /* 0x000000bcb044723c */ /* 0x080fe20000001844 */
[----:B------:R-:W-:Y:S01]  /*132e0*/  @!PT LDS RZ, [RZ] ;  /* 0x00000000fffff984 */ /* 0x000fe20000000800 */
[----:B------:R-:W-:Y:S01]  /*132f0*/  @!PT LDS RZ, [RZ] ;  /* 0x00000000fffff984 */ /* 0x000fe20000000800 */
[----:B------:R-:W-:Y:S01]  /*13300*/  @!PT LDS RZ, [RZ] ;  /* 0x00000000fffff984 */ /* 0x000fe20000000800 */
[----:B------:R1:W-:Y:S03]  /*13310*/  @!P0 LDGSTS.E.BYPASS.LTC128B.128 [R231+0x100], [R2.64], !P5 ;  /* 0x0010000002e78fae */ /* 0x0003e6000e901d48 */
[----:B------:R-:W-:Y:S02]  /*13320*/  @!P0 IADD3.X R199, R3, R131, RZ, P2, !PT ;  /* 0x0000008303c78210 */ /* 0x000fe400017fe4ff */
[-C--:B------:R-:W-:Y:S02]  /*13330*/  @!P0 IADD3 R124, P3, R196, R201.reuse, RZ ;  /* 0x000000c9c47c8210 */ /* 0x080fe40007f7e0ff */
[C---:B------:R-:W-:Y:S01]  /*13340*/  HMMA.16816.F32 R72, R184.reuse, R188, R72 ;  /* 0x000000bcb848723c */ /* 0x040fe20000001848 */
[----:B------:R3:W-:Y:S03]  /*13350*/  @!P0 LDGSTS.E.BYPASS.LTC128B.128 [R231+0x900], [R198.64], !P5 ;  /* 0x00900000c6e78fae */ /* 0x0007e6000e901d48 */
[--C-:B------:R-:W-:Y:S04]  /*13360*/  @!P0 IMAD.X R197, R199, 0x1, R131.reuse, P1 ;  /* 0x00000001c7c58824 */ /* 0x100fe800008e0683 */
[-C--:B------:R-:W-:Y:S01]  /*13370*/  HMMA.16816.F32 R76, R184, R190.reuse, R76 ;  /* 0x000000beb84c723c */ /* 0x080fe2000000184c */
[----:B------:R3:W-:Y:S03]  /*13380*/  @!P0 LDGSTS.E.BYPASS.LTC128B.128 [R231+0x1100], [R196.64], !P5 ;  /* 0x01100000c4e78fae */ /* 0x0007e6000e901d48 */
[--C-:B------:R-:W-:Y:S04]  /*13390*/  @!P0 IMAD.X R125, R197, 0x1, R131.reuse, P3 ;  /* 0x00000001c57d8824 */ /* 0x100fe800018e0683 */
[C---:B------:R-:W-:Y:S01]  /*133a0*/  HMMA.16816.F32 R80, R176.reuse, R190, R80 ;  /* 0x000000beb050723c */ /* 0x040fe20000001850 */
[----:B------:R4:W-:Y:S03]  /*133b0*/  @!P0 LDGSTS.E.BYPASS.LTC128B.128 [R231+0x1900], [R124.64], !P5 ;  /* 0x019000007ce78fae */ /* 0x0009e6000e901d48 */
[-C--:B-1----:R-:W-:Y:S04]  /*133c0*/  @!P0 IADD3 R2, P2, R124, R201.reuse, RZ ;  /* 0x000000c97c028210 */ /* 0x082fe80007f5e0ff */
[-C--:B--2---:R-:W-:Y:S04]  /*133d0*/  HMMA.16816.F32 R84, R176, R192.reuse, R84 ;  /* 0x000000c0b054723c */ /* 0x084fe80000001854 */
[----:B------:R-:W-:Y:S01]  /*133e0*/  @!P0 IMAD.X R3, R125, 0x1, R131, P2 ;  /* 0x000000017d038824 */ /* 0x000fe200010e0683 */
[----:B------:R-:W-:Y:S03]  /*133f0*/  @!P0 IADD3 R172, P1, R2, R201, RZ ;  /* 0x000000c902ac8210 */ /* 0x000fe60007f3e0ff */
[C---:B------:R-:W-:Y:S01]  /*13400*/  HMMA.16816.F32 R88, R184.reuse, R192, R88 ;  /* 0x000000c0b858723c */ /* 0x040fe20000001858 */
[----:B------:R1:W-:Y:S03]  /*13410*/  @!P0 LDGSTS.E.BYPASS.LTC128B.128 [R231+0x2100], [R2.64], !P5 ;  /* 0x0210000002e78fae */ /* 0x0003e6000e901d48 */
[----:B------:R-:W-:Y:S03]  /*13420*/  @!P0 IADD3.X R173, R3, R131, RZ, P1, !PT ;  /* 0x0000008303ad8210 */ /* 0x000fe60000ffe4ff */
[----:B------:R-:W2:Y:S01]  /*13430*/  LDL R131, [R1+0x38] ;  /* 0x0000380001837983 */ /* 0x000ea20000100800 */
[-C--:B------:R-:W-:Y:S05]  /*13440*/  HMMA.16816.F32 R92, R184, R194.reuse, R92 ;  /* 0x000000c2b85c723c */ /* 0x080fea000000185c */
[----:B------:R1:W-:Y:S01]  /*13450*/  @!P0 LDGSTS.E.BYPASS.LTC128B.128 [R231+0x2900], [R172.64], !P5 ;  /* 0x02900000ace78fae */ /* 0x0003e2000e901d48 */
[C---:B------:R-:W-:Y:S02]  /*13460*/  ISETP.GT.AND P0, PT, R230.reuse, R126, PT ;  /* 0x0000007ee600720c */ /* 0x040fe40003f04270 */
[----:B------:R-:W-:Y:S03]  /*13470*/  HMMA.16816.F32 R96, R176, R194, R96 ;  /* 0x000000c2b060723c */ /* 0x000fe60000001860 */
[----:B---3--:R-:W-:Y:S06]  /*13480*/  LDSM.16.M88.4 R196, [R220+0x6100] ;  /* 0x00610000dcc4783b */ /* 0x008fec0000000200 */
[----:B------:R-:W3:Y:S03]  /*13490*/  LDSM.16.M88.4 R200, [R218+0x3100] ;  /* 0x00310000dac8783b */ /* 0x000ee60000000200 */
[----:B------:R-:W-:Y:S01]  /*134a0*/  @P0 IADD3 R0, R230, -0x1, RZ ;  /* 0xffffffffe6000810 */ /* 0x000fe20007ffe0ff */
[----:B----4-:R-:W-:Y:S02]  /*134b0*/  @P0 IMAD.MOV.U32 R125, RZ, RZ, R235 ;  /* 0x000000ffff7d0224 */ /* 0x010fe400078e00eb */
[----:B------:R-:W4:Y:S01]  /*134c0*/  LDSM.16.M88.4 R204, [R220+0x8100] ;  /* 0x00810000dccc783b */ /* 0x000f220000000200 */
[----:B-1----:R-:W-:Y:S01]  /*134d0*/  @P0 SHF.R.S32.HI R2, RZ, 0x1f, R0 ;  /* 0x0000001fff020819 */ /* 0x002fe20000011400 */
[----:B------:R-:W-:Y:S04]  /*134e0*/  IMAD.MOV.U32 R235, RZ, RZ, c[0x0][0x32c] ;  /* 0x0000cb00ffeb7624 */ /* 0x000fe800078e00ff */
[----:B------:R-:W0:Y:S01]  /*134f0*/  LDGDEPBAR ;  /* 0x00000000000079af */ /* 0x000e220000000000 */
[----:B------:R-:W-:Y:S02]  /*13500*/  @P0 IMAD R124, R2, c[0x0][0x1e0], RZ ;  /* 0x00007800027c0a24 */ /* 0x000fe400078e02ff */
[C---:B------:R-:W-:Y:S03]  /*13510*/  @P0 IMAD.WIDE.U32 R2, R0.reuse, c[0x0][0x1e0], RZ ;  /* 0x0000780000020a25 */ /* 0x040fe600078e00ff */
[----:B------:R-:W1:Y:S01]  /*13520*/  LDSM.16.M88.4 R172, [R218+0x3900] ;  /* 0x00390000daac783b */ /* 0x000e620000000200 */
[----:B------:R-:W-:Y:S04]  /*13530*/  @P0 IMAD R124, R0, c[0x0][0x1e4], R124 ;  /* 0x00007900007c0a24 */ /* 0x000fe800078e027c */
[----:B------:R-:W-:Y:S01]  /*13540*/  @P0 IMAD.IADD R0, R3, 0x1, R124 ;  /* 0x0000000103000824 */ /* 0x000fe200078e027c */
[----:B------:R-:W1:Y:S01]  /*13550*/  LDSM.16.M88.4 R180, [R218+0x4100] ;  /* 0x00410000dab4783b */ /* 0x000e620000000200 */
[----:B------:R-:W-:Y:S01]  /*13560*/  @P0 IMAD.MOV.U32 R124, RZ, RZ, R232 ;  /* 0x000000ffff7c0224 */ /* 0x000fe200078e00e8 */
[----:B------:R-:W-:Y:S01]  /*13570*/  MOV R232, c[0x0][0x1e0] ;  /* 0x0000780000e87a02 */ /* 0x000fe20000000f00 */
[----:B------:R-:W-:Y:S02]  /*13580*/  @P0 IMAD R0, R0, 0x60, RZ ;  /* 0x0000006000000824 */ /* 0x000fe400078e02ff */
[----:B------:R-:W-:Y:S01]  /*13590*/  @P0 IMAD.WIDE.U32 R124, R2, 0x60, R124 ;  /* 0x00000060027c0825 */ /* 0x000fe200078e007c */
[----:B------:R-:W1:Y:S03]  /*135a0*/  LDSM.16.M88.4 R184, [R218+0x4900] ;  /* 0x00490000dab8783b */ /* 0x000e660000000200 */
[----:B------:R-:W-:Y:S01]  /*135b0*/  @P0 IMAD.IADD R0, R125, 0x1, R0 ;  /* 0x000000017d000824 */ /* 0x000fe200078e0200 */
[----:B------:R-:W-:Y:S01]  /*135c0*/  @P0 LEA R2, P1, R124, c[0x0][0x1c8], 0x1 ;  /* 0x000072007c020a11 */ /* 0x000fe200078208ff */
[----:B------:R-:W-:Y:S01]  /*135d0*/  @P0 IMAD.SHL.U32 R126, R232, 0x20, RZ ;  /* 0x00000020e87e0824 */ /* 0x000fe200078e00ff */
[----:B------:R-:W1:Y:S02]  /*135e0*/  LDSM.16.M88.4 R176, [R218+0x5100] ;  /* 0x00510000dab0783b */ /* 0x000e640000000200 */
[----:B------:R-:W-:Y:S01]  /*135f0*/  @P0 LEA.HI.X R3, R124, c[0x0][0x1cc], R0, 0x1, P1 ;  /* 0x000073007c030a11 */ /* 0x000fe200008f0c00 */
[-C--:B---3--:R-:W-:Y:S03]  /*13600*/  HMMA.16816.F32 R4, R196, R200.reuse, R4 ;  /* 0x000000c8c404723c */ /* 0x088fe60000001804 */
[----:B------:R-:W-:Y:S02]  /*13610*/  LDSM.16.M88.4 R188, [R221+0x6100] ;  /* 0x00610000ddbc783b */ /* 0x000fe40000000200 */
[----:B------:R-:W-:Y:S03]  /*13620*/  @P0 SHF.L.U64.HI R0, R232, R233, c[0x0][0x1e4] ;  /* 0x00007900e8000619 */ /* 0x000fe600000102e9 */
[C---:B----4-:R-:W-:Y:S01]  /*13630*/  HMMA.16816.F32 R8, R204.reuse, R200, R8 ;  /* 0x000000c8cc08723c */ /* 0x050fe20000001808 */
[----:B------:R-:W-:Y:S06]  /*13640*/  LDSM.16.M88.4 R192, [R217] ;  /* 0x00000000d9c0783b */ /* 0x000fec0000000200 */
        /* <DEDUP_REMOVED lines=35> */
[-C--:B---3--:R-:W-:Y:S08]  /*13880*/  HMMA.16816.F32 R20, R188, R180.reuse, R20 ;  /* 0x000000b4bc14723c */ /* 0x088ff00000001814 */
[C---:B------:R-:W-:Y:S07]  /*13890*/  HMMA.16816.F32 R24, R200.reuse, R180, R24 ;  /* 0x000000b4c818723c */ /* 0x040fee0000001818 */
[----:B------:R-:W-:Y:S01]  /*138a0*/  @P0 IADD3 R180, P1, R126, R2, RZ ;  /* 0x000000027eb40210 */ /* 0x000fe20007f3e0ff */
[-C--:B------:R-:W-:Y:S04]  /*138b0*/  HMMA.16816.F32 R28, R200, R182.reuse, R28 ;  /* 0x000000b6c81c723c */ /* 0x080fe8000000181c */
[----:B------:R-:W-:Y:S04]  /*138c0*/  @P0 IMAD.X R181, R0, 0x1, R3, P1 ;  /* 0x0000000100b50824 */ /* 0x000fe800008e0603 */
[C---:B------:R-:W-:Y:S01]  /*138d0*/  HMMA.16816.F32 R32, R188.reuse, R182, R32 ;  /* 0x000000b6bc20723c */ /* 0x040fe20000001820 */
[----:B------:R-:W3:Y:S06]  /*138e0*/  LDL R182, [R1+0x30] ;  /* 0x0000300001b67983 */ /* 0x000eec0000100800 */
[----:B------:R-:W-:Y:S01]  /*138f0*/  @!PT LDS RZ, [RZ] ;  /* 0x00000000fffff984 */ /* 0x000fe20000000800 */
[----:B------:R-:W-:Y:S01]  /*13900*/  @!PT LDS RZ, [RZ] ;  /* 0x00000000fffff984 */ /* 0x000fe20000000800 */
[----:B------:R-:W-:Y:S01]  /*13910*/  @!PT LDS RZ, [RZ] ;  /* 0x00000000fffff984 */ /* 0x000fe20000000800 */
[----:B------:R1:W-:Y:S01]  /*13920*/  @P0 LDGSTS.E.BYPASS.LTC128B.128 [R231+0x3100], [R2.64], !P5 ;  /* 0x0310000002e70fae */ /* 0x0003e2000e901d48 */
[-C--:B------:R-:W-:Y:S01]  /*13930*/  HMMA.16816.F32 R36, R188, R208.reuse, R36 ;  /* 0x000000d0bc24723c */ /* 0x080fe20000001824 */
[----:B------:R-:W-:Y:S04]  /*13940*/  IMAD.MOV.U32 R183, RZ, RZ, c[0x0][0x2c4] ;  /* 0x0000b100ffb77624 */ /* 0x000fe800078e00ff */
[----:B------:R1:W-:Y:S01]  /*13950*/  @P0 LDGSTS.E.BYPASS.LTC128B.128 [R231+0x3900], [R180.64], !P5 ;  /* 0x03900000b4e70fae */ /* 0x0003e2000e901d48 */
[----:B------:R-:W-:Y:S02]  /*13960*/  ISETP.NE.AND P4, PT, R183, 0x1, PT ;  /* 0x00000001b700780c */ /* 0x000fe40003f85270 */
[C---:B------:R-:W-:Y:S03]  /*13970*/  HMMA.16816.F32 R40, R200.reuse, R208, R40 ;  /* 0x000000d0c828723c */ /* 0x040fe60000001828 */
[----:B------:R-:W2:Y:S05]  /*13980*/  LDL R209, [R1+0x2c] ;  /* 0x00002c0001d17983 */ /* 0x000eaa0000100800 */
[-C--:B------:R-:W-:Y:S08]  /*13990*/  HMMA.16816.F32 R44, R200, R210.reuse, R44 ;  /* 0x000000d2c82c723c */ /* 0x080ff0000000182c */
[C---:B------:R-:W-:Y:S01]  /*139a0*/  HMMA.16816.F32 R48, R188.reuse, R210, R48 ;  /* 0x000000d2bc30723c */ /* 0x040fe20000001830 */
[----:B------:R-:W2:Y:S07]  /*139b0*/  LDL R211, [R1+0x28] ;  /* 0x0000280001d37983 */ /* 0x000eae0000100800 */
[-C--:B----4-:R-:W-:Y:S08]  /*139c0*/  HMMA.16816.F32 R52, R188, R184.reuse, R52 ;  /* 0x000000b8bc34723c */ /* 0x090ff00000001834 */
[C---:B------:R-:W-:Y:S08]  /*139d0*/  HMMA.16816.F32 R56, R200.reuse, R184, R56 ;  /* 0x000000b8c838723c */ /* 0x040ff00000001838 */
[-C--:B------:R-:W-:Y:S08]  /*139e0*/  HMMA.16816.F32 R60, R200, R186.reuse, R60 ;  /* 0x000000bac83c723c */ /* 0x080ff0000000183c */
[C---:B------:R-:W-:Y:S08]  /*139f0*/  HMMA.16816.F32 R64, R188.reuse, R186, R64 ;  /* 0x000000babc40723c */ /* 0x040ff00000001840 */
[-C--:B-1----:R-:W-:Y:S08]  /*13a00*/  HMMA.16816.F32 R68, R188, R172.reuse, R68 ;  /* 0x000000acbc44723c */ /* 0x082ff00000001844 */
[C---:B------:R-:W-:Y:S01]  /*13a10*/  HMMA.16816.F32 R72, R200.reuse, R172, R72 ;  /* 0x000000acc848723c */ /* 0x040fe20000001848 */
[----:B------:R1:W4:Y:S07]  /*13a20*/  LDL R173, [R1+0x60] ;  /* 0x0000600001ad7983 */ /* 0x00032e0000100800 */
[-C--:B------:R-:W-:Y:S08]  /*13a30*/  HMMA.16816.F32 R76, R200, R174.reuse, R76 ;  /* 0x000000aec84c723c */ /* 0x080ff0000000184c */
[C---:B------:R-:W-:Y:S07]  /*13a40*/  HMMA.16816.F32 R80, R188.reuse, R174, R80 ;  /* 0x000000aebc50723c */ /* 0x040fee0000001850 */
[----:B------:R-:W-:Y:S01]  /*13a50*/  @P0 IADD3 R174, P2, R126, R180, RZ ;  /* 0x000000b47eae0210 */ /* 0x000fe20007f5e0ff */
[-C--:B------:R-:W-:Y:S04]  /*13a60*/  HMMA.16816.F32 R84, R188, R176.reuse, R84 ;  /* 0x000000b0bc54723c */ /* 0x080fe80000001854 */
[----:B------:R-:W-:Y:S02]  /*13a70*/  @P0 IADD3.X R175, R0, R181, RZ, P2, !PT ;  /* 0x000000b500af0210 */ /* 0x000fe400017fe4ff */
[----:B------:R-:W-:Y:S02]  /*13a80*/  @P0 IADD3 R124, P1, R126, R174, RZ ;  /* 0x000000ae7e7c0210 */ /* 0x000fe40007f3e0ff */
[C---:B------:R-:W-:Y:S01]  /*13a90*/  HMMA.16816.F32 R88, R200.reuse, R176, R88 ;  /* 0x000000b0c858723c */ /* 0x040fe20000001858 */
[----:B------:R1:W-:Y:S03]  /*13aa0*/  @P0 LDGSTS.E.BYPASS.LTC128B.128 [R231+0x4100], [R174.64], !P5 ;  /* 0x04100000aee70fae */ /* 0x0003e6000e901d48 */
[----:B------:R-:W-:Y:S01]  /*13ab0*/  @P0 IMAD.X R125, R0, 0x1, R175, P1 ;  /* 0x00000001007d0824 */ /* 0x000fe200008e06af */
[----:B------:R-:W-:Y:S03]  /*13ac0*/  @P0 IADD3 R2, P2, R126, R124, RZ ;  /* 0x0000007c7e020210 */ /* 0x000fe60007f5e0ff */
[-C--:B------:R-:W-:Y:S01]  /*13ad0*/  HMMA.16816.F32 R92, R200, R178.reuse, R92 ;  /* 0x000000b2c85c723c */ /* 0x080fe2000000185c */
[----:B------:R1:W-:Y:S03]  /*13ae0*/  @P0 LDGSTS.E.BYPASS.LTC128B.128 [R231+0x4900], [R124.64], !P5 ;  /* 0x049000007ce70fae */ /* 0x0003e6000e901d48 */
[----:B------:R-:W-:Y:S02]  /*13af0*/  @P0 IADD3.X R3, R0, R125, RZ, P2, !PT ;  /* 0x0000007d00030210 */ /* 0x000fe400017fe4ff */
[----:B------:R-:W-:Y:S02]  /*13b00*/  @P0 IADD3 R176, P1, R126, R2, RZ ;  /* 0x000000027eb00210 */ /* 0x000fe40007f3e0ff */
[----:B------:R-:W-:Y:S01]  /*13b10*/  HMMA.16816.F32 R96, R188, R178, R96 ;  /* 0x000000b2bc60723c */ /* 0x000fe20000001860 */
[----:B------:R1:W-:Y:S03]  /*13b20*/  @P0 LDGSTS.E.BYPASS.LTC128B.128 [R231+0x5100], [R2.64], !P5 ;  /* 0x0510000002e70fae */ /* 0x0003e6000e901d48 */
[----:B------:R-:W-:Y:S02]  /*13b30*/  @P0 IMAD.X R177, R0, 0x1, R3, P1 ;  /* 0x0000000100b10824 */ /* 0x000fe400008e0603 */
[----:B------:R-:W-:Y:S03]  /*13b40*/  IMAD R0, R230, -0x60, RZ ;  /* 0xffffffa0e6007824 */ /* 0x000fe600078e02ff */
[----:B------:R3:W-:Y:S06]  /*13b50*/  @P0 LDGSTS.E.BYPASS.LTC128B.128 [R231+0x5900], [R176.64], !P5 ;  /* 0x05900000b0e70fae */ /* 0x0007ec000e901d48 */
[----:B------:R-:W0:Y:S01]  /*13b60*/  LDGDEPBAR ;  /* 0x00000000000079af */ /* 0x000e220000000000 */
[----:B---3--:R-:W-:Y:S04]  /*13b70*/  IADD3 R177, -R182, 0x1, R0 ;  /* 0x00000001b6b17810 */ /* 0x008fe80007ffe100 */
[----:B--2---:R-:W-:Y:S04]  /*13b80*/  IADD3 R176, -R209, R177, R211 ;  /* 0x000000b1d1b07210 */ /* 0x004fe80007ffe1d3 */
[C---:B-1----:R-:W-:Y:S02]  /*13b90*/  IADD3 R175, R176.reuse, UR7, RZ ;  /* 0x00000007b0af7c10 */ /* 0x042fe4000fffe0ff */
[----:B------:R-:W-:Y:S01]  /*13ba0*/  IADD3 R174, R176, c[0x0][0x328], RZ ;  /* 0x0000ca00b0ae7a10 */ /* 0x000fe20007ffe0ff */
[----:B----4-:R-:W-:Y:S01]  /*13bb0*/  @P4 IMAD.MOV.U32 R173, RZ, RZ, R131 ;  /* 0x000000ffffad4224 */ /* 0x010fe200078e0083 */
[----:B------:R-:W-:Y:S04]  /*13bc0*/  ISETP.GE.AND P4, PT, R235, 0x1, PT ;  /* 0x00000001eb00780c */ /* 0x000fe80003f86270 */
[----:B------:R-:W1:Y:S02]  /*13bd0*/  SHFL.IDX PT, R126, R173, RZ, 0x1c1f ;  /* 0x001c1fffad7e7589 */ /* 0x000e6400000e0000 */
[----:B-1----:R-:W-:Y:S01]  /*13be0*/  IADD3 R131, R174, R126, RZ ;  /* 0x0000007eae837210 */ /* 0x002fe20007ffe0ff */
[----:B------:R-:W-:Y:S06]  /*13bf0*/  IMAD.IADD R2, R126, 0x1, R175 ;  /* 0x000000017e027824 */ /* 0x000fec00078e02af */
[----:B------:R-:W-:-:S05]  /*13c00*/  @!P4 BRA `(.L_x_439) ;  /* 0x000001800000c947 */ /* 0x000fca0003800000 */
[----:B------:R-:W-:Y:S01]  /*13c10*/  IADD3 R3, -R209, R211, R126 ;  /* 0x000000d3d1037210 */ /* 0x000fe20007ffe17e */
[----:B------:R-:W-:Y:S03]  /*13c20*/  BSSY B0, `(.L_x_440) ;  /* 0x0000011000007945 */ /* 0x000fe60003800000 */
        /* <DEDUP_REMOVED lines=11> */
.L_x_441:
[----:B------:R-:W-:Y:S04]  /*13ce0*/  MOV R124, c[0x0][0x32c] ;  /* 0x0000cb00007c7a02 */ /* 0x000fe80000000f00 */
[----:B------:R-:W-:Y:S11]  /*13cf0*/  ISETP.NE.AND P0, PT, R124, 0x1, PT ;  /* 0x000000017c00780c */ /* 0x000ff60003f05270 */
[----:B------:R-:W-:Y:S02]  /*13d00*/  @!UPT UIADD3 URZ, URZ, URZ, URZ ;  /* 0x0000003f3f3ff290 */ /* 0x000fe4000fffe03f */
[----:B------:R-:W-:Y:S05]  /*13d10*/  @P0 IMAD.HI.U32 R124, R3, c[0x0][0x330], RZ ;  /* 0x0000cc00037c0a27 */ /* 0x000fea00078e00ff */
[----:B------:R-:W-:Y:S02]  /*13d20*/  @P0 SHF.R.U32.HI R3, RZ, c[0x0][0x334], R124 ;  /* 0x0000cd00ff030a19 */ /* 0x000fe4000001167c */
.L_x_442:
[----:B------:R-:W-:Y:S05]  /*13d30*/  BSYNC B0 ;  /* 0x0000000000007941 */ /* 0x000fea0003800000 */
.L_x_440:
[----:B------:R-:W-:Y:S04]  /*13d40*/  IMAD.IADD R124, R0, 0x1, -R182 ;  /* 0x00000001007c7824 */ /* 0x000fe800078e0ab6 */
[----:B------:R-:W-:Y:S05]  /*13d50*/  IMAD R3, R3, c[0x0][0x32c], R124 ;  /* 0x0000cb0003037a24 */ /* 0x000fea00078e027c */
[----:B------:R-:W-:Y:S02]  /*13d60*/  IADD3 R124, R3, c[0x0][0x32c], RZ ;  /* 0x0000cb00037c7a10 */ /* 0x000fe40007ffe0ff */
[----:B------:R-:W-:Y:S02]  /*13d70*/  IMNMX R2, R2, R3, !PT ;  /* 0x0000000302027217 */ /* 0x000fe40007800200 */
[----:B------:R-:W-:Y:S02]  /*13d80*/  IMNMX R131, R131, R124, PT ;  /* 0x0000007c83837217 */ /* 0x000fe40003800200 */
.L_x_439:
[----:B------:R-:W1:Y:S02]  /*13d90*/  SHFL.IDX PT, R3, R173, 0x1, 0x1c1f ;  /* 0x003c1f00ad037f89 */ /* 0x000e6400000e0000 */
[-C--:B-1----:R-:W-:Y:S02]  /*13da0*/  IADD3 R126, R174, R3.reuse, RZ ;  /* 0x00000003ae7e7210 */ /* 0x082fe40007ffe0ff */
[----:B------:R-:W-:Y:S01]  /*13db0*/  IADD3 R124, R175, R3, RZ ;  /* 0x00000003af7c7210 */ /* 0x000fe20007ffe0ff */
        /* <DEDUP_REMOVED lines=14> */
.L_x_445:
[----:B------:R-:W-:Y:S04]  /*13ea0*/  MOV R125, c[0x0][0x32c] ;  /* 0x0000cb00007d7a02 */ /* 0x000fe80000000f00 */
[----:B------:R-:W-:Y:S11]  /*13eb0*/  ISETP.NE.AND P0, PT, R125, 0x1, PT ;  /* 0x000000017d00780c */ /* 0x000ff60003f05270 */
[----:B------:R-:W-:Y:S02]  /*13ec0*/  @!UPT UIADD3 URZ, URZ, URZ, URZ ;  /* 0x0000003f3f3ff290 */ /* 0x000fe4000fffe03f */
[----:B------:R-:W-:Y:S05]  /*13ed0*/  @P0 IMAD.HI.U32 R125, R3, c[0x0][0x330], RZ ;  /* 0x0000cc00037d0a27 */ /* 0x000fea00078e00ff */
[----:B------:R-:W-:Y:S02]  /*13ee0*/  @P0 SHF.R.U32.HI R3, RZ, c[0x0][0x334], R125 ;  /* 0x0000cd00ff030a19 */ /* 0x000fe4000001167d */
.L_x_446:
[----:B------:R-:W-:Y:S05]  /*13ef0*/  BSYNC B0 ;  /* 0x0000000000007941 */ /* 0x000fea0003800000 */
.L_x_444:
[----:B------:R-:W-:Y:S04]  /*13f00*/  IMAD.IADD R125, R0, 0x1, -R182 ;  /* 0x00000001007d7824 */ /* 0x000fe800078e0ab6 */
[----:B------:R-:W-:Y:S05]  /*13f10*/  IMAD R3, R3, c[0x0][0x32c], R125 ;  /* 0x0000cb0003037a24 */ /* 0x000fea00078e027d */
[----:B------:R-:W-:Y:S02]  /*13f20*/  IADD3 R125, R3, c[0x0][0x32c], RZ ;  /* 0x0000cb00037d7a10 */ /* 0x000fe40007ffe0ff */
[----:B------:R-:W-:Y:S02]  /*13f30*/  IMNMX R124, R124, R3, !PT ;  /* 0x000000037c7c7217 */ /* 0x000fe40007800200 */
[----:B------:R-:W-:Y:S02]  /*13f40*/  IMNMX R126, R126, R125, PT ;  /* 0x0000007d7e7e7217 */ /* 0x000fe40003800200 */
.L_x_443:
        /* <DEDUP_REMOVED lines=17> */
.L_x_449:
[----:B------:R-:W-:Y:S04]  /*14060*/  MOV R178, c[0x0][0x32c] ;  /* 0x0000cb0000b27a02 */ /* 0x000fe80000000f00 */
[----:B------:R-:W-:Y:S11]  /*14070*/  ISETP.NE.AND P0, PT, R178, 0x1, PT ;  /* 0x00000001b200780c */ /* 0x000ff60003f05270 */
[----:B------:R-:W-:Y:S02]  /*14080*/  @!UPT UIADD3 URZ, URZ, URZ, URZ ;  /* 0x0000003f3f3ff290 */ /* 0x000fe4000fffe03f */
[----:B------:R-:W-:Y:S05]  /*14090*/  @P0 IMAD.HI.U32 R178, R172, c[0x0][0x330], RZ ;  /* 0x0000cc00acb20a27 */ /* 0x000fea00078e00ff */
[----:B------:R-:W-:Y:S02]  /*140a0*/  @P0 SHF.R.U32.HI R172, RZ, c[0x0][0x334], R178 ;  /* 0x0000cd00ffac0a19 */ /* 0x000fe400000116b2 */
.L_x_450:
[----:B------:R-:W-:Y:S05]  /*140b0*/  BSYNC B0 ;  /* 0x0000000000007941 */ /* 0x000fea0003800000 */
.L_x_448:
[----:B------:R-:W-:Y:S04]  /*140c0*/  IMAD.IADD R178, R0, 0x1, -R182 ;  /* 0x0000000100b27824 */ /* 0x000fe800078e0ab6 */
[----:B------:R-:W-:Y:S05]  /*140d0*/  IMAD R172, R172, c[0x0][0x32c], R178 ;  /* 0x0000cb00acac7a24 */ /* 0x000fea00078e02b2 */
[----:B------:R-:W-:Y:S02]  /*140e0*/  IADD3 R178, R172, c[0x0][0x32c], RZ ;  /* 0x0000cb00acb27a10 */ /* 0x000fe40007ffe0ff */
[----:B------:R-:W-:Y:S02]  /*140f0*/  IMNMX R3, R3, R172, !PT ;  /* 0x000000ac03037217 */ /* 0x000fe40007800200 */
[----:B------:R-:W-:Y:S02]  /*14100*/  IMNMX R125, R125, R178, PT ;  /* 0x000000b27d7d7217 */ /* 0x000fe40003800200 */
.L_x_447:
[C---:B------:R-:W-:Y:S02]  /*14110*/  ISETP.GE.AND P2, PT, R0.reuse, 0xa, PT ;  /* 0x0000000a0000780c */ /* 0x040fe40003f46270 */
[----:B------:R-:W-:Y:S02]  /*14120*/  ISETP.GE.AND P3, PT, R0, 0x9, PT ;  /* 0x000000090000780c */ /* 0x000fe40003f66270 */
[C---:B------:R-:W-:Y:S02]  /*14130*/  ISETP.GT.AND P0, PT, R2.reuse, 0x9, !P2 ;  /* 0x000000090200780c */ /* 0x040fe40005704270 */
[----:B------:R-:W-:Y:S02]  /*14140*/  ISETP.GT.AND P1, PT, R2, 0x8, !P3 ;  /* 0x000000080200780c */ /* 0x000fe40005f24270 */
[----:B------:R-:W-:Y:S02]  /*14150*/  ISETP.LT.OR P0, PT, R131, 0xa, P0 ;  /* 0x0000000a8300780c */ /* 0x000fe40000701670 */
[----:B------:R-:W-:Y:S02]  /*14160*/  LOP3.LUT R229, R229, 0xfffdffff, RZ, 0xc0, !PT ;  /* 0xfffdffffe5e57812 */ /* 0x000fe400078ec0ff */
[----:B------:R-:W-:Y:S02]  /*14170*/  ISETP.LT.OR P1, PT, R131, 0x9, P1 ;  /* 0x000000098300780c */ /* 0x000fe40000f21670 */
[----:B------:R-:W-:Y:S02]  /*14180*/  FSEL R179, R17, -INF , !P0 ;  /* 0xff80000011b37808 */ /* 0x000fe40004000000 */
[----:B------:R-:W-:Y:S02]  /*14190*/  ISETP.GT.AND P0, PT, R124, 0x9, !P2 ;  /* 0x000000097c00780c */ /* 0x000fe40005704270 */
[----:B------:R-:W-:Y:S02]  /*141a0*/  @P3 LOP3.LUT R229, R229, 0x20000, RZ, 0xfc, !PT ;  /* 0x00020000e5e53812 */ /* 0x000fe400078efcff */
[----:B------:R-:W-:Y:S02]  /*141b0*/  FSEL R178, R16, -INF , !P1 ;  /* 0xff80000010b27808 */ /* 0x000fe40004800000 */
[----:B------:R-:W-:Y:S02]  /*141c0*/  ISETP.GT.AND P1, PT, R124, 0x8, !P3 ;  /* 0x000000087c00780c */ /* 0x000fe40005f24270 */
[----:B------:R-:W-:Y:S02]  /*141d0*/  ISETP.LT.OR P0, PT, R126, 0xa, P0 ;  /* 0x0000000a7e00780c */ /* 0x000fe40000701670 */
[----:B------:R-:W-:Y:S02]  /*141e0*/  ISETP.GE.AND P3, PT, R0, 0x11, PT ;  /* 0x000000110000780c */ /* 0x000fe40003f66270 */
[----:B------:R-:W-:Y:S02]  /*141f0*/  LOP3.LUT R229, R229, 0xfffbffff, RZ, 0xc0, !PT ;  /* 0xfffbffffe5e57812 */ /* 0x000fe400078ec0ff */
[----:B------:R-:W-:Y:S02]  /*14200*/  FSEL R181, R19, -INF , !P0 ;  /* 0xff80000013b57808 */ /* 0x000fe40004000000 */
[----:B------:R-:W-:Y:S02]  /*14210*/  ISETP.GT.AND P0, PT, R2, 0x10, !P3 ;  /* 0x000000100200780c */ /* 0x000fe40005f04270 */
[----:B------:R-:W-:Y:S02]  /*14220*/  @P2 LOP3.LUT R229, R229, 0x40000, RZ, 0xfc, !PT ;  /* 0x00040000e5e52812 */ /* 0x000fe400078efcff */
[----:B------:R-:W-:Y:S02]  /*14230*/  ISETP.LT.OR P0, PT, R131, 0x11, P0 ;  /* 0x000000118300780c */ /* 0x000fe40000701670 */
[----:B------:R-:W-:Y:S02]  /*14240*/  ISETP.GE.AND P2, PT, R0, 0x12, PT ;  /* 0x000000120000780c */ /* 0x000fe40003f46270 */
[----:B------:R-:W-:Y:S02]  /*14250*/  FSEL R20, R20, -INF , !P0 ;  /* 0xff80000014147808 */ /* 0x000fe40004000000 */
[----:B------:R-:W-:Y:S02]  /*14260*/  ISETP.GT.AND P0, PT, R2, 0x11, !P2 ;  /* 0x000000110200780c */ /* 0x000fe40005704270 */
[----:B------:R-:W-:Y:S02]  /*14270*/  LOP3.LUT R229, R229, 0xfffeffff, RZ, 0xc0, !PT ;  /* 0xfffeffffe5e57812 */ /* 0x000fe400078ec0ff */
[----:B------:R-:W-:Y:S02]  /*14280*/  ISETP.LT.OR P0, PT, R131, 0x12, P0 ;  /* 0x000000128300780c */ /* 0x000fe40000701670 */
[----:B------:R-:W-:Y:S02]  /*14290*/  @P3 LOP3.LUT R229, R229, 0x10000, RZ, 0xfc, !PT ;  /* 0x00010000e5e53812 */ /* 0x000fe400078efcff */
[----:B------:R-:W-:Y:S02]  /*142a0*/  FSEL R21, R21, -INF , !P0 ;  /* 0xff80000015157808 */ /* 0x000fe40004000000 */
[----:B------:R-:W-:Y:S02]  /*142b0*/  ISETP.GT.AND P0, PT, R124, 0x10, !P3 ;  /* 0x000000107c00780c */ /* 0x000fe40005f04270 */
[----:B------:R-:W-:Y:S02]  /*142c0*/  LOP3.LUT R229, R229, 0xffff7fff, RZ, 0xc0, !PT ;  /* 0xffff7fffe5e57812 */ /* 0x000fe400078ec0ff */
[----:B------:R-:W-:Y:S02]  /*142d0*/  ISETP.LT.OR P0, PT, R126, 0x11, P0 ;  /* 0x000000117e00780c */ /* 0x000fe40000701670 */
[----:B------:R-:W-:Y:S02]  /*142e0*/  @P2 LOP3.LUT R229, R229, 0x8000, RZ, 0xfc, !PT ;  /* 0x00008000e5e52812 */ /* 0x000fe400078efcff */
[----:B------:R-:W-:Y:S02]  /*142f0*/  FSEL R22, R22, -INF , !P0 ;  /* 0xff80000016167808 */ /* 0x000fe40004000000 */
[----:B------:R-:W-:Y:S02]  /*14300*/  ISETP.GT.AND P0, PT, R124, 0x11, !P2 ;  /* 0x000000117c00780c */ /* 0x000fe40005704270 */
[----:B------:R-:W-:Y:S02]  /*14310*/  ISETP.GE.AND P2, PT, R0, 0x19, PT ;  /* 0x000000190000780c */ /* 0x000fe40003f46270 */
[C---:B------:R-:W-:Y:S02]  /*14320*/  ISETP.LT.OR P0, PT, R126.reuse, 0x12, P0 ;  /* 0x000000127e00780c */ /* 0x040fe40000701670 */
        /* <DEDUP_REMOVED lines=14> */
[----:B------:R-:W-:Y:S02]  /*14410*/  ISETP.LT.OR P0, PT, R126, 0x19, P0 ;  /* 0x000000197e00780c */ /* 0x000fe40000701670 */
        /* <DEDUP_REMOVED lines=23> */
[----:B------:R-:W-:Y:S02]  /*14590*/  ISETP.GE.AND P1, PT, R0, 0x2a, PT ;  /* 0x0000002a0000780c */ /* 0x000fe40003f26270 */
        /* <DEDUP_REMOVED lines=55> */
[----:B------:R-:W-:Y:S04]  /*14910*/  ISETP.LT.OR P0, PT, R126, 0x39, P0 ;  /* 0x000000397e00780c */ /* 0x000fe80000701670 */
        /* <DEDUP_REMOVED lines=81> */
[----:B------:R-:W-:Y:S04]  /*14e30*/  LOP3.LUT P0, RZ, R229, 0x20000, RZ, 0xc0, !PT ;  /* 0x00020000e5ff7812 */ /* 0x000fe8000780c0ff */
        /* <DEDUP_REMOVED lines=88> */
[----:B------:R-:W-:Y:S01]  /*153c0*/  ISETP.GE.AND P0, PT, R235, 0x1, PT ;  /* 0x00000001eb00780c */ /* 0x000fe20003f06270 */
[--C-:B-1----:R-:W-:Y:S02]  /*153d0*/  IMAD.IADD R2, R174, 0x1, R3.reuse ;  /* 0x00000001ae027824 */ /* 0x102fe400078e0203 */
[----:B------:R-:W-:Y:S10]  /*153e0*/  IMAD.IADD R0, R175, 0x1, R3 ;  /* 0x00000001af007824 */ /* 0x000ff400078e0203 */
        /* <DEDUP_REMOVED lines=14> */
.L_x_453:
[----:B------:R-:W-:Y:S04]  /*154d0*/  MOV R2, c[0x0][0x32c] ;  /* 0x0000cb0000027a02 */ /* 0x000fe80000000f00 */
[----:B------:R-:W-:Y:S11]  /*154e0*/  ISETP.NE.AND P0, PT, R2, 0x1, PT ;  /* 0x000000010200780c */ /* 0x000ff60003f05270 */
[----:B------:R-:W-:Y:S02]  /*154f0*/  @!UPT UIADD3 URZ, URZ, URZ, URZ ;  /* 0x0000003f3f3ff290 */ /* 0x000fe4000fffe03f */
[----:B------:R-:W-:Y:S05]  /*15500*/  @P0 IMAD.HI.U32 R2, R0, c[0x0][0x330], RZ ;  /* 0x0000cc0000020a27 */ /* 0x000fea00078e00ff */
[----:B------:R-:W-:Y:S02]  /*15510*/  @P0 SHF.R.U32.HI R0, RZ, c[0x0][0x334], R2 ;  /* 0x0000cd00ff000a19 */ /* 0x000fe40000011602 */
.L_x_454:
[----:B------:R-:W-:Y:S05]  /*15520*/  BSYNC B0 ;  /* 0x0000000000007941 */ /* 0x000fea0003800000 */
.L_x_452:
[----:B------:R-:W-:Y:S02]  /*15530*/  IADD3 R2, R177, -0x1, RZ ;  /* 0xffffffffb1027810 */ /* 0x000fe40007ffe0ff */
[C-C-:B------:R-:W-:Y:S02]  /*15540*/  IADD3 R4, R3.reuse, UR7, R176.reuse ;  /* 0x0000000703047c10 */ /* 0x140fe4000fffe0b0 */
[----:B------:R-:W-:Y:S01]  /*15550*/  IADD3 R3, R3, c[0x0][0x328], R176 ;  /* 0x0000ca0003037a10 */ /* 0x000fe20007ffe0b0 */
[----:B------:R-:W-:Y:S05]  /*15560*/  IMAD R0, R0, c[0x0][0x32c], R2 ;  /* 0x0000cb0000007a24 */ /* 0x000fea00078e0202 */
[----:B------:R-:W-:Y:S02]  /*15570*/  IADD3 R2, R0, c[0x0][0x32c], RZ ;  /* 0x0000cb0000027a10 */ /* 0x000fe40007ffe0ff */
[----:B------:R-:W-:Y:S02]  /*15580*/  IMNMX R0, R4, R0, !PT ;  /* 0x0000000004007217 */ /* 0x000fe40007800200 */
[----:B------:R-:W-:Y:S02]  /*15590*/  IMNMX R2, R3, R2, PT ;  /* 0x0000000203027217 */ /* 0x000fe40003800200 */
.L_x_451:
[----:B------:R-:W-:Y:S01]  /*155a0*/  ISETP.GT.AND P0, PT, R0, RZ, !P1 ;  /* 0x000000ff0000720c */ /* 0x000fe20004f04270 */
[----:B------:R-:W-:Y:S01]  /*155b0*/  LDSM.16.MT88.4 R36, [R216+0x100] ;  /* 0x00010000d824783b */ /* 0x000fe20000004200 */
[----:B------:R-:W-:Y:S02]  /*155c0*/  FMNMX.FTZ R126, R16, R127, !PT ;  /* 0x0000007f107e7209 */ /* 0x000fe40007810000 */
[----:B------:R-:W-:Y:S02]  /*155d0*/  ISETP.LT.OR P0, PT, R2, 0x1, P0 ;  /* 0x000000010200780c */ /* 0x000fe40000701670 */
[----:B------:R-:W-:Y:S02]  /*155e0*/  FMNMX.FTZ R126, R17, R126, !PT ;  /* 0x0000007e117e7209 */ /* 0x000fe40007810000 */
[----:B------:R-:W-:Y:S01]  /*155f0*/  FSEL R10, R10, -INF , !P0 ;  /* 0xff8000000a0a7808 */ /* 0x000fe20004000000 */
[----:B------:R-:W-:Y:S01]  /*15600*/  LDSM.16.MT88.4 R52, [R214+0x100] ;  /* 0x00010000d634783b */ /* 0x000fe20000004200 */
[----:B------:R-:W-:Y:S02]  /*15610*/  ISETP.GT.AND P0, PT, R0, 0x1, !P2 ;  /* 0x000000010000780c */ /* 0x000fe40005704270 */
[----:B------:R-:W-:Y:S02]  /*15620*/  FMNMX.FTZ R126, R178, R126, !PT ;  /* 0x0000007eb27e7209 */ /* 0x000fe40007810000 */
[----:B------:R-:W-:Y:S02]  /*15630*/  ISETP.LT.OR P0, PT, R2, 0x2, P0 ;  /* 0x000000020200780c */ /* 0x000fe40000701670 */
[----:B------:R-:W-:Y:S02]  /*15640*/  FMNMX.FTZ R126, R179, R126, !PT ;  /* 0x0000007eb37e7209 */ /* 0x000fe40007810000 */
[----:B------:R-:W-:Y:S02]  /*15650*/  FSEL R11, R11, -INF , !P0 ;  /* 0xff8000000b0b7808 */ /* 0x000fe40004000000 */
[----:B------:R-:W-:Y:S02]  /*15660*/  LOP3.LUT P0, RZ, R229, 0x20000, RZ, 0xc0, !PT ;  /* 0x00020000e5ff7812 */ /* 0x000fe4000780c0ff */
[----:B------:R-:W-:Y:S02]  /*15670*/  FMNMX.FTZ R126, R20, R126, !PT ;  /* 0x0000007e147e7209 */ /* 0x000fe40007810000 */
        /* <DEDUP_REMOVED lines=8> */
[----:B------:R-:W-:Y:S02]  /*15700*/  LOP3.LUT P2, RZ, R229, 0x2000, RZ, 0xc0, !PT ;  /* 0x00002000e5ff7812 */ /* 0x000fe4000784c0ff */
[----:B------:R-:W-:Y:S02]  /*15710*/  ISETP.LT.OR P0, PT, R2, 0xa, P0 ;  /* 0x0000000a0200780c */ /* 0x000fe40000701670 */
[----:B------:R-:W-:Y:S02]  /*15720*/  FMNMX.FTZ R126, R185, R126, !PT ;  /* 0x0000007eb97e7209 */ /* 0x000fe40007810000 */
[----:B------:R-:W-:Y:S02]  /*15730*/  FSEL R15, R15, -INF , !P0 ;  /* 0xff8000000f0f7808 */ /* 0x000fe40004000000 */
[C---:B------:R-:W-:Y:S02]  /*15740*/  LOP3.LUT P0, RZ, R229.reuse, 0x10000, RZ, 0xc0, !PT ;  /* 0x00010000e5ff7812 */ /* 0x040fe4000780c0ff */
[----:B------:R-:W-:Y:S02]  /*15750*/  FMNMX.FTZ R126, R186, R126, !PT ;  /* 0x0000007eba7e7209 */ /* 0x000fe40007810000 */
[----:B------:R-:W-:Y:S02]  /*15760*/  ISETP.GT.AND P0, PT, R0, 0x10, !P0 ;  /* 0x000000100000780c */ /* 0x000fe40004704270 */
[----:B------:R-:W-:Y:S02]  /*15770*/  LOP3.LUT P1, RZ, R229, 0x1000, RZ, 0xc0, !PT ;  /* 0x00001000e5ff7812 */ /* 0x000fe4000782c0ff */
        /* <DEDUP_REMOVED lines=34> */
[C---:B------:R-:W-:Y:S02]  /*159a0*/  LOP3.LUT P0, RZ, R229.reuse, 0x400, RZ, 0xc0, !PT ;  /* 0x00000400e5ff7812 */ /* 0x040fe4000780c0ff */
        /* <DEDUP_REMOVED lines=12> */
[----:B------:R-:W-:Y:S02]  /*15a70*/  FMNMX.FTZ R3, R187, R3, !PT ;  /* 0x00000003bb037209 */ /* 0x000fe40007810000 */
[----:B------:R-:W-:Y:S02]  /*15a80*/  FSEL R173, R47, -INF , !P0 ;  /* 0xff8000002fad7808 */ /* 0x000fe40004000000 */
[----:B------:R-:W-:Y:S02]  /*15a90*/  LOP3.LUT P0, RZ, R229, 0x100, RZ, 0xc0, !PT ;  /* 0x00000100e5ff7812 */ /* 0x000fe4000780c0ff */
        /* <DEDUP_REMOVED lines=10> */
[----:B------:R-:W-:Y:S01]  /*15b40*/  FMNMX.FTZ R4, R13, R4, !PT ;  /* 0x000000040d047209 */ /* 0x000fe20007810000 */
[----:B------:R-:W1:Y:S01]  /*15b50*/  SHFL.BFLY PT, R5, R126, 0x2, 0x1f ;  /* 0x0c401f007e057f89 */ /* 0x000e6200000e0000 */
[----:B------:R-:W-:Y:S02]  /*15b60*/  FSEL R174, R58, -INF , !P0 ;  /* 0xff8000003aae7808 */ /* 0x000fe40004000000 */
[----:B------:R-:W-:Y:S02]  /*15b70*/  LOP3.LUT P0, RZ, R229, 0x80, RZ, 0xc0, !PT ;  /* 0x00000080e5ff7812 */ /* 0x000fe4000780c0ff */
        /* <DEDUP_REMOVED lines=22> */
[----:B-1----:R-:W-:Y:S02]  /*15ce0*/  FMNMX.FTZ R126, R126, R5, !PT ;  /* 0x000000057e7e7209 */ /* 0x002fe40007810000 */
[----:B------:R-:W-:Y:S02]  /*15cf0*/  ISETP.GT.AND P0, PT, R0, 0x39, !P0 ;  /* 0x000000390000780c */ /* 0x000fe40004704270 */
[----:B------:R-:W-:Y:S01]  /*15d00*/  FMNMX.FTZ R3, R243, R3, !PT ;  /* 0x00000003f3037209 */ /* 0x000fe20007810000 */
[----:B------:R-:W1:Y:S01]  /*15d10*/  SHFL.BFLY PT, R5, R126, 0x1, 0x1f ;  /* 0x0c201f007e057f89 */ /* 0x000e6200000e0000 */
        /* <DEDUP_REMOVED lines=18> */
[----:B-1----:R-:W-:Y:S02]  /*15e40*/  FMNMX.FTZ R126, R126, R5, !PT ;  /* 0x000000057e7e7209 */ /* 0x002fe40007810000 */
[----:B------:R-:W-:Y:S02]  /*15e50*/  ISETP.LT.OR P0, PT, R2, 0x42, P0 ;  /* 0x000000420200780c */ /* 0x000fe40000701670 */
[----:B------:R-:W-:Y:S01]  /*15e60*/  LOP3.LUT P2, RZ, R229, 0x2, RZ, 0xc0, !PT ;  /* 0x00000002e5ff7812 */ /* 0x000fe2000784c0ff */
        /* <DEDUP_REMOVED lines=10> */
[----:B------:R-:W-:Y:S01]  /*15f10*/  FMNMX.FTZ R3, R250, R3, !PT ;  /* 0x00000003fa037209 */ /* 0x000fe20007810000 */
[--C-:B------:R-:W-:Y:S01]  /*15f20*/  FFMA.FTZ R5, R178, c[0x0][0x2d0], -R71.reuse ;  /* 0x0000b400b2057a23 */ /* 0x100fe20000010847 */
[----:B------:R-:W-:Y:S01]  /*15f30*/  FMNMX.FTZ R125, R49, R125, !PT ;  /* 0x0000007d317d7209 */ /* 0x000fe20007810000 */
[--C-:B------:R-:W-:Y:S01]  /*15f40*/  FFMA.FTZ R88, R191, c[0x0][0x2d0], -R71.reuse ;  /* 0x0000b400bf587a23 */ /* 0x100fe20000010847 */
[----:B------:R-:W-:Y:S01]  /*15f50*/  FMNMX.FTZ R124, R251, R3, !PT ;  /* 0x00000003fb7c7209 */ /* 0x000fe20007810000 */
[----:B------:R-:W-:Y:S01]  /*15f60*/  MUFU.EX2 R41, R5 ;  /* 0x0000000500297308 */ /* 0x000fe20000000800 */
[----:B------:R-:W-:Y:S01]  /*15f70*/  FMNMX.FTZ R3, R15, R4, !PT ;  /* 0x000000040f037209 */ /* 0x000fe20007810000 */
[--C-:B------:R-:W-:Y:S01]  /*15f80*/  FFMA.FTZ R4, R16, c[0x0][0x2d0], -R71.reuse ;  /* 0x0000b40010047a23 */ /* 0x100fe20000010847 */
[----:B------:R-:W-:Y:S01]  /*15f90*/  ISETP.LT.OR P0, PT, R2, 0x49, P0 ;  /* 0x000000490200780c */ /* 0x000fe20000701670 */
[----:B------:R-:W1:Y:S01]  /*15fa0*/  SHFL.BFLY PT, R6, R125, 0x2, 0x1f ;  /* 0x0c401f007d067f89 */ /* 0x000e6200000e0000 */
[----:B------:R-:W-:Y:S02]  /*15fb0*/  FMNMX.FTZ R3, R56, R3, !PT ;  /* 0x0000000338037209 */ /* 0x000fe40007810000 */
[----:B------:R-:W-:Y:S02]  /*15fc0*/  FSEL R235, R78, -INF , !P0 ;  /* 0xff8000004eeb7808 */ /* 0x000fe40004000000 */
[----:B------:R-:W-:Y:S01]  /*15fd0*/  FMNMX.FTZ R3, R57, R3, !PT ;  /* 0x0000000339037209 */ /* 0x000fe20007810000 */
[----:B------:R2:W-:Y:S01]  /*15fe0*/  MUFU.EX2 R25, R4 ;  /* 0x0000000400197308 */ /* 0x0005e20000000800 */
[----:B------:R-:W-:Y:S02]  /*15ff0*/  LOP3.LUT P1, RZ, R229, 0x1, RZ, 0xc0, !PT ;  /* 0x00000001e5ff7812 */ /* 0x000fe4000782c0ff */
[----:B------:R-:W-:Y:S02]  /*16000*/  FMNMX.FTZ R3, R60, R3, !PT ;  /* 0x000000033c037209 */ /* 0x000fe40007810000 */
[----:B------:R-:W-:Y:S02]  /*16010*/  ISETP.GT.AND P0, PT, R0, 0x49, !P1 ;  /* 0x000000490000780c */ /* 0x000fe40004f04270 */
[----:B------:R-:W-:Y:S02]  /*16020*/  FMNMX.FTZ R124, R50, R124, !PT ;  /* 0x0000007c327c7209 */ /* 0x000fe40007810000 */
[----:B------:R-:W-:Y:S02]  /*16030*/  ISETP.LT.OR P0, PT, R2, 0x4a, P0 ;  /* 0x0000004a0200780c */ /* 0x000fe40000701670 */
[----:B------:R-:W-:Y:S02]  /*16040*/  FMNMX.FTZ R124, R51, R124, !PT ;  /* 0x0000007c337c7209 */ /* 0x000fe40007810000 */
[----:B------:R-:W-:Y:S02]  /*16050*/  FSEL R238, R79, -INF , !P0 ;  /* 0xff8000004fee7808 */ /* 0x000fe40004000000 */
[----:B------:R-:W-:Y:S01]  /*16060*/  ISETP.GT.AND P0, PT, R0, 0x50, !P4 ;  /* 0x000000500000780c */ /* 0x000fe20006704270 */
[----:B------:R-:W3:Y:S01]  /*16070*/  SHFL.BFLY PT, R7, R124, 0x2, 0x1f ;  /* 0x0c401f007c077f89 */ /* 0x000ee200000e0000 */
[----:B------:R-:W-:Y:S02]  /*16080*/  LOP3.LUT P4, RZ, R229, 0x40, RZ, 0xc0, !PT ;  /* 0x00000040e5ff7812 */ /* 0x000fe4000788c0ff */
[----:B-1----:R-:W-:Y:S02]  /*16090*/  FMNMX.FTZ R125, R125, R6, !PT ;  /* 0x000000067d7d7209 */ /* 0x002fe40007810000 */
[----:B------:R-:W-:Y:S02]  /*160a0*/  ISETP.LT.OR P0, PT, R2, 0x51, P0 ;  /* 0x000000510200780c */ /* 0x000fe40000701670 */
[----:B------:R-:W-:Y:S01]  /*160b0*/  ISETP.GT.AND P3, PT, R0, 0x58, !P3 ;  /* 0x000000580000780c */ /* 0x000fe20005f64270 */
[----:B------:R-:W1:Y:S01]  /*160c0*/  SHFL.BFLY PT, R6, R125, 0x1, 0x1f ;  /* 0x0c201f007d067f89 */ /* 0x000e6200000e0000 */
[----:B--2---:R-:W-:Y:S01]  /*160d0*/  FMNMX.FTZ R4, R84, R3, !PT ;  /* 0x0000000354047209 */ /* 0x004fe20007810000 */
[--C-:B------:R-:W-:Y:S01]  /*160e0*/  FFMA.FTZ R3, R17, c[0x0][0x2d0], -R71.reuse ;  /* 0x0000b40011037a23 */ /* 0x100fe20000010847 */
[----:B------:R-:W-:Y:S02]  /*160f0*/  FSEL R242, R90, -INF , !P0 ;  /* 0xff8000005af27808 */ /* 0x000fe40004000000 */
[----:B------:R-:W-:Y:S01]  /*16100*/  FMNMX.FTZ R4, R96, R4, !PT ;  /* 0x0000000460047209 */ /* 0x000fe20007810000 */
[----:B------:R2:W-:Y:S01]  /*16110*/  MUFU.EX2 R40, R3 ;  /* 0x0000000300287308 */ /* 0x0005e20000000800 */
[----:B------:R-:W-:Y:S04]  /*16120*/  ISETP.GT.AND P0, PT, R0, 0x51, !P6 ;  /* 0x000000510000780c */ /* 0x000fe80007704270 */
[----:B------:R-:W-:Y:S04]  /*16130*/  ISETP.LT.OR P0, PT, R2, 0x52, P0 ;  /* 0x000000520200780c */ /* 0x000fe80000701670 */
[----:B------:R-:W-:Y:S02]  /*16140*/  FSEL R236, R91, -INF , !P0 ;  /* 0xff8000005bec7808 */ /* 0x000fe40004000000 */
[----:B---3--:R-:W-:Y:S02]  /*16150*/  FMNMX.FTZ R124, R124, R7, !PT ;  /* 0x000000077c7c7209 */ /* 0x008fe40007810000 */
[----:B------:R-:W-:Y:S02]  /*16160*/  ISETP.GT.AND P0, PT, R0, 0x59, !P4 ;  /* 0x000000590000780c */ /* 0x000fe40006704270 */
[C---:B------:R-:W-:Y:S01]  /*16170*/  ISETP.LT.OR P4, PT, R2.reuse, 0x59, P3 ;  /* 0x000000590200780c */ /* 0x040fe20001f81670 */
[----:B------:R-:W3:Y:S01]  /*16180*/  SHFL.BFLY PT, R5, R124, 0x1, 0x1f ;  /* 0x0c201f007c057f89 */ /* 0x000ee200000e0000 */
[----:B------:R-:W-:Y:S02]  /*16190*/  ISETP.LT.OR P3, PT, R2, 0x5a, P0 ;  /* 0x0000005a0200780c */ /* 0x000fe40000761670 */
[----:B-1----:R-:W-:Y:S02]  /*161a0*/  FMNMX.FTZ R125, R125, R6, !PT ;  /* 0x000000067d7d7209 */ /* 0x002fe40007810000 */
[----:B------:R-:W-:Y:S02]  /*161b0*/  FSEL R178, R94, -INF , !P4 ;  /* 0xff8000005eb27808 */ /* 0x000fe40006000000 */
[C---:B------:R-:W-:Y:S01]  /*161c0*/  FSETP.NEU.FTZ.AND P1, PT, R125.reuse, -INF , PT ;  /* 0xff8000007d00780b */ /* 0x040fe20003f3d000 */
[----:B------:R-:W-:Y:S01]  /*161d0*/  FMUL.FTZ R92, R125, c[0x0][0x2d0] ;  /* 0x0000b4007d5c7a20 */ /* 0x000fe20000410000 */
[----:B--2---:R-:W-:Y:S02]  /*161e0*/  FMNMX.FTZ R3, R99, R4, !PT ;  /* 0x0000000463037209 */ /* 0x004fe40007810000 */
[----:B------:R-:W-:Y:S02]  /*161f0*/  FSEL R70, R95, -INF , !P3 ;  /* 0xff8000005f467808 */ /* 0x000fe40005800000 */
[----:B------:R-:W-:Y:S02]  /*16200*/  FMNMX.FTZ R3, R172, R3, !PT ;  /* 0x00000003ac037209 */ /* 0x000fe40007810000 */
[----:B------:R-:W-:Y:S02]  /*16210*/  FSEL R92, R92, RZ, P1 ;  /* 0x000000ff5c5c7208 */ /* 0x000fe40000800000 */
[----:B------:R-:W-:Y:S01]  /*16220*/  FMNMX.FTZ R4, R173, R3, !PT ;  /* 0x00000003ad047209 */ /* 0x000fe20007810000 */
[----:B------:R-:W-:Y:S02]  /*16230*/  FFMA.FTZ R3, R179, c[0x0][0x2d0], -R71 ;  /* 0x0000b400b3037a23 */ /* 0x000fe40000010847 */
[--C-:B------:R-:W-:Y:S01]  /*16240*/  FFMA.FTZ R2, R181, c[0x0][0x2d0], -R92.reuse ;  /* 0x0000b400b5027a23 */ /* 0x100fe2000001085c */
[----:B------:R-:W-:Y:S01]  /*16250*/  FMNMX.FTZ R4, R174, R4, !PT ;  /* 0x00000004ae047209 */ /* 0x000fe20007810000 */
[----:B------:R1:W2:Y:S01]  /*16260*/  MUFU.EX2 R61, R3 ;  /* 0x00000003003d7308 */ /* 0x0002a20000000800 */
[--C-:B------:R-:W-:Y:S01]  /*16270*/  FFMA.FTZ R0, R180, c[0x0][0x2d0], -R92.reuse ;  /* 0x0000b400b4007a23 */ /* 0x100fe2000001085c */
[----:B------:R-:W-:Y:S01]  /*16280*/  MOV R180, R50 ;  /* 0x0000003200b47202 */ /* 0x000fe20000000f00 */
[--C-:B------:R-:W-:Y:S01]  /*16290*/  FFMA.FTZ R16, R184, c[0x0][0x2d0], -R92.reuse ;  /* 0x0000b400b8107a23 */ /* 0x100fe2000001085c */
[----:B------:R-:W-:Y:S01]  /*162a0*/  FMNMX.FTZ R4, R175, R4, !PT ;  /* 0x00000004af047209 */ /* 0x000fe20007810000 */
[----:B------:R-:W-:Y:S01]  /*162b0*/  IMAD.MOV.U32 R181, RZ, RZ, R51 ;  /* 0x000000ffffb57224 */ /* 0x000fe200078e0033 */
[----:B---3--:R-:W-:Y:S01]  /*162c0*/  FMNMX.FTZ R124, R124, R5, !PT ;  /* 0x000000057c7c7209 */ /* 0x008fe20007810000 */
[----:B------:R-:W-:Y:S03]  /*162d0*/  IMAD.MOV.U32 R179, RZ, RZ, R49 ;  /* 0x000000ffffb37224 */ /* 0x000fe600078e0031 */
[----:B------:R-:W-:Y:S01]  /*162e0*/  MUFU.EX2 R44, R0 ;  /* 0x00000000002c7308 */ /* 0x000fe20000000800 */
[C---:B------:R-:W-:Y:S01]  /*162f0*/  FMUL.FTZ R93, R124.reuse, c[0x0][0x2d0] ;  /* 0x0000b4007c5d7a20 */ /* 0x040fe20000410000 */
[----:B------:R-:W-:Y:S04]  /*16300*/  FSETP.NEU.FTZ.AND P0, PT, R124, -INF , PT ;  /* 0xff8000007c00780b */ /* 0x000fe80003f1d000 */
[----:B------:R-:W-:Y:S04]  /*16310*/  FSEL R93, R93, RZ, P0 ;  /* 0x000000ff5d5d7208 */ /* 0x000fe80000000000 */
[----:B------:R3:W4:Y:S01]  /*16320*/  MUFU.EX2 R76, R2 ;  /* 0x00000002004c7308 */ /* 0x0007220000000800 */
[--C-:B------:R-:W-:Y:S01]  /*16330*/  FFMA.FTZ R24, R24, c[0x0][0x2d0], -R93.reuse ;  /* 0x0000b40018187a23 */ /* 0x100fe2000001085d */
[----:B-1----:R-:W-:Y:S01]  /*16340*/  FMNMX.FTZ R3, R176, R4, !PT ;  /* 0x00000004b0037209 */ /* 0x002fe20007810000 */
[--C-:B------:R-:W-:Y:S01]  /*16350*/  FFMA.FTZ R4, R18, c[0x0][0x2d0], -R92.reuse ;  /* 0x0000b40012047a23 */ /* 0x100fe2000001085c */
[----:B--2---:R-:W-:Y:S02]  /*16360*/  F2FP.PACK_AB R74, R61, R41 ;  /* 0x000000293d4a723e */ /* 0x004fe400000000ff */
[----:B------:R-:W-:Y:S04]  /*16370*/  FMNMX.FTZ R3, R177, R3, !PT ;  /* 0x00000003b1037209 */ /* 0x000fe80007810000 */
[----:B------:R1:W-:Y:S10]  /*16380*/  MUFU.EX2 R28, R4 ;  /* 0x00000004001c7308 */ /* 0x0003f40000000800 */
[----:B------:R-:W-:Y:S01]  /*16390*/  MUFU.EX2 R29, R16 ;  /* 0x00000010001d7308 */ /* 0x000fe20000000800 */
[----:B---3--:R-:W-:Y:S01]  /*163a0*/  FFMA.FTZ R2, R8, c[0x0][0x2d0], -R93 ;  /* 0x0000b40008027a23 */ /* 0x008fe2000001085d */
[----:B----4-:R-:W-:Y:S01]  /*163b0*/  F2FP.PACK_AB R75, R76, R44 ;  /* 0x0000002c4c4b723e */ /* 0x010fe200000000ff */
[----:B------:R-:W-:Y:S02]  /*163c0*/  FFMA.FTZ R8, R32, c[0x0][0x2d0], -R71 ;  /* 0x0000b40020087a23 */ /* 0x000fe40000010847 */
[----:B------:R-:W-:Y:S05]  /*163d0*/  FFMA.FTZ R32, R34, c[0x0][0x2d0], -R93 ;  /* 0x0000b40022207a23 */ /* 0x000fea000001085d */
[----:B------:R-:W-:Y:S01]  /*163e0*/  MUFU.EX2 R23, R2 ;  /* 0x0000000200177308 */ /* 0x000fe20000000800 */
[----:B-1----:R-:W-:Y:S01]  /*163f0*/  FMNMX.FTZ R4, R209, R3, !PT ;  /* 0x00000003d1047209 */ /* 0x002fe20007810000 */
[--C-:B------:R-:W-:Y:S03]  /*16400*/  FFMA.FTZ R3, R19, c[0x0][0x2d0], -R92.reuse ;  /* 0x0000b40013037a23 */ /* 0x100fe6000001085c */
[----:B------:R-:W-:Y:S05]  /*16410*/  FMNMX.FTZ R4, R211, R4, !PT ;  /* 0x00000004d3047209 */ /* 0x000fea0007810000 */
[----:B------:R1:W-:Y:S10]  /*16420*/  MUFU.EX2 R81, R3 ;  /* 0x0000000300517308 */ /* 0x0003f40000000800 */
[----:B------:R-:W-:Y:S10]  /*16430*/  MUFU.EX2 R30, R8 ;  /* 0x00000008001e7308 */ /* 0x000ff40000000800 */
[----:B------:R-:W-:Y:S01]  /*16440*/  MUFU.EX2 R46, R24 ;  /* 0x00000018002e7308 */ /* 0x000fe20000000800 */
[----:B-1----:R-:W-:Y:S01]  /*16450*/  FMNMX.FTZ R3, R235, R4, !PT ;  /* 0x00000004eb037209 */ /* 0x002fe20007810000 */
[----:B------:R-:W-:Y:S03]  /*16460*/  FFMA.FTZ R4, R21, c[0x0][0x2d0], -R71 ;  /* 0x0000b40015047a23 */ /* 0x000fe60000010847 */
[----:B------:R-:W-:Y:S05]  /*16470*/  FMNMX.FTZ R3, R238, R3, !PT ;  /* 0x00000003ee037209 */ /* 0x000fea0007810000 */
[----:B------:R-:W-:Y:S01]  /*16480*/  MUFU.EX2 R82, R4 ;  /* 0x0000000400527308 */ /* 0x000fe20000000800 */
[----:B------:R-:W-:Y:S04]  /*16490*/  FMNMX.FTZ R3, R242, R3, !PT ;  /* 0x00000003f2037209 */ /* 0x000fe80007810000 */
[----:B------:R-:W-:Y:S01]  /*164a0*/  FMNMX.FTZ R0, R236, R3, !PT ;  /* 0x00000003ec007209 */ /* 0x000fe20007810000 */
[--C-:B------:R-:W-:Y:S03]  /*164b0*/  FFMA.FTZ R3, R9, c[0x0][0x2d0], -R93.reuse ;  /* 0x0000b40009037a23 */ /* 0x100fe6000001085d */
[----:B------:R-:W-:Y:S01]  /*164c0*/  FMNMX.FTZ R0, R178, R0, !PT ;  /* 0x00000000b2007209 */ /* 0x000fe20007810000 */
[----:B------:R1:W2:Y:S03]  /*164d0*/  MUFU.EX2 R80, R3 ;  /* 0x0000000300507308 */ /* 0x0002a60000000800 */
[----:B------:R-:W-:Y:S05]  /*164e0*/  FMNMX.FTZ R0, R70, R0, !PT ;  /* 0x0000000046007209 */ /* 0x000fea0007810000 */
[----:B------:R-:W3:Y:S01]  /*164f0*/  SHFL.BFLY PT, R2, R0, 0x2, 0x1f ;  /* 0x0c401f0000027f89 */ /* 0x000ee200000e0000 */
[----:B-1----:R-:W-:Y:S01]  /*16500*/  FFMA.FTZ R3, R12, c[0x0][0x2d0], -R93 ;  /* 0x0000b4000c037a23 */ /* 0x002fe2000001085d */
[----:B--2---:R-:W-:Y:S01]  /*16510*/  MOV R184, R80 ;  /* 0x0000005000b87202 */ /* 0x004fe20000000f00 */
[----:B------:R-:W-:Y:S02]  /*16520*/  FFMA.FTZ R12, R183, c[0x0][0x2d0], -R71 ;  /* 0x0000b400b70c7a23 */ /* 0x000fe40000010847 */
[----:B------:R1:W-:Y:S01]  /*16530*/  MUFU.EX2 R45, R3 ;  /* 0x00000003002d7308 */ /* 0x0003e20000000800 */
[----:B------:R-:W-:Y:S02]  /*16540*/  IMAD.MOV.U32 R183, RZ, RZ, R81 ;  /* 0x000000ffffb77224 */ /* 0x000fe400078e0051 */
[----:B-1----:R-:W-:Y:S07]  /*16550*/  FFMA.FTZ R3, R13, c[0x0][0x2d0], -R93 ;  /* 0x0000b4000d037a23 */ /* 0x002fee000001085d */
[----:B------:R1:W2:Y:S02]  /*16560*/  MUFU.EX2 R77, R3 ;  /* 0x00000003004d7308 */ /* 0x0002a40000000800 */
[----:B-1----:R-:W-:Y:S01]  /*16570*/  FFMA.FTZ R3, R20, c[0x0][0x2d0], -R71 ;  /* 0x0000b40014037a23 */ /* 0x002fe20000010847 */
[----:B--2---:R-:W-:Y:S07]  /*16580*/  F2FP.PACK_AB R66, R77, R45 ;  /* 0x0000002d4d42723e */ /* 0x004fee00000000ff */
[----:B------:R3:W-:Y:S02]  /*16590*/  MUFU.EX2 R83, R3 ;  /* 0x0000000300537308 */ /* 0x0007e40000000800 */
[----:B---3--:R-:W-:Y:S01]  /*165a0*/  FMNMX.FTZ R3, R0, R2, !PT ;  /* 0x0000000200037209 */ /* 0x008fe20007810000 */
[----:B------:R-:W-:Y:S01]  /*165b0*/  FFMA.FTZ R2, R22, c[0x0][0x2d0], -R92 ;  /* 0x0000b40016027a23 */ /* 0x000fe2000001085c */
[----:B------:R-:W-:Y:S06]  /*165c0*/  FSEL R0, R126, RZ, P2 ;  /* 0x000000ff7e007208 */ /* 0x000fec0001000000 */
[----:B------:R1:W-:Y:S01]  /*165d0*/  MUFU.EX2 R85, R2 ;  /* 0x0000000200557308 */ /* 0x0003e20000000800 */
[----:B------:R-:W2:Y:S01]  /*165e0*/  SHFL.BFLY PT, R4, R3, 0x1, 0x1f ;  /* 0x0c201f0003047f89 */ /* 0x000ea200000e0000 */
[----:B------:R-:W-:Y:S04]  /*165f0*/  FADD.FTZ R0, -R0, R127 ;  /* 0x0000007f00007221 */ /* 0x000fe80000010100 */
[----:B------:R-:W-:Y:S04]  /*16600*/  FMUL.FTZ R0, R0, c[0x0][0x2d0] ;  /* 0x0000b40000007a20 */ /* 0x000fe80000410000 */
[----:B------:R3:W4:Y:S01]  /*16610*/  MUFU.EX2 R69, R0 ;  /* 0x0000000000457308 */ /* 0x0007220000000800 */
[----:B-1----:R-:W-:Y:S02]  /*16620*/  FSEL R2, R125, RZ, P1 ;  /* 0x000000ff7d027208 */ /* 0x002fe40000800000 */
[----:B--2---:R-:W-:Y:S03]  /*16630*/  FMNMX.FTZ R3, R3, R4, !PT ;  /* 0x0000000403037209 */ /* 0x004fe60007810000 */
[----:B------:R-:W-:Y:S02]  /*16640*/  FADD.FTZ R2, -R2, R128 ;  /* 0x0000008002027221 */ /* 0x000fe40000010100 */
[----:B------:R-:W-:Y:S02]  /*16650*/  FMUL.FTZ R94, R3, c[0x0][0x2d0] ;  /* 0x0000b400035e7a20 */ /* 0x000fe40000410000 */
[----:B------:R-:W-:Y:S01]  /*16660*/  FMUL.FTZ R2, R2, c[0x0][0x2d0] ;  /* 0x0000b40002027a20 */ /* 0x000fe20000410000 */
[----:B---3--:R-:W-:Y:S01]  /*16670*/  FSEL R0, R124, RZ, P0 ;  /* 0x000000ff7c007208 */ /* 0x008fe20000000000 */
[----:B----4-:R-:W-:Y:S01]  /*16680*/  FMUL.FTZ R16, R69, R144 ;  /* 0x0000009045107220 */ /* 0x010fe20000410000 */
[----:B------:R-:W-:Y:S01]  /*16690*/  FSETP.NEU.FTZ.AND P0, PT, R3, -INF , PT ;  /* 0xff8000000300780b */ /* 0x000fe20003f1d000 */
[----:B------:R-:W1:Y:S01]  /*166a0*/  MUFU.EX2 R68, R2 ;  /* 0x0000000200447308 */ /* 0x000e620000000800 */
[C---:B------:R-:W-:Y:S02]  /*166b0*/  FMUL.FTZ R5, R69.reuse, R133 ;  /* 0x0000008545057220 */ /* 0x040fe40000410000 */
[----:B------:R-:W-:Y:S01]  /*166c0*/  FADD.FTZ R0, -R0, R129 ;  /* 0x0000008100007221 */ /* 0x000fe20000010100 */
[----:B------:R-:W-:Y:S01]  /*166d0*/  FSEL R94, R94, RZ, P0 ;  /* 0x000000ff5e5e7208 */ /* 0x000fe20000000000 */
[----:B------:R-:W-:Y:S01]  /*166e0*/  IMAD.MOV.U32 R144, RZ, RZ, R41 ;  /* 0x000000ffff907224 */ /* 0x000fe200078e0029 */
[----:B------:R-:W-:Y:S01]  /*166f0*/  MOV R129, R23 ;  /* 0x0000001700817202 */ /* 0x000fe20000000f00 */
[----:B------:R-:W-:Y:S01]  /*16700*/  FMUL.FTZ R0, R0, c[0x0][0x2d0] ;  /* 0x0000b40000007a20 */ /* 0x000fe20000410000 */
[----:B------:R-:W2:Y:S01]  /*16710*/  LDSM.16.MT88.4 R20, [R213+0x100] ;  /* 0x00010000d514783b */ /* 0x000ea20000004200 */
[----:B------:R-:W-:Y:S01]  /*16720*/  FMUL.FTZ R17, R69, R145 ;  /* 0x0000009145117220 */ /* 0x000fe20000410000 */
[----:B------:R-:W-:Y:S01]  /*16730*/  MUFU.EX2 R133, R12 ;  /* 0x0000000c00857308 */ /* 0x000fe20000000800 */
[----:B------:R-:W-:Y:S01]  /*16740*/  F2FP.PACK_AB R64, R80, R129 ;  /* 0x000000815040723e */ /* 0x000fe200000000ff */
[--C-:B------:R-:W-:Y:S01]  /*16750*/  FFMA.FTZ R4, R14, c[0x0][0x2d0], -R94.reuse ;  /* 0x0000b4000e047a23 */ /* 0x100fe2000001085e */
[----:B------:R-:W-:Y:S01]  /*16760*/  MOV R145, R44 ;  /* 0x0000002c00917202 */ /* 0x000fe20000000f00 */
[----:B------:R-:W-:Y:S02]  /*16770*/  FFMA.FTZ R58, R57, c[0x0][0x2d0], -R94 ;  /* 0x0000b400393a7a23 */ /* 0x000fe4000001085e */
[----:B------:R-:W-:Y:S02]  /*16780*/  FMUL.FTZ R49, R69, R113 ;  /* 0x0000007145317220 */ /* 0x000fe40000410000 */
[----:B------:R-:W-:Y:S02]  /*16790*/  IMAD.MOV.U32 R113, RZ, RZ, R180 ;  /* 0x000000ffff717224 */ /* 0x000fe400078e00b4 */
[----:B------:R3:W4:Y:S01]  /*167a0*/  MUFU.EX2 R2, R0 ;  /* 0x0000000000027308 */ /* 0x0007220000000800 */
[--C-:B------:R-:W-:Y:S02]  /*167b0*/  FFMA.FTZ R62, R60, c[0x0][0x2d0], -R94.reuse ;  /* 0x0000b4003c3e7a23 */ /* 0x100fe4000001085e */
[----:B------:R-:W-:Y:S02]  /*167c0*/  FFMA.FTZ R44, R186, c[0x0][0x2d0], -R71 ;  /* 0x0000b400ba2c7a23 */ /* 0x000fe40000010847 */
[C---:B-1----:R-:W-:Y:S01]  /*167d0*/  FMUL.FTZ R18, R68.reuse, R146 ;  /* 0x0000009244127220 */ /* 0x042fe20000410000 */
[----:B------:R-:W-:Y:S01]  /*167e0*/  MOV R146, R45 ;  /* 0x0000002d00927202 */ /* 0x000fe20000000f00 */
[C---:B------:R-:W-:Y:S02]  /*167f0*/  FMUL.FTZ R19, R68.reuse, R147 ;  /* 0x0000009344137220 */ /* 0x040fe40000410000 */
[----:B------:R-:W-:Y:S01]  /*16800*/  IMAD.MOV.U32 R147, RZ, RZ, R61 ;  /* 0x000000ffff937224 */ /* 0x000fe200078e003d */
[----:B------:R1:W-:Y:S01]  /*16810*/  MUFU.EX2 R42, R4 ;  /* 0x00000004002a7308 */ /* 0x0003e20000000800 */
[C---:B------:R-:W-:Y:S02]  /*16820*/  FMUL.FTZ R6, R68.reuse, R134 ;  /* 0x0000008644067220 */ /* 0x040fe40000410000 */
[C---:B------:R-:W-:Y:S02]  /*16830*/  FMUL.FTZ R7, R68.reuse, R135 ;  /* 0x0000008744077220 */ /* 0x040fe40000410000 */
[C---:B------:R-:W-:Y:S02]  /*16840*/  FMUL.FTZ R34, R68.reuse, R162 ;  /* 0x000000a244227220 */ /* 0x040fe40000410000 */
[C---:B------:R-:W-:Y:S02]  /*16850*/  FMUL.FTZ R51, R68.reuse, R115 ;  /* 0x0000007344337220 */ /* 0x040fe40000410000 */
[----:B------:R-:W-:Y:S01]  /*16860*/  FMUL.FTZ R50, R68, R114 ;  /* 0x0000007244327220 */ /* 0x000fe20000410000 */
[----:B------:R5:W-:Y:S01]  /*16870*/  MUFU.EX2 R135, R32 ;  /* 0x0000002000877308 */ /* 0x000be20000000800 */
[----:B------:R-:W-:Y:S01]  /*16880*/  MOV R114, R179 ;  /* 0x000000b300727202 */ /* 0x000fe20000000f00 */
[--C-:B---3--:R-:W-:Y:S02]  /*16890*/  FFMA.FTZ R0, R10, c[0x0][0x2d0], -R94.reuse ;  /* 0x0000b4000a007a23 */ /* 0x108fe4000001085e */
[C---:B----4-:R-:W-:Y:S02]  /*168a0*/  FMUL.FTZ R8, R2.reuse, R136 ;  /* 0x0000008802087220 */ /* 0x050fe40000410000 */
[C---:B------:R-:W-:Y:S04]  /*168b0*/  FMUL.FTZ R9, R2.reuse, R137 ;  /* 0x0000008902097220 */ /* 0x040fe80000410000 */
[----:B------:R3:W-:Y:S01]  /*168c0*/  MUFU.EX2 R127, R0 ;  /* 0x00000000007f7308 */ /* 0x0007e20000000800 */
[C---:B------:R-:W-:Y:S02]  /*168d0*/  FMUL.FTZ R12, R2.reuse, R140 ;  /* 0x0000008c020c7220 */ /* 0x040fe40000410000 */
[C---:B------:R-:W-:Y:S02]  /*168e0*/  FMUL.FTZ R13, R2.reuse, R141 ;  /* 0x0000008d020d7220 */ /* 0x040fe40000410000 */
[--C-:B-1----:R-:W-:Y:S02]  /*168f0*/  FFMA.FTZ R4, R15, c[0x0][0x2d0], -R94.reuse ;  /* 0x0000b4000f047a23 */ /* 0x102fe4000001085e */
[C---:B------:R-:W-:Y:S01]  /*16900*/  FMUL.FTZ R24, R2.reuse, R152 ;  /* 0x0000009802187220 */ /* 0x040fe20000410000 */
[----:B------:R-:W-:Y:S01]  /*16910*/  MOV R152, R46 ;  /* 0x0000002e00987202 */ /* 0x000fe20000000f00 */
[C---:B------:R-:W-:Y:S01]  /*16920*/  FMUL.FTZ R41, R2.reuse, R105 ;  /* 0x0000006902297220 */ /* 0x040fe20000410000 */
[----:B------:R1:W4:Y:S01]  /*16930*/  MUFU.EX2 R95, R4 ;  /* 0x00000004005f7308 */ /* 0x0003220000000800 */
[C---:B------:R-:W-:Y:S02]  /*16940*/  FMUL.FTZ R45, R2.reuse, R109 ;  /* 0x0000006d022d7220 */ /* 0x040fe40000410000 */
[C---:B------:R-:W-:Y:S02]  /*16950*/  FMUL.FTZ R57, R2.reuse, R117 ;  /* 0x0000007502397220 */ /* 0x040fe40000410000 */
[----:B-----5:R-:W-:Y:S02]  /*16960*/  FMUL.FTZ R32, R69, R160 ;  /* 0x000000a045207220 */ /* 0x020fe40000410000 */
[C---:B------:R-:W-:Y:S02]  /*16970*/  FMUL.FTZ R60, R2.reuse, R168 ;  /* 0x000000a8023c7220 */ /* 0x040fe40000410000 */
[----:B------:R-:W-:Y:S01]  /*16980*/  FMUL.FTZ R61, R2, R169 ;  /* 0x000000a9023d7220 */ /* 0x000fe20000410000 */
[----:B------:R-:W-:Y:S01]  /*16990*/  MUFU.EX2 R137, R58 ;  /* 0x0000003a00897308 */ /* 0x000fe20000000800 */
[----:B---3--:R-:W-:Y:S09]  /*169a0*/  FFMA.FTZ R0, R11, c[0x0][0x2d0], -R94 ;  /* 0x0000b4000b007a23 */ /* 0x008ff2000001085e */
[----:B------:R3:W5:Y:S01]  /*169b0*/  MUFU.EX2 R128, R0 ;  /* 0x0000000000807308 */ /* 0x0007620000000800 */
[----:B-1----:R-:W-:Y:S01]  /*169c0*/  FFMA.FTZ R4, R182, c[0x0][0x2d0], -R92 ;  /* 0x0000b400b6047a23 */ /* 0x002fe2000001085c */
[----:B------:R-:W-:Y:S01]  /*169d0*/  MOV R182, R25 ;  /* 0x0000001900b67202 */ /* 0x000fe20000000f00 */
[----:B------:R-:W-:Y:S01]  /*169e0*/  FMUL.FTZ R25, R2, R153 ;  /* 0x0000009902197220 */ /* 0x000fe20000410000 */
[----:B----4-:R-:W-:Y:S01]  /*169f0*/  F2FP.PACK_AB R67, R95, R42 ;  /* 0x0000002a5f43723e */ /* 0x010fe200000000ff */
[----:B------:R-:W-:Y:S01]  /*16a00*/  IMAD.MOV.U32 R153, RZ, RZ, R85 ;  /* 0x000000ffff997224 */ /* 0x000fe200078e0055 */
[----:B------:R-:W-:Y:S04]  /*16a10*/  F2FP.PACK_AB R72, R40, R182 ;  /* 0x000000b62848723e */ /* 0x000fe800000000ff */
[----:B------:R1:W4:Y:S01]  /*16a20*/  MUFU.EX2 R43, R4 ;  /* 0x00000004002b7308 */ /* 0x0003220000000800 */
[----:B---3--:R-:W-:Y:S02]  /*16a30*/  FSEL R0, R3, RZ, P0 ;  /* 0x000000ff03007208 */ /* 0x008fe40000000000 */
[----:B-----5:R-:W-:Y:S03]  /*16a40*/  F2FP.PACK_AB R65, R128, R127 ;  /* 0x0000007f8041723e */ /* 0x020fe600000000ff */
[----:B------:R-:W-:Y:S02]  /*16a50*/  FADD.FTZ R0, -R0, R130 ;  /* 0x0000008200007221 */ /* 0x000fe40000010100 */
[----:B------:R-:W-:Y:S02]  /*16a60*/  IMAD.MOV.U32 R130, RZ, RZ, R28 ;  /* 0x000000ffff827224 */ /* 0x000fe400078e001c */
[----:B------:R-:W-:Y:S02]  /*16a70*/  FMUL.FTZ R0, R0, c[0x0][0x2d0] ;  /* 0x0000b40000007a20 */ /* 0x000fe40000410000 */
[----:B-1----:R-:W-:Y:S01]  /*16a80*/  FMUL.FTZ R4, R69, R132 ;  /* 0x0000008445047220 */ /* 0x002fe20000410000 */
[----:B------:R-:W-:Y:S01]  /*16a90*/  F2FP.PACK_AB R73, R81, R130 ;  /* 0x000000825149723e */ /* 0x000fe200000000ff */
[----:B------:R-:W-:Y:S02]  /*16aa0*/  IMAD.MOV.U32 R162, RZ, RZ, R130 ;  /* 0x000000ffffa27224 */ /* 0x000fe400078e0082 */
[----:B------:R-:W1:Y:S01]  /*16ab0*/  MUFU.EX2 R0, R0 ;  /* 0x0000000000007308 */ /* 0x000e620000000800 */
[----:B------:R-:W-:Y:S02]  /*16ac0*/  FFMA.FTZ R28, R33, c[0x0][0x2d0], -R93 ;  /* 0x0000b400211c7a23 */ /* 0x000fe4000001085d */
[----:B------:R-:W-:Y:S01]  /*16ad0*/  FMUL.FTZ R33, R69, R161 ;  /* 0x000000a145217220 */ /* 0x000fe20000410000 */
[-C--:B--2---:R-:W-:Y:S01]  /*16ae0*/  HMMA.16816.F32 R4, R72, R20.reuse, R4 ;  /* 0x000000144804723c */ /* 0x084fe20000001804 */
[----:B----4-:R-:W-:Y:S01]  /*16af0*/  IMAD.MOV.U32 R141, RZ, RZ, R43 ;  /* 0x000000ffff8d7224 */ /* 0x010fe200078e002b */
[----:B------:R-:W-:Y:S04]  /*16b00*/  MOV R161, R182 ;  /* 0x000000b600a17202 */ /* 0x000fe80000000f00 */
[----:B------:R2:W3:Y:S01]  /*16b10*/  MUFU.EX2 R47, R28 ;  /* 0x0000001c002f7308 */ /* 0x0004e20000000800 */
[C---:B-1----:R-:W-:Y:S02]  /*16b20*/  FMUL.FTZ R10, R0.reuse, R138 ;  /* 0x0000008a000a7220 */ /* 0x042fe40000410000 */
[C---:B------:R-:W-:Y:S03]  /*16b30*/  FMUL.FTZ R11, R0.reuse, R139 ;  /* 0x0000008b000b7220 */ /* 0x040fe60000410000 */
[----:B------:R-:W-:Y:S01]  /*16b40*/  MOV R139, R40 ;  /* 0x00000028008b7202 */ /* 0x000fe20000000f00 */
[C---:B------:R-:W-:Y:S01]  /*16b50*/  FMUL.FTZ R14, R0.reuse, R142 ;  /* 0x0000008e000e7220 */ /* 0x040fe20000410000 */
[----:B------:R-:W-:Y:S01]  /*16b60*/  MOV R142, R82 ;  /* 0x00000052008e7202 */ /* 0x000fe20000000f00 */
[C---:B------:R-:W-:Y:S01]  /*16b70*/  FMUL.FTZ R26, R0.reuse, R154 ;  /* 0x0000009a001a7220 */ /* 0x040fe20000410000 */
[----:B------:R-:W-:Y:S01]  /*16b80*/  MOV R154, R83 ;  /* 0x00000053009a7202 */ /* 0x000fe20000000f00 */
[C---:B------:R-:W-:Y:S01]  /*16b90*/  FMUL.FTZ R63, R0.reuse, R171 ;  /* 0x000000ab003f7220 */ /* 0x040fe20000410000 */
[C---:B------:R-:W-:Y:S01]  /*16ba0*/  HMMA.16816.F32 R8, R64.reuse, R20, R8 ;  /* 0x000000144008723c */ /* 0x040fe20000001808 */
[C---:B------:R-:W-:Y:S01]  /*16bb0*/  FMUL.FTZ R15, R0.reuse, R143 ;  /* 0x0000008f000f7220 */ /* 0x040fe20000410000 */
[----:B------:R-:W-:Y:S01]  /*16bc0*/  LDSM.16.MT88.4 R80, [R213+0x900] ;  /* 0x00090000d550783b */ /* 0x000fe20000004200 */
[----:B------:R-:W-:Y:S02]  /*16bd0*/  IMAD.MOV.U32 R171, RZ, RZ, R161 ;  /* 0x000000ffffab7224 */ /* 0x000fe400078e00a1 */
[----:B------:R-:W-:Y:S02]  /*16be0*/  FMUL.FTZ R27, R0, R155 ;  /* 0x0000009b001b7220 */ /* 0x000fe40000410000 */
[--C-:B------:R-:W-:Y:S01]  /*16bf0*/  FFMA.FTZ R20, R35, c[0x0][0x2d0], -R92.reuse ;  /* 0x0000b40023147a23 */ /* 0x100fe2000001085c */
[-C--:B------:R-:W-:Y:S01]  /*16c00*/  HMMA.16816.F32 R12, R64, R22.reuse, R12 ;  /* 0x00000016400c723c */ /* 0x080fe2000000180c */
[----:B------:R-:W-:Y:S02]  /*16c10*/  FMUL.FTZ R35, R68, R163 ;  /* 0x000000a344237220 */ /* 0x000fe40000410000 */
[----:B------:R1:W-:Y:S01]  /*16c20*/  MUFU.EX2 R132, R20 ;  /* 0x0000001400847308 */ /* 0x0003e20000000800 */
[----:B------:R-:W-:Y:S01]  /*16c30*/  MOV R163, R129 ;  /* 0x0000008100a37202 */ /* 0x000fe20000000f00 */
[----:B------:R-:W-:Y:S02]  /*16c40*/  FMUL.FTZ R21, R69, R149 ;  /* 0x0000009545157220 */ /* 0x000fe40000410000 */
[C---:B--2---:R-:W-:Y:S01]  /*16c50*/  FMUL.FTZ R28, R2.reuse, R156 ;  /* 0x0000009c021c7220 */ /* 0x044fe20000410000 */
[C---:B------:R-:W-:Y:S01]  /*16c60*/  HMMA.16816.F32 R16, R72.reuse, R22, R16 ;  /* 0x000000164810723c */ /* 0x040fe20000001810 */
[----:B------:R-:W-:Y:S03]  /*16c70*/  IMAD.MOV.U32 R156, RZ, RZ, R29 ;  /* 0x000000ffff9c7224 */ /* 0x000fe600078e001d */
[----:B------:R-:W-:Y:S01]  /*16c80*/  FMUL.FTZ R29, R2, R157 ;  /* 0x0000009d021d7220 */ /* 0x000fe20000410000 */
[----:B------:R-:W-:Y:S01]  /*16c90*/  MOV R157, R30 ;  /* 0x0000001e009d7202 */ /* 0x000fe20000000f00 */
[----:B------:R-:W-:Y:S01]  /*16ca0*/  FMUL.FTZ R30, R0, R158 ;  /* 0x0000009e001e7220 */ /* 0x000fe20000410000 */
[----:B------:R2:W-:Y:S01]  /*16cb0*/  MUFU.EX2 R149, R62 ;  /* 0x0000003e00957308 */ /* 0x0005e20000000800 */
[C---:B------:R-:W-:Y:S04]  /*16cc0*/  FMUL.FTZ R23, R68.reuse, R151 ;  /* 0x0000009744177220 */ /* 0x040fe80000410000 */
[----:B------:R-:W-:Y:S02]  /*16cd0*/  FMUL.FTZ R22, R68, R150 ;  /* 0x0000009644167220 */ /* 0x000fe40000410000 */
[C---:B------:R-:W-:Y:S02]  /*16ce0*/  FMUL.FTZ R31, R0.reuse, R159 ;  /* 0x0000009f001f7220 */ /* 0x040fe40000410000 */
[----:B------:R-:W-:Y:S01]  /*16cf0*/  FFMA.FTZ R40, R185, c[0x0][0x2d0], -R71 ;  /* 0x0000b400b9287a23 */ /* 0x000fe20000010847 */
[----:B------:R4:W-:Y:S01]  /*16d00*/  MUFU.EX2 R150, R44 ;  /* 0x0000002c00967308 */ /* 0x0009e20000000800 */
[C---:B------:R-:W-:Y:S02]  /*16d10*/  FMUL.FTZ R43, R0.reuse, R107 ;  /* 0x0000006b002b7220 */ /* 0x040fe40000410000 */
[C---:B-1----:R-:W-:Y:S01]  /*16d20*/  FMUL.FTZ R20, R69.reuse, R148 ;  /* 0x0000009445147220 */ /* 0x042fe20000410000 */
[----:B------:R-:W-:Y:S01]  /*16d30*/  MOV R148, R76 ;  /* 0x0000004c00947202 */ /* 0x000fe20000000f00 */
[----:B------:R-:W-:Y:S02]  /*16d40*/  IMAD.MOV.U32 R151, RZ, RZ, R77 ;  /* 0x000000ffff977224 */ /* 0x000fe400078e004d */
[----:B------:R-:W1:Y:S01]  /*16d50*/  LDSM.16.MT88.4 R76, [R215+0x100] ;  /* 0x00010000d74c783b */ /* 0x000e620000004200 */
[----:B------:R-:W-:Y:S02]  /*16d60*/  IMAD.MOV.U32 R169, RZ, RZ, R163 ;  /* 0x000000ffffa97224 */ /* 0x000fe400078e00a3 */
[-C--:B------:R-:W-:Y:S01]  /*16d70*/  HMMA.16816.F32 R20, R72, R36.reuse, R20 ;  /* 0x000000244814723c */ /* 0x080fe20000001814 */
[----:B------:R5:W-:Y:S01]  /*16d80*/  MUFU.EX2 R158, R88 ;  /* 0x00000058009e7308 */ /* 0x000be20000000800 */
[----:B---3--:R-:W-:Y:S02]  /*16d90*/  IMAD.MOV.U32 R159, RZ, RZ, R47 ;  /* 0x000000ffff9f7224 */ /* 0x008fe400078e002f */
[C---:B--2---:R-:W-:Y:S01]  /*16da0*/  FMUL.FTZ R62, R0.reuse, R170 ;  /* 0x000000aa003e7220 */ /* 0x044fe20000410000 */
[----:B------:R-:W-:Y:S01]  /*16db0*/  MOV R170, R162 ;  /* 0x000000a200aa7202 */ /* 0x000fe20000000f00 */
[C---:B------:R-:W-:Y:S02]  /*16dc0*/  FMUL.FTZ R46, R0.reuse, R110 ;  /* 0x0000006e002e7220 */ /* 0x040fe40000410000 */
[C---:B------:R-:W-:Y:S01]  /*16dd0*/  HMMA.16816.F32 R24, R64.reuse, R36, R24 ;  /* 0x000000244018723c */ /* 0x040fe20000001818 */
[C---:B------:R-:W-:Y:S02]  /*16de0*/  FMUL.FTZ R47, R0.reuse, R111 ;  /* 0x0000006f002f7220 */ /* 0x040fe40000410000 */
[----:B------:R2:W-:Y:S01]  /*16df0*/  MUFU.EX2 R138, R40 ;  /* 0x00000028008a7308 */ /* 0x0005e20000000800 */
[----:B------:R-:W-:Y:S02]  /*16e00*/  FMUL.FTZ R58, R0, R118 ;  /* 0x00000076003a7220 */ /* 0x000fe40000410000 */
[----:B----4-:R-:W-:Y:S02]  /*16e10*/  FMUL.FTZ R44, R2, R108 ;  /* 0x0000006c022c7220 */ /* 0x010fe40000410000 */
[-C--:B------:R-:W-:Y:S01]  /*16e20*/  HMMA.16816.F32 R28, R64, R38.reuse, R28 ;  /* 0x00000026401c723c */ /* 0x080fe2000000181c */
[----:B------:R-:W-:Y:S03]  /*16e30*/  FFMA.FTZ R36, R48, c[0x0][0x2d0], -R93 ;  /* 0x0000b40030247a23 */ /* 0x000fe6000001085d */
[----:B------:R-:W-:Y:S01]  /*16e40*/  FMUL.FTZ R37, R69, R101 ;  /* 0x0000006545257220 */ /* 0x000fe20000410000 */
[----:B------:R3:W-:Y:S01]  /*16e50*/  MUFU.EX2 R136, R36 ;  /* 0x0000002400887308 */ /* 0x0007e20000000800 */
[----:B------:R-:W-:Y:S02]  /*16e60*/  FFMA.FTZ R48, R187, c[0x0][0x2d0], -R92 ;  /* 0x0000b400bb307a23 */ /* 0x000fe4000001085c */
[C---:B------:R-:W-:Y:S01]  /*16e70*/  HMMA.16816.F32 R32, R72.reuse, R38, R32 ;  /* 0x000000264820723c */ /* 0x040fe20000001820 */
[----:B------:R-:W-:Y:S01]  /*16e80*/  IMAD.MOV.U32 R143, RZ, RZ, R42 ;  /* 0x000000ffff8f7224 */ /* 0x000fe200078e002a */
[----:B-----5:R-:W-:Y:S02]  /*16e90*/  LDSM.16.MT88.4 R88, [R214+0x900] ;  /* 0x00090000d658783b */ /* 0x020fe40000004200 */
[C---:B------:R-:W-:Y:S02]  /*16ea0*/  FMUL.FTZ R42, R0.reuse, R106 ;  /* 0x0000006a002a7220 */ /* 0x040fe40000410000 */
[----:B------:R-:W-:Y:S01]  /*16eb0*/  FMUL.FTZ R59, R0, R119 ;  /* 0x00000077003b7220 */ /* 0x000fe20000410000 */
[----:B------:R4:W-:Y:S01]  /*16ec0*/  MUFU.EX2 R140, R48 ;  /* 0x00000030008c7308 */ /* 0x0009e20000000800 */
[C---:B------:R-:W-:Y:S04]  /*16ed0*/  FMUL.FTZ R38, R68.reuse, R102 ;  /* 0x0000006644267220 */ /* 0x040fe80000410000 */
[----:B------:R-:W-:Y:S02]  /*16ee0*/  FMUL.FTZ R39, R68, R103 ;  /* 0x0000006744277220 */ /* 0x000fe40000410000 */
[----:B--2---:R-:W-:Y:S02]  /*16ef0*/  FMUL.FTZ R40, R2, R104 ;  /* 0x0000006802287220 */ /* 0x004fe40000410000 */
[C---:B---3--:R-:W-:Y:S07]  /*16f00*/  FMUL.FTZ R36, R69.reuse, R100 ;  /* 0x0000006445247220 */ /* 0x048fee0000410000 */
[-C--:B------:R-:W-:Y:S01]  /*16f10*/  HMMA.16816.F32 R36, R72, R52.reuse, R36 ;  /* 0x000000344824723c */ /* 0x080fe20000001824 */
[C---:B----4-:R-:W-:Y:S01]  /*16f20*/  FMUL.FTZ R48, R69.reuse, R112 ;  /* 0x0000007045307220 */ /* 0x050fe20000410000 */
[----:B------:R-:W-:Y:S06]  /*16f30*/  MOV R112, R181 ;  /* 0x000000b500707202 */ /* 0x000fec0000000f00 */
        /* <DEDUP_REMOVED lines=9> */
[----:B--2---:R-:W-:Y:S07]  /*16fd0*/  FMUL.FTZ R52, R69, R164 ;  /* 0x000000a445347220 */ /* 0x004fee0000410000 */
[-C--:B-1----:R-:W-:Y:S08]  /*16fe0*/  HMMA.16816.F32 R52, R72, R76.reuse, R52 ;  /* 0x0000004c4834723c */ /* 0x082ff00000001834 */
[C---:B------:R-:W-:Y:S07]  /*16ff0*/  HMMA.16816.F32 R56, R64.reuse, R76, R56 ;  /* 0x0000004c4038723c */ /* 0x040fee0000001838 */
[----:B------:R-:W-:Y:S01]  /*17000*/  FFMA.FTZ R76, R84, c[0x0][0x2d0], -R94 ;  /* 0x0000b400544c7a23 */ /* 0x000fe2000001085e */
[-C--:B------:R-:W-:Y:S01]  /*17010*/  HMMA.16816.F32 R60, R64, R78.reuse, R60 ;  /* 0x0000004e403c723c */ /* 0x080fe2000000183c */
[----:B---3--:R-:W-:Y:S01]  /*17020*/  F2FP.PACK_AB R77, R137, R134 ;  /* 0x00000086894d723e */ /* 0x008fe200000000ff */
[----:B------:R-:W1:Y:S01]  /*17030*/  LDSM.16.MT88.4 R84, [R216+0x900] ;  /* 0x00090000d854783b */ /* 0x000e620000004200 */
[----:B------:R2:W3:Y:S04]  /*17040*/  MUFU.EX2 R103, R76 ;  /* 0x0000004c00677308 */ /* 0x0004e80000000800 */
[C---:B------:R-:W-:Y:S02]  /*17050*/  FMUL.FTZ R64, R69.reuse, R120 ;  /* 0x0000007845407220 */ /* 0x040fe40000410000 */
[----:B------:R-:W-:Y:S02]  /*17060*/  FMUL.FTZ R65, R69, R121 ;  /* 0x0000007945417220 */ /* 0x000fe40000410000 */
[----:B------:R-:W4:Y:S01]  /*17070*/  LDL.LU R121, [R1+0x14] ;  /* 0x0000140001797983 */ /* 0x000f220000300800 */
[C---:B------:R-:W-:Y:S02]  /*17080*/  FMUL.FTZ R66, R68.reuse, R122 ;  /* 0x0000007a44427220 */ /* 0x040fe40000410000 */
[----:B------:R-:W-:Y:S01]  /*17090*/  FMUL.FTZ R67, R68, R123 ;  /* 0x0000007b44437220 */ /* 0x000fe20000410000 */
[----:B------:R-:W5:Y:S06]  /*170a0*/  LDL.LU R120, [R1+0x18] ;  /* 0x0000180001787983 */ /* 0x000f6c0000300800 */
[----:B------:R-:W-:Y:S01]  /*170b0*/  HMMA.16816.F32 R64, R72, R78, R64 ;  /* 0x0000004e4840723c */ /* 0x000fe20000001840 */
[--C-:B--2---:R-:W-:Y:S06]  /*170c0*/  FFMA.FTZ R76, R188, c[0x0][0x2d0], -R92.reuse ;  /* 0x0000b400bc4c7a23 */ /* 0x104fec000001085c */
[----:B------:R-:W-:Y:S02]  /*170d0*/  F2FP.PACK_AB R72, R142, R154 ;  /* 0x0000009a8e48723e */ /* 0x000fe400000000ff */
[----:B------:R-:W-:Y:S01]  /*170e0*/  F2FP.PACK_AB R73, R141, R153 ;  /* 0x000000998d49723e */ /* 0x000fe200000000ff */
[----:B------:R2:W-:Y:S02]  /*170f0*/  MUFU.EX2 R102, R76 ;  /* 0x0000004c00667308 */ /* 0x0005e40000000800 */
[----:B------:R-:W-:Y:S02]  /*17100*/  F2FP.PACK_AB R74, R133, R157 ;  /* 0x0000009d854a723e */ /* 0x000fe400000000ff */
[----:B------:R-:W-:Y:S02]  /*17110*/  F2FP.PACK_AB R75, R132, R156 ;  /* 0x0000009c844b723e */ /* 0x000fe400000000ff */
[----:B------:R-:W-:Y:S02]  /*17120*/  F2FP.PACK_AB R78, R136, R135 ;  /* 0x00000087884e723e */ /* 0x000fe400000000ff */
[----:B---3--:R-:W-:Y:S03]  /*17130*/  F2FP.PACK_AB R79, R103, R149 ;  /* 0x00000095674f723e */ /* 0x008fe600000000ff */
[-C--:B------:R-:W-:Y:S01]  /*17140*/  HMMA.16816.F32 R4, R72, R80.reuse, R4 ;  /* 0x000000504804723c */ /* 0x080fe20000001804 */
[----:B--2---:R-:W-:Y:S04]  /*17150*/  FFMA.FTZ R76, R189, c[0x0][0x2d0], -R71 ;  /* 0x0000b400bd4c7a23 */ /* 0x004fe80000010847 */
[----:B------:R2:W-:Y:S02]  /*17160*/  MUFU.EX2 R155, R76 ;  /* 0x0000004c009b7308 */ /* 0x0005e40000000800 */
[----:B--2---:R-:W-:Y:S07]  /*17170*/  F2FP.PACK_AB R76, R159, R152 ;  /* 0x000000989f4c723e */ /* 0x004fee00000000ff */
[C---:B------:R-:W-:Y:S07]  /*17180*/  HMMA.16816.F32 R8, R76.reuse, R80, R8 ;  /* 0x000000504c08723c */ /* 0x040fee0000001808 */
[--C-:B------:R-:W-:Y:S01]  /*17190*/  FFMA.FTZ R80, R192, c[0x0][0x2d0], -R92.reuse ;  /* 0x0000b400c0507a23 */ /* 0x100fe2000001085c */
[-C--:B------:R-:W-:Y:S03]  /*171a0*/  HMMA.16816.F32 R12, R76, R82.reuse, R12 ;  /* 0x000000524c0c723c */ /* 0x080fe6000000180c */
[----:B------:R2:W-:Y:S05]  /*171b0*/  MUFU.EX2 R107, R80 ;  /* 0x00000050006b7308 */ /* 0x0005ea0000000800 */
[C---:B------:R-:W-:Y:S08]  /*171c0*/  HMMA.16816.F32 R16, R72.reuse, R82, R16 ;  /* 0x000000524810723c */ /* 0x040ff00000001810 */
[-C--:B-1----:R-:W-:Y:S08]  /*171d0*/  HMMA.16816.F32 R20, R72, R84.reuse, R20 ;  /* 0x000000544814723c */ /* 0x082ff00000001814 */
[C---:B------:R-:W-:Y:S01]  /*171e0*/  HMMA.16816.F32 R24, R76.reuse, R84, R24 ;  /* 0x000000544c18723c */ /* 0x040fe20000001818 */
[----:B--2---:R-:W-:Y:S06]  /*171f0*/  FFMA.FTZ R80, R193, c[0x0][0x2d0], -R92 ;  /* 0x0000b400c1507a23 */ /* 0x004fec000001085c */
        /* <DEDUP_REMOVED lines=9> */
[--C-:B------:R-:W-:Y:S01]  /*17290*/  FFMA.FTZ R88, R99, c[0x0][0x2d0], -R94.reuse ;  /* 0x0000b40063587a23 */ /* 0x100fe2000001085e */
[-C--:B------:R-:W-:Y:S01]  /*172a0*/  HMMA.16816.F32 R44, R76, R90.reuse, R44 ;  /* 0x0000005a4c2c723c */ /* 0x080fe2000000182c */
[----:B--2---:R-:W-:Y:S06]  /*172b0*/  FFMA.FTZ R84, R194, c[0x0][0x2d0], -R71 ;  /* 0x0000b400c2547a23 */ /* 0x004fec0000010847 */
[----:B------:R2:W-:Y:S01]  /*172c0*/  MUFU.EX2 R111, R88 ;  /* 0x00000058006f7308 */ /* 0x0005e20000000800 */
[C---:B------:R-:W-:Y:S09]  /*172d0*/  HMMA.16816.F32 R48, R72.reuse, R90, R48 ;  /* 0x0000005a4830723c */ /* 0x040ff20000001830 */
[----:B------:R3:W3:Y:S03]  /*172e0*/  MUFU.EX2 R160, R84 ;  /* 0x0000005400a07308 */ /* 0x0006e60000000800 */
[----:B-1----:R-:W-:Y:S07]  /*172f0*/  FFMA.FTZ R80, R98, c[0x0][0x2d0], -R93 ;  /* 0x0000b40062507a23 */ /* 0x002fee000001085d */
[----:B------:R1:W-:Y:S01]  /*17300*/  MUFU.EX2 R100, R80 ;  /* 0x0000005000647308 */ /* 0x0003e20000000800 */
[----:B--2---:R-:W-:Y:S09]  /*17310*/  FFMA.FTZ R88, R172, c[0x0][0x2d0], -R94 ;  /* 0x0000b400ac587a23 */ /* 0x004ff2000001085e */
[----:B------:R2:W-:Y:S01]  /*17320*/  MUFU.EX2 R110, R88 ;  /* 0x00000058006e7308 */ /* 0x0005e20000000800 */
[----:B---3--:R-:W-:Y:S09]  /*17330*/  FFMA.FTZ R84, R195, c[0x0][0x2d0], -R71 ;  /* 0x0000b400c3547a23 */ /* 0x008ff20000010847 */
[----:B------:R3:W-:Y:S01]  /*17340*/  MUFU.EX2 R195, R84 ;  /* 0x0000005400c37308 */ /* 0x0007e20000000800 */
[----:B-1----:R-:W-:Y:S09]  /*17350*/  FFMA.FTZ R80, R131, c[0x0][0x2d0], -R93 ;  /* 0x0000b40083507a23 */ /* 0x002ff2000001085d */
[----:B------:R1:W1:Y:S01]  /*17360*/  MUFU.EX2 R105, R80 ;  /* 0x0000005000697308 */ /* 0x0002620000000800 */
[----:B--2---:R-:W-:Y:S02]  /*17370*/  FFMA.FTZ R88, R203, c[0x0][0x2d0], -R71 ;  /* 0x0000b400cb587a23 */ /* 0x004fe40000010847 */
[----:B------:R-:W-:Y:S07]  /*17380*/  IMAD.MOV.U32 R203, RZ, RZ, R150 ;  /* 0x000000ffffcb7224 */ /* 0x000fee00078e0096 */
[----:B------:R2:W-:Y:S01]  /*17390*/  MUFU.EX2 R191, R88 ;  /* 0x0000005800bf7308 */ /* 0x0005e20000000800 */
[----:B---3--:R-:W-:Y:S01]  /*173a0*/  FFMA.FTZ R84, R196, c[0x0][0x2d0], -R92 ;  /* 0x0000b400c4547a23 */ /* 0x008fe2000001085c */
[----:B------:R-:W-:Y:S01]  /*173b0*/  MOV R196, R160 ;  /* 0x000000a000c47202 */ /* 0x000fe20000000f00 */
[----:B------:R-:W-:Y:S02]  /*173c0*/  IMAD.MOV.U32 R160, RZ, RZ, R139 ;  /* 0x000000ffffa07224 */ /* 0x000fe400078e008b */
[----:B------:R-:W-:Y:S05]  /*173d0*/  IMAD.MOV.U32 R139, RZ, RZ, R95 ;  /* 0x000000ffff8b7224 */ /* 0x000fea00078e005f */
[----:B------:R3:W-:Y:S01]  /*173e0*/  MUFU.EX2 R194, R84 ;  /* 0x0000005400c27308 */ /* 0x0007e20000000800 */
[----:B------:R-:W-:Y:S02]  /*173f0*/  MOV R168, R160 ;  /* 0x000000a000a87202 */ /* 0x000fe40000000f00 */
[----:B------:R-:W-:Y:S08]  /*17400*/  LDSM.16.MT88.4 R160, [R216+0x2900] ;  /* 0x00290000d8a0783b */ /* 0x000ff00000004200 */
[----:B-1----:R-:W1:Y:S08]  /*17410*/  LDSM.16.MT88.4 R80, [R215+0x900] ;  /* 0x00090000d750783b */ /* 0x002e700000004200 */
[----:B--2---:R-:W-:Y:S01]  /*17420*/  LDSM.16.MT88.4 R88, [R214+0x1100] ;  /* 0x00110000d658783b */ /* 0x004fe20000004200 */
[--C-:B---3--:R-:W-:Y:S04]  /*17430*/  FFMA.FTZ R84, R96, c[0x0][0x2d0], -R94.reuse ;  /* 0x0000b40060547a23 */ /* 0x108fe8000001085e */
[----:B------:R2:W3:Y:S01]  /*17440*/  MUFU.EX2 R98, R84 ;  /* 0x0000005400627308 */ /* 0x0004e20000000800 */
[-C--:B-1----:R-:W-:Y:S02]  /*17450*/  HMMA.16816.F32 R52, R72, R80.reuse, R52 ;  /* 0x000000504834723c */ /* 0x082fe40000001834 */
[----:B--2---:R-:W1:Y:S06]  /*17460*/  LDSM.16.MT88.4 R84, [R213+0x1100] ;  /* 0x00110000d554783b */ /* 0x004e6c0000004200 */
[C---:B------:R-:W-:Y:S07]  /*17470*/  HMMA.16816.F32 R56, R76.reuse, R80, R56 ;  /* 0x000000504c38723c */ /* 0x040fee0000001838 */
[----:B------:R-:W-:Y:S01]  /*17480*/  FFMA.FTZ R80, R173, c[0x0][0x2d0], -R94 ;  /* 0x0000b400ad507a23 */ /* 0x000fe2000001085e */
[-C--:B------:R-:W-:Y:S03]  /*17490*/  HMMA.16816.F32 R60, R76, R82.reuse, R60 ;  /* 0x000000524c3c723c */ /* 0x080fe6000000183c */
[----:B------:R2:W1:Y:S01]  /*174a0*/  MUFU.EX2 R193, R80 ;  /* 0x0000005000c17308 */ /* 0x0004620000000800 */
[----:B----4-:R-:W-:Y:S03]  /*174b0*/  FFMA.FTZ R69, R69, R121, R171 ;  /* 0x0000007945457223 */ /* 0x010fe600000100ab */
[----:B------:R-:W-:Y:S01]  /*174c0*/  FFMA.FTZ R76, R198, c[0x0][0x2d0], -R92 ;  /* 0x0000b400c64c7a23 */ /* 0x000fe2000001085c */
[----:B------:R-:W-:Y:S01]  /*174d0*/  HMMA.16816.F32 R64, R72, R82, R64 ;  /* 0x000000524840723c */ /* 0x000fe20000001840 */
[----:B------:R-:W-:Y:S03]  /*174e0*/  IMAD.MOV.U32 R198, RZ, RZ, R158 ;  /* 0x000000ffffc67224 */ /* 0x000fe600078e009e */
[----:B------:R-:W-:Y:S01]  /*174f0*/  F2FP.PACK_AB R78, R104, R105 ;  /* 0x00000069684e723e */ /* 0x000fe200000000ff */
[----:B------:R4:W-:Y:S01]  /*17500*/  MUFU.EX2 R109, R76 ;  /* 0x0000004c006d7308 */ /* 0x0009e20000000800 */
[----:B---3--:R-:W-:Y:S01]  /*17510*/  F2FP.PACK_AB R77, R111, R98 ;  /* 0x000000626f4d723e */ /* 0x008fe200000000ff */
[----:B-----5:R-:W-:Y:S01]  /*17520*/  FFMA.FTZ R68, R68, R120, R170 ;  /* 0x0000007844447223 */ /* 0x020fe200000100aa */
[----:B------:R-:W-:Y:S01]  /*17530*/  F2FP.PACK_AB R72, R150, R138 ;  /* 0x0000008a9648723e */ /* 0x000fe200000000ff */
[----:B------:R-:W-:Y:S03]  /*17540*/  FADD.FTZ R69, R168, R69 ;  /* 0x00000045a8457221 */ /* 0x000fe60000010000 */
[----:B------:R-:W-:Y:S02]  /*17550*/  F2FP.PACK_AB R73, R102, R140 ;  /* 0x0000008c6649723e */ /* 0x000fe400000000ff */
[----:B------:R-:W-:Y:S02]  /*17560*/  F2FP.PACK_AB R75, R106, R107 ;  /* 0x0000006b6a4b723e */ /* 0x000fe400000000ff */
[----:B------:R-:W-:Y:S01]  /*17570*/  MOV R158, R183 ;  /* 0x000000b7009e7202 */ /* 0x000fe20000000f00 */
[----:B--2---:R-:W2:Y:S01]  /*17580*/  LDSM.16.MT88.4 R80, [R216+0x1100] ;  /* 0x00110000d850783b */ /* 0x004ea20000004200 */
[----:B-1----:R-:W-:Y:S02]  /*17590*/  F2FP.PACK_AB R79, R193, R110 ;  /* 0x0000006ec14f723e */ /* 0x002fe400000000ff */
[----:B------:R-:W-:Y:S01]  /*175a0*/  MOV R115, R158 ;  /* 0x0000009e00737202 */ /* 0x000fe20000000f00 */
[----:B------:R-:W-:Y:S04]  /*175b0*/  IMAD.MOV.U32 R158, RZ, RZ, R144 ;  /* 0x000000ffff9e7224 */ /* 0x000fe800078e0090 */
[----:B------:R-:W-:Y:S02]  /*175c0*/  FADD.FTZ R68, R115, R68 ;  /* 0x0000004473447221 */ /* 0x000fe40000010000 */
[----:B----4-:R-:W-:Y:S01]  /*175d0*/  FFMA.FTZ R76, R201, c[0x0][0x2d0], -R71 ;  /* 0x0000b400c94c7a23 */ /* 0x010fe20000010847 */
[----:B------:R-:W-:Y:S01]  /*175e0*/  MOV R201, R155 ;  /* 0x0000009b00c97202 */ /* 0x000fe20000000f00 */
[----:B------:R-:W-:Y:S02]  /*175f0*/  IMAD.MOV.U32 R155, RZ, RZ, R184 ;  /* 0x000000ffff9b7224 */ /* 0x000fe400078e00b8 */
[----:B------:R1:W-:Y:S01]  /*17600*/  MUFU.EX2 R192, R76 ;  /* 0x0000004c00c07308 */ /* 0x0003e20000000800 */
[----:B------:R-:W-:Y:S01]  /*17610*/  F2FP.PACK_AB R74, R198, R201 ;  /* 0x000000c9c64a723e */ /* 0x000fe200000000ff */
[----:B------:R-:W-:Y:S02]  /*17620*/  FADD.FTZ R69, R158, R69 ;  /* 0x000000459e457221 */ /* 0x000fe40000010000 */
[----:B------:R-:W-:Y:S04]  /*17630*/  IMAD.MOV.U32 R158, RZ, RZ, R139 ;  /* 0x000000ffff9e7224 */ /* 0x000fe800078e008b */
[-C--:B------:R-:W-:Y:S01]  /*17640*/  HMMA.16816.F32 R4, R72, R84.reuse, R4 ;  /* 0x000000544804723c */ /* 0x080fe20000001804 */
[----:B-1----:R-:W-:Y:S07]  /*17650*/  F2FP.PACK_AB R76, R100, R101 ;  /* 0x00000065644c723e */ /* 0x002fee00000000ff */
[C---:B------:R-:W-:Y:S07]  /*17660*/  HMMA.16816.F32 R8, R76.reuse, R84, R8 ;  /* 0x000000544c08723c */ /* 0x040fee0000001808 */
[--C-:B------:R-:W-:Y:S01]  /*17670*/  FFMA.FTZ R84, R204, c[0x0][0x2d0], -R92.reuse ;  /* 0x0000b400cc547a23 */ /* 0x100fe2000001085c */
[-C--:B------:R-:W-:Y:S01]  /*17680*/  HMMA.16816.F32 R12, R76, R86.reuse, R12 ;  /* 0x000000564c0c723c */ /* 0x080fe2000000180c */
[----:B------:R-:W-:Y:S02]  /*17690*/  MOV R204, R149 ;  /* 0x0000009500cc7202 */ /* 0x000fe40000000f00 */
[----:B------:R1:W-:Y:S05]  /*176a0*/  MUFU.EX2 R189, R84 ;  /* 0x0000005400bd7308 */ /* 0x0003ea0000000800 */
[C---:B------:R-:W-:Y:S08]  /*176b0*/  HMMA.16816.F32 R16, R72.reuse, R86, R16 ;  /* 0x000000564810723c */ /* 0x040ff00000001810 */
[-C--:B--2---:R-:W-:Y:S08]  /*176c0*/  HMMA.16816.F32 R20, R72, R80.reuse, R20 ;  /* 0x000000504814723c */ /* 0x084ff00000001814 */
[C---:B------:R-:W-:Y:S01]  /*176d0*/  HMMA.16816.F32 R24, R76.reuse, R80, R24 ;  /* 0x000000504c18723c */ /* 0x040fe20000001818 */
[----:B-1----:R-:W-:Y:S03]  /*176e0*/  FFMA.FTZ R84, R205, c[0x0][0x2d0], -R92 ;  /* 0x0000b400cd547a23 */ /* 0x002fe6000001085c */
[----:B------:R-:W-:Y:S03]  /*176f0*/  MOV R205, R140 ;  /* 0x0000008c00cd7202 */ /* 0x000fe60000000f00 */
[--C-:B------:R-:W-:Y:S01]  /*17700*/  FFMA.FTZ R80, R200, c[0x0][0x2d0], -R93.reuse ;  /* 0x0000b400c8507a23 */ /* 0x100fe2000001085d */
[-C--:B------:R-:W-:Y:S01]  /*17710*/  HMMA.16816.F32 R28, R76, R82.reuse, R28 ;  /* 0x000000524c1c723c */ /* 0x080fe2000000181c */
[----:B------:R1:W-:Y:S03]  /*17720*/  MUFU.EX2 R190, R84 ;  /* 0x0000005400be7308 */ /* 0x0003e60000000800 */
[----:B------:R-:W-:Y:S04]  /*17730*/  IMAD.MOV.U32 R200, RZ, RZ, R136 ;  /* 0x000000ffffc87224 */ /* 0x000fe800078e0088 */
[C---:B------:R-:W-:Y:S03]  /*17740*/  HMMA.16816.F32 R32, R72.reuse, R82, R32 ;  /* 0x000000524820723c */ /* 0x040fe60000001820 */
[----:B------:R2:W-:Y:S05]  /*17750*/  MUFU.EX2 R186, R80 ;  /* 0x0000005000ba7308 */ /* 0x0005ea0000000800 */
[-C--:B------:R-:W-:Y:S08]  /*17760*/  HMMA.16816.F32 R36, R72, R88.reuse, R36 ;  /* 0x000000584824723c */ /* 0x080ff00000001824 */
[C---:B------:R-:W-:Y:S01]  /*17770*/  HMMA.16816.F32 R40, R76.reuse, R88, R40 ;  /* 0x000000584c28723c */ /* 0x040fe20000001828 */
[--C-:B-1----:R-:W-:Y:S03]  /*17780*/  FFMA.FTZ R84, R197, c[0x0][0x2d0], -R93.reuse ;  /* 0x0000b400c5547a23 */ /* 0x102fe6000001085d */
[----:B------:R-:W-:Y:S01]  /*17790*/  MOV R197, R138 ;  /* 0x0000008a00c57202 */ /* 0x000fe20000000f00 */
[----:B------:R1:W-:Y:S02]  /*177a0*/  MUFU.EX2 R108, R84 ;  /* 0x00000054006c7308 */ /* 0x0003e40000000800 */
[--C-:B------:R-:W-:Y:S01]  /*177b0*/  FFMA.FTZ R88, R175, c[0x0][0x2d0], -R94.reuse ;  /* 0x0000b400af587a23 */ /* 0x100fe2000001085e */
[-C--:B------:R-:W-:Y:S01]  /*177c0*/  HMMA.16816.F32 R44, R76, R90.reuse, R44 ;  /* 0x0000005a4c2c723c */ /* 0x080fe2000000182c */
[--C-:B--2---:R-:W-:Y:S03]  /*177d0*/  FFMA.FTZ R80, R202, c[0x0][0x2d0], -R93.reuse ;  /* 0x0000b400ca507a23 */ /* 0x104fe6000001085d */
[----:B------:R-:W-:Y:S03]  /*177e0*/  MOV R202, R132 ;  /* 0x0000008400ca7202 */ /* 0x000fe60000000f00 */
[----:B------:R2:W-:Y:S01]  /*177f0*/  MUFU.EX2 R165, R88 ;  /* 0x0000005800a57308 */ /* 0x0005e20000000800 */
[C---:B------:R-:W-:Y:S09]  /*17800*/  HMMA.16816.F32 R48, R72.reuse, R90, R48 ;  /* 0x0000005a4830723c */ /* 0x040ff20000001830 */
[----:B------:R3:W4:Y:S03]  /*17810*/  MUFU.EX2 R187, R80 ;  /* 0x0000005000bb7308 */ /* 0x0007260000000800 */
[----:B-1----:R-:W-:Y:S01]  /*17820*/  FFMA.FTZ R84, R199, c[0x0][0x2d0], -R93 ;  /* 0x0000b400c7547a23 */ /* 0x002fe2000001085d */
[----:B------:R-:W-:Y:S06]  /*17830*/  MOV R199, R137 ;  /* 0x0000008900c77202 */ /* 0x000fec0000000f00 */
[----:B------:R1:W-:Y:S01]  /*17840*/  MUFU.EX2 R188, R84 ;  /* 0x0000005400bc7308 */ /* 0x0003e20000000800 */
[----:B--2---:R-:W-:Y:S09]  /*17850*/  FFMA.FTZ R88, R176, c[0x0][0x2d0], -R94 ;  /* 0x0000b400b0587a23 */ /* 0x004ff2000001085e */
[----:B------:R2:W-:Y:S01]  /*17860*/  MUFU.EX2 R164, R88 ;  /* 0x0000005800a47308 */ /* 0x0005e20000000800 */
[----:B---3--:R-:W-:Y:S02]  /*17870*/  FFMA.FTZ R80, R206, c[0x0][0x2d0], -R71 ;  /* 0x0000b400ce507a23 */ /* 0x008fe40000010847 */
[----:B------:R-:W-:Y:S07]  /*17880*/  IMAD.MOV.U32 R206, RZ, RZ, R133 ;  /* 0x000000ffffce7224 */ /* 0x000fee00078e0085 */
[----:B------:R3:W-:Y:S01]  /*17890*/  MUFU.EX2 R184, R80 ;  /* 0x0000005000b87308 */ /* 0x0007e20000000800 */
[----:B-1----:R-:W1:Y:S01]  /*178a0*/  LDSM.16.MT88.4 R84, [R215+0x1100] ;  /* 0x00110000d754783b */ /* 0x002e620000004200 */
[--C-:B--2---:R-:W-:Y:S01]  /*178b0*/  FFMA.FTZ R88, R240, c[0x0][0x2d0], -R71.reuse ;  /* 0x0000b400f0587a23 */ /* 0x104fe20000010847 */
[----:B------:R-:W-:Y:S07]  /*178c0*/  MOV R240, R143 ;  /* 0x0000008f00f07202 */ /* 0x000fee0000000f00 */
[----:B------:R2:W-:Y:S01]  /*178d0*/  MUFU.EX2 R181, R88 ;  /* 0x0000005800b57308 */ /* 0x0005e20000000800 */
[--C-:B---3--:R-:W-:Y:S01]  /*178e0*/  FFMA.FTZ R80, R207, c[0x0][0x2d0], -R71.reuse ;  /* 0x0000b400cf507a23 */ /* 0x108fe20000010847 */
[----:B------:R-:W-:Y:S08]  /*178f0*/  MOV R207, R134 ;  /* 0x0000008600cf7202 */ /* 0x000ff00000000f00 */
[----:B------:R3:W-:Y:S01]  /*17900*/  MUFU.EX2 R185, R80 ;  /* 0x0000005000b97308 */ /* 0x0007e20000000800 */
[----:B--2---:R-:W-:Y:S01]  /*17910*/  LDSM.16.MT88.4 R88, [R214+0x1900] ;  /* 0x00190000d658783b */ /* 0x004fe20000004200 */
[-C--:B-1----:R-:W-:Y:S08]  /*17920*/  HMMA.16816.F32 R52, R72, R84.reuse, R52 ;  /* 0x000000544834723c */ /* 0x082ff00000001834 */
[C---:B------:R-:W-:Y:S01]  /*17930*/  HMMA.16816.F32 R56, R76.reuse, R84, R56 ;  /* 0x000000544c38723c */ /* 0x040fe20000001838 */
[----:B---3--:R-:W-:Y:S03]  /*17940*/  FFMA.FTZ R80, R208, c[0x0][0x2d0], -R92 ;  /* 0x0000b400d0507a23 */ /* 0x008fe6000001085c */
[----:B------:R-:W-:Y:S01]  /*17950*/  MOV R208, R135 ;  /* 0x0000008700d07202 */ /* 0x000fe20000000f00 */
[----:B------:R1:W-:Y:S02]  /*17960*/  MUFU.EX2 R167, R80 ;  /* 0x0000005000a77308 */ /* 0x0003e40000000800 */
[----:B------:R-:W-:Y:S01]  /*17970*/  FFMA.FTZ R84, R177, c[0x0][0x2d0], -R94 ;  /* 0x0000b400b1547a23 */ /* 0x000fe2000001085e */
[-C--:B------:R-:W-:Y:S07]  /*17980*/  HMMA.16816.F32 R60, R76, R86.reuse, R60 ;  /* 0x000000564c3c723c */ /* 0x080fee000000183c */
[----:B------:R-:W-:Y:S01]  /*17990*/  FFMA.FTZ R76, R210, c[0x0][0x2d0], -R92 ;  /* 0x0000b400d24c7a23 */ /* 0x000fe2000001085c */
        /* <DEDUP_REMOVED lines=13> */
[----:B---3--:R-:W-:Y:S02]  /*17a70*/  FFMA.FTZ R76, R234, c[0x0][0x2d0], -R71 ;  /* 0x0000b400ea4c7a23 */ /* 0x008fe40000010847 */
[----:B------:R-:W-:Y:S05]  /*17a80*/  IMAD.MOV.U32 R234, RZ, RZ, R142 ;  /* 0x000000ffffea7224 */ /* 0x000fea00078e008e */
        /* <DEDUP_REMOVED lines=27> */
[----:B------:R3:W-:Y:S03]  /*17c40*/  MUFU.EX2 R174, R84 ;  /* 0x0000005400ae7308 */ /* 0x0007e60000000800 */
[----:B-1----:R-:W-:Y:S07]  /*17c50*/  FFMA.FTZ R80, R233, c[0x0][0x2d0], -R93 ;  /* 0x0000b400e9507a23 */ /* 0x002fee000001085d */
[----:B------:R1:W-:Y:S01]  /*17c60*/  MUFU.EX2 R118, R80 ;  /* 0x0000005000767308 */ /* 0x0003e20000000800 */
[--C-:B--2---:R-:W-:Y:S09]  /*17c70*/  FFMA.FTZ R88, R235, c[0x0][0x2d0], -R94.reuse ;  /* 0x0000b400eb587a23 */ /* 0x104ff2000001085e */
[----:B------:R2:W-:Y:S01]  /*17c80*/  MUFU.EX2 R96, R88 ;  /* 0x0000005800607308 */ /* 0x0005e20000000800 */
[----:B---3--:R-:W-:Y:S09]  /*17c90*/  FFMA.FTZ R84, R245, c[0x0][0x2d0], -R71 ;  /* 0x0000b400f5547a23 */ /* 0x008ff20000010847 */
[----:B------:R3:W4:Y:S01]  /*17ca0*/  MUFU.EX2 R175, R84 ;  /* 0x0000005400af7308 */ /* 0x0007220000000800 */
[----:B-1----:R-:W-:Y:S09]  /*17cb0*/  FFMA.FTZ R80, R237, c[0x0][0x2d0], -R93 ;  /* 0x0000b400ed507a23 */ /* 0x002ff2000001085d */
[----:B------:R1:W5:Y:S01]  /*17cc0*/  MUFU.EX2 R177, R80 ;  /* 0x0000005000b17308 */ /* 0x0003620000000800 */
[--C-:B--2---:R-:W-:Y:S09]  /*17cd0*/  FFMA.FTZ R88, R238, c[0x0][0x2d0], -R94.reuse ;  /* 0x0000b400ee587a23 */ /* 0x104ff2000001085e */
[----:B------:R2:W-:Y:S01]  /*17ce0*/  MUFU.EX2 R95, R88 ;  /* 0x00000058005f7308 */ /* 0x0005e20000000800 */
[----:B---3--:R-:W-:Y:S01]  /*17cf0*/  FFMA.FTZ R84, R209, c[0x0][0x2d0], -R94 ;  /* 0x0000b400d1547a23 */ /* 0x008fe2000001085e */
[----:B----4-:R-:W-:Y:S08]  /*17d00*/  F2FP.PACK_AB R120, R175, R174 ;  /* 0x000000aeaf78723e */ /* 0x010ff000000000ff */
[----:B------:R3:W4:Y:S01]  /*17d10*/  MUFU.EX2 R116, R84 ;  /* 0x0000005400747308 */ /* 0x0007220000000800 */
[----:B-1----:R-:W1:Y:S08]  /*17d20*/  LDSM.16.MT88.4 R80, [R215+0x1900] ;  /* 0x00190000d750783b */ /* 0x002e700000004200 */
[----:B--2---:R-:W-:Y:S08]  /*17d30*/  LDSM.16.MT88.4 R88, [R216+0x2100] ;  /* 0x00210000d858783b */ /* 0x004ff00000004200 */
[----:B---3--:R-:W2:Y:S01]  /*17d40*/  LDSM.16.MT88.4 R84, [R213+0x2100] ;  /* 0x00210000d554783b */ /* 0x008ea20000004200 */
[-C--:B-1----:R-:W-:Y:S08]  /*17d50*/  HMMA.16816.F32 R52, R72, R80.reuse, R52 ;  /* 0x000000504834723c */ /* 0x082ff00000001834 */
[C---:B------:R-:W-:Y:S07]  /*17d60*/  HMMA.16816.F32 R56, R76.reuse, R80, R56 ;  /* 0x000000504c38723c */ /* 0x040fee0000001838 */
[--C-:B------:R-:W-:Y:S01]  /*17d70*/  FFMA.FTZ R80, R249, c[0x0][0x2d0], -R71.reuse ;  /* 0x0000b400f9507a23 */ /* 0x100fe20000010847 */
[-C--:B------:R-:W-:Y:S01]  /*17d80*/  HMMA.16816.F32 R60, R76, R82.reuse, R60 ;  /* 0x000000524c3c723c */ /* 0x080fe2000000183c */
[----:B------:R-:W-:Y:S02]  /*17d90*/  FFMA.FTZ R71, R247, c[0x0][0x2d0], -R71 ;  /* 0x0000b400f7477a23 */ /* 0x000fe40000010847 */
[----:B------:R1:W-:Y:S04]  /*17da0*/  MUFU.EX2 R131, R80 ;  /* 0x0000005000837308 */ /* 0x0003e80000000800 */
[--C-:B------:R-:W-:Y:S01]  /*17db0*/  FFMA.FTZ R76, R246, c[0x0][0x2d0], -R92.reuse ;  /* 0x0000b400f64c7a23 */ /* 0x100fe2000001085c */
[----:B------:R-:W-:Y:S01]  /*17dc0*/  HMMA.16816.F32 R64, R72, R82, R64 ;  /* 0x000000524840723c */ /* 0x000fe20000001840 */
[----:B-----5:R-:W-:Y:S03]  /*17dd0*/  F2FP.PACK_AB R78, R176, R177 ;  /* 0x000000b1b04e723e */ /* 0x020fe600000000ff */
[----:B----4-:R-:W-:Y:S01]  /*17de0*/  F2FP.PACK_AB R77, R97, R116 ;  /* 0x00000074614d723e */ /* 0x010fe200000000ff */
[----:B------:R3:W-:Y:S01]  /*17df0*/  MUFU.EX2 R173, R76 ;  /* 0x0000004c00ad7308 */ /* 0x0007e20000000800 */
[----:B------:R-:W-:Y:S02]  /*17e00*/  F2FP.PACK_AB R79, R95, R96 ;  /* 0x000000605f4f723e */ /* 0x000fe400000000ff */
[----:B------:R-:W-:Y:S04]  /*17e10*/  F2FP.PACK_AB R72, R185, R184 ;  /* 0x000000b8b948723e */ /* 0x000fe800000000ff */
[----:B------:R-:W-:Y:S02]  /*17e20*/  F2FP.PACK_AB R73, R182, R167 ;  /* 0x000000a7b649723e */ /* 0x000fe400000000ff */
[----:B------:R-:W-:Y:S01]  /*17e30*/  F2FP.PACK_AB R74, R181, R180 ;  /* 0x000000b4b54a723e */ /* 0x000fe200000000ff */
[----:B------:R4:W5:Y:S01]  /*17e40*/  MUFU.EX2 R130, R71 ;  /* 0x0000004700827308 */ /* 0x0009620000000800 */
[----:B------:R-:W-:Y:S01]  /*17e50*/  F2FP.PACK_AB R75, R179, R119 ;  /* 0x00000077b34b723e */ /* 0x000fe200000000ff */
[----:B-1----:R-:W1:Y:S06]  /*17e60*/  LDSM.16.MT88.4 R80, [R214+0x2100] ;  /* 0x00210000d650783b */ /* 0x002e6c0000004200 */
[-C--:B--2---:R-:W-:Y:S01]  /*17e70*/  HMMA.16816.F32 R4, R72, R84.reuse, R4 ;  /* 0x000000544804723c */ /* 0x084fe20000001804 */
[--C-:B---3--:R-:W-:Y:S04]  /*17e80*/  FFMA.FTZ R76, R248, c[0x0][0x2d0], -R92.reuse ;  /* 0x0000b400f84c7a23 */ /* 0x108fe8000001085c */
[----:B------:R2:W3:Y:S01]  /*17e90*/  MUFU.EX2 R172, R76 ;  /* 0x0000004c00ac7308 */ /* 0x0004e20000000800 */
[--C-:B----4-:R-:W-:Y:S01]  /*17ea0*/  FFMA.FTZ R71, R252, c[0x0][0x2d0], -R92.reuse ;  /* 0x0000b400fc477a23 */ /* 0x110fe2000001085c */
[----:B-----5:R-:W-:Y:S01]  /*17eb0*/  F2FP.PACK_AB R122, R130, R131 ;  /* 0x00000083827a723e */ /* 0x020fe200000000ff */
[----:B------:R-:W-:Y:S07]  /*17ec0*/  FFMA.FTZ R92, R114, c[0x0][0x2d0], -R92 ;  /* 0x0000b400725c7a23 */ /* 0x000fee000001085c */
[----:B------:R4:W-:Y:S01]  /*17ed0*/  MUFU.EX2 R129, R71 ;  /* 0x0000004700817308 */ /* 0x0009e20000000800 */
[----:B------:R-:W-:Y:S01]  /*17ee0*/  IMAD.MOV.U32 R114, RZ, RZ, R155 ;  /* 0x000000ffff727224 */ /* 0x000fe200078e009b */
[----:B------:R-:W-:Y:S02]  /*17ef0*/  MOV R155, R151 ;  /* 0x00000097009b7202 */ /* 0x000fe40000000f00 */
[----:B------:R-:W-:Y:S06]  /*17f00*/  MOV R151, R145 ;  /* 0x0000009100977202 */ /* 0x000fec0000000f00 */
[----:B------:R-:W5:Y:S01]  /*17f10*/  MUFU.EX2 R99, R92 ;  /* 0x0000005c00637308 */ /* 0x000f620000000800 */
[----:B--2---:R-:W-:Y:S02]  /*17f20*/  F2FP.PACK_AB R76, R118, R117 ;  /* 0x00000075764c723e */ /* 0x004fe400000000ff */
[----:B---3--:R-:W-:Y:S05]  /*17f30*/  F2FP.PACK_AB R121, R172, R173 ;  /* 0x000000adac79723e */ /* 0x008fea00000000ff */
[C---:B------:R-:W-:Y:S01]  /*17f40*/  HMMA.16816.F32 R8, R76.reuse, R84, R8 ;  /* 0x000000544c08723c */ /* 0x040fe20000001808 */
[--C-:B----4-:R-:W-:Y:S04]  /*17f50*/  FFMA.FTZ R71, R250, c[0x0][0x2d0], -R93.reuse ;  /* 0x0000b400fa477a23 */ /* 0x110fe8000001085d */
[----:B------:R2:W-:Y:S03]  /*17f60*/  MUFU.EX2 R92, R71 ;  /* 0x00000047005c7308 */ /* 0x0005e60000000800 */
[-C--:B------:R-:W-:Y:S01]  /*17f70*/  HMMA.16816.F32 R12, R76, R86.reuse, R12 ;  /* 0x000000564c0c723c */ /* 0x080fe2000000180c */
[----:B-----5:R-:W-:Y:S07]  /*17f80*/  F2FP.PACK_AB R123, R99, R129 ;  /* 0x00000081637b723e */ /* 0x020fee00000000ff */
[C---:B------:R-:W-:Y:S01]  /*17f90*/  HMMA.16816.F32 R16, R72.reuse, R86, R16 ;  /* 0x000000564810723c */ /* 0x040fe20000001810 */
[----:B------:R-:W3:Y:S07]  /*17fa0*/  LDSM.16.MT88.4 R84, [R215+0x2100] ;  /* 0x00210000d754783b */ /* 0x000eee0000004200 */
[-C--:B------:R-:W-:Y:S01]  /*17fb0*/  HMMA.16816.F32 R20, R72, R88.reuse, R20 ;  /* 0x000000584814723c */ /* 0x080fe20000001814 */
[--C-:B--2---:R-:W-:Y:S07]  /*17fc0*/  FFMA.FTZ R71, R251, c[0x0][0x2d0], -R93.reuse ;  /* 0x0000b400fb477a23 */ /* 0x104fee000001085d */
[C---:B------:R-:W-:Y:S01]  /*17fd0*/  HMMA.16816.F32 R24, R76.reuse, R88, R24 ;  /* 0x000000584c18723c */ /* 0x040fe20000001818 */
[----:B------:R2:W4:Y:S07]  /*17fe0*/  MUFU.EX2 R88, R71 ;  /* 0x0000004700587308 */ /* 0x00052e0000000800 */
[-C--:B------:R-:W-:Y:S08]  /*17ff0*/  HMMA.16816.F32 R28, R76, R90.reuse, R28 ;  /* 0x0000005a4c1c723c */ /* 0x080ff0000000181c */
[C---:B------:R-:W-:Y:S01]  /*18000*/  HMMA.16816.F32 R32, R72.reuse, R90, R32 ;  /* 0x0000005a4820723c */ /* 0x040fe20000001820 */
[----:B------:R-:W5:Y:S04]  /*18010*/  LDL.LU R91, [R1+0x1c] ;  /* 0x00001c00015b7983 */ /* 0x000f680000300800 */
[----:B------:R-:W5:Y:S03]  /*18020*/  LDL.LU R90, [R1+0x24] ;  /* 0x00002400015a7983 */ /* 0x000f660000300800 */
[-C--:B-1----:R-:W-:Y:S01]  /*18030*/  HMMA.16816.F32 R36, R72, R80.reuse, R36 ;  /* 0x000000504824723c */ /* 0x082fe20000001824 */
[--C-:B--2---:R-:W-:Y:S03]  /*18040*/  FFMA.FTZ R71, R113, c[0x0][0x2d0], -R93.reuse ;  /* 0x0000b40071477a23 */ /* 0x104fe6000001085d */
[----:B------:R-:W-:Y:S01]  /*18050*/  MOV R113, R148 ;  /* 0x0000009400717202 */ /* 0x000fe20000000f00 */
[----:B------:R-:W-:Y:S01]  /*18060*/  FFMA.FTZ R93, R112, c[0x0][0x2d0], -R93 ;  /* 0x0000b400705d7a23 */ /* 0x000fe2000001085d */
[----:B------:R-:W-:Y:S01]  /*18070*/  MOV R148, R146 ;  /* 0x0000009200947202 */ /* 0x000fe20000000f00 */
[----:B------:R-:W-:Y:S01]  /*18080*/  IMAD.MOV.U32 R112, RZ, RZ, R147 ;  /* 0x000000ffff707224 */ /* 0x000fe200078e0093 */
[----:B------:R1:W-:Y:S01]  /*18090*/  MUFU.EX2 R89, R71 ;  /* 0x0000004700597308 */ /* 0x0003e20000000800 */
[----:B------:R-:W2:Y:S01]  /*180a0*/  LDSM.16.MT88.4 R144, [R213+0x2900] ;  /* 0x00290000d590783b */ /* 0x000ea20000004200 */
[C---:B------:R-:W-:Y:S02]  /*180b0*/  HMMA.16816.F32 R40, R76.reuse, R80, R40 ;  /* 0x000000504c28723c */ /* 0x040fe40000001828 */
[----:B------:R-:W-:Y:S02]  /*180c0*/  MOV R241, R113 ;  /* 0x0000007100f17202 */ /* 0x000fe40000000f00 */
[----:B------:R-:W-:Y:S02]  /*180d0*/  MOV R243, R112 ;  /* 0x0000007000f37202 */ /* 0x000fe40000000f00 */
[----:B----4-:R-:W-:Y:S02]  /*180e0*/  F2FP.PACK_AB R168, R88, R92 ;  /* 0x0000005c58a8723e */ /* 0x010fe400000000ff */
[----:B------:R-:W4:Y:S01]  /*180f0*/  MUFU.EX2 R93, R93 ;  /* 0x0000005d005d7308 */ /* 0x000f220000000800 */
[-C--:B------:R-:W-:Y:S08]  /*18100*/  HMMA.16816.F32 R44, R76, R82.reuse, R44 ;  /* 0x000000524c2c723c */ /* 0x080ff0000000182c */
[C---:B------:R-:W-:Y:S01]  /*18110*/  HMMA.16816.F32 R48, R72.reuse, R82, R48 ;  /* 0x000000524830723c */ /* 0x040fe20000001830 */
[--C-:B-1----:R-:W-:Y:S07]  /*18120*/  FFMA.FTZ R71, R242, c[0x0][0x2d0], -R94.reuse ;  /* 0x0000b400f2477a23 */ /* 0x102fee000001085e */
[-C--:B---3--:R-:W-:Y:S01]  /*18130*/  HMMA.16816.F32 R52, R72, R84.reuse, R52 ;  /* 0x000000544834723c */ /* 0x088fe20000001834 */
[----:B------:R1:W-:Y:S03]  /*18140*/  MUFU.EX2 R80, R71 ;  /* 0x0000004700507308 */ /* 0x0003e60000000800 */
[----:B----4-:R-:W-:Y:S04]  /*18150*/  F2FP.PACK_AB R170, R93, R89 ;  /* 0x000000595daa723e */ /* 0x010fe800000000ff */
[C---:B------:R-:W-:Y:S08]  /*18160*/  HMMA.16816.F32 R56, R76.reuse, R84, R56 ;  /* 0x000000544c38723c */ /* 0x040ff00000001838 */
[-C--:B------:R-:W-:Y:S08]  /*18170*/  HMMA.16816.F32 R60, R76, R86.reuse, R60 ;  /* 0x000000564c3c723c */ /* 0x080ff0000000183c */
[----:B------:R-:W-:Y:S01]  /*18180*/  HMMA.16816.F32 R64, R72, R86, R64 ;  /* 0x000000564840723c */ /* 0x000fe20000001840 */
[----:B-1----:R-:W-:Y:S04]  /*18190*/  FFMA.FTZ R71, R236, c[0x0][0x2d0], -R94 ;  /* 0x0000b400ec477a23 */ /* 0x002fe8000001085e */
[----:B------:R1:W-:Y:S03]  /*181a0*/  MUFU.EX2 R81, R71 ;  /* 0x0000004700517308 */ /* 0x0003e60000000800 */
[-C--:B--2---:R-:W-:Y:S07]  /*181b0*/  HMMA.16816.F32 R132, R120, R144.reuse, R4 ;  /* 0x000000907884723c */ /* 0x084fee0000001804 */
[----:B------:R-:W-:Y:S05]  /*181c0*/  FADD.FTZ R4, R243, R69 ;  /* 0x00000045f3047221 */ /* 0x000fea0000010000 */
[----:B------:R-:W-:Y:S02]  /*181d0*/  FADD.FTZ R6, R154, R4 ;  /* 0x000000049a067221 */ /* 0x000fe40000010000 */
[--C-:B-1----:R-:W-:Y:S02]  /*181e0*/  FFMA.FTZ R71, R178, c[0x0][0x2d0], -R94.reuse ;  /* 0x0000b400b2477a23 */ /* 0x102fe4000001085e */
[----:B------:R-:W-:Y:S04]  /*181f0*/  FFMA.FTZ R94, R70, c[0x0][0x2d0], -R94 ;  /* 0x0000b400465e7a23 */ /* 0x000fe8000001085e */
[----:B------:R-:W-:Y:S10]  /*18200*/  MUFU.EX2 R71, R71 ;  /* 0x0000004700477308 */ /* 0x000ff40000000800 */
[----:B------:R-:W1:Y:S02]  /*18210*/  MUFU.EX2 R94, R94 ;  /* 0x0000005e005e7308 */ /* 0x000e640000000800 */
[----:B-1----:R-:W-:Y:S01]  /*18220*/  F2FP.PACK_AB R171, R94, R71 ;  /* 0x000000475eab723e */ /* 0x002fe200000000ff */
[----:B-----5:R-:W-:Y:S01]  /*18230*/  FFMA.FTZ R2, R2, R91, R169 ;  /* 0x0000005b02027223 */ /* 0x020fe200000100a9 */
[----:B------:R-:W-:Y:S03]  /*18240*/  F2FP.PACK_AB R169, R81, R80 ;  /* 0x0000005051a9723e */ /* 0x000fe600000000ff */
[----:B------:R-:W-:Y:S02]  /*18250*/  FADD.FTZ R70, R114, R2 ;  /* 0x0000000272467221 */ /* 0x000fe40000010000 */
[----:B------:R-:W-:Y:S01]  /*18260*/  FADD.FTZ R2, R151, R68 ;  /* 0x0000004497027221 */ /* 0x000fe20000010000 */
[----:B------:R-:W1:Y:S01]  /*18270*/  LDSM.16.MT88.4 R112, [R214+0x2900] ;  /* 0x00290000d670783b */ /* 0x000e620000004200 */
[----:B------:R-:W-:Y:S01]  /*18280*/  FFMA.FTZ R68, R0, R90, R127 ;  /* 0x0000005a00447223 */ /* 0x000fe2000001007f */
[C---:B------:R-:W-:Y:S01]  /*18290*/  HMMA.16816.F32 R136, R168.reuse, R144, R8 ;  /* 0x00000090a888723c */ /* 0x040fe20000001808 */
[----:B------:R-:W-:Y:S02]  /*182a0*/  FADD.FTZ R0, R148, R70 ;  /* 0x0000004694007221 */ /* 0x000fe40000010000 */
[----:B------:R-:W-:Y:S02]  /*182b0*/  FADD.FTZ R2, R241, R2 ;  /* 0x00000002f1027221 */ /* 0x000fe40000010000 */
[----:B------:R-:W-:Y:S02]  /*182c0*/  FADD.FTZ R0, R155, R0 ;  /* 0x000000009b007221 */ /* 0x000fe40000010000 */
[----:B------:R-:W-:Y:S01]  /*182d0*/  FADD.FTZ R8, R128, R68 ;  /* 0x0000004480087221 */ /* 0x000fe20000010000 */
[-C--:B------:R-:W-:Y:S01]  /*182e0*/  HMMA.16816.F32 R140, R168, R146.reuse, R12 ;  /* 0x00000092a88c723c */ /* 0x080fe2000000180c */
[----:B------:R-:W-:Y:S03]  /*182f0*/  FADD.FTZ R7, R152, R0 ;  /* 0x0000000098077221 */ /* 0x000fe60000010000 */
[----:B------:R-:W-:Y:S01]  /*18300*/  FADD.FTZ R4, R240, R8 ;  /* 0x00000008f0047221 */ /* 0x000fe20000010000 */
[----:B------:R-:W-:Y:S01]  /*18310*/  MOV R128, R125 ;  /* 0x0000007d00807202 */ /* 0x000fe20000000f00 */
[----:B------:R-:W-:Y:S02]  /*18320*/  FADD.FTZ R5, R153, R2 ;  /* 0x0000000299057221 */ /* 0x000fe40000010000 */
[----:B------:R-:W-:Y:S01]  /*18330*/  FADD.FTZ R2, R234, R6 ;  /* 0x00000006ea027221 */ /* 0x000fe20000010000 */
[C---:B------:R-:W-:Y:S03]  /*18340*/  HMMA.16816.F32 R144, R120.reuse, R146, R16 ;  /* 0x000000927890723c */ /* 0x040fe60000001810 */
[----:B------:R-:W-:Y:S02]  /*18350*/  FADD.FTZ R7, R159, R7 ;  /* 0x000000079f077221 */ /* 0x000fe40000010000 */
[----:B------:R-:W-:Y:S02]  /*18360*/  FADD.FTZ R4, R158, R4 ;  /* 0x000000049e047221 */ /* 0x000fe40000010000 */
[----:B------:R-:W-:Y:S01]  /*18370*/  FADD.FTZ R0, R210, R5 ;  /* 0x00000005d2007221 */ /* 0x000fe20000010000 */
        /* <DEDUP_REMOVED lines=12> */
[----:B------:R-:W-:Y:S01]  /*18440*/  FADD.FTZ R0, R101, R8 ;  /* 0x0000000865007221 */ /* 0x000fe20000010000 */
[----:B------:R-:W2:Y:S01]  /*18450*/  LDSM.16.MT88.4 R4, [R215+0x2900] ;  /* 0x00290000d704783b */ /* 0x000ea20000004200 */
        /* <DEDUP_REMOVED lines=10> */
[----:B------:R-:W3:Y:S01]  /*18500*/  LDL R12, [R1+0x34] ;  /* 0x00003400010c7983 */ /* 0x000ee20000100800 */
[----:B------:R-:W-:Y:S02]  /*18510*/  FADD.FTZ R0, R100, R0 ;  /* 0x0000000064007221 */ /* 0x000fe40000010000 */
[----:B------:R-:W-:Y:S01]  /*18520*/  FADD.FTZ R2, R107, R2 ;  /* 0x000000026b027221 */ /* 0x000fe20000010000 */
[-C--:B-1----:R-:W-:Y:S01]  /*18530*/  HMMA.16816.F32 R100, R120, R112.reuse, R36 ;  /* 0x000000707864723c */ /* 0x082fe20000001824 */
        /* <DEDUP_REMOVED lines=8> */
[----:B------:R-:W-:Y:S01]  /*185c0*/  FADD.FTZ R2, R196, R10 ;  /* 0x0000000ac4027221 */ /* 0x000fe20000010000 */
[-C--:B------:R-:W-:Y:S03]  /*185d0*/  HMMA.16816.F32 R108, R168, R114.reuse, R44 ;  /* 0x00000072a86c723c */ /* 0x080fe6000000182c */
        /* <DEDUP_REMOVED lines=27> */
[----:B------:R-:W-:Y:S02]  /*18790*/  IMAD.MOV.U32 R127, RZ, RZ, R126 ;  /* 0x000000ffff7f7224 */ /* 0x000fe400078e007e */
        /* <DEDUP_REMOVED lines=17> */
[----:B------:R-:W-:Y:S01]  /*188b0*/  FADD.FTZ R6, R130, R0 ;  /* 0x0000000082067221 */ /* 0x000fe20000010000 */
[----:B------:R-:W-:Y:S01]  /*188c0*/  MOV R130, R3 ;  /* 0x0000000300827202 */ /* 0x000fe20000000f00 */
[----:B------:R-:W-:Y:S02]  /*188d0*/  FADD.FTZ R5, R99, R5 ;  /* 0x0000000563057221 */ /* 0x000fe40000010000 */
        /* <DEDUP_REMOVED lines=9> */
[C---:B---3--:R-:W-:Y:S02]  /*18970*/  ISETP.GT.AND P0, PT, R230.reuse, R12, PT ;  /* 0x0000000ce600720c */ /* 0x048fe40003f04270 */
[----:B------:R-:W-:Y:S11]  /*18980*/  IADD3 R230, R230, -0x1, RZ ;  /* 0xffffffffe6e67810 */ /* 0x000ff60007ffe0ff */
[----:B-1----:R-:W-:-:S05]  /*18990*/  @P0 BRA `(.L_x_455) ;  /* 0xffffa40000000947 */ /* 0x002fca000383ffff */
.L_x_438:
[----:B-1----:R-:W2:Y:S04]  /*189a0*/  LDL R4, [R1+0x2c] ;  /* 0x00002c0001047983 */ /* 0x002ea80000100800 */
[----:B------:R-:W3:Y:S01]  /*189b0*/  LDL R2, [R1+0x28] ;  /* 0x0000280001027983 */ /* 0x000ee20000100800 */
[----:B------:R-:W-:-:S02]  /*189c0*/  IMAD.MOV.U32 R0, RZ, RZ, c[0x0][0x2c4] ;  /* 0x0000b100ff007624 */ /* 0x000fc400078e00ff */
[----:B------:R-:W-:-:S03]  /*189d0*/  IMAD.MOV.U32 R5, RZ, RZ, c[0x0][0x32c] ;  /* 0x0000cb00ff057624 */ /* 0x000fc600078e00ff */
[----:B------:R-:W-:Y:S02]  /*189e0*/  ISETP.NE.AND P1, PT, R0, 0x1, PT ;  /* 0x000000010000780c */ /* 0x000fe40003f25270 */
[----:B------:R-:W1:Y:S01]  /*189f0*/  S2R R0, SR_CTAID.X ;  /* 0x0000000000007919 */ /* 0x000e620000002500 */
[----:B------:R-:W-:Y:S02]  /*18a00*/  ISETP.GE.AND P0, PT, R5, 0x1, PT ;  /* 0x000000010500780c */ /* 0x000fe40003f06270 */
[----:B-1----:R-:W-:Y:S01]  /*18a10*/  LEA R0, R0, 0x7f, 0x7 ;  /* 0x0000007f00007811 */ /* 0x002fe200078e38ff */
[----:B--2---:R-:W-:-:S07]  /*18a20*/  IMAD.MOV.U32 R6, RZ, RZ, R4 ;  /* 0x000000ffff067224 */ /* 0x004fce00078e0004 */
[----:B------:R-:W-:Y:S01]  /*18a30*/  @P1 IMAD.HI.U32 R4, R0, c[0x0][0x2c8], RZ ;  /* 0x0000b20000041a27 */ /* 0x000fe200078e00ff */
[----:B---3--:R-:W-:-:S04]  /*18a40*/  IADD3 R2, R2, 0x1, -R6 ;  /* 0x0000000102027810 */ /* 0x008fc80007ffe806 */
[----:B------:R-:W-:-:S05]  /*18a50*/  @P1 SHF.R.U32.HI R0, RZ, c[0x0][0x2cc], R4 ;  /* 0x0000b300ff001a19 */ /* 0x000fca0000011604 */
[----:B------:R-:W-:-:S05]  /*18a60*/  IMAD.IADD R0, R0, 0x1, R2 ;  /* 0x0000000100007824 */ /* 0x000fca00078e0202 */
        /* <DEDUP_REMOVED lines=11> */
.L_x_457:
[----:B------:R-:W-:-:S04]  /*18b20*/  MOV R4, c[0x0][0x32c] ;  /* 0x0000cb0000047a02 */ /* 0x000fc80000000f00 */
[----:B------:R-:W-:-:S13]  /*18b30*/  ISETP.NE.AND P0, PT, R4, 0x1, PT ;  /* 0x000000010400780c */ /* 0x000fda0003f05270 */
[----:B------:R-:W-:-:S05]  /*18b40*/  @P0 IMAD.HI.U32 R4, R0, c[0x0][0x330], RZ ;  /* 0x0000cc0000040a27 */ /* 0x000fca00078e00ff */
[----:B------:R-:W-:-:S05]  /*18b50*/  @P0 SHF.R.U32.HI R0, RZ, c[0x0][0x334], R4 ;  /* 0x0000cd00ff000a19 */ /* 0x000fca0000011604 */
.L_x_458:
[----:B------:R-:W-:-:S05]  /*18b60*/  IMAD R0, R0, c[0x0][0x32c], RZ ;  /* 0x0000cb0000007a24 */ /* 0x000fca00078e02ff */
[----:B------:R-:W-:-:S03]  /*18b70*/  IMNMX R2, R2, R0, !PT ;  /* 0x0000000002027217 */ /* 0x000fc60007800200 */
.L_x_456:
[----:B------:R-:W2:Y:S01]  /*18b80*/  LDL R4, [R1+0x4] ;  /* 0x0000040001047983 */ /* 0x000ea20000100800 */
[----:B------:R-:W-:-:S05]  /*18b90*/  IADD3 R2, R2, 0x5f, RZ ;  /* 0x0000005f02027810 */ /* 0x000fca0007ffe0ff */
[----:B------:R-:W-:-:S05]  /*18ba0*/  IMAD.HI R2, R2, 0x2aaaaaab, RZ ;  /* 0x2aaaaaab02027827 */ /* 0x000fca00078e02ff */
[----:B------:R-:W-:-:S04]  /*18bb0*/  SHF.R.U32.HI R0, RZ, 0x1f, R2 ;  /* 0x0000001fff007819 */ /* 0x000fc80000011602 */
[----:B------:R-:W-:-:S04]  /*18bc0*/  LEA.HI.SX32 R0, R2, R0, 0x1c ;  /* 0x0000000002007211 */ /* 0x000fc800078fe2ff */
[----:B--2---:R-:W-:-:S04]  /*18bd0*/  IMNMX R4, R4, R0, !PT ;  /* 0x0000000004047217 */ /* 0x004fc80007800200 */
[----:B------:R-:W-:Y:S01]  /*18be0*/  ISETP.GE.AND P0, PT, R230, R4, PT ;  /* 0x00000004e600720c */ /* 0x000fe20003f06270 */
[----:B------:R1:W-:-:S12]  /*18bf0*/  STL [R1], R4 ;  /* 0x0000000401007387 */ /* 0x0003d80000100800 */
[----:B------:R-:W-:Y:S05]  /*18c00*/  @!P0 BRA `(.L_x_459) ;  /* 0x0000370000008947 */ /* 0x000fea0003800000 */
[----:B------:R-:W-:Y:S01]  /*18c10*/  MOV R127, R125 ;  /* 0x0000007d007f7202 */ /* 0x000fe20000000f00 */
[----:B------:R-:W-:Y:S01]  /*18c20*/  IMAD.MOV.U32 R131, RZ, RZ, R3 ;  /* 0x000000ffff837224 */ /* 0x000fe200078e0003 */
[----:B------:R-:W-:Y:S01]  /*18c30*/  MOV R0, R126 ;  /* 0x0000007e00007202 */ /* 0x000fe20000000f00 */
[----:B------:R-:W-:Y:S01]  /*18c40*/  IMAD.MOV.U32 R232, RZ, RZ, R230 ;  /* 0x000000ffffe87224 */ /* 0x000fe200078e00e6 */
[----:B------:R-:W-:Y:S02]  /*18c50*/  MOV R130, R124 ;  /* 0x0000007c00827202 */ /* 0x000fe40000000f00 */
.L_x_460:
[----:B------:R-:W2:Y:S01]  /*18c60*/  LDL R230, [R1+0x4] ;  /* 0x0000040001e67983 */ /* 0x000ea20000100800 */
[----:B------:R-:W-:Y:S04]  /*18c70*/  DEPBAR.LE SB0, 0x0 ;  /* 0x000080000000791a */ /* 0x000fe80000000000 */
[----:B------:R-:W-:Y:S01]  /*18c80*/  BAR.SYNC.DEFER_BLOCKING 0x0 ;  /* 0x0000000000007b1d */ /* 0x000fe20000010000 */
[----:B------:R-:W-:Y:S02]  /*18c90*/  MOV R126, c[0x0][0x208] ;  /* 0x00008200007e7a02 */ /* 0x000fe40000000f00 */
[----:B------:R-:W-:Y:S05]  /*18ca0*/  MOV R233, c[0x0][0x1e0] ;  /* 0x0000780000e97a02 */ /* 0x000fea0000000f00 */
[----:B-----5:R-:W-:Y:S08]  /*18cb0*/  LDSM.16.M88.4 R96, [R219+0x6100] ;  /* 0x00610000db60783b */ /* 0x020ff00000000200 */
[----:B------:R-:W3:Y:S06]  /*18cc0*/  LDL.64 R202, [R1+0x50] ;  /* 0x0000500001ca7983 */ /* 0x000eec0000100a00 */
[----:B------:R-:W4:Y:S06]  /*18cd0*/  LDL.64 R200, [R1+0x58] ;  /* 0x0000580001c87983 */ /* 0x000f2c0000100a00 */
[----:B------:R-:W1:Y:S08]  /*18ce0*/  LDSM.16.M88.4 R16, [R212+0x3100] ;  /* 0x00310000d410783b */ /* 0x000e700000000200 */
[----:B------:R-:W1:Y:S08]  /*18cf0*/  LDSM.16.M88.4 R92, [R219+0x8100] ;  /* 0x00810000db5c783b */ /* 0x000e700000000200 */
[----:B------:R-:W1:Y:S08]  /*18d00*/  LDSM.16.M88.4 R32, [R212+0x3900] ;  /* 0x00390000d420783b */ /* 0x000e700000000200 */
[----:B------:R-:W1:Y:S08]  /*18d10*/  LDSM.16.M88.4 R48, [R212+0x4100] ;  /* 0x00410000d430783b */ /* 0x000e700000000200 */
[----:B------:R-:W1:Y:S02]  /*18d20*/  LDSM.16.M88.4 R64, [R212+0x4900] ;  /* 0x00490000d440783b */ /* 0x000e640000000200 */
[-C--:B-1----:R-:W-:Y:S06]  /*18d30*/  HMMA.16816.F32 R4, R96, R16.reuse, RZ ;  /* 0x000000106004723c */ /* 0x082fec00000018ff */
[----:B------:R-:W1:Y:S02]  /*18d40*/  LDSM.16.M88.4 R80, [R212+0x5100] ;  /* 0x00510000d450783b */ /* 0x000e640000000200 */
[C---:B------:R-:W-:Y:S06]  /*18d50*/  HMMA.16816.F32 R8, R92.reuse, R16, RZ ;  /* 0x000000105c08723c */ /* 0x040fec00000018ff */
[----:B------:R-:W1:Y:S02]  /*18d60*/  LDSM.16.M88.4 R172, [R212+0x5900] ;  /* 0x00590000d4ac783b */ /* 0x000e640000000200 */
[-C--:B------:R-:W-:Y:S06]  /*18d70*/  HMMA.16816.F32 R12, R92, R18.reuse, RZ ;  /* 0x000000125c0c723c */ /* 0x080fec00000018ff */
[----:B------:R-:W-:Y:S02]  /*18d80*/  LDSM.16.M88.4 R176, [R222+0x6100] ;  /* 0x00610000deb0783b */ /* 0x000fe40000000200 */
[C---:B------:R-:W-:Y:S06]  /*18d90*/  HMMA.16816.F32 R16, R96.reuse, R18, RZ ;  /* 0x000000126010723c */ /* 0x040fec00000018ff */
[----:B------:R-:W1:Y:S02]  /*18da0*/  LDSM.16.M88.4 R180, [R223] ;  /* 0x00000000dfb4783b */ /* 0x000e640000000200 */
[-C--:B------:R-:W-:Y:S06]  /*18db0*/  HMMA.16816.F32 R20, R96, R32.reuse, RZ ;  /* 0x000000206014723c */ /* 0x080fec00000018ff */
[----:B------:R-:W1:Y:S02]  /*18dc0*/  LDSM.16.M88.4 R184, [R222+0x8100] ;  /* 0x00810000deb8783b */ /* 0x000e640000000200 */
[C---:B------:R-:W-:Y:S06]  /*18dd0*/  HMMA.16816.F32 R24, R92.reuse, R32, RZ ;  /* 0x000000205c18723c */ /* 0x040fec00000018ff */
[----:B------:R-:W1:Y:S02]  /*18de0*/  LDSM.16.M88.4 R188, [R228] ;  /* 0x00000000e4bc783b */ /* 0x000e640000000200 */
[-C--:B------:R-:W-:Y:S06]  /*18df0*/  HMMA.16816.F32 R28, R92, R34.reuse, RZ ;  /* 0x000000225c1c723c */ /* 0x080fec00000018ff */
[----:B------:R-:W1:Y:S02]  /*18e00*/  LDSM.16.M88.4 R192, [R227] ;  /* 0x00000000e3c0783b */ /* 0x000e640000000200 */
[C---:B------:R-:W-:Y:S06]  /*18e10*/  HMMA.16816.F32 R32, R96.reuse, R34, RZ ;  /* 0x000000226020723c */ /* 0x040fec00000018ff */
[----:B------:R-:W4:Y:S06]  /*18e20*/  LDL.64 R236, [R1+0x40] ;  /* 0x0000400001ec7983 */ /* 0x000f2c0000100a00 */
[----:B------:R-:W4:Y:S01]  /*18e30*/  LDL.64 R234, [R1+0x48] ;  /* 0x0000480001ea7983 */ /* 0x000f220000100a00 */
        /* <DEDUP_REMOVED lines=17> */
[-C--:B------:R-:W-:Y:S08]  /*18f50*/  HMMA.16816.F32 R4, R176, R180.reuse, R4 ;  /* 0x000000b4b004723c */ /* 0x080ff00000001804 */
[C---:B------:R-:W-:Y:S08]  /*18f60*/  HMMA.16816.F32 R8, R184.reuse, R180, R8 ;  /* 0x000000b4b808723c */ /* 0x040ff00000001808 */
[-C--:B------:R-:W-:Y:S03]  /*18f70*/  HMMA.16816.F32 R12, R184, R182.reuse, R12 ;  /* 0x000000b6b80c723c */ /* 0x080fe6000000180c */
[----:B--2---:R-:W-:Y:S05]  /*18f80*/  ISETP.GT.AND P0, PT, R230, R232, PT ;  /* 0x000000e8e600720c */ /* 0x004fea0003f04270 */
[C---:B------:R-:W-:Y:S01]  /*18f90*/  HMMA.16816.F32 R16, R176.reuse, R182, R16 ;  /* 0x000000b6b010723c */ /* 0x040fe20000001810 */
[----:B------:R-:W2:Y:S07]  /*18fa0*/  LDSM.16.M88.4 R180, [R225] ;  /* 0x00000000e1b4783b */ /* 0x000eae0000000200 */
[-C--:B------:R-:W-:Y:S04]  /*18fb0*/  HMMA.16816.F32 R20, R176, R188.reuse, R20 ;  /* 0x000000bcb014723c */ /* 0x080fe80000001814 */
[----:B------:R-:W-:Y:S01]  /*18fc0*/  @!P0 SHF.R.S32.HI R2, RZ, 0x1f, R232 ;  /* 0x0000001fff028819 */ /* 0x000fe200000114e8 */
[----:B------:R-:W-:Y:S03]  /*18fd0*/  @!P0 IMAD.WIDE.U32 R124, R232, c[0x0][0x208], RZ ;  /* 0x00008200e87c8a25 */ /* 0x000fe600078e00ff */
[C---:B------:R-:W-:Y:S04]  /*18fe0*/  HMMA.16816.F32 R24, R184.reuse, R188, R24 ;  /* 0x000000bcb818723c */ /* 0x040fe80000001818 */
[----:B------:R-:W-:Y:S04]  /*18ff0*/  @!P0 IMAD R2, R2, c[0x0][0x208], RZ ;  /* 0x0000820002028a24 */ /* 0x000fe800078e02ff */
[-C--:B------:R-:W-:Y:S04]  /*19000*/  HMMA.16816.F32 R28, R184, R190.reuse, R28 ;  /* 0x000000beb81c723c */ /* 0x080fe8000000181c */
[----:B------:R-:W-:Y:S04]  /*19010*/  @!P0 IMAD R2, R232, c[0x0][0x20c], R2 ;  /* 0x00008300e8028a24 */ /* 0x000fe800078e0202 */
[C---:B------:R-:W-:Y:S01]  /*19020*/  HMMA.16816.F32 R32, R176.reuse, R190, R32 ;  /* 0x000000beb020723c */ /* 0x040fe20000001820 */
[----:B------:R-:W2:Y:S03]  /*19030*/  LDSM.16.M88.4 R188, [R224] ;  /* 0x00000000e0bc783b */ /* 0x000ea60000000200 */
[----:B---3--:R-:W-:Y:S02]  /*19040*/  @!P0 MOV R3, R203 ;  /* 0x000000cb00038202 */ /* 0x008fe40000000f00 */
[----:B------:R-:W-:Y:S02]  /*19050*/  @!P0 IADD3 R125, R125, R2, RZ ;  /* 0x000000027d7d8210 */ /* 0x000fe40007ffe0ff */
[-C--:B------:R-:W-:Y:S01]  /*19060*/  HMMA.16816.F32 R36, R176, R192.reuse, R36 ;  /* 0x000000c0b024723c */ /* 0x080fe20000001824 */
[----:B----4-:R-:W-:Y:S03]  /*19070*/  MOV R201, c[0x0][0x208] ;  /* 0x0000820000c97a02 */ /* 0x010fe60000000f00 */
[----:B------:R-:W-:Y:S02]  /*19080*/  @!P0 MOV R2, R200 ;  /* 0x000000c800028202 */ /* 0x000fe40000000f00 */
[----:B------:R-:W-:Y:S02]  /*19090*/  SHF.L.U32 R201, R201, 0x5, RZ ;  /* 0x00000005c9c97819 */ /* 0x000fe400000006ff */
[C---:B------:R-:W-:Y:S01]  /*190a0*/  HMMA.16816.F32 R40, R184.reuse, R192, R40 ;  /* 0x000000c0b828723c */ /* 0x040fe20000001828 */
[----:B------:R-:W-:Y:S03]  /*190b0*/  MOV R200, 0x5 ;  /* 0x0000000500c87802 */ /* 0x000fe60000000f00 */
[----:B------:R-:W-:Y:S01]  /*190c0*/  @!P0 IMAD.WIDE.U32 R2, R124, 0x60, R2 ;  /* 0x000000607c028825 */ /* 0x000fe200078e0002 */
[----:B------:R-:W-:Y:S03]  /*190d0*/  SHF.L.U64.HI R126, R126, R200, c[0x0][0x20c] ;  /* 0x000083007e7e7619 */ /* 0x000fe600000102c8 */
[-C--:B------:R-:W-:Y:S04]  /*190e0*/  HMMA.16816.F32 R44, R184, R194.reuse, R44 ;  /* 0x000000c2b82c723c */ /* 0x080fe8000000182c */
[----:B------:R-:W-:Y:S01]  /*190f0*/  @!P0 IMAD R124, R125, 0x60, RZ ;  /* 0x000000607d7c8824 */ /* 0x000fe200078e02ff */
[----:B------:R-:W-:Y:S03]  /*19100*/  @!P0 LEA R198, P1, R2, c[0x0][0x1f8], 0x1 ;  /* 0x00007e0002c68a11 */ /* 0x000fe600078208ff */
[C---:B------:R-:W-:Y:S04]  /*19110*/  HMMA.16816.F32 R48, R176.reuse, R194, R48 ;  /* 0x000000c2b030723c */ /* 0x040fe80000001830 */
[----:B------:R-:W-:Y:S02]  /*19120*/  @!P0 IADD3 R3, R3, R124, RZ ;  /* 0x0000007c03038210 */ /* 0x000fe40007ffe0ff */
[-C--:B------:R-:W-:Y:S02]  /*19130*/  @!P0 IADD3 R196, P2, R198, R201.reuse, RZ ;  /* 0x000000c9c6c48210 */ /* 0x080fe40007f5e0ff */
[-C--:B-1----:R-:W-:Y:S04]  /*19140*/  HMMA.16816.F32 R52, R176, R172.reuse, R52 ;  /* 0x000000acb034723c */ /* 0x082fe80000001834 */
[----:B------:R-:W-:Y:S02]  /*19150*/  @!P0 LEA.HI.X R199, R2, c[0x0][0x1fc], R3, 0x1, P1 ;  /* 0x00007f0002c78a11 */ /* 0x000fe400008f0c03 */
[-C--:B------:R-:W-:Y:S02]  /*19160*/  @!P0 IADD3 R128, P1, R196, R201.reuse, RZ ;  /* 0x000000c9c4808210 */ /* 0x080fe40007f3e0ff */
[C---:B------:R-:W-:Y:S01]  /*19170*/  HMMA.16816.F32 R56, R184.reuse, R172, R56 ;  /* 0x000000acb838723c */ /* 0x040fe20000001838 */
[----:B------:R-:W-:Y:S01]  /*19180*/  @!PT LDS RZ, [RZ] ;  /* 0x00000000fffff984 */ /* 0x000fe20000000800 */
[----:B------:R-:W-:Y:S01]  /*19190*/  @!PT LDS RZ, [RZ] ;  /* 0x00000000fffff984 */ /* 0x000fe20000000800 */
[----:B------:R-:W-:Y:S01]  /*191a0*/  @!PT LDS RZ, [RZ] ;  /* 0x00000000fffff984 */ /* 0x000fe20000000800 */
[----:B------:R1:W-:Y:S03]  /*191b0*/  @!P0 LDGSTS.E.BYPASS.LTC128B.128 [R231+0x100], [R198.64], !P5 ;  /* 0x00100000c6e78fae */ /* 0x0003e6000e901d48 */
[-C--:B------:R-:W-:Y:S02]  /*191c0*/  @!P0 IADD3.X R197, R199, R126.reuse, RZ, P2, !PT ;  /* 0x0000007ec7c58210 */ /* 0x080fe400017fe4ff */
[-C--:B------:R-:W-:Y:S02]  /*191d0*/  @!P0 IADD3 R124, P3, R128, R201.reuse, RZ ;  /* 0x000000c9807c8210 */ /* 0x080fe40007f7e0ff */
[-C--:B------:R-:W-:Y:S01]  /*191e0*/  HMMA.16816.F32 R60, R184, R174.reuse, R60 ;  /* 0x000000aeb83c723c */ /* 0x080fe2000000183c */
[----:B------:R1:W-:Y:S03]  /*191f0*/  @!P0 LDGSTS.E.BYPASS.LTC128B.128 [R231+0x900], [R196.64], !P5 ;  /* 0x00900000c4e78fae */ /* 0x0003e6000e901d48 */
[-C--:B------:R-:W-:Y:S02]  /*19200*/  @!P0 IADD3.X R129, R197, R126.reuse, RZ, P1, !PT ;  /* 0x0000007ec5818210 */ /* 0x080fe40000ffe4ff */
[-C--:B------:R-:W-:Y:S02]  /*19210*/  @!P0 IADD3 R2, P2, R124, R201.reuse, RZ ;  /* 0x000000c97c028210 */ /* 0x080fe40007f5e0ff */
[C---:B------:R-:W-:Y:S01]  /*19220*/  HMMA.16816.F32 R64, R176.reuse, R174, R64 ;  /* 0x000000aeb040723c */ /* 0x040fe20000001840 */
[----:B------:R3:W-:Y:S03]  /*19230*/  @!P0 LDGSTS.E.BYPASS.LTC128B.128 [R231+0x1100], [R128.64], !P5 ;  /* 0x0110000080e78fae */ /* 0x0007e6000e901d48 */
[-C--:B------:R-:W-:Y:S02]  /*19240*/  @!P0 IADD3.X R125, R129, R126.reuse, RZ, P3, !PT ;  /* 0x0000007e817d8210 */ /* 0x080fe40001ffe4ff */
[----:B------:R-:W-:Y:S02]  /*19250*/  @!P0 IADD3 R192, P1, R2, R201, RZ ;  /* 0x000000c902c08210 */ /* 0x000fe40007f3e0ff */
[-C--:B--2---:R-:W-:Y:S01]  /*19260*/  HMMA.16816.F32 R68, R176, R180.reuse, R68 ;  /* 0x000000b4b044723c */ /* 0x084fe20000001844 */
[----:B------:R2:W-:Y:S03]  /*19270*/  @!P0 LDGSTS.E.BYPASS.LTC128B.128 [R231+0x1900], [R124.64], !P5 ;  /* 0x019000007ce78fae */ /* 0x0005e6000e901d48 */
[-C--:B------:R-:W-:Y:S04]  /*19280*/  @!P0 IADD3.X R3, R125, R126.reuse, RZ, P2, !PT ;  /* 0x0000007e7d038210 */ /* 0x080fe800017fe4ff */
[C---:B------:R-:W-:Y:S01]  /*19290*/  HMMA.16816.F32 R72, R184.reuse, R180, R72 ;  /* 0x000000b4b848723c */ /* 0x040fe20000001848 */
[----:B------:R4:W-:Y:S03]  /*192a0*/  @!P0 LDGSTS.E.BYPASS.LTC128B.128 [R231+0x2100], [R2.64], !P5 ;  /* 0x0210000002e78fae */ /* 0x0009e6000e901d48 */
[----:B------:R-:W-:Y:S04]  /*192b0*/  @!P0 IADD3.X R193, R3, R126, RZ, P1, !PT ;  /* 0x0000007e03c18210 */ /* 0x000fe80000ffe4ff */
[-C--:B------:R-:W-:Y:S01]  /*192c0*/  HMMA.16816.F32 R76, R184, R182.reuse, R76 ;  /* 0x000000b6b84c723c */ /* 0x080fe2000000184c */
[----:B------:R2:W-:Y:S02]  /*192d0*/  @!P0 LDGSTS.E.BYPASS.LTC128B.128 [R231+0x2900], [R192.64], !P5 ;  /* 0x02900000c0e78fae */ /* 0x0005e4000e901d48 */
[C---:B------:R-:W-:Y:S02]  /*192e0*/  ISETP.GT.AND P0, PT, R232.reuse, R230, PT ;  /* 0x000000e6e800720c */ /* 0x040fe40003f04270 */
[----:B------:R-:W-:Y:S03]  /*192f0*/  IADD3 R230, R232, -0x1, RZ ;  /* 0xffffffffe8e67810 */ /* 0x000fe60007ffe0ff */
[C---:B------:R-:W-:Y:S01]  /*19300*/  HMMA.16816.F32 R80, R176.reuse, R182, R80 ;  /* 0x000000b6b050723c */ /* 0x040fe20000001850 */
[----:B-1----:R-:W-:Y:S07]  /*19310*/  LDSM.16.M88.4 R196, [R218+0x3100] ;  /* 0x00310000dac4783b */ /* 0x002fee0000000200 */
[-C--:B------:R-:W-:Y:S01]  /*19320*/  HMMA.16816.F32 R84, R176, R188.reuse, R84 ;  /* 0x000000bcb054723c */ /* 0x080fe20000001854 */
[----:B------:R-:W-:Y:S07]  /*19330*/  LDSM.16.M88.4 R200, [R220+0x8100] ;  /* 0x00810000dcc8783b */ /* 0x000fee0000000200 */
[C---:B------:R-:W-:Y:S01]  /*19340*/  HMMA.16816.F32 R88, R184.reuse, R188, R88 ;  /* 0x000000bcb858723c */ /* 0x040fe20000001858 */
[----:B------:R-:W0:Y:S07]  /*19350*/  LDGDEPBAR ;  /* 0x00000000000079af */ /* 0x000e2e0000000000 */
[-C--:B------:R-:W-:Y:S01]  /*19360*/  HMMA.16816.F32 R92, R184, R190.reuse, R92 ;  /* 0x000000beb85c723c */ /* 0x080fe2000000185c */
[----:B--2---:R-:W1:Y:S07]  /*19370*/  LDSM.16.M88.4 R192, [R220+0x6100] ;  /* 0x00610000dcc0783b */ /* 0x004e6e0000000200 */
[----:B------:R-:W-:Y:S01]  /*19380*/  HMMA.16816.F32 R96, R176, R190, R96 ;  /* 0x000000beb060723c */ /* 0x000fe20000001860 */
[----:B------:R-:W2:Y:S08]  /*19390*/  LDSM.16.M88.4 R204, [R218+0x3900] ;  /* 0x00390000dacc783b */ /* 0x000eb00000000200 */
[----:B------:R-:W2:Y:S08]  /*193a0*/  LDSM.16.M88.4 R208, [R218+0x4100] ;  /* 0x00410000dad0783b */ /* 0x000eb00000000200 */
[----:B------:R-:W2:Y:S08]  /*193b0*/  LDSM.16.M88.4 R172, [R218+0x4900] ;  /* 0x00490000daac783b */ /* 0x000eb00000000200 */
[----:B------:R-:W2:Y:S01]  /*193c0*/  LDSM.16.M88.4 R176, [R218+0x5100] ;  /* 0x00510000dab0783b */ /* 0x000ea20000000200 */
[-C--:B-1----:R-:W-:Y:S07]  /*193d0*/  HMMA.16816.F32 R4, R192, R196.reuse, R4 ;  /* 0x000000c4c004723c */ /* 0x082fee0000001804 */
[----:B------:R-:W1:Y:S01]  /*193e0*/  LDSM.16.M88.4 R180, [R218+0x5900] ;  /* 0x00590000dab4783b */ /* 0x000e620000000200 */
[C---:B------:R-:W-:Y:S07]  /*193f0*/  HMMA.16816.F32 R8, R200.reuse, R196, R8 ;  /* 0x000000c4c808723c */ /* 0x040fee0000001808 */
[----:B------:R-:W-:Y:S01]  /*19400*/  LDSM.16.M88.4 R184, [R221+0x6100] ;  /* 0x00610000ddb8783b */ /* 0x000fe20000000200 */
[-C--:B------:R-:W-:Y:S07]  /*19410*/  HMMA.16816.F32 R12, R200, R198.reuse, R12 ;  /* 0x000000c6c80c723c */ /* 0x080fee000000180c */
[----:B------:R-:W1:Y:S01]  /*19420*/  LDSM.16.M88.4 R188, [R217] ;  /* 0x00000000d9bc783b */ /* 0x000e620000000200 */
[C---:B------:R-:W-:Y:S07]  /*19430*/  HMMA.16816.F32 R16, R192.reuse, R198, R16 ;  /* 0x000000c6c010723c */ /* 0x040fee0000001810 */
[----:B------:R-:W-:Y:S01]  /*19440*/  LDSM.16.M88.4 R196, [R217+0x800] ;  /* 0x00080000d9c4783b */ /* 0x000fe20000000200 */
[-C--:B--2---:R-:W-:Y:S08]  /*19450*/  HMMA.16816.F32 R20, R192, R204.reuse, R20 ;  /* 0x000000ccc014723c */ /* 0x084ff00000001814 */
        /* <DEDUP_REMOVED lines=18> */
[----:B------:R-:W2:Y:S07]  /*19580*/  LDSM.16.M88.4 R176, [R217+0x2000] ;  /* 0x00200000d9b0783b */ /* 0x000eae0000000200 */
[-C--:B-1----:R-:W-:Y:S08]  /*19590*/  HMMA.16816.F32 R84, R192, R180.reuse, R84 ;  /* 0x000000b4c054723c */ /* 0x082ff00000001854 */
[C---:B------:R-:W-:Y:S08]  /*195a0*/  HMMA.16816.F32 R88, R200.reuse, R180, R88 ;  /* 0x000000b4c858723c */ /* 0x040ff00000001858 */
[-C--:B------:R-:W-:Y:S08]  /*195b0*/  HMMA.16816.F32 R92, R200, R182.reuse, R92 ;  /* 0x000000b6c85c723c */ /* 0x080ff0000000185c */
[----:B------:R-:W-:Y:S01]  /*195c0*/  HMMA.16816.F32 R96, R192, R182, R96 ;  /* 0x000000b6c060723c */ /* 0x000fe20000001860 */
[----:B------:R-:W1:Y:S01]  /*195d0*/  LDSM.16.M88.4 R180, [R217+0x2800] ;  /* 0x00280000d9b4783b */ /* 0x000e620000000200 */
[----:B------:R-:W-:Y:S06]  /*195e0*/  DEPBAR.LE SB0, 0x0 ;  /* 0x000080000000791a */ /* 0x000fec0000000000 */
[-C--:B------:R-:W-:Y:S01]  /*195f0*/  HMMA.16816.F32 R4, R184, R188.reuse, R4 ;  /* 0x000000bcb804723c */ /* 0x080fe20000001804 */
[----:B------:R-:W-:Y:S07]  /*19600*/  BAR.SYNC.DEFER_BLOCKING 0x0 ;  /* 0x0000000000007b1d */ /* 0x000fee0000010000 */
[C---:B--2---:R-:W-:Y:S08]  /*19610*/  HMMA.16816.F32 R8, R172.reuse, R188, R8 ;  /* 0x000000bcac08723c */ /* 0x044ff00000001808 */
[-C--:B------:R-:W-:Y:S08]  /*19620*/  HMMA.16816.F32 R12, R172, R190.reuse, R12 ;  /* 0x000000beac0c723c */ /* 0x080ff0000000180c */
[C---:B------:R-:W-:Y:S04]  /*19630*/  HMMA.16816.F32 R16, R184.reuse, R190, R16 ;  /* 0x000000beb810723c */ /* 0x040fe80000001810 */
[----:B----4-:R-:W-:Y:S02]  /*19640*/  FMNMX.FTZ R2, R4, R0, !PT ;  /* 0x0000000004027209 */ /* 0x010fe40007810000 */
        /* <DEDUP_REMOVED lines=80> */
[----:B---3--:R-:W1:Y:S01]  /*19b50*/  SHFL.BFLY PT, R129, R126, 0x2, 0x1f ;  /* 0x0c401f007e817f89 */ /* 0x008e6200000e0000 */
        /* <DEDUP_REMOVED lines=30> */
[----:B------:R-:W-:Y:S02]  /*19d40*/  FMNMX.FTZ R124, R47, R124, !PT ;  /* 0x0000007c2f7c7209 */ /* 0x000fe40007810000 */
[----:B--2---:R-:W-:Y:S02]  /*19d50*/  FMNMX.FTZ R3, R3, R125, !PT ;  /* 0x0000007d03037209 */ /* 0x004fe40007810000 */
[----:B------:R-:W-:Y:S03]  /*19d60*/  FMNMX.FTZ R124, R58, R124, !PT ;  /* 0x0000007c3a7c7209 */ /* 0x000fe60007810000 */
[----:B------:R-:W1:Y:S01]  /*19d70*/  SHFL.BFLY PT, R172, R3, 0x1, 0x1f ;  /* 0x0c201f0003ac7f89 */ /* 0x000e6200000e0000 */
[----:B------:R-:W-:Y:S02]  /*19d80*/  FMNMX.FTZ R124, R59, R124, !PT ;  /* 0x0000007c3b7c7209 */ /* 0x000fe40007810000 */
[----:B---3--:R-:W-:Y:S01]  /*19d90*/  FMNMX.FTZ R125, R2, R128, !PT ;  /* 0x00000080027d7209 */ /* 0x008fe20007810000 */
[----:B------:R-:W-:Y:S01]  /*19da0*/  FMUL.FTZ R2, R0, c[0x0][0x2d0] ;  /* 0x0000b40000027a20 */ /* 0x000fe20000410000 */
[----:B------:R-:W-:Y:S03]  /*19db0*/  FMNMX.FTZ R124, R62, R124, !PT ;  /* 0x0000007c3e7c7209 */ /* 0x000fe60007810000 */
[----:B------:R2:W3:Y:S01]  /*19dc0*/  MUFU.EX2 R129, R2 ;  /* 0x0000000200817308 */ /* 0x0004e20000000800 */
[----:B------:R-:W-:Y:S01]  /*19dd0*/  FMNMX.FTZ R124, R63, R124, !PT ;  /* 0x0000007c3f7c7209 */ /* 0x000fe20007810000 */
[----:B------:R-:W-:Y:S03]  /*19de0*/  FMUL.FTZ R176, R125, c[0x0][0x2d0] ;  /* 0x0000b4007db07a20 */ /* 0x000fe60000410000 */
[----:B------:R-:W-:Y:S01]  /*19df0*/  FMNMX.FTZ R124, R74, R124, !PT ;  /* 0x0000007c4a7c7209 */ /* 0x000fe20007810000 */
[--C-:B------:R-:W-:Y:S02]  /*19e00*/  FFMA.FTZ R6, R6, c[0x0][0x2d0], -R176.reuse ;  /* 0x0000b40006067a23 */ /* 0x100fe400000108b0 */
[--C-:B------:R-:W-:Y:S01]  /*19e10*/  FFMA.FTZ R22, R22, c[0x0][0x2d0], -R176.reuse ;  /* 0x0000b40016167a23 */ /* 0x100fe200000108b0 */
[----:B------:R-:W-:Y:S01]  /*19e20*/  FMNMX.FTZ R124, R75, R124, !PT ;  /* 0x0000007c4b7c7209 */ /* 0x000fe20007810000 */
[----:B------:R4:W-:Y:S01]  /*19e30*/  MUFU.EX2 R242, R6 ;  /* 0x0000000600f27308 */ /* 0x0009e20000000800 */
[--C-:B------:R-:W-:Y:S02]  /*19e40*/  FFMA.FTZ R7, R7, c[0x0][0x2d0], -R176.reuse ;  /* 0x0000b40007077a23 */ /* 0x100fe400000108b0 */
        /* <DEDUP_REMOVED lines=8> */
[----:B--2---:R-:W-:Y:S01]  /*19ed0*/  FADD.FTZ R2, -R125, R127 ;  /* 0x0000007f7d027221 */ /* 0x004fe20000010100 */
[----:B------:R-:W-:Y:S01]  /*19ee0*/  FMNMX.FTZ R0, R91, R124, !PT ;  /* 0x0000007c5b007209 */ /* 0x000fe20007810000 */
[--C-:B------:R-:W-:Y:S01]  /*19ef0*/  FFMA.FTZ R19, R19, c[0x0][0x2d0], -R176.reuse ;  /* 0x0000b40013137a23 */ /* 0x100fe200000108b0 */
[----:B-1----:R-:W-:Y:S01]  /*19f00*/  FMNMX.FTZ R124, R3, R172, !PT ;  /* 0x000000ac037c7209 */ /* 0x002fe20007810000 */
[----:B------:R-:W-:Y:S01]  /*19f10*/  FMUL.FTZ R2, R2, c[0x0][0x2d0] ;  /* 0x0000b40002027a20 */ /* 0x000fe20000410000 */
[----:B------:R-:W-:Y:S01]  /*19f20*/  FMNMX.FTZ R0, R94, R0, !PT ;  /* 0x000000005e007209 */ /* 0x000fe20007810000 */
[----:B------:R-:W-:Y:S01]  /*19f30*/  MUFU.EX2 R236, R23 ;  /* 0x0000001700ec7308 */ /* 0x000fe20000000800 */
[--C-:B------:R-:W-:Y:S02]  /*19f40*/  FFMA.FTZ R34, R34, c[0x0][0x2d0], -R176.reuse ;  /* 0x0000b40022227a23 */ /* 0x100fe400000108b0 */
[----:B------:R-:W-:Y:S01]  /*19f50*/  FFMA.FTZ R35, R35, c[0x0][0x2d0], -R176 ;  /* 0x0000b40023237a23 */ /* 0x000fe200000108b0 */
[----:B------:R-:W-:Y:S01]  /*19f60*/  FMNMX.FTZ R0, R95, R0, !PT ;  /* 0x000000005f007209 */ /* 0x000fe20007810000 */
[C---:B---3--:R-:W-:Y:S01]  /*19f70*/  FMUL.FTZ R100, R129.reuse, R100 ;  /* 0x0000006481647220 */ /* 0x048fe20000410000 */
[----:B----4-:R-:W-:Y:S01]  /*19f80*/  @P0 SHF.R.S32.HI R6, RZ, 0x1f, R230 ;  /* 0x0000001fff060819 */ /* 0x010fe200000114e6 */
[C---:B------:R-:W-:Y:S02]  /*19f90*/  FMUL.FTZ R101, R129.reuse, R101 ;  /* 0x0000006581657220 */ /* 0x040fe40000410000 */
[C---:B------:R-:W-:Y:S01]  /*19fa0*/  FMUL.FTZ R112, R129.reuse, R112 ;  /* 0x0000007081707220 */ /* 0x040fe20000410000 */
[----:B------:R1:W2:Y:S01]  /*19fb0*/  MUFU.EX2 R128, R2 ;  /* 0x0000000200807308 */ /* 0x0002a20000000800 */
[----:B------:R-:W3:Y:S01]  /*19fc0*/  SHFL.BFLY PT, R3, R0, 0x2, 0x1f ;  /* 0x0c401f0000037f89 */ /* 0x000ee200000e0000 */
[----:B------:R-:W-:Y:S01]  /*19fd0*/  @P0 IMAD R6, R6, c[0x0][0x1e0], RZ ;  /* 0x0000780006060a24 */ /* 0x000fe200078e02ff */
[----:B------:R-:W-:Y:S01]  /*19fe0*/  @P0 MOV R7, R237 ;  /* 0x000000ed00070202 */ /* 0x000fe20000000f00 */
[C---:B------:R-:W-:Y:S02]  /*19ff0*/  FMUL.FTZ R113, R129.reuse, R113 ;  /* 0x0000007181717220 */ /* 0x040fe40000410000 */
[----:B------:R-:W-:Y:S02]  /*1a000*/  @P0 IMAD R6, R230, c[0x0][0x1e4], R6 ;  /* 0x00007900e6060a24 */ /* 0x000fe400078e0206 */
[C---:B------:R-:W-:Y:S02]  /*1a010*/  FMUL.FTZ R120, R129.reuse, R120 ;  /* 0x0000007881787220 */ /* 0x040fe40000410000 */
[----:B------:R-:W-:Y:S01]  /*1a020*/  MUFU.EX2 R237, R22 ;  /* 0x0000001600ed7308 */ /* 0x000fe20000000800 */
[----:B------:R-:W-:Y:S02]  /*1a030*/  FMUL.FTZ R121, R129, R121 ;  /* 0x0000007981797220 */ /* 0x000fe40000410000 */
[--C-:B------:R-:W-:Y:S02]  /*1a040*/  FFMA.FTZ R54, R54, c[0x0][0x2d0], -R176.reuse ;  /* 0x0000b40036367a23 */ /* 0x100fe400000108b0 */
[--C-:B------:R-:W-:Y:S02]  /*1a050*/  FFMA.FTZ R55, R55, c[0x0][0x2d0], -R176.reuse ;  /* 0x0000b40037377a23 */ /* 0x100fe400000108b0 */
[--C-:B------:R-:W-:Y:S02]  /*1a060*/  FFMA.FTZ R38, R38, c[0x0][0x2d0], -R176.reuse ;  /* 0x0000b40026267a23 */ /* 0x100fe400000108b0 */
[--C-:B------:R-:W-:Y:S01]  /*1a070*/  FFMA.FTZ R39, R39, c[0x0][0x2d0], -R176.reuse ;  /* 0x0000b40027277a23 */ /* 0x100fe200000108b0 */
[----:B------:R2:W-:Y:S01]  /*1a080*/  MUFU.EX2 R250, R18 ;  /* 0x0000001200fa7308 */ /* 0x0005e20000000800 */
[--C-:B------:R-:W-:Y:S02]  /*1a090*/  FFMA.FTZ R50, R50, c[0x0][0x2d0], -R176.reuse ;  /* 0x0000b40032327a23 */ /* 0x100fe400000108b0 */
[----:B------:R-:W-:Y:S02]  /*1a0a0*/  FFMA.FTZ R51, R51, c[0x0][0x2d0], -R176 ;  /* 0x0000b40033337a23 */ /* 0x000fe400000108b0 */
[----:B-1----:R-:W-:Y:S01]  /*1a0b0*/  FADD.FTZ R2, -R124, R130 ;  /* 0x000000827c027221 */ /* 0x002fe20000010100 */
[----:B---3--:R-:W-:Y:S01]  /*1a0c0*/  FMNMX.FTZ R0, R0, R3, !PT ;  /* 0x0000000300007209 */ /* 0x008fe20007810000 */
[----:B------:R-:W-:Y:S02]  /*1a0d0*/  FMUL.FTZ R130, R126, c[0x0][0x2d0] ;  /* 0x0000b4007e827a20 */ /* 0x000fe40000410000 */
[----:B------:R-:W-:Y:S01]  /*1a0e0*/  FMUL.FTZ R2, R2, c[0x0][0x2d0] ;  /* 0x0000b40002027a20 */ /* 0x000fe20000410000 */
[----:B------:R1:W-:Y:S01]  /*1a0f0*/  MUFU.EX2 R252, R19 ;  /* 0x0000001300fc7308 */ /* 0x0003e20000000800 */
[--C-:B------:R-:W-:Y:S02]  /*1a100*/  FFMA.FTZ R20, R20, c[0x0][0x2d0], -R130.reuse ;  /* 0x0000b40014147a23 */ /* 0x100fe40000010882 */
[--C-:B------:R-:W-:Y:S02]  /*1a110*/  FFMA.FTZ R21, R21, c[0x0][0x2d0], -R130.reuse ;  /* 0x0000b40015157a23 */ /* 0x100fe40000010882 */
[--C-:B------:R-:W-:Y:S02]  /*1a120*/  FFMA.FTZ R64, R64, c[0x0][0x2d0], -R130.reuse ;  /* 0x0000b40040407a23 */ /* 0x100fe40000010882 */
[--C-:B------:R-:W-:Y:S02]  /*1a130*/  FFMA.FTZ R65, R65, c[0x0][0x2d0], -R130.reuse ;  /* 0x0000b40041417a23 */ /* 0x100fe40000010882 */
[--C-:B------:R-:W-:Y:S01]  /*1a140*/  FFMA.FTZ R16, R16, c[0x0][0x2d0], -R130.reuse ;  /* 0x0000b40010107a23 */ /* 0x100fe20000010882 */
[----:B------:R3:W4:Y:S01]  /*1a150*/  MUFU.EX2 R127, R2 ;  /* 0x00000002007f7308 */ /* 0x0007220000000800 */
[--C-:B------:R-:W-:Y:S02]  /*1a160*/  FFMA.FTZ R4, R4, c[0x0][0x2d0], -R130.reuse ;  /* 0x0000b40004047a23 */ /* 0x100fe40000010882 */
[--C-:B------:R-:W-:Y:S02]  /*1a170*/  FFMA.FTZ R5, R5, c[0x0][0x2d0], -R130.reuse ;  /* 0x0000b40005057a23 */ /* 0x100fe40000010882 */
[----:B--2---:R-:W-:Y:S02]  /*1a180*/  FMUL.FTZ R18, R128, R146 ;  /* 0x0000009280127220 */ /* 0x004fe40000410000 */
[--C-:B------:R-:W-:Y:S02]  /*1a190*/  FFMA.FTZ R17, R17, c[0x0][0x2d0], -R130.reuse ;  /* 0x0000b40011117a23 */ /* 0x100fe40000010882 */
[--C-:B------:R-:W-:Y:S01]  /*1a1a0*/  FFMA.FTZ R32, R32, c[0x0][0x2d0], -R130.reuse ;  /* 0x0000b40020207a23 */ /* 0x100fe20000010882 */
[----:B------:R-:W-:Y:S01]  /*1a1b0*/  MUFU.EX2 R247, R4 ;  /* 0x0000000400f77308 */ /* 0x000fe20000000800 */
[--C-:B------:R-:W-:Y:S02]  /*1a1c0*/  FFMA.FTZ R33, R33, c[0x0][0x2d0], -R130.reuse ;  /* 0x0000b40021217a23 */ /* 0x100fe40000010882 */
[C---:B------:R-:W-:Y:S02]  /*1a1d0*/  FMUL.FTZ R102, R128.reuse, R102 ;  /* 0x0000006680667220 */ /* 0x040fe40000410000 */
[C---:B-1----:R-:W-:Y:S02]  /*1a1e0*/  FMUL.FTZ R19, R128.reuse, R147 ;  /* 0x0000009380137220 */ /* 0x042fe40000410000 */
[C---:B------:R-:W-:Y:S02]  /*1a1f0*/  FMUL.FTZ R103, R128.reuse, R103 ;  /* 0x0000006780677220 */ /* 0x040fe40000410000 */
[C---:B------:R-:W-:Y:S01]  /*1a200*/  FMUL.FTZ R114, R128.reuse, R114 ;  /* 0x0000007280727220 */ /* 0x040fe20000410000 */
[----:B------:R-:W-:Y:S01]  /*1a210*/  MUFU.EX2 R244, R20 ;  /* 0x0000001400f47308 */ /* 0x000fe20000000800 */
[C---:B------:R-:W-:Y:S02]  /*1a220*/  FMUL.FTZ R115, R128.reuse, R115 ;  /* 0x0000007380737220 */ /* 0x040fe40000410000 */
[C---:B------:R-:W-:Y:S01]  /*1a230*/  FMUL.FTZ R122, R128.reuse, R122 ;  /* 0x0000007a807a7220 */ /* 0x040fe20000410000 */
[----:B---3--:R-:W1:Y:S01]  /*1a240*/  SHFL.BFLY PT, R2, R0, 0x1, 0x1f ;  /* 0x0c201f0000027f89 */ /* 0x008e6200000e0000 */
[C---:B----4-:R-:W-:Y:S02]  /*1a250*/  FMUL.FTZ R104, R127.reuse, R104 ;  /* 0x000000687f687220 */ /* 0x050fe40000410000 */
[C---:B------:R-:W-:Y:S02]  /*1a260*/  FMUL.FTZ R105, R127.reuse, R105 ;  /* 0x000000697f697220 */ /* 0x040fe40000410000 */
[C---:B------:R-:W-:Y:S01]  /*1a270*/  FMUL.FTZ R108, R127.reuse, R108 ;  /* 0x0000006c7f6c7220 */ /* 0x040fe20000410000 */
[----:B------:R-:W-:Y:S01]  /*1a280*/  MUFU.EX2 R249, R5 ;  /* 0x0000000500f97308 */ /* 0x000fe20000000800 */
[C---:B------:R-:W-:Y:S02]  /*1a290*/  FMUL.FTZ R109, R127.reuse, R109 ;  /* 0x0000006d7f6d7220 */ /* 0x040fe40000410000 */
[C---:B------:R-:W-:Y:S02]  /*1a2a0*/  FMUL.FTZ R116, R127.reuse, R116 ;  /* 0x000000747f747220 */ /* 0x040fe40000410000 */
[----:B------:R-:W-:Y:S02]  /*1a2b0*/  FMUL.FTZ R117, R127, R117 ;  /* 0x000000757f757220 */ /* 0x000fe40000410000 */
[----:B------:R-:W-:Y:S02]  /*1a2c0*/  FMUL.FTZ R123, R128, R123 ;  /* 0x0000007b807b7220 */ /* 0x000fe40000410000 */
[--C-:B------:R-:W-:Y:S01]  /*1a2d0*/  FFMA.FTZ R52, R52, c[0x0][0x2d0], -R130.reuse ;  /* 0x0000b40034347a23 */ /* 0x100fe20000010882 */
[----:B------:R-:W-:Y:S01]  /*1a2e0*/  MUFU.EX2 R243, R21 ;  /* 0x0000001500f37308 */ /* 0x000fe20000000800 */
[--C-:B------:R-:W-:Y:S02]  /*1a2f0*/  FFMA.FTZ R53, R53, c[0x0][0x2d0], -R130.reuse ;  /* 0x0000b40035357a23 */ /* 0x100fe40000010882 */
[--C-:B------:R-:W-:Y:S02]  /*1a300*/  FFMA.FTZ R36, R36, c[0x0][0x2d0], -R130.reuse ;  /* 0x0000b40024247a23 */ /* 0x100fe40000010882 */
[--C-:B------:R-:W-:Y:S02]  /*1a310*/  FFMA.FTZ R37, R37, c[0x0][0x2d0], -R130.reuse ;  /* 0x0000b40025257a23 */ /* 0x100fe40000010882 */
[--C-:B------:R-:W-:Y:S01]  /*1a320*/  FFMA.FTZ R48, R48, c[0x0][0x2d0], -R130.reuse ;  /* 0x0000b40030307a23 */ /* 0x100fe20000010882 */
[----:B-1----:R-:W-:Y:S01]  /*1a330*/  FMNMX.FTZ R3, R0, R2, !PT ;  /* 0x0000000200037209 */ /* 0x002fe20007810000 */
[--C-:B------:R-:W-:Y:S01]  /*1a340*/  FFMA.FTZ R49, R49, c[0x0][0x2d0], -R130.reuse ;  /* 0x0000b40031317a23 */ /* 0x100fe20000010882 */
[----:B------:R1:W-:Y:S01]  /*1a350*/  MUFU.EX2 R251, R16 ;  /* 0x0000001000fb7308 */ /* 0x0003e20000000800 */
[----:B------:R-:W-:Y:S02]  /*1a360*/  FFMA.FTZ R97, R97, c[0x0][0x2d0], -R130 ;  /* 0x0000b40061617a23 */ /* 0x000fe40000010882 */
[C---:B------:R-:W-:Y:S02]  /*1a370*/  FADD.FTZ R0, -R3.reuse, R131 ;  /* 0x0000008303007221 */ /* 0x040fe40000010100 */
[----:B------:R-:W-:Y:S02]  /*1a380*/  FMUL.FTZ R131, R124, c[0x0][0x2d0] ;  /* 0x0000b4007c837a20 */ /* 0x000fe40000410000 */
[----:B------:R-:W-:Y:S02]  /*1a390*/  FMUL.FTZ R2, R3, c[0x0][0x2d0] ;  /* 0x0000b40003027a20 */ /* 0x000fe40000410000 */
        /* <DEDUP_REMOVED lines=16> */
[----:B--2---:R-:W-:Y:S02]  /*1a4a0*/  FMUL.FTZ R17, R129, R145 ;  /* 0x0000009181117220 */ /* 0x004fe40000410000 */
[--C-:B------:R-:W-:Y:S02]  /*1a4b0*/  FFMA.FTZ R57, R57, c[0x0][0x2d0], -R131.reuse ;  /* 0x0000b40039397a23 */ /* 0x100fe40000010883 */
[--C-:B------:R-:W-:Y:S01]  /*1a4c0*/  FFMA.FTZ R58, R58, c[0x0][0x2d0], -R2.reuse ;  /* 0x0000b4003a3a7a23 */ /* 0x100fe20000010802 */
[----:B------:R2:W-:Y:S01]  /*1a4d0*/  MUFU.EX2 R246, R12 ;  /* 0x0000000c00f67308 */ /* 0x0005e20000000800 */
[--C-:B------:R-:W-:Y:S02]  /*1a4e0*/  FFMA.FTZ R59, R59, c[0x0][0x2d0], -R2.reuse ;  /* 0x0000b4003b3b7a23 */ /* 0x100fe40000010802 */
[--C-:B------:R-:W-:Y:S01]  /*1a4f0*/  FFMA.FTZ R60, R60, c[0x0][0x2d0], -R131.reuse ;  /* 0x0000b4003c3c7a23 */ /* 0x100fe20000010883 */
[----:B---3--:R-:W-:Y:S01]  /*1a500*/  @P0 SHF.L.U32 R13, R233, 0x5, RZ ;  /* 0x00000005e90d0819 */ /* 0x008fe200000006ff */
[--C-:B------:R-:W-:Y:S02]  /*1a510*/  FFMA.FTZ R61, R61, c[0x0][0x2d0], -R131.reuse ;  /* 0x0000b4003d3d7a23 */ /* 0x100fe40000010883 */
[--C-:B------:R-:W-:Y:S02]  /*1a520*/  FFMA.FTZ R62, R62, c[0x0][0x2d0], -R2.reuse ;  /* 0x0000b4003e3e7a23 */ /* 0x100fe40000010802 */
[--C-:B------:R-:W-:Y:S01]  /*1a530*/  FFMA.FTZ R63, R63, c[0x0][0x2d0], -R2.reuse ;  /* 0x0000b4003f3f7a23 */ /* 0x100fe20000010802 */
[----:B------:R3:W-:Y:S01]  /*1a540*/  MUFU.EX2 R240, R33 ;  /* 0x0000002100f07308 */ /* 0x0007e20000000800 */
[--C-:B------:R-:W-:Y:S02]  /*1a550*/  FFMA.FTZ R11, R11, c[0x0][0x2d0], -R2.reuse ;  /* 0x0000b4000b0b7a23 */ /* 0x100fe40000010802 */
[--C-:B------:R-:W-:Y:S02]  /*1a560*/  FFMA.FTZ R14, R14, c[0x0][0x2d0], -R2.reuse ;  /* 0x0000b4000e0e7a23 */ /* 0x100fe40000010802 */
[----:B-1----:R-:W-:Y:S02]  /*1a570*/  FMUL.FTZ R32, R129, R160 ;  /* 0x000000a081207220 */ /* 0x002fe40000410000 */
[----:B------:R-:W-:Y:S03]  /*1a580*/  @P0 IMAD.WIDE.U32 R4, R230, c[0x0][0x1e0], RZ ;  /* 0x00007800e6040a25 */ /* 0x000fe600078e00ff */
[----:B------:R1:W-:Y:S01]  /*1a590*/  MUFU.EX2 R181, R10 ;  /* 0x0000000a00b57308 */ /* 0x0003e20000000800 */
[--C-:B------:R-:W-:Y:S01]  /*1a5a0*/  FFMA.FTZ R15, R15, c[0x0][0x2d0], -R2.reuse ;  /* 0x0000b4000f0f7a23 */ /* 0x100fe20000010802 */
[----:B------:R-:W-:Y:S01]  /*1a5b0*/  @P0 IADD3 R5, R5, R6, RZ ;  /* 0x0000000605050210 */ /* 0x000fe20007ffe0ff */
[--C-:B------:R-:W-:Y:S01]  /*1a5c0*/  FFMA.FTZ R8, R8, c[0x0][0x2d0], -R131.reuse ;  /* 0x0000b40008087a23 */ /* 0x100fe20000010883 */
[----:B------:R-:W-:Y:S01]  /*1a5d0*/  @P0 MOV R6, R234 ;  /* 0x000000ea00060202 */ /* 0x000fe20000000f00 */
[--C-:B------:R-:W-:Y:S01]  /*1a5e0*/  FFMA.FTZ R25, R25, c[0x0][0x2d0], -R131.reuse ;  /* 0x0000b40019197a23 */ /* 0x100fe20000010883 */
[----:B------:R-:W-:Y:S01]  /*1a5f0*/  MOV R234, 0x5 ;  /* 0x0000000500ea7802 */ /* 0x000fe20000000f00 */
[----:B------:R-:W-:Y:S02]  /*1a600*/  FFMA.FTZ R9, R9, c[0x0][0x2d0], -R131 ;  /* 0x0000b40009097a23 */ /* 0x000fe40000010883 */
[----:B------:R-:W-:Y:S01]  /*1a610*/  FFMA.FTZ R26, R26, c[0x0][0x2d0], -R2 ;  /* 0x0000b4001a1a7a23 */ /* 0x000fe20000010802 */
[----:B------:R-:W-:Y:S01]  /*1a620*/  MUFU.EX2 R183, R14 ;  /* 0x0000000e00b77308 */ /* 0x000fe20000000800 */
[----:B------:R-:W-:Y:S01]  /*1a630*/  @P0 IMAD.WIDE.U32 R6, R4, 0x60, R6 ;  /* 0x0000006004060825 */ /* 0x000fe200078e0006 */
[----:B--2---:R-:W-:Y:S03]  /*1a640*/  @P0 SHF.L.U64.HI R12, R233, R234, c[0x0][0x1e4] ;  /* 0x00007900e90c0619 */ /* 0x004fe600000102ea */
[----:B---3--:R-:W-:Y:S01]  /*1a650*/  FMUL.FTZ R33, R129, R161 ;  /* 0x000000a181217220 */ /* 0x008fe20000410000 */
[----:B------:R-:W-:Y:S01]  /*1a660*/  @P0 LEA R4, P1, R6, c[0x0][0x1c8], 0x1 ;  /* 0x0000720006040a11 */ /* 0x000fe200078208ff */
[--C-:B------:R-:W-:Y:S02]  /*1a670*/  FFMA.FTZ R27, R27, c[0x0][0x2d0], -R2.reuse ;  /* 0x0000b4001b1b7a23 */ /* 0x100fe40000010802 */
[--C-:B------:R-:W-:Y:S01]  /*1a680*/  FFMA.FTZ R28, R28, c[0x0][0x2d0], -R131.reuse ;  /* 0x0000b4001c1c7a23 */ /* 0x100fe20000010883 */
[----:B------:R2:W-:Y:S01]  /*1a690*/  MUFU.EX2 R182, R11 ;  /* 0x0000000b00b67308 */ /* 0x0005e20000000800 */
[----:B------:R-:W-:Y:S02]  /*1a6a0*/  @P0 IMAD R5, R5, 0x60, RZ ;  /* 0x0000006005050824 */ /* 0x000fe400078e02ff */
[----:B------:R-:W-:Y:S01]  /*1a6b0*/  FFMA.FTZ R29, R29, c[0x0][0x2d0], -R131 ;  /* 0x0000b4001d1d7a23 */ /* 0x000fe20000010883 */
[----:B-1----:R-:W-:Y:S01]  /*1a6c0*/  @P0 IADD3 R10, P2, R13, R4, RZ ;  /* 0x000000040d0a0210 */ /* 0x002fe20007f5e0ff */
[----:B------:R-:W-:Y:S01]  /*1a6d0*/  FMUL.FTZ R0, R0, c[0x0][0x2d0] ;  /* 0x0000b40000007a20 */ /* 0x000fe20000410000 */
[----:B------:R-:W-:Y:S01]  /*1a6e0*/  @P0 IADD3 R5, R7, R5, RZ ;  /* 0x0000000507050210 */ /* 0x000fe20007ffe0ff */
[----:B------:R-:W-:Y:S02]  /*1a6f0*/  FFMA.FTZ R30, R30, c[0x0][0x2d0], -R2 ;  /* 0x0000b4001e1e7a23 */ /* 0x000fe40000010802 */
[----:B------:R-:W-:Y:S01]  /*1a700*/  FFMA.FTZ R99, R99, c[0x0][0x2d0], -R176 ;  /* 0x0000b40063637a23 */ /* 0x000fe200000108b0 */
[----:B------:R-:W-:Y:S01]  /*1a710*/  MUFU.EX2 R184, R15 ;  /* 0x0000000f00b87308 */ /* 0x000fe20000000800 */
[----:B------:R-:W-:Y:S01]  /*1a720*/  @P0 LEA.HI.X R5, R6, c[0x0][0x1cc], R5, 0x1, P1 ;  /* 0x0000730006050a11 */ /* 0x000fe200008f0c05 */
[--C-:B------:R-:W-:Y:S02]  /*1a730*/  FFMA.FTZ R93, R93, c[0x0][0x2d0], -R131.reuse ;  /* 0x0000b4005d5d7a23 */ /* 0x100fe40000010883 */
[--C-:B------:R-:W-:Y:S02]  /*1a740*/  FFMA.FTZ R24, R24, c[0x0][0x2d0], -R131.reuse ;  /* 0x0000b40018187a23 */ /* 0x100fe40000010883 */
[----:B------:R1:W-:Y:S01]  /*1a750*/  @P0 LDGSTS.E.BYPASS.LTC128B.128 [R231+0x3100], [R4.64], !P5 ;  /* 0x0310000004e70fae */ /* 0x0003e2000e901d48 */
[----:B------:R-:W-:Y:S02]  /*1a760*/  FFMA.FTZ R31, R31, c[0x0][0x2d0], -R2 ;  /* 0x0000b4001f1f7a23 */ /* 0x000fe40000010802 */
[--C-:B------:R-:W-:Y:S01]  /*1a770*/  FFMA.FTZ R68, R68, c[0x0][0x2d0], -R130.reuse ;  /* 0x0000b40044447a23 */ /* 0x100fe20000010882 */
[----:B------:R3:W-:Y:S01]  /*1a780*/  MUFU.EX2 R238, R8 ;  /* 0x0000000800ee7308 */ /* 0x0007e20000000800 */
[--C-:B------:R-:W-:Y:S02]  /*1a790*/  FFMA.FTZ R69, R69, c[0x0][0x2d0], -R130.reuse ;  /* 0x0000b40045457a23 */ /* 0x100fe40000010882 */
[--C-:B------:R-:W-:Y:S01]  /*1a7a0*/  FFMA.FTZ R80, R80, c[0x0][0x2d0], -R130.reuse ;  /* 0x0000b40050507a23 */ /* 0x100fe20000010882 */
[----:B--2---:R-:W-:Y:S01]  /*1a7b0*/  @P0 IADD3.X R11, R12, R5, RZ, P2, !PT ;  /* 0x000000050c0b0210 */ /* 0x004fe200017fe4ff */
[----:B------:R-:W-:Y:S02]  /*1a7c0*/  FFMA.FTZ R81, R81, c[0x0][0x2d0], -R130 ;  /* 0x0000b40051517a23 */ /* 0x000fe40000010882 */
[--C-:B------:R-:W-:Y:S02]  /*1a7d0*/  FFMA.FTZ R70, R70, c[0x0][0x2d0], -R176.reuse ;  /* 0x0000b40046467a23 */ /* 0x100fe400000108b0 */
[----:B------:R2:W-:Y:S01]  /*1a7e0*/  @P0 LDGSTS.E.BYPASS.LTC128B.128 [R231+0x3900], [R10.64], !P5 ;  /* 0x039000000ae70fae */ /* 0x0005e2000e901d48 */
[----:B------:R4:W-:Y:S01]  /*1a7f0*/  MUFU.EX2 R239, R9 ;  /* 0x0000000900ef7308 */ /* 0x0009e20000000800 */
[--C-:B------:R-:W-:Y:S02]  /*1a800*/  FFMA.FTZ R71, R71, c[0x0][0x2d0], -R176.reuse ;  /* 0x0000b40047477a23 */ /* 0x100fe400000108b0 */
[--C-:B------:R-:W-:Y:S02]  /*1a810*/  FFMA.FTZ R82, R82, c[0x0][0x2d0], -R176.reuse ;  /* 0x0000b40052527a23 */ /* 0x100fe400000108b0 */
[----:B------:R-:W-:Y:S02]  /*1a820*/  FFMA.FTZ R83, R83, c[0x0][0x2d0], -R176 ;  /* 0x0000b40053537a23 */ /* 0x000fe400000108b0 */
[--C-:B------:R-:W-:Y:S02]  /*1a830*/  FFMA.FTZ R74, R74, c[0x0][0x2d0], -R2.reuse ;  /* 0x0000b4004a4a7a23 */ /* 0x100fe40000010802 */
[--C-:B------:R-:W-:Y:S01]  /*1a840*/  FFMA.FTZ R75, R75, c[0x0][0x2d0], -R2.reuse ;  /* 0x0000b4004b4b7a23 */ /* 0x100fe20000010802 */
[----:B------:R-:W2:Y:S01]  /*1a850*/  MUFU.EX2 R0, R0 ;  /* 0x0000000000007308 */ /* 0x000ea20000000800 */
[--C-:B------:R-:W-:Y:S02]  /*1a860*/  FFMA.FTZ R78, R78, c[0x0][0x2d0], -R2.reuse ;  /* 0x0000b4004e4e7a23 */ /* 0x100fe40000010802 */
[----:B------:R-:W-:Y:S01]  /*1a870*/  FFMA.FTZ R79, R79, c[0x0][0x2d0], -R2 ;  /* 0x0000b4004f4f7a23 */ /* 0x000fe20000010802 */
[----:B---3--:R-:W-:Y:S01]  /*1a880*/  @P0 IADD3 R8, P1, R13, R10, RZ ;  /* 0x0000000a0d080210 */ /* 0x008fe20007f3e0ff */
[--C-:B------:R-:W-:Y:S02]  /*1a890*/  FFMA.FTZ R84, R84, c[0x0][0x2d0], -R130.reuse ;  /* 0x0000b40054547a23 */ /* 0x100fe40000010882 */
[--C-:B------:R-:W-:Y:S01]  /*1a8a0*/  FFMA.FTZ R85, R85, c[0x0][0x2d0], -R130.reuse ;  /* 0x0000b40055557a23 */ /* 0x100fe20000010882 */
[C---:B------:R-:W-:Y:S01]  /*1a8b0*/  @P0 IADD3 R6, P3, R13.reuse, R8, RZ ;  /* 0x000000080d060210 */ /* 0x040fe20007f7e0ff */
[----:B------:R-:W-:Y:S01]  /*1a8c0*/  FFMA.FTZ R96, R96, c[0x0][0x2d0], -R130 ;  /* 0x0000b40060607a23 */ /* 0x000fe20000010882 */
[----:B------:R3:W-:Y:S01]  /*1a8d0*/  MUFU.EX2 R210, R25 ;  /* 0x0000001900d27308 */ /* 0x0007e20000000800 */
[--C-:B------:R-:W-:Y:S01]  /*1a8e0*/  FFMA.FTZ R86, R86, c[0x0][0x2d0], -R176.reuse ;  /* 0x0000b40056567a23 */ /* 0x100fe200000108b0 */
[----:B-1----:R-:W-:Y:S01]  /*1a8f0*/  @P0 IADD3 R4, P2, R13, R6, RZ ;  /* 0x000000060d040210 */ /* 0x002fe20007f5e0ff */
[--C-:B------:R-:W-:Y:S01]  /*1a900*/  FFMA.FTZ R87, R87, c[0x0][0x2d0], -R176.reuse ;  /* 0x0000b40057577a23 */ /* 0x100fe200000108b0 */
[----:B----4-:R-:W-:Y:S01]  /*1a910*/  @P0 IADD3.X R9, R12, R11, RZ, P1, !PT ;  /* 0x0000000b0c090210 */ /* 0x010fe20000ffe4ff */
[----:B------:R-:W-:Y:S01]  /*1a920*/  FFMA.FTZ R98, R98, c[0x0][0x2d0], -R176 ;  /* 0x0000b40062627a23 */ /* 0x000fe200000108b0 */
[----:B--2---:R-:W-:Y:S01]  /*1a930*/  @P0 IADD3 R10, P1, R13, R4, RZ ;  /* 0x000000040d0a0210 */ /* 0x004fe20007f3e0ff */
[C---:B------:R-:W-:Y:S01]  /*1a940*/  FMUL.FTZ R13, R127.reuse, R141 ;  /* 0x0000008d7f0d7220 */ /* 0x040fe20000410000 */
[----:B------:R-:W-:Y:S01]  /*1a950*/  @P0 IADD3.X R7, R12, R9, RZ, P3, !PT ;  /* 0x000000090c070210 */ /* 0x000fe20001ffe4ff */
[----:B------:R1:W-:Y:S01]  /*1a960*/  @P0 LDGSTS.E.BYPASS.LTC128B.128 [R231+0x4100], [R8.64], !P5 ;  /* 0x0410000008e70fae */ /* 0x0003e2000e901d48 */
[----:B------:R2:W-:Y:S01]  /*1a970*/  MUFU.EX2 R180, R26 ;  /* 0x0000001a00b47308 */ /* 0x0005e20000000800 */
[--C-:B------:R-:W-:Y:S01]  /*1a980*/  FFMA.FTZ R92, R92, c[0x0][0x2d0], -R131.reuse ;  /* 0x0000b4005c5c7a23 */ /* 0x100fe20000010883 */
[----:B------:R-:W-:Y:S01]  /*1a990*/  @P0 IADD3.X R5, R12, R7, RZ, P2, !PT ;  /* 0x000000070c050210 */ /* 0x000fe200017fe4ff */
[--C-:B------:R-:W-:Y:S01]  /*1a9a0*/  FFMA.FTZ R90, R90, c[0x0][0x2d0], -R2.reuse ;  /* 0x0000b4005a5a7a23 */ /* 0x100fe20000010802 */
[----:B------:R-:W-:Y:S01]  /*1a9b0*/  MOV R130, R124 ;  /* 0x0000007c00827202 */ /* 0x000fe20000000f00 */
[----:B------:R-:W-:Y:S01]  /*1a9c0*/  FMUL.FTZ R14, R0, R142 ;  /* 0x0000008e000e7220 */ /* 0x000fe20000410000 */
[----:B------:R-:W-:Y:S01]  /*1a9d0*/  @P0 IADD3.X R11, R12, R5, RZ, P1, !PT ;  /* 0x000000050c0b0210 */ /* 0x000fe20000ffe4ff */
[----:B------:R4:W-:Y:S01]  /*1a9e0*/  @P0 LDGSTS.E.BYPASS.LTC128B.128 [R231+0x4900], [R6.64], !P5 ;  /* 0x0490000006e70fae */ /* 0x0009e2000e901d48 */
[C---:B------:R-:W-:Y:S02]  /*1a9f0*/  FMUL.FTZ R12, R127.reuse, R140 ;  /* 0x0000008c7f0c7220 */ /* 0x040fe40000410000 */
[C---:B------:R-:W-:Y:S01]  /*1aa00*/  FMUL.FTZ R15, R0.reuse, R143 ;  /* 0x0000008f000f7220 */ /* 0x040fe20000410000 */
[----:B------:R4:W-:Y:S01]  /*1aa10*/  MUFU.EX2 R179, R27 ;  /* 0x0000001b00b37308 */ /* 0x0009e20000000800 */
[C---:B------:R-:W-:Y:S02]  /*1aa20*/  FMUL.FTZ R106, R0.reuse, R106 ;  /* 0x0000006a006a7220 */ /* 0x040fe40000410000 */
[C---:B---3--:R-:W-:Y:S01]  /*1aa30*/  FMUL.FTZ R25, R127.reuse, R153 ;  /* 0x000000997f197220 */ /* 0x048fe20000410000 */
[----:B------:R3:W-:Y:S01]  /*1aa40*/  @P0 LDGSTS.E.BYPASS.LTC128B.128 [R231+0x5100], [R4.64], !P5 ;  /* 0x0510000004e70fae */ /* 0x0007e2000e901d48 */
[C---:B------:R-:W-:Y:S02]  /*1aa50*/  FMUL.FTZ R107, R0.reuse, R107 ;  /* 0x0000006b006b7220 */ /* 0x040fe40000410000 */
[C---:B------:R-:W-:Y:S02]  /*1aa60*/  FMUL.FTZ R110, R0.reuse, R110 ;  /* 0x0000006e006e7220 */ /* 0x040fe40000410000 */
[C---:B------:R-:W-:Y:S01]  /*1aa70*/  FMUL.FTZ R111, R0.reuse, R111 ;  /* 0x0000006f006f7220 */ /* 0x040fe20000410000 */
[----:B------:R3:W3:Y:S01]  /*1aa80*/  MUFU.EX2 R209, R24 ;  /* 0x0000001800d17308 */ /* 0x0006e20000000800 */
[C---:B------:R-:W-:Y:S01]  /*1aa90*/  FMUL.FTZ R118, R0.reuse, R118 ;  /* 0x0000007600767220 */ /* 0x040fe20000410000 */
[----:B------:R3:W-:Y:S01]  /*1aaa0*/  @P0 LDGSTS.E.BYPASS.LTC128B.128 [R231+0x5900], [R10.64], !P5 ;  /* 0x059000000ae70fae */ /* 0x0007e2000e901d48 */
[----:B--2---:R-:W-:Y:S02]  /*1aab0*/  FMUL.FTZ R26, R0, R154 ;  /* 0x0000009a001a7220 */ /* 0x004fe40000410000 */
[----:B-1----:R-:W-:Y:S01]  /*1aac0*/  FMUL.FTZ R8, R127, R136 ;  /* 0x000000887f087220 */ /* 0x002fe20000410000 */
[----:B------:R-:W-:Y:S01]  /*1aad0*/  F2FP.PACK_AB R136, R239, R238 ;  /* 0x000000eeef88723e */ /* 0x000fe200000000ff */
[----:B------:R-:W-:Y:S01]  /*1aae0*/  FMUL.FTZ R9, R127, R137 ;  /* 0x000000897f097220 */ /* 0x000fe20000410000 */
[----:B------:R-:W-:Y:S01]  /*1aaf0*/  F2FP.PACK_AB R137, R182, R181 ;  /* 0x000000b5b689723e */ /* 0x000fe200000000ff */
[----:B------:R-:W-:Y:S01]  /*1ab00*/  FMUL.FTZ R119, R0, R119 ;  /* 0x0000007700777220 */ /* 0x000fe20000410000 */
[----:B------:R-:W1:Y:S01]  /*1ab10*/  LDSM.16.MT88.4 R20, [R213+0x100] ;  /* 0x00010000d514783b */ /* 0x000e620000004200 */
[----:B------:R2:W-:Y:S01]  /*1ab20*/  MUFU.EX2 R211, R28 ;  /* 0x0000001c00d37308 */ /* 0x0005e20000000800 */
[--C-:B------:R-:W-:Y:S02]  /*1ab30*/  FFMA.FTZ R91, R91, c[0x0][0x2d0], -R2.reuse ;  /* 0x0000b4005b5b7a23 */ /* 0x100fe40000010802 */
[C---:B----4-:R-:W-:Y:S01]  /*1ab40*/  FMUL.FTZ R6, R128.reuse, R134 ;  /* 0x0000008680067220 */ /* 0x050fe20000410000 */
[----:B------:R-:W-:Y:S01]  /*1ab50*/  F2FP.PACK_AB R134, R203, R251 ;  /* 0x000000fbcb86723e */ /* 0x000fe200000000ff */
[----:B------:R-:W-:Y:S01]  /*1ab60*/  FMUL.FTZ R7, R128, R135 ;  /* 0x0000008780077220 */ /* 0x000fe20000410000 */
[----:B------:R-:W-:Y:S01]  /*1ab70*/  F2FP.PACK_AB R135, R252, R250 ;  /* 0x000000fafc87723e */ /* 0x000fe200000000ff */
[----:B------:R-:W4:Y:S01]  /*1ab80*/  LDSM.16.MT88.4 R172, [R216+0x100] ;  /* 0x00010000d8ac783b */ /* 0x000f220000004200 */
[C---:B------:R-:W-:Y:S02]  /*1ab90*/  FMUL.FTZ R27, R0.reuse, R155 ;  /* 0x0000009b001b7220 */ /* 0x040fe40000410000 */
[----:B---3--:R-:W-:Y:S01]  /*1aba0*/  FMUL.FTZ R4, R129, R132 ;  /* 0x0000008481047220 */ /* 0x008fe20000410000 */
[----:B------:R-:W-:Y:S01]  /*1abb0*/  F2FP.PACK_AB R132, R249, R247 ;  /* 0x000000f7f984723e */ /* 0x000fe200000000ff */
[----:B------:R-:W-:Y:S01]  /*1abc0*/  FMUL.FTZ R5, R129, R133 ;  /* 0x0000008581057220 */ /* 0x000fe20000410000 */
[----:B------:R-:W-:Y:S01]  /*1abd0*/  F2FP.PACK_AB R133, R245, R242 ;  /* 0x000000f2f585723e */ /* 0x000fe200000000ff */
[----:B------:R-:W-:Y:S01]  /*1abe0*/  MUFU.EX2 R199, R40 ;  /* 0x0000002800c77308 */ /* 0x000fe20000000800 */
[----:B------:R-:W3:Y:S01]  /*1abf0*/  LDSM.16.MT88.4 R140, [R214+0x100] ;  /* 0x00010000d68c783b */ /* 0x000ee20000004200 */
[C---:B------:R-:W-:Y:S01]  /*1ac00*/  FMUL.FTZ R24, R127.reuse, R152 ;  /* 0x000000987f187220 */ /* 0x040fe20000410000 */
[----:B------:R-:W-:Y:S01]  /*1ac10*/  MOV R152, R203 ;  /* 0x000000cb00987202 */ /* 0x000fe20000000f00 */
[----:B------:R-:W-:Y:S01]  /*1ac20*/  FMUL.FTZ R10, R0, R138 ;  /* 0x0000008a000a7220 */ /* 0x000fe20000410000 */
[----:B------:R-:W-:Y:S01]  /*1ac30*/  F2FP.PACK_AB R138, R248, R246 ;  /* 0x000000f6f88a723e */ /* 0x000fe200000000ff */
[----:B------:R-:W-:Y:S01]  /*1ac40*/  FMUL.FTZ R11, R0, R139 ;  /* 0x0000008b000b7220 */ /* 0x000fe20000410000 */
[----:B------:R-:W-:Y:S01]  /*1ac50*/  F2FP.PACK_AB R139, R184, R183 ;  /* 0x000000b7b88b723e */ /* 0x000fe200000000ff */
[--C-:B------:R-:W-:Y:S01]  /*1ac60*/  FFMA.FTZ R94, R94, c[0x0][0x2d0], -R2.reuse ;  /* 0x0000b4005e5e7a23 */ /* 0x100fe20000010802 */
[----:B------:R-:W3:Y:S01]  /*1ac70*/  LDSM.16.MT88.4 R144, [R215+0x100] ;  /* 0x00010000d790783b */ /* 0x000ee20000004200 */
[----:B--2---:R-:W-:Y:S01]  /*1ac80*/  FMUL.FTZ R28, R127, R156 ;  /* 0x0000009c7f1c7220 */ /* 0x004fe20000410000 */
[----:B------:R-:W-:Y:S01]  /*1ac90*/  MUFU.EX2 R200, R41 ;  /* 0x0000002900c87308 */ /* 0x000fe20000000800 */
[----:B------:R-:W-:Y:S02]  /*1aca0*/  FFMA.FTZ R2, R95, c[0x0][0x2d0], -R2 ;  /* 0x0000b4005f027a23 */ /* 0x000fe40000010802 */
[--C-:B------:R-:W-:Y:S02]  /*1acb0*/  FFMA.FTZ R72, R72, c[0x0][0x2d0], -R131.reuse ;  /* 0x0000b40048487a23 */ /* 0x100fe40000010883 */
[--C-:B------:R-:W-:Y:S01]  /*1acc0*/  FFMA.FTZ R73, R73, c[0x0][0x2d0], -R131.reuse ;  /* 0x0000b40049497a23 */ /* 0x100fe20000010883 */
[----:B------:R-:W2:Y:S01]  /*1acd0*/  LDL.LU R153, [R1+0x24] ;  /* 0x0000240001997983 */ /* 0x000ea20000300800 */
[--C-:B------:R-:W-:Y:S02]  /*1ace0*/  FFMA.FTZ R76, R76, c[0x0][0x2d0], -R131.reuse ;  /* 0x0000b4004c4c7a23 */ /* 0x100fe40000010883 */
[--C-:B------:R-:W-:Y:S01]  /*1acf0*/  FFMA.FTZ R77, R77, c[0x0][0x2d0], -R131.reuse ;  /* 0x0000b4004d4d7a23 */ /* 0x100fe20000010883 */
[----:B------:R-:W2:Y:S01]  /*1ad00*/  LDL.LU R154, [R1+0x1c] ;  /* 0x00001c00019a7983 */ /* 0x000ea20000300800 */
[----:B------:R-:W-:Y:S01]  /*1ad10*/  MUFU.EX2 R197, R44 ;  /* 0x0000002c00c57308 */ /* 0x000fe20000000800 */
[--C-:B------:R-:W-:Y:S01]  /*1ad20*/  FFMA.FTZ R88, R88, c[0x0][0x2d0], -R131.reuse ;  /* 0x0000b40058587a23 */ /* 0x100fe20000010883 */
[-C--:B-1----:R-:W-:Y:S01]  /*1ad30*/  HMMA.16816.F32 R4, R132, R20.reuse, R4 ;  /* 0x000000148404723c */ /* 0x082fe20000001804 */
[----:B------:R-:W2:Y:S04]  /*1ad40*/  LDL.LU R155, [R1+0x18] ;  /* 0x00001800019b7983 */ /* 0x000ea80000300800 */
[----:B------:R-:W2:Y:S01]  /*1ad50*/  LDL.LU R156, [R1+0x14] ;  /* 0x00001400019c7983 */ /* 0x000ea20000300800 */
[----:B------:R-:W-:Y:S02]  /*1ad60*/  FFMA.FTZ R89, R89, c[0x0][0x2d0], -R131 ;  /* 0x0000b40059597a23 */ /* 0x000fe40000010883 */
[----:B------:R-:W-:Y:S01]  /*1ad70*/  MUFU.EX2 R198, R45 ;  /* 0x0000002d00c67308 */ /* 0x000fe20000000800 */
[C---:B------:R-:W-:Y:S01]  /*1ad80*/  HMMA.16816.F32 R8, R136.reuse, R20, R8 ;  /* 0x000000148808723c */ /* 0x040fe20000001808 */
[----:B------:R-:W0:Y:S03]  /*1ad90*/  LDGDEPBAR ;  /* 0x00000000000079af */ /* 0x000e260000000000 */
[----:B------:R-:W-:Y:S03]  /*1ada0*/  MOV R131, R3 ;  /* 0x0000000300837202 */ /* 0x000fe60000000f00 */
[C---:B------:R-:W-:Y:S01]  /*1adb0*/  FMUL.FTZ R20, R129.reuse, R148 ;  /* 0x0000009481147220 */ /* 0x040fe20000410000 */
[-C--:B------:R-:W-:Y:S01]  /*1adc0*/  HMMA.16816.F32 R12, R136, R22.reuse, R12 ;  /* 0x00000016880c723c */ /* 0x080fe2000000180c */
[----:B------:R1:W1:Y:S03]  /*1add0*/  MUFU.EX2 R233, R29 ;  /* 0x0000001d00e97308 */ /* 0x0002660000000800 */
[----:B------:R-:W-:Y:S04]  /*1ade0*/  FMUL.FTZ R21, R129, R149 ;  /* 0x0000009581157220 */ /* 0x000fe80000410000 */
[C---:B------:R-:W-:Y:S03]  /*1adf0*/  HMMA.16816.F32 R16, R132.reuse, R22, R16 ;  /* 0x000000168410723c */ /* 0x040fe60000001810 */
[----:B------:R3:W-:Y:S04]  /*1ae00*/  MUFU.EX2 R177, R30 ;  /* 0x0000001e00b17308 */ /* 0x0007e80000000800 */
[C---:B------:R-:W-:Y:S02]  /*1ae10*/  FMUL.FTZ R22, R128.reuse, R150 ;  /* 0x0000009680167220 */ /* 0x040fe40000410000 */
[----:B------:R-:W-:Y:S02]  /*1ae20*/  FMUL.FTZ R23, R128, R151 ;  /* 0x0000009780177220 */ /* 0x000fe40000410000 */
[----:B------:R-:W-:Y:S02]  /*1ae30*/  LDSM.16.MT88.4 R148, [R214+0x900] ;  /* 0x00090000d694783b */ /* 0x000fe40000004200 */
[----:B------:R3:W-:Y:S03]  /*1ae40*/  MUFU.EX2 R178, R31 ;  /* 0x0000001f00b27308 */ /* 0x0007e60000000800 */
[-C--:B----4-:R-:W-:Y:S03]  /*1ae50*/  HMMA.16816.F32 R20, R132, R172.reuse, R20 ;  /* 0x000000ac8414723c */ /* 0x090fe60000001814 */
[----:B-1----:R-:W-:Y:S02]  /*1ae60*/  FMUL.FTZ R29, R127, R157 ;  /* 0x0000009d7f1d7220 */ /* 0x002fe40000410000 */
[----:B------:R-:W4:Y:S02]  /*1ae70*/  LDL R157, [R1] ;  /* 0x00000000019d7983 */ /* 0x000f240000100800 */
[----:B------:R1:W-:Y:S01]  /*1ae80*/  MUFU.EX2 R234, R34 ;  /* 0x0000002200ea7308 */ /* 0x0003e20000000800 */
[C---:B------:R-:W-:Y:S04]  /*1ae90*/  HMMA.16816.F32 R24, R136.reuse, R172, R24 ;  /* 0x000000ac8818723c */ /* 0x040fe80000001818 */
[C---:B---3--:R-:W-:Y:S05]  /*1aea0*/  FMUL.FTZ R30, R0.reuse, R158 ;  /* 0x0000009e001e7220 */ /* 0x048fea0000410000 */
[----:B------:R3:W3:Y:S03]  /*1aeb0*/  MUFU.EX2 R235, R35 ;  /* 0x0000002300eb7308 */ /* 0x0006e60000000800 */
[----:B------:R-:W-:Y:S07]  /*1aec0*/  FMUL.FTZ R31, R0, R159 ;  /* 0x0000009f001f7220 */ /* 0x000fee0000410000 */
[----:B------:R-:W-:Y:S01]  /*1aed0*/  MUFU.EX2 R172, R46 ;  /* 0x0000002e00ac7308 */ /* 0x000fe20000000800 */
[-C--:B------:R-:W-:Y:S03]  /*1aee0*/  HMMA.16816.F32 R28, R136, R174.reuse, R28 ;  /* 0x000000ae881c723c */ /* 0x080fe6000000181c */
[C---:B-1----:R-:W-:Y:S06]  /*1aef0*/  FMUL.FTZ R34, R128.reuse, R162 ;  /* 0x000000a280227220 */ /* 0x042fec0000410000 */
[----:B------:R1:W-:Y:S03]  /*1af00*/  MUFU.EX2 R208, R36 ;  /* 0x0000002400d07308 */ /* 0x0003e60000000800 */
[C---:B---3--:R-:W-:Y:S02]  /*1af10*/  FMUL.FTZ R35, R128.reuse, R163 ;  /* 0x000000a380237220 */ /* 0x048fe40000410000 */
[----:B------:R-:W-:Y:S05]  /*1af20*/  LDSM.16.MT88.4 R160, [R216+0x2900] ;  /* 0x00290000d8a0783b */ /* 0x000fea0000004200 */
[----:B------:R3:W-:Y:S01]  /*1af30*/  MUFU.EX2 R173, R47 ;  /* 0x0000002f00ad7308 */ /* 0x0007e20000000800 */
[C---:B------:R-:W-:Y:S08]  /*1af40*/  HMMA.16816.F32 R32, R132.reuse, R174, R32 ;  /* 0x000000ae8420723c */ /* 0x040ff00000001820 */
[-C--:B------:R-:W-:Y:S01]  /*1af50*/  HMMA.16816.F32 R100, R132, R140.reuse, R100 ;  /* 0x0000008c8464723c */ /* 0x080fe20000001864 */
[----:B------:R3:W2:Y:S03]  /*1af60*/  MUFU.EX2 R207, R37 ;  /* 0x0000002500cf7308 */ /* 0x0006a60000000800 */
[C---:B-1----:R-:W-:Y:S04]  /*1af70*/  FMUL.FTZ R36, R129.reuse, R164 ;  /* 0x000000a481247220 */ /* 0x042fe80000410000 */
[C---:B------:R-:W-:Y:S03]  /*1af80*/  HMMA.16816.F32 R104, R136.reuse, R140, R104 ;  /* 0x0000008c8868723c */ /* 0x040fe60000001868 */
[----:B------:R1:W-:Y:S01]  /*1af90*/  MUFU.EX2 R204, R38 ;  /* 0x0000002600cc7308 */ /* 0x0003e20000000800 */
[----:B---3--:R-:W-:Y:S04]  /*1afa0*/  LDSM.16.MT88.4 R44, [R213+0x1100] ;  /* 0x00110000d52c783b */ /* 0x008fe80000004200 */
[-C--:B------:R-:W-:Y:S05]  /*1afb0*/  HMMA.16816.F32 R108, R136, R142.reuse, R108 ;  /* 0x0000008e886c723c */ /* 0x080fea000000186c */
[----:B------:R3:W2:Y:S03]  /*1afc0*/  MUFU.EX2 R203, R39 ;  /* 0x0000002700cb7308 */ /* 0x0006a60000000800 */
[C---:B------:R-:W-:Y:S01]  /*1afd0*/  HMMA.16816.F32 R112, R132.reuse, R142, R112 ;  /* 0x0000008e8470723c */ /* 0x040fe20000001870 */
[----:B------:R-:W3:Y:S03]  /*1afe0*/  LDSM.16.MT88.4 R140, [R213+0x900] ;  /* 0x00090000d58c783b */ /* 0x000ee60000004200 */
[----:B------:R-:W-:Y:S03]  /*1aff0*/  FMUL.FTZ R37, R129, R165 ;  /* 0x000000a581257220 */ /* 0x000fe60000410000 */
[----:B------:R3:W-:Y:S01]  /*1b000*/  MUFU.EX2 R206, R48 ;  /* 0x0000003000ce7308 */ /* 0x0007e20000000800 */
[C---:B-1----:R-:W-:Y:S09]  /*1b010*/  FMUL.FTZ R38, R128.reuse, R166 ;  /* 0x000000a680267220 */ /* 0x042ff20000410000 */
[----:B------:R1:W-:Y:S01]  /*1b020*/  MUFU.EX2 R205, R49 ;  /* 0x0000003100cd7308 */ /* 0x0003e20000000800 */
[----:B---3--:R-:W-:Y:S09]  /*1b030*/  FMUL.FTZ R39, R128, R167 ;  /* 0x000000a780277220 */ /* 0x008ff20000410000 */
[----:B------:R3:W-:Y:S01]  /*1b040*/  MUFU.EX2 R202, R50 ;  /* 0x0000003200ca7308 */ /* 0x0007e20000000800 */
[-C--:B------:R-:W-:Y:S03]  /*1b050*/  HMMA.16816.F32 R36, R132, R144.reuse, R36 ;  /* 0x000000908424723c */ /* 0x080fe60000001824 */
[C---:B------:R-:W-:Y:S05]  /*1b060*/  FMUL.FTZ R48, R127.reuse, R168 ;  /* 0x000000a87f307220 */ /* 0x040fea0000410000 */
[C---:B------:R-:W-:Y:S01]  /*1b070*/  HMMA.16816.F32 R116, R136.reuse, R144, R116 ;  /* 0x000000908874723c */ /* 0x040fe20000001874 */
[----:B------:R3:W-:Y:S03]  /*1b080*/  MUFU.EX2 R201, R51 ;  /* 0x0000003300c97308 */ /* 0x0007e60000000800 */
[----:B-1----:R-:W-:Y:S07]  /*1b090*/  FMUL.FTZ R49, R127, R169 ;  /* 0x000000a97f317220 */ /* 0x002fee0000410000 */
[----:B------:R-:W-:Y:S01]  /*1b0a0*/  MUFU.EX2 R174, R42 ;  /* 0x0000002a00ae7308 */ /* 0x000fe20000000800 */
[C---:B---3--:R-:W-:Y:S09]  /*1b0b0*/  FMUL.FTZ R50, R0.reuse, R170 ;  /* 0x000000aa00327220 */ /* 0x048ff20000410000 */
[----:B------:R1:W3:Y:S01]  /*1b0c0*/  MUFU.EX2 R175, R43 ;  /* 0x0000002b00af7308 */ /* 0x0002e20000000800 */
[----:B------:R-:W-:Y:S09]  /*1b0d0*/  FMUL.FTZ R51, R0, R171 ;  /* 0x000000ab00337220 */ /* 0x000ff20000410000 */
[----:B------:R-:W-:Y:S01]  /*1b0e0*/  MUFU.EX2 R193, R64 ;  /* 0x0000004000c17308 */ /* 0x000fe20000000800 */
[-C--:B------:R-:W-:Y:S07]  /*1b0f0*/  HMMA.16816.F32 R48, R136, R146.reuse, R48 ;  /* 0x000000928830723c */ /* 0x080fee0000001830 */
[----:B------:R-:W-:Y:S01]  /*1b100*/  F2FP.PACK_AB R136, R210, R209 ;  /* 0x000000d1d288723e */ /* 0x000fe200000000ff */
[----:B------:R-:W-:Y:S01]  /*1b110*/  HMMA.16816.F32 R120, R132, R146, R120 ;  /* 0x000000928478723c */ /* 0x000fe20000001878 */
[----:B------:R-:W3:Y:S01]  /*1b120*/  LDSM.16.MT88.4 R144, [R216+0x900] ;  /* 0x00090000d890783b */ /* 0x000ee20000004200 */
[----:B------:R-:W-:Y:S02]  /*1b130*/  MUFU.EX2 R194, R65 ;  /* 0x0000004100c27308 */ /* 0x000fe40000000800 */
[----:B------:R-:W-:Y:S02]  /*1b140*/  F2FP.PACK_AB R138, R233, R211 ;  /* 0x000000d3e98a723e */ /* 0x000fe400000000ff */
[----:B------:R-:W-:Y:S02]  /*1b150*/  F2FP.PACK_AB R137, R179, R180 ;  /* 0x000000b4b389723e */ /* 0x000fe400000000ff */
[----:B------:R-:W-:Y:S01]  /*1b160*/  F2FP.PACK_AB R132, R243, R244 ;  /* 0x000000f4f384723e */ /* 0x000fe200000000ff */
[----:B-1----:R-:W1:Y:S03]  /*1b170*/  LDSM.16.MT88.4 R40, [R215+0x900] ;  /* 0x00090000d728783b */ /* 0x002e660000004200 */
[----:B------:R-:W-:Y:S01]  /*1b180*/  F2FP.PACK_AB R134, R240, R241 ;  /* 0x000000f1f086723e */ /* 0x000fe200000000ff */
[----:B------:R-:W-:Y:S01]  /*1b190*/  MUFU.EX2 R190, R66 ;  /* 0x0000004200be7308 */ /* 0x000fe20000000800 */
[----:B------:R-:W-:Y:S02]  /*1b1a0*/  F2FP.PACK_AB R133, R236, R237 ;  /* 0x000000edec85723e */ /* 0x000fe400000000ff */
[----:B------:R-:W-:Y:S02]  /*1b1b0*/  F2FP.PACK_AB R135, R235, R234 ;  /* 0x000000eaeb87723e */ /* 0x000fe400000000ff */
[----:B------:R-:W-:Y:S05]  /*1b1c0*/  F2FP.PACK_AB R139, R178, R177 ;  /* 0x000000b1b28b723e */ /* 0x000fea00000000ff */
[-C--:B------:R-:W-:Y:S01]  /*1b1d0*/  HMMA.16816.F32 R4, R132, R140.reuse, R4 ;  /* 0x0000008c8404723c */ /* 0x080fe20000001804 */
[----:B------:R3:W-:Y:S07]  /*1b1e0*/  MUFU.EX2 R189, R67 ;  /* 0x0000004300bd7308 */ /* 0x0007ee0000000800 */
[C---:B------:R-:W-:Y:S03]  /*1b1f0*/  HMMA.16816.F32 R8, R136.reuse, R140, R8 ;  /* 0x0000008c8808723c */ /* 0x040fe60000001808 */
[----:B------:R-:W-:Y:S05]  /*1b200*/  MUFU.EX2 R188, R56 ;  /* 0x0000003800bc7308 */ /* 0x000fea0000000800 */
[-C--:B------:R-:W-:Y:S05]  /*1b210*/  HMMA.16816.F32 R12, R136, R142.reuse, R12 ;  /* 0x0000008e880c723c */ /* 0x080fea000000180c */
[----:B------:R-:W1:Y:S03]  /*1b220*/  MUFU.EX2 R186, R57 ;  /* 0x0000003900ba7308 */ /* 0x000e660000000800 */
[C---:B------:R-:W-:Y:S01]  /*1b230*/  HMMA.16816.F32 R16, R132.reuse, R142, R16 ;  /* 0x0000008e8410723c */ /* 0x040fe20000001810 */
[----:B---3--:R-:W3:Y:S06]  /*1b240*/  LDSM.16.MT88.4 R64, [R216+0x1100] ;  /* 0x00110000d840783b */ /* 0x008eec0000004200 */
[----:B------:R-:W-:Y:S01]  /*1b250*/  MUFU.EX2 R167, R58 ;  /* 0x0000003a00a77308 */ /* 0x000fe20000000800 */
[-C--:B------:R-:W-:Y:S08]  /*1b260*/  HMMA.16816.F32 R20, R132, R144.reuse, R20 ;  /* 0x000000908414723c */ /* 0x080ff00000001814 */
[C---:B------:R-:W-:Y:S01]  /*1b270*/  HMMA.16816.F32 R24, R136.reuse, R144, R24 ;  /* 0x000000908818723c */ /* 0x040fe20000001818 */
[----:B------:R1:W1:Y:S07]  /*1b280*/  MUFU.EX2 R165, R59 ;  /* 0x0000003b00a57308 */ /* 0x00026e0000000800 */
[-C--:B------:R-:W-:Y:S03]  /*1b290*/  HMMA.16816.F32 R28, R136, R146.reuse, R28 ;  /* 0x00000092881c723c */ /* 0x080fe6000000181c */
[----:B------:R-:W-:Y:S05]  /*1b2a0*/  MUFU.EX2 R187, R60 ;  /* 0x0000003c00bb7308 */ /* 0x000fea0000000800 */
[C---:B------:R-:W-:Y:S01]  /*1b2b0*/  HMMA.16816.F32 R32, R132.reuse, R146, R32 ;  /* 0x000000928420723c */ /* 0x040fe20000001820 */
[----:B------:R-:W-:Y:S04]  /*1b2c0*/  LDSM.16.MT88.4 R144, [R213+0x2900] ;  /* 0x00290000d590783b */ /* 0x000fe80000004200 */
[----:B------:R-:W-:Y:S03]  /*1b2d0*/  MUFU.EX2 R185, R61 ;  /* 0x0000003d00b97308 */ /* 0x000fe60000000800 */
[-C--:B------:R-:W-:Y:S01]  /*1b2e0*/  HMMA.16816.F32 R100, R132, R148.reuse, R100 ;  /* 0x000000948464723c */ /* 0x080fe20000001864 */
[----:B-1----:R-:W-:Y:S06]  /*1b2f0*/  LDSM.16.MT88.4 R56, [R213+0x1900] ;  /* 0x00190000d538783b */ /* 0x002fec0000004200 */
[----:B------:R-:W-:Y:S01]  /*1b300*/  MUFU.EX2 R166, R62 ;  /* 0x0000003e00a67308 */ /* 0x000fe20000000800 */
[C---:B------:R-:W-:Y:S04]  /*1b310*/  HMMA.16816.F32 R104, R136.reuse, R148, R104 ;  /* 0x000000948868723c */ /* 0x040fe80000001868 */
[----:B--2---:R-:W-:Y:S02]  /*1b320*/  FFMA.FTZ R0, R0, R153, R181 ;  /* 0x0000009900007223 */ /* 0x004fe400000100b5 */
[----:B------:R-:W-:Y:S02]  /*1b330*/  FFMA.FTZ R127, R127, R154, R238 ;  /* 0x0000009a7f7f7223 */ /* 0x000fe400000100ee */
[-C--:B------:R-:W-:Y:S01]  /*1b340*/  HMMA.16816.F32 R108, R136, R150.reuse, R108 ;  /* 0x00000096886c723c */ /* 0x080fe2000000186c */
[----:B------:R1:W-:Y:S03]  /*1b350*/  MUFU.EX2 R164, R63 ;  /* 0x0000003f00a47308 */ /* 0x0003e60000000800 */
[----:B------:R-:W-:Y:S02]  /*1b360*/  FADD.FTZ R0, R182, R0 ;  /* 0x00000000b6007221 */ /* 0x000fe40000010000 */
[----:B------:R-:W-:Y:S02]  /*1b370*/  FFMA.FTZ R128, R128, R155, R242 ;  /* 0x0000009b80807223 */ /* 0x000fe400000100f2 */
[C---:B------:R-:W-:Y:S03]  /*1b380*/  HMMA.16816.F32 R112, R132.reuse, R150, R112 ;  /* 0x000000968470723c */ /* 0x040fe60000001870 */
[----:B------:R2:W-:Y:S01]  /*1b390*/  MUFU.EX2 R195, R52 ;  /* 0x0000003400c37308 */ /* 0x0005e20000000800 */
[----:B------:R-:W-:Y:S02]  /*1b3a0*/  FADD.FTZ R0, R183, R0 ;  /* 0x00000000b7007221 */ /* 0x000fe40000010000 */
[----:B------:R-:W-:Y:S02]  /*1b3b0*/  FFMA.FTZ R129, R129, R156, R247 ;  /* 0x0000009c81817223 */ /* 0x000fe400000100f7 */
[-C--:B------:R-:W-:Y:S05]  /*1b3c0*/  HMMA.16816.F32 R36, R132, R40.reuse, R36 ;  /* 0x000000288424723c */ /* 0x080fea0000001824 */
[----:B------:R3:W3:Y:S03]  /*1b3d0*/  MUFU.EX2 R196, R53 ;  /* 0x0000003500c47308 */ /* 0x0006e60000000800 */
[C---:B------:R-:W-:Y:S01]  /*1b3e0*/  HMMA.16816.F32 R116, R136.reuse, R40, R116 ;  /* 0x000000288874723c */ /* 0x040fe20000001874 */
[----:B-1----:R-:W-:Y:S06]  /*1b3f0*/  LDSM.16.MT88.4 R60, [R214+0x1900] ;  /* 0x00190000d63c783b */ /* 0x002fec0000004200 */
[----:B------:R1:W-:Y:S01]  /*1b400*/  MUFU.EX2 R192, R54 ;  /* 0x0000003600c07308 */ /* 0x0003e20000000800 */
[-C--:B------:R-:W-:Y:S04]  /*1b410*/  HMMA.16816.F32 R48, R136, R42.reuse, R48 ;  /* 0x0000002a8830723c */ /* 0x080fe80000001830 */
[----:B--2---:R-:W-:Y:S02]  /*1b420*/  F2FP.PACK_AB R52, R200, R199 ;  /* 0x000000c7c834723e */ /* 0x004fe400000000ff */
[----:B------:R-:W-:Y:S02]  /*1b430*/  F2FP.PACK_AB R40, R207, R208 ;  /* 0x000000d0cf28723e */ /* 0x000fe400000000ff */
[----:B------:R-:W-:Y:S01]  /*1b440*/  HMMA.16816.F32 R120, R132, R42, R120 ;  /* 0x0000002a8478723c */ /* 0x000fe20000001878 */
[----:B------:R2:W2:Y:S01]  /*1b450*/  MUFU.EX2 R191, R55 ;  /* 0x0000003700bf7308 */ /* 0x0004a20000000800 */
[----:B------:R-:W2:Y:S02]  /*1b460*/  LDSM.16.MT88.4 R132, [R214+0x1100] ;  /* 0x00110000d684783b */ /* 0x000ea40000004200 */
[----:B------:R-:W-:Y:S02]  /*1b470*/  F2FP.PACK_AB R41, R203, R204 ;  /* 0x000000cccb29723e */ /* 0x000fe400000000ff */
[----:B---3--:R-:W-:Y:S02]  /*1b480*/  F2FP.PACK_AB R53, R175, R174 ;  /* 0x000000aeaf35723e */ /* 0x008fe400000000ff */
[----:B------:R-:W-:Y:S02]  /*1b490*/  F2FP.PACK_AB R42, R205, R206 ;  /* 0x000000cecd2a723e */ /* 0x000fe400000000ff */
[----:B----4-:R-:W-:Y:S01]  /*1b4a0*/  ISETP.GT.AND P0, PT, R232, R157, PT ;  /* 0x0000009de800720c */ /* 0x010fe20003f04270 */
[----:B------:R-:W-:Y:S01]  /*1b4b0*/  MUFU.EX2 R97, R97 ;  /* 0x0000006100617308 */ /* 0x000fe20000000800 */
[----:B------:R-:W-:Y:S02]  /*1b4c0*/  F2FP.PACK_AB R43, R201, R202 ;  /* 0x000000cac92b723e */ /* 0x000fe400000000ff */
[----:B------:R-:W-:Y:S02]  /*1b4d0*/  MOV R232, R230 ;  /* 0x000000e600e87202 */ /* 0x000fe40000000f00 */
[----:B-1----:R-:W-:Y:S03]  /*1b4e0*/  F2FP.PACK_AB R54, R198, R197 ;  /* 0x000000c5c636723e */ /* 0x002fe600000000ff */
[-C--:B------:R-:W-:Y:S02]  /*1b4f0*/  HMMA.16816.F32 R4, R40, R44.reuse, R4 ;  /* 0x0000002c2804723c */ /* 0x080fe40000001804 */
[----:B------:R-:W-:Y:S03]  /*1b500*/  MUFU.EX2 R99, R99 ;  /* 0x0000006300637308 */ /* 0x000fe60000000800 */
[----:B--2---:R-:W-:Y:S07]  /*1b510*/  F2FP.PACK_AB R55, R173, R172 ;  /* 0x000000acad37723e */ /* 0x004fee00000000ff */
        /* <DEDUP_REMOVED lines=10> */
[----:B------:R-:W-:Y:S01]  /*1b5c0*/  MUFU.EX2 R81, R81 ;  /* 0x0000005100517308 */ /* 0x000fe20000000800 */
[-C--:B------:R-:W-:Y:S08]  /*1b5d0*/  HMMA.16816.F32 R28, R52, R66.reuse, R28 ;  /* 0x00000042341c723c */ /* 0x080ff0000000181c */
[C---:B------:R-:W-:Y:S01]  /*1b5e0*/  HMMA.16816.F32 R32, R40.reuse, R66, R32 ;  /* 0x000000422820723c */ /* 0x040fe20000001820 */
[----:B------:R-:W-:Y:S01]  /*1b5f0*/  LDSM.16.MT88.4 R64, [R214+0x2100] ;  /* 0x00210000d640783b */ /* 0x000fe20000004200 */
        /* <DEDUP_REMOVED lines=15> */
[----:B------:R-:W-:Y:S03]  /*1b6f0*/  F2FP.PACK_AB R45, R165, R167 ;  /* 0x000000a7a52d723e */ /* 0x000fe600000000ff */
        /* <DEDUP_REMOVED lines=8> */
[----:B------:R-:W-:Y:S02]  /*1b780*/  F2FP.PACK_AB R47, R164, R166 ;  /* 0x000000a6a42f723e */ /* 0x000fe400000000ff */
[----:B------:R-:W-:Y:S01]  /*1b790*/  MUFU.EX2 R87, R87 ;  /* 0x0000005700577308 */ /* 0x000fe20000000800 */
[-C--:B------:R-:W-:Y:S08]  /*1b7a0*/  HMMA.16816.F32 R4, R40, R56.reuse, R4 ;  /* 0x000000382804723c */ /* 0x080ff00000001804 */
[C---:B------:R-:W-:Y:S01]  /*1b7b0*/  HMMA.16816.F32 R8, R44.reuse, R56, R8 ;  /* 0x000000382c08723c */ /* 0x040fe20000001808 */
[----:B------:R-:W-:Y:S07]  /*1b7c0*/  MUFU.EX2 R98, R98 ;  /* 0x0000006200627308 */ /* 0x000fee0000000800 */
[-C--:B------:R-:W-:Y:S03]  /*1b7d0*/  HMMA.16816.F32 R12, R44, R58.reuse, R12 ;  /* 0x0000003a2c0c723c */ /* 0x080fe6000000180c */
[----:B------:R-:W2:Y:S05]  /*1b7e0*/  MUFU.EX2 R92, R92 ;  /* 0x0000005c005c7308 */ /* 0x000eaa0000000800 */
[C---:B------:R-:W-:Y:S01]  /*1b7f0*/  HMMA.16816.F32 R16, R40.reuse, R58, R16 ;  /* 0x0000003a2810723c */ /* 0x040fe20000001810 */
[----:B------:R-:W3:Y:S04]  /*1b800*/  LDSM.16.MT88.4 R56, [R215+0x1900] ;  /* 0x00190000d738783b */ /* 0x000ee80000004200 */
[----:B------:R-:W-:Y:S03]  /*1b810*/  MUFU.EX2 R91, R91 ;  /* 0x0000005b005b7308 */ /* 0x000fe60000000800 */
[-C--:B-1----:R-:W-:Y:S07]  /*1b820*/  HMMA.16816.F32 R20, R40, R52.reuse, R20 ;  /* 0x000000342814723c */ /* 0x082fee0000001814 */
[----:B------:R-:W-:Y:S01]  /*1b830*/  MUFU.EX2 R94, R94 ;  /* 0x0000005e005e7308 */ /* 0x000fe20000000800 */
[C---:B------:R-:W-:Y:S04]  /*1b840*/  HMMA.16816.F32 R24, R44.reuse, R52, R24 ;  /* 0x000000342c18723c */ /* 0x040fe80000001818 */
[----:B--2---:R-:W-:Y:S04]  /*1b850*/  F2FP.PACK_AB R170, R93, R92 ;  /* 0x0000005c5daa723e */ /* 0x004fe800000000ff */
[-C--:B------:R-:W-:Y:S01]  /*1b860*/  HMMA.16816.F32 R28, R44, R54.reuse, R28 ;  /* 0x000000362c1c723c */ /* 0x080fe2000000181c */
[----:B------:R-:W-:Y:S07]  /*1b870*/  MUFU.EX2 R72, R72 ;  /* 0x0000004800487308 */ /* 0x000fee0000000800 */
[C---:B------:R-:W-:Y:S01]  /*1b880*/  HMMA.16816.F32 R32, R40.reuse, R54, R32 ;  /* 0x000000362820723c */ /* 0x040fe20000001820 */
[----:B------:R-:W1:Y:S02]  /*1b890*/  LDSM.16.MT88.4 R52, [R213+0x2100] ;  /* 0x00210000d534783b */ /* 0x000e640000004200 */
[----:B------:R-:W2:Y:S05]  /*1b8a0*/  MUFU.EX2 R73, R73 ;  /* 0x0000004900497308 */ /* 0x000eaa0000000800 */
[-C--:B------:R-:W-:Y:S05]  /*1b8b0*/  HMMA.16816.F32 R100, R40, R60.reuse, R100 ;  /* 0x0000003c2864723c */ /* 0x080fea0000001864 */
[----:B------:R-:W-:Y:S03]  /*1b8c0*/  MUFU.EX2 R76, R76 ;  /* 0x0000004c004c7308 */ /* 0x000fe60000000800 */
[C---:B------:R-:W-:Y:S07]  /*1b8d0*/  HMMA.16816.F32 R104, R44.reuse, R60, R104 ;  /* 0x0000003c2c68723c */ /* 0x040fee0000001868 */
[----:B------:R-:W4:Y:S01]  /*1b8e0*/  MUFU.EX2 R77, R77 ;  /* 0x0000004d004d7308 */ /* 0x000f220000000800 */
[-C--:B------:R-:W-:Y:S08]  /*1b8f0*/  HMMA.16816.F32 R108, R44, R62.reuse, R108 ;  /* 0x0000003e2c6c723c */ /* 0x080ff0000000186c */
[C---:B------:R-:W-:Y:S01]  /*1b900*/  HMMA.16816.F32 R112, R40.reuse, R62, R112 ;  /* 0x0000003e2870723c */ /* 0x040fe20000001870 */
[----:B------:R-:W1:Y:S01]  /*1b910*/  LDSM.16.MT88.4 R60, [R216+0x2100] ;  /* 0x00210000d83c783b */ /* 0x000e620000004200 */
[----:B------:R-:W-:Y:S06]  /*1b920*/  MUFU.EX2 R74, R74 ;  /* 0x0000004a004a7308 */ /* 0x000fec0000000800 */
[-C--:B---3--:R-:W-:Y:S04]  /*1b930*/  HMMA.16816.F32 R36, R40, R56.reuse, R36 ;  /* 0x000000382824723c */ /* 0x088fe80000001824 */
[----:B------:R-:W3:Y:S04]  /*1b940*/  MUFU.EX2 R75, R75 ;  /* 0x0000004b004b7308 */ /* 0x000ee80000000800 */
[C---:B------:R-:W-:Y:S06]  /*1b950*/  HMMA.16816.F32 R116, R44.reuse, R56, R116 ;  /* 0x000000382c74723c */ /* 0x040fec0000001874 */
[----:B------:R-:W-:Y:S02]  /*1b960*/  MUFU.EX2 R78, R78 ;  /* 0x0000004e004e7308 */ /* 0x000fe40000000800 */
[-C--:B------:R-:W-:Y:S07]  /*1b970*/  HMMA.16816.F32 R48, R44, R58.reuse, R48 ;  /* 0x0000003a2c30723c */ /* 0x080fee0000001830 */
[----:B--2---:R-:W-:Y:S01]  /*1b980*/  F2FP.PACK_AB R44, R73, R72 ;  /* 0x00000048492c723e */ /* 0x004fe200000000ff */
[----:B------:R-:W-:Y:S01]  /*1b990*/  HMMA.16816.F32 R120, R40, R58, R120 ;  /* 0x0000003a2878723c */ /* 0x000fe20000001878 */
[----:B------:R-:W2:Y:S01]  /*1b9a0*/  MUFU.EX2 R79, R79 ;  /* 0x0000004f004f7308 */ /* 0x000ea20000000800 */
[----:B------:R-:W2:Y:S02]  /*1b9b0*/  LDSM.16.MT88.4 R56, [R215+0x2100] ;  /* 0x00210000d738783b */ /* 0x000ea40000004200 */
[----:B----4-:R-:W-:Y:S02]  /*1b9c0*/  F2FP.PACK_AB R46, R77, R76 ;  /* 0x0000004c4d2e723e */ /* 0x010fe400000000ff */
[----:B---3--:R-:W-:Y:S02]  /*1b9d0*/  F2FP.PACK_AB R45, R75, R74 ;  /* 0x0000004a4b2d723e */ /* 0x008fe400000000ff */
[----:B------:R-:W-:Y:S03]  /*1b9e0*/  F2FP.PACK_AB R40, R69, R68 ;  /* 0x000000444528723e */ /* 0x000fe600000000ff */
[----:B------:R-:W-:Y:S01]  /*1b9f0*/  MUFU.EX2 R88, R88 ;  /* 0x0000005800587308 */ /* 0x000fe20000000800 */
[----:B------:R-:W-:Y:S02]  /*1ba00*/  F2FP.PACK_AB R42, R81, R80 ;  /* 0x00000050512a723e */ /* 0x000fe400000000ff */
[----:B------:R-:W-:Y:S02]  /*1ba10*/  F2FP.PACK_AB R41, R71, R70 ;  /* 0x000000464729723e */ /* 0x000fe400000000ff */
[----:B------:R-:W-:Y:S05]  /*1ba20*/  F2FP.PACK_AB R43, R83, R82 ;  /* 0x00000052532b723e */ /* 0x000fea00000000ff */
[----:B------:R-:W3:Y:S02]  /*1ba30*/  MUFU.EX2 R89, R89 ;  /* 0x0000005900597308 */ /* 0x000ee40000000800 */
[-C--:B-1----:R-:W-:Y:S03]  /*1ba40*/  HMMA.16816.F32 R4, R40, R52.reuse, R4 ;  /* 0x000000342804723c */ /* 0x082fe60000001804 */
[----:B--2---:R-:W-:Y:S05]  /*1ba50*/  F2FP.PACK_AB R47, R79, R78 ;  /* 0x0000004e4f2f723e */ /* 0x004fea00000000ff */
[----:B------:R-:W1:Y:S02]  /*1ba60*/  MUFU.EX2 R90, R90 ;  /* 0x0000005a005a7308 */ /* 0x000e640000000800 */
[C---:B------:R-:W-:Y:S08]  /*1ba70*/  HMMA.16816.F32 R8, R44.reuse, R52, R8 ;  /* 0x000000342c08723c */ /* 0x040ff00000001808 */
[-C--:B------:R-:W-:Y:S01]  /*1ba80*/  HMMA.16816.F32 R12, R44, R54.reuse, R12 ;  /* 0x000000362c0c723c */ /* 0x080fe2000000180c */
[----:B------:R-:W2:Y:S03]  /*1ba90*/  MUFU.EX2 R52, R2 ;  /* 0x0000000200347308 */ /* 0x000ea60000000800 */
[----:B---3--:R-:W-:Y:S04]  /*1baa0*/  F2FP.PACK_AB R168, R89, R88 ;  /* 0x0000005859a8723e */ /* 0x008fe800000000ff */
[C---:B------:R-:W-:Y:S04]  /*1bab0*/  HMMA.16816.F32 R16, R40.reuse, R54, R16 ;  /* 0x000000362810723c */ /* 0x040fe80000001810 */
[----:B-1----:R-:W-:Y:S04]  /*1bac0*/  F2FP.PACK_AB R169, R91, R90 ;  /* 0x0000005a5ba9723e */ /* 0x002fe800000000ff */
[-C--:B------:R-:W-:Y:S08]  /*1bad0*/  HMMA.16816.F32 R20, R40, R60.reuse, R20 ;  /* 0x0000003c2814723c */ /* 0x080ff00000001814 */
[C---:B------:R-:W-:Y:S04]  /*1bae0*/  HMMA.16816.F32 R24, R44.reuse, R60, R24 ;  /* 0x0000003c2c18723c */ /* 0x040fe80000001818 */
[----:B--2---:R-:W-:Y:S01]  /*1baf0*/  F2FP.PACK_AB R171, R52, R94 ;  /* 0x0000005e34ab723e */ /* 0x004fe200000000ff */
[----:B------:R-:W-:Y:S01]  /*1bb00*/  FADD.FTZ R2, R239, R127 ;  /* 0x0000007fef027221 */ /* 0x000fe20000010000 */
[----:B------:R-:W-:Y:S02]  /*1bb10*/  MOV R127, R125 ;  /* 0x0000007d007f7202 */ /* 0x000fe40000000f00 */
[-C--:B------:R-:W-:Y:S04]  /*1bb20*/  HMMA.16816.F32 R28, R44, R62.reuse, R28 ;  /* 0x0000003e2c1c723c */ /* 0x080fe8000000181c */
[----:B------:R-:W-:Y:S04]  /*1bb30*/  FADD.FTZ R2, R246, R2 ;  /* 0x00000002f6027221 */ /* 0x000fe80000010000 */
[C---:B------:R-:W-:Y:S08]  /*1bb40*/  HMMA.16816.F32 R32, R40.reuse, R62, R32 ;  /* 0x0000003e2820723c */ /* 0x040ff00000001820 */
[-C--:B------:R-:W-:Y:S08]  /*1bb50*/  HMMA.16816.F32 R100, R40, R64.reuse, R100 ;  /* 0x000000402864723c */ /* 0x080ff00000001864 */
[C---:B------:R-:W-:Y:S08]  /*1bb60*/  HMMA.16816.F32 R104, R44.reuse, R64, R104 ;  /* 0x000000402c68723c */ /* 0x040ff00000001868 */
[-C--:B------:R-:W-:Y:S08]  /*1bb70*/  HMMA.16816.F32 R108, R44, R66.reuse, R108 ;  /* 0x000000422c6c723c */ /* 0x080ff0000000186c */
[C---:B------:R-:W-:Y:S08]  /*1bb80*/  HMMA.16816.F32 R112, R40.reuse, R66, R112 ;  /* 0x000000422870723c */ /* 0x040ff00000001870 */
[-C--:B------:R-:W-:Y:S08]  /*1bb90*/  HMMA.16816.F32 R36, R40, R56.reuse, R36 ;  /* 0x000000382824723c */ /* 0x080ff00000001824 */
[C---:B------:R-:W-:Y:S08]  /*1bba0*/  HMMA.16816.F32 R116, R44.reuse, R56, R116 ;  /* 0x000000382c74723c */ /* 0x040ff00000001874 */
[-C--:B------:R-:W-:Y:S07]  /*1bbb0*/  HMMA.16816.F32 R48, R44, R58.reuse, R48 ;  /* 0x0000003a2c30723c */ /* 0x080fee0000001830 */
[----:B------:R-:W-:Y:S01]  /*1bbc0*/  FADD.FTZ R44, R249, R129 ;  /* 0x00000081f92c7221 */ /* 0x000fe20000010000 */
[----:B------:R-:W-:Y:S04]  /*1bbd0*/  HMMA.16816.F32 R120, R40, R58, R120 ;  /* 0x0000003a2878723c */ /* 0x000fe80000001878 */
[----:B------:R-:W-:Y:S02]  /*1bbe0*/  FADD.FTZ R44, R251, R44 ;  /* 0x0000002cfb2c7221 */ /* 0x000fe40000010000 */
[----:B------:R-:W-:Y:S01]  /*1bbf0*/  FADD.FTZ R45, R245, R128 ;  /* 0x00000080f52d7221 */ /* 0x000fe20000010000 */
[----:B------:R-:W-:Y:S02]  /*1bc00*/  F2FP.PACK_AB R40, R85, R84 ;  /* 0x000000545528723e */ /* 0x000fe400000000ff */
[----:B------:R-:W-:Y:S03]  /*1bc10*/  F2FP.PACK_AB R42, R97, R96 ;  /* 0x00000060612a723e */ /* 0x000fe600000000ff */
[----:B------:R-:W-:Y:S01]  /*1bc20*/  FADD.FTZ R45, R250, R45 ;  /* 0x0000002dfa2d7221 */ /* 0x000fe20000010000 */
[----:B------:R-:W-:Y:S02]  /*1bc30*/  F2FP.PACK_AB R41, R87, R86 ;  /* 0x000000565729723e */ /* 0x000fe400000000ff */
[----:B------:R-:W-:Y:S07]  /*1bc40*/  F2FP.PACK_AB R43, R99, R98 ;  /* 0x00000062632b723e */ /* 0x000fee00000000ff */
[-C--:B------:R-:W-:Y:S01]  /*1bc50*/  HMMA.16816.F32 R132, R40, R144.reuse, R4 ;  /* 0x000000902884723c */ /* 0x080fe20000001804 */
[----:B------:R-:W1:Y:S07]  /*1bc60*/  LDSM.16.MT88.4 R4, [R214+0x2900] ;  /* 0x00290000d604783b */ /* 0x000e6e0000004200 */
        /* <DEDUP_REMOVED lines=23> */
[----:B------:R-:W2:Y:S03]  /*1bde0*/  LDSM.16.MT88.4 R8, [R215+0x2900] ;  /* 0x00290000d708783b */ /* 0x000ea60000004200 */
        /* <DEDUP_REMOVED lines=82> */
.L_x_459:
[----:B------:R-:W2:Y:S02]  /*1c310*/  LDL R2, [R1+0x4] ;  /* 0x0000040001027983 */ /* 0x000ea40000100800 */
[----:B--2---:R-:W-:-:S13]  /*1c320*/  ISETP.GE.AND P0, PT, R230, R2, PT ;  /* 0x00000002e600720c */ /* 0x004fda0003f06270 */
[----:B------:R-:W-:Y:S05]  /*1c330*/  @!P0 BRA `(.L_x_461) ;  /* 0x00005ca000008947 */ /* 0x000fea0003800000 */
[----:B------:R-:W2:Y:S01]  /*1c340*/  LDL.LU.64 R6, [R1+0x50] ;  /* 0x0000500001067983 */ /* 0x000ea20000300a00 */
[----:B------:R-:W-:Y:S02]  /*1c350*/  UMOV UR10, 0x60 ;  /* 0x00000060000a7882 */ /* 0x000fe40000000000 */
[----:B------:R-:W-:Y:S01]  /*1c360*/  ULDC.64 UR4, c[0x0][0x208] ;  /* 0x0000820000047ab9 */ /* 0x000fe20000000a00 */
[----:B-1----:R-:W3:Y:S04]  /*1c370*/  LDL.LU.64 R4, [R1+0x58] ;  /* 0x0000580001047983 */ /* 0x002ee80000300a00 */
[----:B------:R-:W4:Y:S01]  /*1c380*/  LDL R2, [R1+0x60] ;  /* 0x0000600001027983 */ /* 0x000f220000100800 */
[----:B------:R-:W-:Y:S01]  /*1c390*/  MOV R8, c[0x0][0x2c4] ;  /* 0x0000b10000087a02 */ /* 0x000fe20000000f00 */
[----:B------:R-:W-:Y:S01]  /*1c3a0*/  UIMAD.WIDE.U32 UR12, UR10, UR4, URZ ;  /* 0x000000040a0c72a5 */ /* 0x000fe2000f8e003f */
[----:B------:R-:W-:Y:S01]  /*1c3b0*/  MOV R130, R3 ;  /* 0x0000000300827202 */ /* 0x000fe20000000f00 */
[----:B------:R-:W-:Y:S01]  /*1c3c0*/  UIMAD UR10, UR10, UR5, URZ ;  /* 0x000000050a0a72a4 */ /* 0x000fe2000f8e023f */
[----:B------:R-:W-:Y:S01]  /*1c3d0*/  ISETP.NE.AND P1, PT, R8, 0x1, PT ;  /* 0x000000010800780c */ /* 0x000fe20003f25270 */
[----:B------:R-:W-:Y:S01]  /*1c3e0*/  UMOV UR6, 0x5 ;  /* 0x0000000500067882 */ /* 0x000fe20000000000 */
[----:B------:R-:W-:Y:S01]  /*1c3f0*/  MOV R128, R125 ;  /* 0x0000007d00807202 */ /* 0x000fe20000000f00 */
[----:B------:R-:W-:Y:S01]  /*1c400*/  ULDC.64 UR4, c[0x0][0x1e0] ;  /* 0x0000780000047ab9 */ /* 0x000fe20000000a00 */
[----:B------:R-:W-:Y:S01]  /*1c410*/  IMAD.MOV.U32 R127, RZ, RZ, R126 ;  /* 0x000000ffff7f7224 */ /* 0x000fe200078e007e */
[----:B------:R-:W-:Y:S01]  /*1c420*/  USHF.L.U64.HI UR5, UR4, UR6, UR5 ;  /* 0x0000000604057299 */ /* 0x000fe20008010205 */
[----:B------:R-:W-:Y:S01]  /*1c430*/  IMAD.MOV.U32 R129, RZ, RZ, R124 ;  /* 0x000000ffff817224 */ /* 0x000fe200078e007c */
[----:B------:R-:W-:-:S02]  /*1c440*/  USHF.L.U32 UR4, UR4, 0x5, URZ ;  /* 0x0000000504047899 */ /* 0x000fc4000800063f */
[----:B------:R-:W-:Y:S01]  /*1c450*/  UIADD3 UR10, UR13, UR10, URZ ;  /* 0x0000000a0d0a7290 */ /* 0x000fe2000fffe03f */
[----:B--2---:R-:W-:-:S03]  /*1c460*/  IMAD.MOV.U32 R3, RZ, RZ, R7 ;  /* 0x000000ffff037224 */ /* 0x004fc600078e0007 */
[----:B----4-:R-:W-:Y:S01]  /*1c470*/  @P1 IMAD.HI.U32 R0, R2, c[0x0][0x2c8], RZ ;  /* 0x0000b20002001a27 */ /* 0x010fe200078e00ff */
[----:B---3--:R-:W-:-:S05]  /*1c480*/  MOV R2, R4 ;  /* 0x0000000400027202 */ /* 0x008fca0000000f00 */
[----:B------:R1:W-:Y:S04]  /*1c490*/  STL.64 [R1+0x8], R2 ;  /* 0x0000080201007387 */ /* 0x0003e80000100a00 */
[----:B------:R1:W-:Y:S02]  /*1c4a0*/  @P1 STL [R1+0x10], R0 ;  /* 0x0000100001001387 */ /* 0x0003e40000100800 */
.L_x_478:
[----:B------:R-:W-:Y:S04]  /*1c4b0*/  DEPBAR.LE SB0, 0x0 ;  /* 0x000080000000791a */ /* 0x000fe80000000000 */
[----:B------:R-:W-:Y:S01]  /*1c4c0*/  BAR.SYNC.DEFER_BLOCKING 0x0 ;  /* 0x0000000000007b1d */ /* 0x000fe20000010000 */
[----:B------:R-:W-:Y:S01]  /*1c4d0*/  IMAD.MOV.U32 R131, RZ, RZ, 0x5 ;  /* 0x00000005ff837424 */ /* 0x000fe200078e00ff */
[----:B------:R-:W-:Y:S01]  /*1c4e0*/  SHF.R.S32.HI R124, RZ, 0x1f, R230 ;  /* 0x0000001fff7c7819 */ /* 0x000fe200000114e6 */
[----:B------:R-:W-:Y:S02]  /*1c4f0*/  IMAD.MOV.U32 R200, RZ, RZ, c[0x0][0x208] ;  /* 0x00008200ffc87624 */ /* 0x000fe400078e00ff */
[----:B------:R-:W-:Y:S02]  /*1c500*/  IMAD.MOV.U32 R126, RZ, RZ, c[0x0][0x208] ;  /* 0x00008200ff7e7624 */ /* 0x000fe400078e00ff */
[----:B------:R-:W-:Y:S02]  /*1c510*/  IMAD.SHL.U32 R200, R200, 0x20, RZ ;  /* 0x00000020c8c87824 */ /* 0x000fe400078e00ff */
[----:B-1----:R-:W-:Y:S01]  /*1c520*/  IMAD R0, R230, UR10, RZ ;  /* 0x0000000ae6007c24 */ /* 0x002fe2000f8e02ff */
[----:B------:R-:W-:Y:S01]  /*1c530*/  SHF.L.U64.HI R126, R126, R131, c[0x0][0x20c] ;  /* 0x000083007e7e7619 */ /* 0x000fe20000010283 */
[----:B------:R-:W-:Y:S02]  /*1c540*/  IMAD.MOV.U32 R243, RZ, RZ, c[0x0][0x32c] ;  /* 0x0000cb00fff37624 */ /* 0x000fe400078e00ff */
[----:B------:R-:W-:Y:S01]  /*1c550*/  IMAD R0, R124, UR12, R0 ;  /* 0x0000000c7c007c24 */ /* 0x000fe2000f8e0200 */
[----:B-----5:R-:W-:Y:S06]  /*1c560*/  LDSM.16.M88.4 R96, [R219+0x6100] ;  /* 0x00610000db60783b */ /* 0x020fec0000000200 */
[----:B------:R-:W1:Y:S06]  /*1c570*/  LDSM.16.M88.4 R16, [R212+0x3100] ;  /* 0x00310000d410783b */ /* 0x000e6c0000000200 */
[----:B--2---:R-:W2:Y:S06]  /*1c580*/  LDL.64 R2, [R1+0x8] ;  /* 0x0000080001027983 */ /* 0x004eac0000100a00 */
[----:B------:R-:W3:Y:S06]  /*1c590*/  LDSM.16.M88.4 R92, [R219+0x8100] ;  /* 0x00810000db5c783b */ /* 0x000eec0000000200 */
[----:B------:R-:W4:Y:S06]  /*1c5a0*/  LDSM.16.M88.4 R32, [R212+0x3900] ;  /* 0x00390000d420783b */ /* 0x000f2c0000000200 */
[----:B------:R-:W2:Y:S06]  /*1c5b0*/  LDL R240, [R1+0x4] ;  /* 0x0000040001f07983 */ /* 0x000eac0000100800 */
[----:B------:R-:W4:Y:S06]  /*1c5c0*/  LDSM.16.M88.4 R48, [R212+0x4100] ;  /* 0x00410000d430783b */ /* 0x000f2c0000000200 */
[----:B------:R-:W2:Y:S01]  /*1c5d0*/  LDL.64 R234, [R1+0x40] ;  /* 0x0000400001ea7983 */ /* 0x000ea20000100a00 */
[-C--:B-1----:R-:W-:Y:S05]  /*1c5e0*/  HMMA.16816.F32 R4, R96, R16.reuse, RZ ;  /* 0x000000106004723c */ /* 0x082fea00000018ff */
[----:B------:R-:W1:Y:S06]  /*1c5f0*/  LDSM.16.M88.4 R64, [R212+0x4900] ;  /* 0x00490000d440783b */ /* 0x000e6c0000000200 */
[----:B------:R-:W2:Y:S01]  /*1c600*/  LDL.64 R232, [R1+0x48] ;  /* 0x0000480001e87983 */ /* 0x000ea20000100a00 */
[C---:B---3--:R-:W-:Y:S05]  /*1c610*/  HMMA.16816.F32 R8, R92.reuse, R16, RZ ;  /* 0x000000105c08723c */ /* 0x048fea00000018ff */
[----:B------:R-:W3:Y:S03]  /*1c620*/  LDSM.16.M88.4 R80, [R212+0x5100] ;  /* 0x00510000d450783b */ /* 0x000ee60000000200 */
[-C--:B------:R-:W-:Y:S03]  /*1c630*/  HMMA.16816.F32 R12, R92, R18.reuse, RZ ;  /* 0x000000125c0c723c */ /* 0x080fe600000018ff */
[----:B------:R1:W2:Y:S06]  /*1c640*/  LDL R131, [R1+0x60] ;  /* 0x0000600001837983 */ /* 0x0002ac0000100800 */
[----:B------:R-:W1:Y:S01]  /*1c650*/  LDSM.16.M88.4 R172, [R212+0x5900] ;  /* 0x00590000d4ac783b */ /* 0x000e620000000200 */
[C---:B------:R-:W-:Y:S05]  /*1c660*/  HMMA.16816.F32 R16, R96.reuse, R18, RZ ;  /* 0x000000126010723c */ /* 0x040fea00000018ff */
[----:B------:R-:W2:Y:S03]  /*1c670*/  LDL R242, [R1+0x28] ;  /* 0x0000280001f27983 */ /* 0x000ea60000100800 */
[-C--:B----4-:R-:W-:Y:S03]  /*1c680*/  HMMA.16816.F32 R20, R96, R32.reuse, RZ ;  /* 0x000000206014723c */ /* 0x090fe600000018ff */
[----:B------:R-:W-:Y:S05]  /*1c690*/  LDSM.16.M88.4 R176, [R222+0x6100] ;  /* 0x00610000deb0783b */ /* 0x000fea0000000200 */
[C---:B------:R-:W-:Y:S01]  /*1c6a0*/  HMMA.16816.F32 R24, R92.reuse, R32, RZ ;  /* 0x000000205c18723c */ /* 0x040fe200000018ff */
[----:B------:R-:W4:Y:S06]  /*1c6b0*/  LDL R241, [R1+0x2c] ;  /* 0x00002c0001f17983 */ /* 0x000f2c0000100800 */
[----:B------:R-:W1:Y:S01]  /*1c6c0*/  LDSM.16.M88.4 R180, [R223] ;  /* 0x00000000dfb4783b */ /* 0x000e620000000200 */
[-C--:B------:R-:W-:Y:S05]  /*1c6d0*/  HMMA.16816.F32 R28, R92, R34.reuse, RZ ;  /* 0x000000225c1c723c */ /* 0x080fea00000018ff */
[----:B------:R-:W1:Y:S03]  /*1c6e0*/  LDSM.16.M88.4 R184, [R222+0x8100] ;  /* 0x00810000deb8783b */ /* 0x000e660000000200 */
[C---:B------:R-:W-:Y:S03]  /*1c6f0*/  HMMA.16816.F32 R32, R96.reuse, R34, RZ ;  /* 0x000000226020723c */ /* 0x040fe600000018ff */
[----:B------:R-:W3:Y:S05]  /*1c700*/  LDSM.16.M88.4 R188, [R228] ;  /* 0x00000000e4bc783b */ /* 0x000eea0000000200 */
[-C--:B------:R-:W-:Y:S01]  /*1c710*/  HMMA.16816.F32 R36, R96, R48.reuse, RZ ;  /* 0x000000306024723c */ /* 0x080fe200000018ff */
[----:B------:R-:W3:Y:S07]  /*1c720*/  LDSM.16.M88.4 R192, [R227] ;  /* 0x00000000e3c0783b */ /* 0x000eee0000000200 */
[C---:B------:R-:W-:Y:S08]  /*1c730*/  HMMA.16816.F32 R40, R92.reuse, R48, RZ ;  /* 0x000000305c28723c */ /* 0x040ff000000018ff */
[-C--:B------:R-:W-:Y:S08]  /*1c740*/  HMMA.16816.F32 R44, R92, R50.reuse, RZ ;  /* 0x000000325c2c723c */ /* 0x080ff000000018ff */
[C---:B------:R-:W-:Y:S08]  /*1c750*/  HMMA.16816.F32 R48, R96.reuse, R50, RZ ;  /* 0x000000326030723c */ /* 0x040ff000000018ff */
[-C--:B-1----:R-:W-:Y:S08]  /*1c760*/  HMMA.16816.F32 R52, R96, R64.reuse, RZ ;  /* 0x000000406034723c */ /* 0x082ff000000018ff */
[C---:B------:R-:W-:Y:S08]  /*1c770*/  HMMA.16816.F32 R56, R92.reuse, R64, RZ ;  /* 0x000000405c38723c */ /* 0x040ff000000018ff */
[-C--:B------:R-:W-:Y:S08]  /*1c780*/  HMMA.16816.F32 R60, R92, R66.reuse, RZ ;  /* 0x000000425c3c723c */ /* 0x080ff000000018ff */
[C---:B------:R-:W-:Y:S08]  /*1c790*/  HMMA.16816.F32 R64, R96.reuse, R66, RZ ;  /* 0x000000426040723c */ /* 0x040ff000000018ff */
[-C--:B---3--:R-:W-:Y:S08]  /*1c7a0*/  HMMA.16816.F32 R68, R96, R80.reuse, RZ ;  /* 0x000000506044723c */ /* 0x088ff000000018ff */
        /* <DEDUP_REMOVED lines=12> */
[----:B------:R-:W3:Y:S07]  /*1c870*/  LDSM.16.M88.4 R180, [R225] ;  /* 0x00000000e1b4783b */ /* 0x000eee0000000200 */
[-C--:B------:R-:W-:Y:S08]  /*1c880*/  HMMA.16816.F32 R20, R176, R188.reuse, R20 ;  /* 0x000000bcb014723c */ /* 0x080ff00000001814 */
[C---:B------:R-:W-:Y:S08]  /*1c890*/  HMMA.16816.F32 R24, R184.reuse, R188, R24 ;  /* 0x000000bcb818723c */ /* 0x040ff00000001818 */
[-C--:B------:R-:W-:Y:S08]  /*1c8a0*/  HMMA.16816.F32 R28, R184, R190.reuse, R28 ;  /* 0x000000beb81c723c */ /* 0x080ff0000000181c */
[C---:B------:R-:W-:Y:S01]  /*1c8b0*/  HMMA.16816.F32 R32, R176.reuse, R190, R32 ;  /* 0x000000beb020723c */ /* 0x040fe20000001820 */
[----:B------:R-:W2:Y:S07]  /*1c8c0*/  LDSM.16.M88.4 R188, [R224] ;  /* 0x00000000e0bc783b */ /* 0x000eae0000000200 */
[-C--:B------:R-:W-:Y:S04]  /*1c8d0*/  HMMA.16816.F32 R36, R176, R192.reuse, R36 ;  /* 0x000000c0b024723c */ /* 0x080fe80000001824 */
[----:B--2---:R-:W-:Y:S04]  /*1c8e0*/  IMAD.WIDE.U32 R2, R230, UR12, R2 ;  /* 0x0000000ce6027c25 */ /* 0x004fe8000f8e0002 */
[C---:B------:R-:W-:Y:S04]  /*1c8f0*/  HMMA.16816.F32 R40, R184.reuse, R192, R40 ;  /* 0x000000c0b828723c */ /* 0x040fe80000001828 */
[----:B------:R-:W-:Y:S01]  /*1c900*/  IMAD.IADD R0, R3, 0x1, R0 ;  /* 0x0000000103007824 */ /* 0x000fe200078e0200 */
[C---:B------:R-:W-:Y:S03]  /*1c910*/  LEA R196, P0, R2.reuse, c[0x0][0x1f8], 0x1 ;  /* 0x00007e0002c47a11 */ /* 0x040fe600078008ff */
[-C--:B------:R-:W-:Y:S04]  /*1c920*/  HMMA.16816.F32 R44, R184, R194.reuse, R44 ;  /* 0x000000c2b82c723c */ /* 0x080fe8000000182c */
[----:B------:R-:W-:Y:S02]  /*1c930*/  LEA.HI.X R197, R2, c[0x0][0x1fc], R0, 0x1, P0 ;  /* 0x00007f0002c57a11 */ /* 0x000fe400000f0c00 */
[-C--:B------:R-:W-:Y:S02]  /*1c940*/  IADD3 R124, P0, R196, R200.reuse, RZ ;  /* 0x000000c8c47c7210 */ /* 0x080fe40007f1e0ff */
[C---:B------:R-:W-:Y:S01]  /*1c950*/  HMMA.16816.F32 R48, R176.reuse, R194, R48 ;  /* 0x000000c2b030723c */ /* 0x040fe20000001830 */
[----:B------:R-:W-:Y:S01]  /*1c960*/  @!PT LDS RZ, [RZ] ;  /* 0x00000000fffff984 */ /* 0x000fe20000000800 */
[----:B------:R-:W-:Y:S01]  /*1c970*/  @!PT LDS RZ, [RZ] ;  /* 0x00000000fffff984 */ /* 0x000fe20000000800 */
[----:B------:R-:W-:Y:S01]  /*1c980*/  @!PT LDS RZ, [RZ] ;  /* 0x00000000fffff984 */ /* 0x000fe20000000800 */
[----:B------:R2:W-:Y:S03]  /*1c990*/  LDGSTS.E.BYPASS.LTC128B.128 [R231+0x100], [R196.64], !P5 ;  /* 0x00100000c4e77fae */ /* 0x0005e6000e901d48 */
[--C-:B------:R-:W-:Y:S01]  /*1c9a0*/  IMAD.X R125, R197, 0x1, R126.reuse, P0 ;  /* 0x00000001c57d7824 */ /* 0x100fe200000e067e */
[-C--:B------:R-:W-:Y:S03]  /*1c9b0*/  IADD3 R198, P1, R124, R200.reuse, RZ ;  /* 0x000000c87cc67210 */ /* 0x080fe60007f3e0ff */
[-C--:B-1----:R-:W-:Y:S01]  /*1c9c0*/  HMMA.16816.F32 R52, R176, R172.reuse, R52 ;  /* 0x000000acb034723c */ /* 0x082fe20000001834 */
[----:B------:R1:W-:Y:S03]  /*1c9d0*/  LDGSTS.E.BYPASS.LTC128B.128 [R231+0x900], [R124.64], !P5 ;  /* 0x009000007ce77fae */ /* 0x0003e6000e901d48 */
[--C-:B------:R-:W-:Y:S01]  /*1c9e0*/  IMAD.X R199, R125, 0x1, R126.reuse, P1 ;  /* 0x000000017dc77824 */ /* 0x100fe200008e067e */
[-C--:B------:R-:W-:Y:S03]  /*1c9f0*/  IADD3 R2, P0, R198, R200.reuse, RZ ;  /* 0x000000c8c6027210 */ /* 0x080fe60007f1e0ff */
[C---:B------:R-:W-:Y:S01]  /*1ca00*/  HMMA.16816.F32 R56, R184.reuse, R172, R56 ;  /* 0x000000acb838723c */ /* 0x040fe20000001838 */
[----:B------:R2:W-:Y:S03]  /*1ca10*/  LDGSTS.E.BYPASS.LTC128B.128 [R231+0x1100], [R198.64], !P5 ;  /* 0x01100000c6e77fae */ /* 0x0005e6000e901d48 */
[--C-:B------:R-:W-:Y:S04]  /*1ca20*/  IMAD.X R3, R199, 0x1, R126.reuse, P0 ;  /* 0x00000001c7037824 */ /* 0x100fe800000e067e */
[-C--:B------:R-:W-:Y:S01]  /*1ca30*/  HMMA.16816.F32 R60, R184, R174.reuse, R60 ;  /* 0x000000aeb83c723c */ /* 0x080fe2000000183c */
[----:B------:R4:W-:Y:S03]  /*1ca40*/  LDGSTS.E.BYPASS.LTC128B.128 [R231+0x1900], [R2.64], !P5 ;  /* 0x0190000002e77fae */ /* 0x0009e6000e901d48 */
[-C--:B--2---:R-:W-:Y:S04]  /*1ca50*/  IADD3 R196, P1, R2, R200.reuse, RZ ;  /* 0x000000c802c47210 */ /* 0x084fe80007f3e0ff */
[C---:B------:R-:W-:Y:S04]  /*1ca60*/  HMMA.16816.F32 R64, R176.reuse, R174, R64 ;  /* 0x000000aeb040723c */ /* 0x040fe80000001840 */
[--C-:B------:R-:W-:Y:S01]  /*1ca70*/  IMAD.X R197, R3, 0x1, R126.reuse, P1 ;  /* 0x0000000103c57824 */ /* 0x100fe200008e067e */
[----:B-1----:R-:W-:Y:S03]  /*1ca80*/  IADD3 R124, P0, R196, R200, RZ ;  /* 0x000000c8c47c7210 */ /* 0x002fe60007f1e0ff */
[-C--:B---3--:R-:W-:Y:S01]  /*1ca90*/  HMMA.16816.F32 R68, R176, R180.reuse, R68 ;  /* 0x000000b4b044723c */ /* 0x088fe20000001844 */
[----:B------:R1:W-:Y:S03]  /*1caa0*/  LDGSTS.E.BYPASS.LTC128B.128 [R231+0x2100], [R196.64], !P5 ;  /* 0x02100000c4e77fae */ /* 0x0003e6000e901d48 */
[----:B------:R-:W-:Y:S01]  /*1cab0*/  IMAD.X R125, R197, 0x1, R126, P0 ;  /* 0x00000001c57d7824 */ /* 0x000fe200000e067e */
[C---:B------:R-:W-:Y:S02]  /*1cac0*/  ISETP.GT.AND P0, PT, R230.reuse, R240, PT ;  /* 0x000000f0e600720c */ /* 0x040fe40003f04270 */
[----:B------:R-:W2:Y:S01]  /*1cad0*/  LDL R126, [R1+0x10] ;  /* 0x00001000017e7983 */ /* 0x000ea20000100800 */
[C---:B------:R-:W-:Y:S05]  /*1cae0*/  HMMA.16816.F32 R72, R184.reuse, R180, R72 ;  /* 0x000000b4b848723c */ /* 0x040fea0000001848 */
[----:B------:R3:W-:Y:S03]  /*1caf0*/  LDGSTS.E.BYPASS.LTC128B.128 [R231+0x2900], [R124.64], !P5 ;  /* 0x029000007ce77fae */ /* 0x0007e6000e901d48 */
[-C--:B------:R-:W-:Y:S03]  /*1cb00*/  HMMA.16816.F32 R76, R184, R182.reuse, R76 ;  /* 0x000000b6b84c723c */ /* 0x080fe6000000184c */
[----:B------:R-:W-:Y:S01]  /*1cb10*/  LDSM.16.M88.4 R200, [R218+0x3100] ;  /* 0x00310000dac8783b */ /* 0x000fe20000000200 */
[----:B------:R-:W-:Y:S04]  /*1cb20*/  @P0 IADD3 R0, R230, -0x1, RZ ;  /* 0xffffffffe6000810 */ /* 0x000fe80007ffe0ff */
[C---:B------:R-:W-:Y:S01]  /*1cb30*/  HMMA.16816.F32 R80, R176.reuse, R182, R80 ;  /* 0x000000b6b050723c */ /* 0x040fe20000001850 */
[----:B------:R-:W0:Y:S03]  /*1cb40*/  LDGDEPBAR ;  /* 0x00000000000079af */ /* 0x000e260000000000 */
[----:B----4-:R-:W-:Y:S03]  /*1cb50*/  @P0 SHF.R.S32.HI R2, RZ, 0x1f, R0 ;  /* 0x0000001fff020819 */ /* 0x010fe60000011400 */
[----:B-1----:R-:W1:Y:S01]  /*1cb60*/  LDSM.16.M88.4 R196, [R220+0x6100] ;  /* 0x00610000dcc4783b */ /* 0x002e620000000200 */
[-C--:B------:R-:W-:Y:S05]  /*1cb70*/  HMMA.16816.F32 R84, R176, R188.reuse, R84 ;  /* 0x000000bcb054723c */ /* 0x080fea0000001854 */
[----:B------:R-:W4:Y:S03]  /*1cb80*/  LDSM.16.M88.4 R204, [R220+0x8100] ;  /* 0x00810000dccc783b */ /* 0x000f260000000200 */
[C---:B------:R-:W-:Y:S03]  /*1cb90*/  HMMA.16816.F32 R88, R184.reuse, R188, R88 ;  /* 0x000000bcb858723c */ /* 0x040fe60000001858 */
[----:B------:R-:W4:Y:S01]  /*1cba0*/  LDSM.16.M88.4 R192, [R218+0x3900] ;  /* 0x00390000dac0783b */ /* 0x000f220000000200 */
[----:B---3--:R-:W-:Y:S02]  /*1cbb0*/  @P0 IMAD R124, R2, c[0x0][0x1e0], RZ ;  /* 0x00007800027c0a24 */ /* 0x008fe400078e02ff */
[C---:B------:R-:W-:Y:S02]  /*1cbc0*/  @P0 IMAD.WIDE.U32 R2, R0.reuse, c[0x0][0x1e0], RZ ;  /* 0x0000780000020a25 */ /* 0x040fe400078e00ff */
[-C--:B------:R-:W-:Y:S01]  /*1cbd0*/  HMMA.16816.F32 R92, R184, R190.reuse, R92 ;  /* 0x000000beb85c723c */ /* 0x080fe2000000185c */
[----:B------:R-:W3:Y:S03]  /*1cbe0*/  LDSM.16.M88.4 R172, [R218+0x4100] ;  /* 0x00410000daac783b */ /* 0x000ee60000000200 */
[----:B------:R-:W-:Y:S02]  /*1cbf0*/  @P0 IMAD R124, R0, c[0x0][0x1e4], R124 ;  /* 0x00007900007c0a24 */ /* 0x000fe400078e027c */
[----:B------:R-:W-:Y:S01]  /*1cc00*/  @P0 IMAD.MOV.U32 R125, RZ, RZ, R235 ;  /* 0x000000ffff7d0224 */ /* 0x000fe200078e00eb */
[----:B------:R-:W3:Y:S01]  /*1cc10*/  LDSM.16.M88.4 R180, [R218+0x4900] ;  /* 0x00490000dab4783b */ /* 0x000ee20000000200 */
[----:B------:R-:W-:Y:S04]  /*1cc20*/  HMMA.16816.F32 R96, R176, R190, R96 ;  /* 0x000000beb060723c */ /* 0x000fe80000001860 */
[----:B------:R-:W-:Y:S01]  /*1cc30*/  @P0 IMAD.IADD R0, R3, 0x1, R124 ;  /* 0x0000000103000824 */ /* 0x000fe200078e027c */
[----:B------:R-:W3:Y:S01]  /*1cc40*/  LDSM.16.M88.4 R176, [R218+0x5100] ;  /* 0x00510000dab0783b */ /* 0x000ee20000000200 */
[----:B------:R-:W-:Y:S02]  /*1cc50*/  @P0 IMAD.MOV.U32 R124, RZ, RZ, R232 ;  /* 0x000000ffff7c0224 */ /* 0x000fe400078e00e8 */
[----:B------:R-:W-:Y:S03]  /*1cc60*/  @P0 IMAD R0, R0, 0x60, RZ ;  /* 0x0000006000000824 */ /* 0x000fe600078e02ff */
[----:B------:R-:W3:Y:S01]  /*1cc70*/  LDSM.16.M88.4 R184, [R218+0x5900] ;  /* 0x00590000dab8783b */ /* 0x000ee20000000200 */
[----:B------:R-:W-:Y:S01]  /*1cc80*/  @P0 IMAD.WIDE.U32 R124, R2, 0x60, R124 ;  /* 0x00000060027c0825 */ /* 0x000fe200078e007c */
[-C--:B-1----:R-:W-:Y:S03]  /*1cc90*/  HMMA.16816.F32 R4, R196, R200.reuse, R4 ;  /* 0x000000c8c404723c */ /* 0x082fe60000001804 */
[----:B------:R-:W-:Y:S01]  /*1cca0*/  IMAD.MOV.U32 R232, RZ, RZ, c[0x0][0x2c4] ;  /* 0x0000b100ffe87624 */ /* 0x000fe200078e00ff */
[----:B------:R-:W-:Y:S01]  /*1ccb0*/  LDSM.16.M88.4 R188, [R221+0x6100] ;  /* 0x00610000ddbc783b */ /* 0x000fe20000000200 */
[----:B------:R-:W-:Y:S01]  /*1ccc0*/  @P0 LEA R2, P1, R124, c[0x0][0x1c8], 0x1 ;  /* 0x000072007c020a11 */ /* 0x000fe200078208ff */
[----:B------:R-:W-:Y:S02]  /*1ccd0*/  @P0 IMAD.IADD R0, R125, 0x1, R0 ;  /* 0x000000017d000824 */ /* 0x000fe400078e0200 */
[----:B------:R-:W-:Y:S01]  /*1cce0*/  ISETP.NE.AND P3, PT, R232, 0x1, PT ;  /* 0x00000001e800780c */ /* 0x000fe20003f65270 */
[C---:B----4-:R-:W-:Y:S01]  /*1ccf0*/  HMMA.16816.F32 R8, R204.reuse, R200, R8 ;  /* 0x000000c8cc08723c */ /* 0x050fe20000001808 */
[----:B------:R-:W-:Y:S03]  /*1cd00*/  LDSM.16.M88.4 R208, [R217+0x1000] ;  /* 0x00100000d9d0783b */ /* 0x000fe60000000200 */
[----:B------:R-:W-:Y:S04]  /*1cd10*/  @P0 LEA.HI.X R3, R124, c[0x0][0x1cc], R0, 0x1, P1 ;  /* 0x000073007c030a11 */ /* 0x000fe800008f0c00 */
[-C--:B------:R-:W-:Y:S08]  /*1cd20*/  HMMA.16816.F32 R12, R204, R202.reuse, R12 ;  /* 0x000000cacc0c723c */ /* 0x080ff0000000180c */
[C---:B------:R-:W-:Y:S01]  /*1cd30*/  HMMA.16816.F32 R16, R196.reuse, R202, R16 ;  /* 0x000000cac410723c */ /* 0x040fe20000001810 */
[----:B------:R-:W-:Y:S07]  /*1cd40*/  LDSM.16.M88.4 R200, [R221+0x8100] ;  /* 0x00810000ddc8783b */ /* 0x000fee0000000200 */
[-C--:B------:R-:W-:Y:S08]  /*1cd50*/  HMMA.16816.F32 R20, R196, R192.reuse, R20 ;  /* 0x000000c0c414723c */ /* 0x080ff00000001814 */
[C---:B------:R-:W-:Y:S08]  /*1cd60*/  HMMA.16816.F32 R24, R204.reuse, R192, R24 ;  /* 0x000000c0cc18723c */ /* 0x040ff00000001818 */
[-C--:B------:R-:W-:Y:S08]  /*1cd70*/  HMMA.16816.F32 R28, R204, R194.reuse, R28 ;  /* 0x000000c2cc1c723c */ /* 0x080ff0000000181c */
[C---:B------:R-:W-:Y:S01]  /*1cd80*/  HMMA.16816.F32 R32, R196.reuse, R194, R32 ;  /* 0x000000c2c420723c */ /* 0x040fe20000001820 */
[----:B------:R-:W1:Y:S07]  /*1cd90*/  LDSM.16.M88.4 R192, [R217] ;  /* 0x00000000d9c0783b */ /* 0x000e6e0000000200 */
        /* <DEDUP_REMOVED lines=18> */
[----:B------:R-:W-:Y:S08]  /*1cec0*/  HMMA.16816.F32 R96, R196, R186, R96 ;  /* 0x000000bac460723c */ /* 0x000ff00000001860 */
[-C--:B-1----:R-:W-:Y:S08]  /*1ced0*/  HMMA.16816.F32 R4, R188, R192.reuse, R4 ;  /* 0x000000c0bc04723c */ /* 0x082ff00000001804 */
[C---:B------:R-:W-:Y:S08]  /*1cee0*/  HMMA.16816.F32 R8, R200.reuse, R192, R8 ;  /* 0x000000c0c808723c */ /* 0x040ff00000001808 */
[-C--:B------:R-:W-:Y:S08]  /*1cef0*/  HMMA.16816.F32 R12, R200, R194.reuse, R12 ;  /* 0x000000c2c80c723c */ /* 0x080ff0000000180c */
[C---:B------:R-:W-:Y:S08]  /*1cf00*/  HMMA.16816.F32 R16, R188.reuse, R194, R16 ;  /* 0x000000c2bc10723c */ /* 0x040ff00000001810 */
[-C--:B---3--:R-:W-:Y:S08]  /*1cf10*/  HMMA.16816.F32 R20, R188, R172.reuse, R20 ;  /* 0x000000acbc14723c */ /* 0x088ff00000001814 */
[C---:B------:R-:W-:Y:S04]  /*1cf20*/  HMMA.16816.F32 R24, R200.reuse, R172, R24 ;  /* 0x000000acc818723c */ /* 0x040fe80000001818 */
[----:B--2---:R-:W-:Y:S02]  /*1cf30*/  @P3 SHF.R.U32.HI R131, RZ, c[0x0][0x2cc], R126 ;  /* 0x0000b300ff833a19 */ /* 0x004fe4000001167e */
[----:B------:R-:W-:Y:S02]  /*1cf40*/  ISETP.GE.AND P3, PT, R243, 0x1, PT ;  /* 0x00000001f300780c */ /* 0x000fe40003f66270 */
[-C--:B------:R-:W-:Y:S01]  /*1cf50*/  HMMA.16816.F32 R28, R200, R174.reuse, R28 ;  /* 0x000000aec81c723c */ /* 0x080fe2000000181c */
[----:B------:R-:W-:Y:S07]  /*1cf60*/  SHFL.IDX PT, R126, R131, RZ, 0x1c1f ;  /* 0x001c1fff837e7589 */ /* 0x000fee00000e0000 */
[C---:B------:R-:W-:Y:S01]  /*1cf70*/  HMMA.16816.F32 R32, R188.reuse, R174, R32 ;  /* 0x000000aebc20723c */ /* 0x040fe20000001820 */
[----:B------:R-:W1:Y:S01]  /*1cf80*/  LDSM.16.M88.4 R172, [R217+0x2800] ;  /* 0x00280000d9ac783b */ /* 0x000e620000000200 */
[----:B------:R-:W-:Y:S05]  /*1cf90*/  DEPBAR.LE SB0, 0x0 ;  /* 0x000080000000791a */ /* 0x000fea0000000000 */
[----:B------:R-:W-:Y:S01]  /*1cfa0*/  BAR.SYNC.DEFER_BLOCKING 0x0 ;  /* 0x0000000000007b1d */ /* 0x000fe20000010000 */
[-C--:B------:R-:W-:Y:S08]  /*1cfb0*/  HMMA.16816.F32 R36, R188, R208.reuse, R36 ;  /* 0x000000d0bc24723c */ /* 0x080ff00000001824 */
[C---:B------:R-:W-:Y:S08]  /*1cfc0*/  HMMA.16816.F32 R40, R200.reuse, R208, R40 ;  /* 0x000000d0c828723c */ /* 0x040ff00000001828 */
[-C--:B------:R-:W-:Y:S08]  /*1cfd0*/  HMMA.16816.F32 R44, R200, R210.reuse, R44 ;  /* 0x000000d2c82c723c */ /* 0x080ff0000000182c */
[C---:B------:R-:W-:Y:S08]  /*1cfe0*/  HMMA.16816.F32 R48, R188.reuse, R210, R48 ;  /* 0x000000d2bc30723c */ /* 0x040ff00000001830 */
[-C--:B----4-:R-:W-:Y:S08]  /*1cff0*/  HMMA.16816.F32 R52, R188, R180.reuse, R52 ;  /* 0x000000b4bc34723c */ /* 0x090ff00000001834 */
[C---:B------:R-:W-:Y:S01]  /*1d000*/  HMMA.16816.F32 R56, R200.reuse, R180, R56 ;  /* 0x000000b4c838723c */ /* 0x040fe20000001838 */
[----:B------:R-:W2:Y:S06]  /*1d010*/  LDL R180, [R1+0x30] ;  /* 0x0000300001b47983 */ /* 0x000eac0000100800 */
[----:B------:R-:W-:Y:S01]  /*1d020*/  @!PT LDS RZ, [RZ] ;  /* 0x00000000fffff984 */ /* 0x000fe20000000800 */
[----:B------:R-:W-:Y:S01]  /*1d030*/  @!PT LDS RZ, [RZ] ;  /* 0x00000000fffff984 */ /* 0x000fe20000000800 */
[----:B------:R-:W-:Y:S01]  /*1d040*/  @!PT LDS RZ, [RZ] ;  /* 0x00000000fffff984 */ /* 0x000fe20000000800 */
[----:B------:R3:W-:Y:S01]  /*1d050*/  @P0 LDGSTS.E.BYPASS.LTC128B.128 [R231+0x3100], [R2.64], !P5 ;  /* 0x0310000002e70fae */ /* 0x0007e2000e901d48 */
[-C--:B------:R-:W-:Y:S08]  /*1d060*/  HMMA.16816.F32 R60, R200, R182.reuse, R60 ;  /* 0x000000b6c83c723c */ /* 0x080ff0000000183c */
[C---:B------:R-:W-:Y:S08]  /*1d070*/  HMMA.16816.F32 R64, R188.reuse, R182, R64 ;  /* 0x000000b6bc40723c */ /* 0x040ff00000001840 */
[-C--:B------:R-:W-:Y:S08]  /*1d080*/  HMMA.16816.F32 R68, R188, R176.reuse, R68 ;  /* 0x000000b0bc44723c */ /* 0x080ff00000001844 */
[C---:B------:R-:W-:Y:S08]  /*1d090*/  HMMA.16816.F32 R72, R200.reuse, R176, R72 ;  /* 0x000000b0c848723c */ /* 0x040ff00000001848 */
[-C--:B------:R-:W-:Y:S08]  /*1d0a0*/  HMMA.16816.F32 R76, R200, R178.reuse, R76 ;  /* 0x000000b2c84c723c */ /* 0x080ff0000000184c */
[C---:B------:R-:W-:Y:S07]  /*1d0b0*/  HMMA.16816.F32 R80, R188.reuse, R178, R80 ;  /* 0x000000b2bc50723c */ /* 0x040fee0000001850 */
[----:B------:R-:W-:Y:S01]  /*1d0c0*/  @P0 IADD3 R178, P1, R2, UR4, RZ ;  /* 0x0000000402b20c10 */ /* 0x000fe2000ff3e0ff */
[-C--:B-1----:R-:W-:Y:S04]  /*1d0d0*/  HMMA.16816.F32 R84, R188, R172.reuse, R84 ;  /* 0x000000acbc54723c */ /* 0x082fe80000001854 */
[----:B------:R-:W-:Y:S02]  /*1d0e0*/  @P0 IADD3.X R179, R3, UR5, RZ, P1, !PT ;  /* 0x0000000503b30c10 */ /* 0x000fe40008ffe4ff */
[----:B------:R-:W-:Y:S02]  /*1d0f0*/  @P0 IADD3 R176, P2, R178, UR4, RZ ;  /* 0x00000004b2b00c10 */ /* 0x000fe4000ff5e0ff */
[C---:B------:R-:W-:Y:S01]  /*1d100*/  HMMA.16816.F32 R88, R200.reuse, R172, R88 ;  /* 0x000000acc858723c */ /* 0x040fe20000001858 */
[----:B------:R1:W-:Y:S03]  /*1d110*/  @P0 LDGSTS.E.BYPASS.LTC128B.128 [R231+0x3900], [R178.64], !P5 ;  /* 0x03900000b2e70fae */ /* 0x0003e6000e901d48 */
[----:B------:R-:W-:Y:S02]  /*1d120*/  @P0 IADD3.X R177, R179, UR5, RZ, P2, !PT ;  /* 0x00000005b3b10c10 */ /* 0x000fe400097fe4ff */
[----:B------:R-:W-:Y:S02]  /*1d130*/  @P0 IADD3 R124, P1, R176, UR4, RZ ;  /* 0x00000004b07c0c10 */ /* 0x000fe4000ff3e0ff */
[-C--:B------:R-:W-:Y:S01]  /*1d140*/  HMMA.16816.F32 R92, R200, R174.reuse, R92 ;  /* 0x000000aec85c723c */ /* 0x080fe2000000185c */
[----:B------:R1:W-:Y:S03]  /*1d150*/  @P0 LDGSTS.E.BYPASS.LTC128B.128 [R231+0x4100], [R176.64], !P5 ;  /* 0x04100000b0e70fae */ /* 0x0003e6000e901d48 */
[----:B------:R-:W-:Y:S02]  /*1d160*/  @P0 IADD3.X R125, R177, UR5, RZ, P1, !PT ;  /* 0x00000005b17d0c10 */ /* 0x000fe40008ffe4ff */
[----:B---3--:R-:W-:Y:S02]  /*1d170*/  @P0 IADD3 R2, P2, R124, UR4, RZ ;  /* 0x000000047c020c10 */ /* 0x008fe4000ff5e0ff */
[----:B------:R-:W-:Y:S01]  /*1d180*/  HMMA.16816.F32 R96, R188, R174, R96 ;  /* 0x000000aebc60723c */ /* 0x000fe20000001860 */
[----:B------:R3:W-:Y:S03]  /*1d190*/  @P0 LDGSTS.E.BYPASS.LTC128B.128 [R231+0x4900], [R124.64], !P5 ;  /* 0x049000007ce70fae */ /* 0x0007e6000e901d48 */
[----:B------:R-:W-:Y:S02]  /*1d1a0*/  @P0 IADD3.X R3, R125, UR5, RZ, P2, !PT ;  /* 0x000000057d030c10 */ /* 0x000fe400097fe4ff */
[----:B------:R-:W-:Y:S03]  /*1d1b0*/  @P0 IADD3 R172, P1, R2, UR4, RZ ;  /* 0x0000000402ac0c10 */ /* 0x000fe6000ff3e0ff */
[----:B------:R4:W-:Y:S03]  /*1d1c0*/  @P0 LDGSTS.E.BYPASS.LTC128B.128 [R231+0x5100], [R2.64], !P5 ;  /* 0x0510000002e70fae */ /* 0x0009e6000e901d48 */
[----:B------:R-:W-:Y:S05]  /*1d1d0*/  @P0 IADD3.X R173, R3, UR5, RZ, P1, !PT ;  /* 0x0000000503ad0c10 */ /* 0x000fea0008ffe4ff */
[----:B------:R2:W-:Y:S06]  /*1d1e0*/  @P0 LDGSTS.E.BYPASS.LTC128B.128 [R231+0x5900], [R172.64], !P5 ;  /* 0x05900000ace70fae */ /* 0x0005ec000e901d48 */
[----:B------:R-:W0:Y:S01]  /*1d1f0*/  LDGDEPBAR ;  /* 0x00000000000079af */ /* 0x000e220000000000 */
[----:B----4-:R-:W-:Y:S05]  /*1d200*/  IMAD R2, R230, -0x60, RZ ;  /* 0xffffffa0e6027824 */ /* 0x010fea00078e02ff */
[----:B--2---:R-:W-:Y:S01]  /*1d210*/  IADD3 R173, -R180, 0x1, R2 ;  /* 0x00000001b4ad7810 */ /* 0x004fe20007ffe102 */
[----:B------:R-:W-:Y:S03]  /*1d220*/  IMAD.IADD R174, R2, 0x1, -R180 ;  /* 0x0000000102ae7824 */ /* 0x000fe600078e0ab4 */
[----:B------:R-:W-:Y:S04]  /*1d230*/  IADD3 R173, -R241, R173, R242 ;  /* 0x000000adf1ad7210 */ /* 0x000fe80007ffe1f2 */
[C---:B------:R-:W-:Y:S02]  /*1d240*/  IADD3 R172, R173.reuse, c[0x0][0x328], RZ ;  /* 0x0000ca00adac7a10 */ /* 0x040fe40007ffe0ff */
[----:B------:R-:W-:Y:S03]  /*1d250*/  IADD3 R173, R173, UR7, RZ ;  /* 0x00000007adad7c10 */ /* 0x000fe6000fffe0ff */
[--C-:B---3--:R-:W-:Y:S02]  /*1d260*/  IMAD.IADD R124, R172, 0x1, R126.reuse ;  /* 0x00000001ac7c7824 */ /* 0x108fe400078e027e */
[----:B------:R-:W-:Y:S01]  /*1d270*/  IMAD.IADD R0, R173, 0x1, R126 ;  /* 0x00000001ad007824 */ /* 0x000fe200078e027e */
[----:B------:R-:W-:-:S05]  /*1d280*/  @!P3 BRA `(.L_x_462) ;  /* 0x000001700000b947 */ /* 0x000fca0003800000 */
[----:B-1----:R-:W-:Y:S01]  /*1d290*/  IADD3 R3, -R241, R242, R126 ;  /* 0x000000f2f1037210 */ /* 0x002fe20007ffe17e */
        /* <DEDUP_REMOVED lines=12> */
.L_x_464:
[----:B------:R-:W-:Y:S04]  /*1d360*/  MOV R125, c[0x0][0x32c] ;  /* 0x0000cb00007d7a02 */ /* 0x000fe80000000f00 */
[----:B------:R-:W-:Y:S11]  /*1d370*/  ISETP.NE.AND P0, PT, R125, 0x1, PT ;  /* 0x000000017d00780c */ /* 0x000ff60003f05270 */
[----:B------:R-:W-:Y:S02]  /*1d380*/  @!UPT UIADD3 URZ, URZ, URZ, URZ ;  /* 0x0000003f3f3ff290 */ /* 0x000fe4000fffe03f */
[----:B------:R-:W-:Y:S05]  /*1d390*/  @P0 IMAD.HI.U32 R125, R3, c[0x0][0x330], RZ ;  /* 0x0000cc00037d0a27 */ /* 0x000fea00078e00ff */
[----:B------:R-:W-:Y:S02]  /*1d3a0*/  @P0 SHF.R.U32.HI R3, RZ, c[0x0][0x334], R125 ;  /* 0x0000cd00ff030a19 */ /* 0x000fe4000001167d */
.L_x_465:
[----:B------:R-:W-:Y:S05]  /*1d3b0*/  BSYNC B0 ;  /* 0x0000000000007941 */ /* 0x000fea0003800000 */
.L_x_463:
[----:B------:R-:W-:Y:S05]  /*1d3c0*/  IMAD R3, R3, c[0x0][0x32c], R174 ;  /* 0x0000cb0003037a24 */ /* 0x000fea00078e02ae */
[----:B------:R-:W-:Y:S02]  /*1d3d0*/  IADD3 R125, R3, c[0x0][0x32c], RZ ;  /* 0x0000cb00037d7a10 */ /* 0x000fe40007ffe0ff */
[----:B------:R-:W-:Y:S02]  /*1d3e0*/  IMNMX R0, R0, R3, !PT ;  /* 0x0000000300007217 */ /* 0x000fe40007800200 */
[----:B------:R-:W-:Y:S02]  /*1d3f0*/  IMNMX R124, R124, R125, PT ;  /* 0x0000007d7c7c7217 */ /* 0x000fe40003800200 */
.L_x_462:
[----:B-1----:R-:W1:Y:S02]  /*1d400*/  SHFL.IDX PT, R126, R131, 0x1, 0x1c1f ;  /* 0x003c1f00837e7f89 */ /* 0x002e6400000e0000 */
        /* <DEDUP_REMOVED lines=16> */
.L_x_468:
[----:B------:R-:W-:Y:S04]  /*1d510*/  MOV R175, c[0x0][0x32c] ;  /* 0x0000cb0000af7a02 */ /* 0x000fe80000000f00 */
[----:B------:R-:W-:Y:S11]  /*1d520*/  ISETP.NE.AND P0, PT, R175, 0x1, PT ;  /* 0x00000001af00780c */ /* 0x000ff60003f05270 */
[----:B------:R-:W-:Y:S02]  /*1d530*/  @!UPT UIADD3 URZ, URZ, URZ, URZ ;  /* 0x0000003f3f3ff290 */ /* 0x000fe4000fffe03f */
[----:B------:R-:W-:Y:S05]  /*1d540*/  @P0 IMAD.HI.U32 R175, R126, c[0x0][0x330], RZ ;  /* 0x0000cc007eaf0a27 */ /* 0x000fea00078e00ff */
[----:B------:R-:W-:Y:S02]  /*1d550*/  @P0 SHF.R.U32.HI R126, RZ, c[0x0][0x334], R175 ;  /* 0x0000cd00ff7e0a19 */ /* 0x000fe400000116af */
.L_x_469:
[----:B------:R-:W-:Y:S05]  /*1d560*/  BSYNC B0 ;  /* 0x0000000000007941 */ /* 0x000fea0003800000 */
.L_x_467:
[----:B------:R-:W-:Y:S05]  /*1d570*/  IMAD R126, R126, c[0x0][0x32c], R174 ;  /* 0x0000cb007e7e7a24 */ /* 0x000fea00078e02ae */
[----:B------:R-:W-:Y:S02]  /*1d580*/  IADD3 R175, R126, c[0x0][0x32c], RZ ;  /* 0x0000cb007eaf7a10 */ /* 0x000fe40007ffe0ff */
[----:B------:R-:W-:Y:S02]  /*1d590*/  IMNMX R3, R3, R126, !PT ;  /* 0x0000007e03037217 */ /* 0x000fe40007800200 */
[----:B------:R-:W-:Y:S02]  /*1d5a0*/  IMNMX R125, R125, R175, PT ;  /* 0x000000af7d7d7217 */ /* 0x000fe40003800200 */
.L_x_466:
[C---:B------:R-:W-:Y:S02]  /*1d5b0*/  ISETP.GE.AND P1, PT, R2.reuse, 0x2, PT ;  /* 0x000000020200780c */ /* 0x040fe40003f26270 */
[C---:B------:R-:W-:Y:S02]  /*1d5c0*/  ISETP.GE.AND P0, PT, R2.reuse, 0x9, PT ;  /* 0x000000090200780c */ /* 0x040fe40003f06270 */
[----:B------:R-:W-:Y:S02]  /*1d5d0*/  LOP3.LUT R229, R229, 0xffffdfff, RZ, 0xc0, !PT ;  /* 0xffffdfffe5e57812 */ /* 0x000fe400078ec0ff */
[C---:B------:R-:W-:Y:S02]  /*1d5e0*/  ISETP.GE.AND P2, PT, R2.reuse, 0xa, PT ;  /* 0x0000000a0200780c */ /* 0x040fe40003f46270 */
[C---:B------:R-:W-:Y:S02]  /*1d5f0*/  ISETP.GE.AND P6, PT, R2.reuse, 0x42, PT ;  /* 0x000000420200780c */ /* 0x040fe40003fc6270 */
[C---:B------:R-:W-:Y:S02]  /*1d600*/  ISETP.GE.AND P4, PT, R2.reuse, 0x49, PT ;  /* 0x000000490200780c */ /* 0x040fe40003f86270 */
[----:B------:R-:W-:Y:S02]  /*1d610*/  ISETP.GE.AND P3, PT, R2, 0x4a, PT ;  /* 0x0000004a0200780c */ /* 0x000fe40003f66270 */
[----:B------:R-:W-:Y:S02]  /*1d620*/  @P1 LOP3.LUT R229, R229, 0x2000, RZ, 0xfc, !PT ;  /* 0x00002000e5e51812 */ /* 0x000fe400078efcff */
[----:B------:R-:W-:Y:S02]  /*1d630*/  ISETP.GT.AND P1, PT, R0, 0x1, !P1 ;  /* 0x000000010000780c */ /* 0x000fe40004f24270 */
[----:B------:R-:W-:Y:S02]  /*1d640*/  LOP3.LUT R229, R229, 0xfffdffff, RZ, 0xc0, !PT ;  /* 0xfffdffffe5e57812 */ /* 0x000fe400078ec0ff */
[----:B------:R-:W-:Y:S02]  /*1d650*/  ISETP.LT.OR P1, PT, R124, 0x2, P1 ;  /* 0x000000027c00780c */ /* 0x000fe40000f21670 */
[----:B------:R-:W-:Y:S02]  /*1d660*/  @P0 LOP3.LUT R229, R229, 0x20000, RZ, 0xfc, !PT ;  /* 0x00020000e5e50812 */ /* 0x000fe400078efcff */
[----:B------:R-:W-:Y:S02]  /*1d670*/  ISETP.GT.AND P0, PT, R0, 0x8, !P0 ;  /* 0x000000080000780c */ /* 0x000fe40004704270 */
[----:B------:R-:W-:Y:S02]  /*1d680*/  FSEL R175, R5, -INF , !P1 ;  /* 0xff80000005af7808 */ /* 0x000fe40004800000 */
[----:B------:R-:W-:Y:S02]  /*1d690*/  ISETP.GE.AND P1, PT, R2, 0x11, PT ;  /* 0x000000110200780c */ /* 0x000fe40003f26270 */
[----:B------:R-:W-:Y:S02]  /*1d6a0*/  ISETP.LT.OR P0, PT, R124, 0x9, P0 ;  /* 0x000000097c00780c */ /* 0x000fe40000701670 */
[----:B------:R-:W-:Y:S02]  /*1d6b0*/  LOP3.LUT R229, R229, 0xffff7fff, RZ, 0xc0, !PT ;  /* 0xffff7fffe5e57812 */ /* 0x000fe400078ec0ff */
[----:B------:R-:W-:Y:S02]  /*1d6c0*/  FSEL R176, R16, -INF , !P0 ;  /* 0xff80000010b07808 */ /* 0x000fe40004000000 */
[----:B------:R-:W-:Y:S02]  /*1d6d0*/  @P2 LOP3.LUT R229, R229, 0x8000, RZ, 0xfc, !PT ;  /* 0x00008000e5e52812 */ /* 0x000fe400078efcff */
        /* <DEDUP_REMOVED lines=14> */
[----:B------:R-:W-:Y:S02]  /*1d7c0*/  ISETP.GE.AND P1, PT, R2, 0x19, PT ;  /* 0x000000190200780c */ /* 0x000fe40003f26270 */
[----:B------:R-:W-:Y:S02]  /*1d7d0*/  LOP3.LUT R229, R229, 0xfffffbff, RZ, 0xc0, !PT ;  /* 0xfffffbffe5e57812 */ /* 0x000fe400078ec0ff */
[----:B------:R-:W-:Y:S02]  /*1d7e0*/  FSEL R179, R21, -INF , !P0 ;  /* 0xff80000015b37808 */ /* 0x000fe40004000000 */
[----:B------:R-:W-:Y:S04]  /*1d7f0*/  ISETP.GT.AND P0, PT, R0, 0x18, !P1 ;  /* 0x000000180000780c */ /* 0x000fe80004f04270 */
[----:B------:R-:W-:Y:S03]  /*1d800*/  ISETP.LT.OR P0, PT, R124, 0x19, P0 ;  /* 0x000000197c00780c */ /* 0x000fe60000701670 */
        /* <DEDUP_REMOVED lines=50> */
[----:B------:R-:W-:Y:S02]  /*1db30*/  FSEL R194, R64, -INF , !P0 ;  /* 0xff80000040c27808 */ /* 0x000fe40004000000 */
[----:B------:R-:W-:Y:S02]  /*1db40*/  LOP3.LUT R229, R229, 0xfffffffd, RZ, 0xc0, !PT ;  /* 0xfffffffde5e57812 */ /* 0x000fe400078ec0ff */
[----:B------:R-:W-:Y:S04]  /*1db50*/  ISETP.GT.AND P0, PT, R0, 0x39, !P1 ;  /* 0x000000390000780c */ /* 0x000fe80004f04270 */
[----:B------:R-:W-:Y:S03]  /*1db60*/  ISETP.LT.OR P0, PT, R124, 0x3a, P0 ;  /* 0x0000003a7c00780c */ /* 0x000fe60000701670 */
[----:B------:R-:W-:Y:S02]  /*1db70*/  @P1 LOP3.LUT R229, R229, 0x2, RZ, 0xfc, !PT ;  /* 0x00000002e5e51812 */ /* 0x000fe400078efcff */
[----:B------:R-:W-:Y:S02]  /*1db80*/  ISETP.GE.AND P1, PT, R2, 0x41, PT ;  /* 0x000000410200780c */ /* 0x000fe40003f26270 */
[----:B------:R-:W-:Y:S02]  /*1db90*/  FSEL R195, R65, -INF , !P0 ;  /* 0xff80000041c37808 */ /* 0x000fe40004000000 */
[----:B------:R-:W-:Y:S02]  /*1dba0*/  ISETP.GT.AND P0, PT, R0, 0x40, !P1 ;  /* 0x000000400000780c */ /* 0x000fe40004f04270 */
[----:B------:R-:W-:Y:S02]  /*1dbb0*/  LOP3.LUT R229, R229, 0xfffffffe, RZ, 0xc0, !PT ;  /* 0xfffffffee5e57812 */ /* 0x000fe400078ec0ff */
[----:B------:R-:W-:Y:S04]  /*1dbc0*/  ISETP.LT.OR P0, PT, R124, 0x41, P0 ;  /* 0x000000417c00780c */ /* 0x000fe80000701670 */
        /* <DEDUP_REMOVED lines=13> */
[----:B------:R-:W-:Y:S02]  /*1dca0*/  LOP3.LUT R229, R229, 0xfffeffff, RZ, 0xc0, !PT ;  /* 0xfffeffffe5e57812 */ /* 0x000fe400078ec0ff */
        /* <DEDUP_REMOVED lines=8> */
[----:B------:R-:W-:Y:S04]  /*1dd30*/  ISETP.GT.AND P0, PT, R0, 0x58, !P1 ;  /* 0x000000580000780c */ /* 0x000fe80004f04270 */
[----:B------:R-:W-:Y:S02]  /*1dd40*/  ISETP.LT.OR P0, PT, R124, 0x59, P0 ;  /* 0x000000597c00780c */ /* 0x000fe40000701670 */
[----:B------:R-:W-:Y:S02]  /*1dd50*/  @P1 LOP3.LUT R229, R229, 0x10000, RZ, 0xfc, !PT ;  /* 0x00010000e5e51812 */ /* 0x000fe400078efcff */
[----:B------:R-:W-:Y:S02]  /*1dd60*/  ISETP.GE.AND P1, PT, R2, 0x1, PT ;  /* 0x000000010200780c */ /* 0x000fe40003f26270 */
[----:B------:R-:W-:Y:S02]  /*1dd70*/  FSEL R238, R96, -INF , !P0 ;  /* 0xff80000060ee7808 */ /* 0x000fe40004000000 */
[----:B------:R-:W-:Y:S02]  /*1dd80*/  ISETP.GT.AND P0, PT, R0, RZ, !P1 ;  /* 0x000000ff0000720c */ /* 0x000fe40004f04270 */
[----:B------:R-:W-:Y:S02]  /*1dd90*/  LOP3.LUT R229, R229, 0xfffbffff, RZ, 0xc0, !PT ;  /* 0xfffbffffe5e57812 */ /* 0x000fe400078ec0ff */
[----:B------:R-:W-:Y:S04]  /*1dda0*/  ISETP.LT.OR P0, PT, R124, 0x1, P0 ;  /* 0x000000017c00780c */ /* 0x000fe80000701670 */
[----:B------:R-:W-:Y:S02]  /*1ddb0*/  FSEL R20, R4, -INF , !P0 ;  /* 0xff80000004147808 */ /* 0x000fe40004000000 */
[----:B------:R-:W-:Y:S01]  /*1ddc0*/  ISETP.GE.AND P0, PT, R2, 0x5a, PT ;  /* 0x0000005a0200780c */ /* 0x000fe20003f06270 */
[----:B------:R-:W1:Y:S11]  /*1ddd0*/  SHFL.IDX PT, R4, R131, 0x2, 0x1c1f ;  /* 0x005c1f0083047f89 */ /* 0x000e7600000e0000 */
[----:B------:R-:W-:Y:S01]  /*1dde0*/  @!UPT UIADD3 URZ, URZ, URZ, URZ ;  /* 0x0000003f3f3ff290 */ /* 0x000fe2000fffe03f */
[----:B------:R-:W-:Y:S02]  /*1ddf0*/  @P0 LOP3.LUT R229, R229, 0x40000, RZ, 0xfc, !PT ;  /* 0x00040000e5e50812 */ /* 0x000fe400078efcff */
[----:B------:R-:W-:Y:S04]  /*1de00*/  ISETP.GT.AND P0, PT, R0, 0x59, !P0 ;  /* 0x000000590000780c */ /* 0x000fe80004704270 */
[----:B------:R-:W-:Y:S04]  /*1de10*/  ISETP.LT.OR P0, PT, R124, 0x5a, P0 ;  /* 0x0000005a7c00780c */ /* 0x000fe80000701670 */
[----:B------:R-:W-:Y:S01]  /*1de20*/  FSEL R239, R97, -INF , !P0 ;  /* 0xff80000061ef7808 */ /* 0x000fe20004000000 */
[--C-:B-1----:R-:W-:Y:S01]  /*1de30*/  IMAD.IADD R2, R172, 0x1, R4.reuse ;  /* 0x00000001ac027824 */ /* 0x102fe200078e0204 */
[----:B------:R-:W-:Y:S01]  /*1de40*/  ISETP.GE.AND P0, PT, R243, 0x1, PT ;  /* 0x00000001f300780c */ /* 0x000fe20003f06270 */
[----:B------:R-:W-:Y:S11]  /*1de50*/  IMAD.IADD R0, R173, 0x1, R4 ;  /* 0x00000001ad007824 */ /* 0x000ff600078e0204 */
[----:B------:R-:W-:Y:S01]  /*1de60*/  @!UPT UIADD3 URZ, URZ, URZ, URZ ;  /* 0x0000003f3f3ff290 */ /* 0x000fe2000fffe03f */
        /* <DEDUP_REMOVED lines=14> */
.L_x_472:
[----:B------:R-:W-:Y:S04]  /*1df50*/  MOV R5, c[0x0][0x32c] ;  /* 0x0000cb0000057a02 */ /* 0x000fe80000000f00 */
[----:B------:R-:W-:Y:S11]  /*1df60*/  ISETP.NE.AND P0, PT, R5, 0x1, PT ;  /* 0x000000010500780c */ /* 0x000ff60003f05270 */
[----:B------:R-:W-:Y:S02]  /*1df70*/  @!UPT UIADD3 URZ, URZ, URZ, URZ ;  /* 0x0000003f3f3ff290 */ /* 0x000fe4000fffe03f */
[----:B------:R-:W-:Y:S05]  /*1df80*/  @P0 IMAD.HI.U32 R5, R4, c[0x0][0x330], RZ ;  /* 0x0000cc0004050a27 */ /* 0x000fea00078e00ff */
[----:B------:R-:W-:Y:S02]  /*1df90*/  @P0 SHF.R.U32.HI R4, RZ, c[0x0][0x334], R5 ;  /* 0x0000cd00ff040a19 */ /* 0x000fe40000011605 */
.L_x_473:
[----:B------:R-:W-:Y:S05]  /*1dfa0*/  BSYNC B0 ;  /* 0x0000000000007941 */ /* 0x000fea0003800000 */
.L_x_471:
[----:B------:R-:W-:Y:S05]  /*1dfb0*/  IMAD R4, R4, c[0x0][0x32c], R174 ;  /* 0x0000cb0004047a24 */ /* 0x000fea00078e02ae */
[----:B------:R-:W-:Y:S02]  /*1dfc0*/  IADD3 R5, R4, c[0x0][0x32c], RZ ;  /* 0x0000cb0004057a10 */ /* 0x000fe40007ffe0ff */
[----:B------:R-:W-:Y:S02]  /*1dfd0*/  IMNMX R0, R0, R4, !PT ;  /* 0x0000000400007217 */ /* 0x000fe40007800200 */
[----:B------:R-:W-:Y:S02]  /*1dfe0*/  IMNMX R2, R2, R5, PT ;  /* 0x0000000502027217 */ /* 0x000fe40003800200 */
.L_x_470:
[----:B------:R-:W-:Y:S02]  /*1dff0*/  LOP3.LUT P0, RZ, R229, 0x20000, RZ, 0xc0, !PT ;  /* 0x00020000e5ff7812 */ /* 0x000fe4000780c0ff */
[----:B------:R-:W-:Y:S02]  /*1e000*/  P2R R4, PR, RZ, 0x40 ;  /* 0x00000040ff047803 */ /* 0x000fe40000000000 */
[----:B------:R-:W-:Y:S02]  /*1e010*/  ISETP.GT.AND P0, PT, R3, 0x8, !P0 ;  /* 0x000000080300780c */ /* 0x000fe40004704270 */
[----:B------:R-:W-:Y:S02]  /*1e020*/  P2R R5, PR, RZ, 0x20 ;  /* 0x00000020ff057803 */ /* 0x000fe40000000000 */
[----:B------:R-:W-:Y:S02]  /*1e030*/  ISETP.LT.OR P0, PT, R125, 0x9, P0 ;  /* 0x000000097d00780c */ /* 0x000fe40000701670 */
[C---:B------:R-:W-:Y:S02]  /*1e040*/  LOP3.LUT P5, RZ, R229.reuse, 0x40000, RZ, 0xc0, !PT ;  /* 0x00040000e5ff7812 */ /* 0x040fe400078ac0ff */
        /* <DEDUP_REMOVED lines=57> */
[----:B------:R-:W-:Y:S02]  /*1e3e0*/  ISETP.GT.AND P0, PT, R3, 0x41, !P6 ;  /* 0x000000410300780c */ /* 0x000fe40007704270 */
[----:B------:R-:W-:Y:S02]  /*1e3f0*/  LOP3.LUT P6, RZ, R229, 0x2000, RZ, 0xc0, !PT ;  /* 0x00002000e5ff7812 */ /* 0x000fe400078cc0ff */
        /* <DEDUP_REMOVED lines=21> */
[----:B------:R-:W-:Y:S04]  /*1e550*/  LOP3.LUT P0, RZ, R229, 0x10000, RZ, 0xc0, !PT ;  /* 0x00010000e5ff7812 */ /* 0x000fe8000780c0ff */
[----:B------:R-:W-:Y:S04]  /*1e560*/  ISETP.GT.AND P0, PT, R3, 0x58, !P0 ;  /* 0x000000580300780c */ /* 0x000fe80004704270 */
        /* <DEDUP_REMOVED lines=13> */
[C---:B------:R-:W-:Y:S04]  /*1e640*/  LOP3.LUT P0, RZ, R229.reuse, 0x20000, RZ, 0xc0, !PT ;  /* 0x00020000e5ff7812 */ /* 0x040fe8000780c0ff */
[----:B------:R-:W-:Y:S04]  /*1e650*/  ISETP.GT.AND P0, PT, R0, 0x8, !P0 ;  /* 0x000000080000780c */ /* 0x000fe80004704270 */
[----:B------:R-:W-:Y:S04]  /*1e660*/  ISETP.LT.OR P0, PT, R2, 0x9, P0 ;  /* 0x000000090200780c */ /* 0x000fe80000701670 */
[----:B------:R-:W-:Y:S02]  /*1e670*/  FSEL R12, R12, -INF , !P0 ;  /* 0xff8000000c0c7808 */ /* 0x000fe40004000000 */
[----:B------:R-:W-:Y:S04]  /*1e680*/  LOP3.LUT P0, RZ, R229, 0x8000, RZ, 0xc0, !PT ;  /* 0x00008000e5ff7812 */ /* 0x000fe8000780c0ff */
[----:B------:R-:W-:Y:S04]  /*1e690*/  ISETP.GT.AND P0, PT, R0, 0x9, !P0 ;  /* 0x000000090000780c */ /* 0x000fe80004704270 */
        /* <DEDUP_REMOVED lines=80> */
[----:B------:R-:W-:Y:S11]  /*1eba0*/  ISETP.GE.AND P0, PT, R243, 0x1, PT ;  /* 0x00000001f300780c */ /* 0x000ff60003f06270 */
[----:B------:R-:W-:Y:S02]  /*1ebb0*/  @!UPT UIADD3 URZ, URZ, URZ, URZ ;  /* 0x0000003f3f3ff290 */ /* 0x000fe4000fffe03f */
        /* <DEDUP_REMOVED lines=14> */
.L_x_476:
[----:B------:R-:W-:Y:S04]  /*1eca0*/  MOV R4, c[0x0][0x32c] ;  /* 0x0000cb0000047a02 */ /* 0x000fe80000000f00 */
[----:B------:R-:W-:Y:S11]  /*1ecb0*/  ISETP.NE.AND P0, PT, R4, 0x1, PT ;  /* 0x000000010400780c */ /* 0x000ff60003f05270 */
[----:B------:R-:W-:Y:S02]  /*1ecc0*/  @!UPT UIADD3 URZ, URZ, URZ, URZ ;  /* 0x0000003f3f3ff290 */ /* 0x000fe4000fffe03f */
[----:B------:R-:W-:Y:S05]  /*1ecd0*/  @P0 IMAD.HI.U32 R4, R3, c[0x0][0x330], RZ ;  /* 0x0000cc0003040a27 */ /* 0x000fea00078e00ff */
[----:B------:R-:W-:Y:S02]  /*1ece0*/  @P0 SHF.R.U32.HI R3, RZ, c[0x0][0x334], R4 ;  /* 0x0000cd00ff030a19 */ /* 0x000fe40000011604 */
.L_x_477:
[----:B------:R-:W-:Y:S05]  /*1ecf0*/  BSYNC B0 ;  /* 0x0000000000007941 */ /* 0x000fea0003800000 */
.L_x_475:
[----:B------:R-:W-:Y:S05]  /*1ed00*/  IMAD R3, R3, c[0x0][0x32c], R174 ;  /* 0x0000cb0003037a24 */ /* 0x000fea00078e02ae */
[----:B------:R-:W-:Y:S02]  /*1ed10*/  IADD3 R4, R3, c[0x0][0x32c], RZ ;  /* 0x0000cb0003047a10 */ /* 0x000fe40007ffe0ff */
[----:B------:R-:W-:Y:S02]  /*1ed20*/  IMNMX R0, R0, R3, !PT ;  /* 0x0000000300007217 */ /* 0x000fe40007800200 */
[----:B------:R-:W-:Y:S02]  /*1ed30*/  IMNMX R2, R2, R4, PT ;  /* 0x0000000402027217 */ /* 0x000fe40003800200 */
.L_x_474:
[----:B------:R-:W-:Y:S01]  /*1ed40*/  ISETP.GT.AND P0, PT, R0, RZ, !P1 ;  /* 0x000000ff0000720c */ /* 0x000fe20004f04270 */
[----:B------:R-:W-:Y:S01]  /*1ed50*/  LDSM.16.MT88.4 R36, [R216+0x100] ;  /* 0x00010000d824783b */ /* 0x000fe20000004200 */
[C---:B------:R-:W-:Y:S02]  /*1ed60*/  LOP3.LUT P1, RZ, R229.reuse, 0x800, RZ, 0xc0, !PT ;  /* 0x00000800e5ff7812 */ /* 0x040fe4000782c0ff */
        /* <DEDUP_REMOVED lines=64> */
[----:B------:R-:W-:Y:S01]  /*1f170*/  LOP3.LUT P0, RZ, R229, 0x40, RZ, 0xc0, !PT ;  /* 0x00000040e5ff7812 */ /* 0x000fe2000780c0ff */
[----:B------:R-:W-:Y:S01]  /*1f180*/  LDSM.16.MT88.4 R40, [R214+0x100] ;  /* 0x00010000d628783b */ /* 0x000fe20000004200 */
        /* <DEDUP_REMOVED lines=24> */
[----:B------:R-:W-:Y:S02]  /*1f310*/  FMNMX.FTZ R126, R239, R126, !PT ;  /* 0x0000007eef7e7209 */ /* 0x000fe40007810000 */
[----:B------:R-:W-:Y:S02]  /*1f320*/  FMNMX.FTZ R4, R12, R4, !PT ;  /* 0x000000040c047209 */ /* 0x000fe40007810000 */
[----:B------:R-:W-:Y:S01]  /*1f330*/  ISETP.LT.OR P0, PT, R2, 0x32, P0 ;  /* 0x000000320200780c */ /* 0x000fe20000701670 */
[----:B------:R-:W1:Y:S01]  /*1f340*/  SHFL.BFLY PT, R5, R126, 0x2, 0x1f ;  /* 0x0c401f007e057f89 */ /* 0x000e6200000e0000 */
[----:B------:R-:W-:Y:S02]  /*1f350*/  FMNMX.FTZ R3, R188, R3, !PT ;  /* 0x00000003bc037209 */ /* 0x000fe40007810000 */
[----:B------:R-:W-:Y:S02]  /*1f360*/  FMNMX.FTZ R4, R13, R4, !PT ;  /* 0x000000040d047209 */ /* 0x000fe40007810000 */
[----:B------:R-:W-:Y:S02]  /*1f370*/  FSEL R88, R59, -INF , !P0 ;  /* 0xff8000003b587808 */ /* 0x000fe40004000000 */
[----:B------:R-:W-:Y:S02]  /*1f380*/  FMNMX.FTZ R3, R192, R3, !PT ;  /* 0x00000003c0037209 */ /* 0x000fe40007810000 */
[----:B------:R-:W-:Y:S02]  /*1f390*/  LOP3.LUT P0, RZ, R229, 0x4, RZ, 0xc0, !PT ;  /* 0x00000004e5ff7812 */ /* 0x000fe4000780c0ff */
        /* <DEDUP_REMOVED lines=15> */
[----:B------:R-:W-:Y:S02]  /*1f490*/  LOP3.LUT P1, RZ, R229, 0x1, RZ, 0xc0, !PT ;  /* 0x00000001e5ff7812 */ /* 0x000fe4000782c0ff */
[----:B------:R-:W-:Y:S02]  /*1f4a0*/  FMNMX.FTZ R3, R205, R3, !PT ;  /* 0x00000003cd037209 */ /* 0x000fe40007810000 */
[----:B------:R-:W-:Y:S02]  /*1f4b0*/  FMNMX.FTZ R4, R84, R4, !PT ;  /* 0x0000000454047209 */ /* 0x000fe40007810000 */
[----:B-1----:R-:W-:Y:S02]  /*1f4c0*/  FMNMX.FTZ R126, R126, R5, !PT ;  /* 0x000000057e7e7209 */ /* 0x002fe40007810000 */
[----:B------:R-:W-:Y:S02]  /*1f4d0*/  FSEL R92, R63, -INF , !P0 ;  /* 0xff8000003f5c7808 */ /* 0x000fe40004000000 */
[----:B------:R-:W-:Y:S01]  /*1f4e0*/  ISETP.GT.AND P0, PT, R0, 0x40, !P1 ;  /* 0x000000400000780c */ /* 0x000fe20004f04270 */
[----:B------:R-:W1:Y:S01]  /*1f4f0*/  SHFL.BFLY PT, R6, R126, 0x1, 0x1f ;  /* 0x0c201f007e067f89 */ /* 0x000e6200000e0000 */
[----:B------:R-:W-:Y:S02]  /*1f500*/  FMNMX.FTZ R3, R209, R3, !PT ;  /* 0x00000003d1037209 */ /* 0x000fe40007810000 */
[----:B------:R-:W-:Y:S02]  /*1f510*/  FMNMX.FTZ R4, R85, R4, !PT ;  /* 0x0000000455047209 */ /* 0x000fe40007810000 */
[----:B------:R-:W-:Y:S02]  /*1f520*/  ISETP.LT.OR P0, PT, R2, 0x41, P0 ;  /* 0x000000410200780c */ /* 0x000fe40000701670 */
[----:B------:R-:W-:Y:S02]  /*1f530*/  FMNMX.FTZ R3, R210, R3, !PT ;  /* 0x00000003d2037209 */ /* 0x000fe40007810000 */
[----:B------:R-:W-:Y:S02]  /*1f540*/  FMNMX.FTZ R4, R86, R4, !PT ;  /* 0x0000000456047209 */ /* 0x000fe40007810000 */
[----:B------:R-:W-:Y:S02]  /*1f550*/  FSEL R74, R74, -INF , !P0 ;  /* 0xff8000004a4a7808 */ /* 0x000fe40004000000 */
[----:B------:R-:W-:Y:S02]  /*1f560*/  ISETP.GT.AND P0, PT, R0, 0x41, !P6 ;  /* 0x000000410000780c */ /* 0x000fe40007704270 */
[----:B------:R-:W-:Y:S02]  /*1f570*/  FMNMX.FTZ R3, R234, R3, !PT ;  /* 0x00000003ea037209 */ /* 0x000fe40007810000 */
[----:B------:R-:W-:Y:S02]  /*1f580*/  FMNMX.FTZ R4, R98, R4, !PT ;  /* 0x0000000462047209 */ /* 0x000fe40007810000 */
[----:B------:R-:W-:Y:S02]  /*1f590*/  ISETP.LT.OR P0, PT, R2, 0x42, P0 ;  /* 0x000000420200780c */ /* 0x000fe40000701670 */
[----:B------:R-:W-:Y:S02]  /*1f5a0*/  FMNMX.FTZ R3, R237, R3, !PT ;  /* 0x00000003ed037209 */ /* 0x000fe40007810000 */
[----:B------:R-:W-:Y:S02]  /*1f5b0*/  FMNMX.FTZ R4, R99, R4, !PT ;  /* 0x0000000463047209 */ /* 0x000fe40007810000 */
[----:B------:R-:W-:Y:S01]  /*1f5c0*/  FSEL R93, R75, -INF , !P0 ;  /* 0xff8000004b5d7808 */ /* 0x000fe20004000000 */
[----:B------:R-:W2:Y:S01]  /*1f5d0*/  SHFL.BFLY PT, R125, R3, 0x2, 0x1f ;  /* 0x0c401f00037d7f89 */ /* 0x000ea200000e0000 */
[----:B------:R-:W-:Y:S02]  /*1f5e0*/  ISETP.GT.AND P0, PT, R0, 0x48, !P4 ;  /* 0x000000480000780c */ /* 0x000fe40006704270 */
[----:B------:R-:W-:Y:S02]  /*1f5f0*/  FMNMX.FTZ R4, R190, R4, !PT ;  /* 0x00000004be047209 */ /* 0x000fe40007810000 */
[----:B------:R-:W-:Y:S02]  /*1f600*/  ISETP.LT.OR P0, PT, R2, 0x49, P0 ;  /* 0x000000490200780c */ /* 0x000fe40000701670 */
[----:B------:R-:W-:Y:S02]  /*1f610*/  FMNMX.FTZ R4, R191, R4, !PT ;  /* 0x00000004bf047209 */ /* 0x000fe40007810000 */
[----:B------:R-:W-:Y:S02]  /*1f620*/  FSEL R131, R78, -INF , !P0 ;  /* 0xff8000004e837808 */ /* 0x000fe40004000000 */
[----:B------:R-:W-:Y:S02]  /*1f630*/  ISETP.GT.AND P0, PT, R0, 0x49, !P3 ;  /* 0x000000490000780c */ /* 0x000fe40005f04270 */
[----:B------:R-:W-:Y:S02]  /*1f640*/  FMNMX.FTZ R4, R199, R4, !PT ;  /* 0x00000004c7047209 */ /* 0x000fe40007810000 */
[----:B-1----:R-:W-:Y:S02]  /*1f650*/  FMNMX.FTZ R126, R126, R6, !PT ;  /* 0x000000067e7e7209 */ /* 0x002fe40007810000 */
[----:B------:R-:W-:Y:S02]  /*1f660*/  ISETP.LT.OR P0, PT, R2, 0x4a, P0 ;  /* 0x0000004a0200780c */ /* 0x000fe40000701670 */
[----:B------:R-:W-:Y:S01]  /*1f670*/  FMNMX.FTZ R5, R10, R130, !PT ;  /* 0x000000820a057209 */ /* 0x000fe20007810000 */
[----:B------:R-:W-:Y:S01]  /*1f680*/  FMUL.FTZ R47, R126, c[0x0][0x2d0] ;  /* 0x0000b4007e2f7a20 */ /* 0x000fe20000410000 */
        /* <DEDUP_REMOVED lines=10> */
[----:B------:R-:W-:Y:S02]  /*1f730*/  FMNMX.FTZ R5, R15, R5, !PT ;  /* 0x000000050f057209 */ /* 0x000fe40007810000 */
[----:B------:R-:W-:Y:S01]  /*1f740*/  FMNMX.FTZ R3, R211, R4, !PT ;  /* 0x00000004d3037209 */ /* 0x000fe20007810000 */
[--C-:B------:R-:W-:Y:S01]  /*1f750*/  FFMA.FTZ R4, R20, c[0x0][0x2d0], -R47.reuse ;  /* 0x0000b40014047a23 */ /* 0x100fe2000001082f */
[----:B------:R-:W-:Y:S01]  /*1f760*/  FMNMX.FTZ R5, R60, R5, !PT ;  /* 0x000000053c057209 */ /* 0x000fe20007810000 */
[----:B------:R-:W1:Y:S01]  /*1f770*/  SHFL.BFLY PT, R6, R125, 0x1, 0x1f ;  /* 0x0c201f007d067f89 */ /* 0x000e6200000e0000 */
[----:B------:R-:W-:Y:S01]  /*1f780*/  ISETP.LT.OR P0, PT, R2, 0x51, P0 ;  /* 0x000000510200780c */ /* 0x000fe20000701670 */
[----:B------:R2:W-:Y:S01]  /*1f790*/  MUFU.EX2 R173, R4 ;  /* 0x0000000400ad7308 */ /* 0x0005e20000000800 */
[----:B------:R-:W-:Y:S02]  /*1f7a0*/  FMNMX.FTZ R5, R61, R5, !PT ;  /* 0x000000053d057209 */ /* 0x000fe40007810000 */
[----:B------:R-:W-:Y:S02]  /*1f7b0*/  FMNMX.FTZ R3, R233, R3, !PT ;  /* 0x00000003e9037209 */ /* 0x000fe40007810000 */
[----:B------:R-:W-:Y:S02]  /*1f7c0*/  FMNMX.FTZ R5, R71, R5, !PT ;  /* 0x0000000547057209 */ /* 0x000fe40007810000 */
[----:B------:R-:W-:Y:S02]  /*1f7d0*/  FMNMX.FTZ R3, R235, R3, !PT ;  /* 0x00000003eb037209 */ /* 0x000fe40007810000 */
[----:B------:R-:W-:Y:S02]  /*1f7e0*/  FMNMX.FTZ R5, R72, R5, !PT ;  /* 0x0000000548057209 */ /* 0x000fe40007810000 */
[----:B------:R-:W-:Y:S02]  /*1f7f0*/  FMNMX.FTZ R3, R236, R3, !PT ;  /* 0x00000003ec037209 */ /* 0x000fe40007810000 */
[----:B------:R-:W-:Y:S02]  /*1f800*/  FMNMX.FTZ R5, R73, R5, !PT ;  /* 0x0000000549057209 */ /* 0x000fe40007810000 */
[----:B------:R-:W-:Y:S01]  /*1f810*/  LOP3.LUT P1, RZ, R229, 0x4000, RZ, 0xc0, !PT ;  /* 0x00004000e5ff7812 */ /* 0x000fe2000782c0ff */
[----:B------:R-:W3:Y:S01]  /*1f820*/  SHFL.BFLY PT, R7, R3, 0x2, 0x1f ;  /* 0x0c401f0003077f89 */ /* 0x000ee200000e0000 */
[----:B------:R-:W-:Y:S02]  /*1f830*/  FMNMX.FTZ R5, R76, R5, !PT ;  /* 0x000000054c057209 */ /* 0x000fe40007810000 */
[----:B------:R-:W-:Y:S02]  /*1f840*/  FSEL R90, R90, -INF , !P0 ;  /* 0xff8000005a5a7808 */ /* 0x000fe40004000000 */
[----:B------:R-:W-:Y:S02]  /*1f850*/  ISETP.GT.AND P0, PT, R0, 0x51, !P1 ;  /* 0x000000510000780c */ /* 0x000fe40004f04270 */
[----:B-1----:R-:W-:Y:S02]  /*1f860*/  FMNMX.FTZ R125, R125, R6, !PT ;  /* 0x000000067d7d7209 */ /* 0x002fe40007810000 */
[----:B--2---:R-:W-:Y:S01]  /*1f870*/  FMNMX.FTZ R4, R77, R5, !PT ;  /* 0x000000054d047209 */ /* 0x004fe20007810000 */
[--C-:B------:R-:W-:Y:S01]  /*1f880*/  FFMA.FTZ R5, R175, c[0x0][0x2d0], -R47.reuse ;  /* 0x0000b400af057a23 */ /* 0x100fe2000001082f */
[C---:B------:R-:W-:Y:S01]  /*1f890*/  FSETP.NEU.FTZ.AND P1, PT, R125.reuse, -INF , PT ;  /* 0xff8000007d00780b */ /* 0x040fe20003f3d000 */
[----:B------:R-:W-:Y:S01]  /*1f8a0*/  FMUL.FTZ R68, R125, c[0x0][0x2d0] ;  /* 0x0000b4007d447a20 */ /* 0x000fe20000410000 */
[----:B------:R-:W-:Y:S01]  /*1f8b0*/  FMNMX.FTZ R4, R83, R4, !PT ;  /* 0x0000000453047209 */ /* 0x000fe20007810000 */
[----:B------:R1:W-:Y:S01]  /*1f8c0*/  MUFU.EX2 R21, R5 ;  /* 0x0000000500157308 */ /* 0x0003e20000000800 */
[----:B------:R-:W-:Y:S02]  /*1f8d0*/  ISETP.LT.OR P0, PT, R2, 0x52, P0 ;  /* 0x000000520200780c */ /* 0x000fe40000701670 */
[----:B------:R-:W-:Y:S02]  /*1f8e0*/  FSEL R68, R68, RZ, P1 ;  /* 0x000000ff44447208 */ /* 0x000fe40000800000 */
[----:B------:R-:W-:Y:S02]  /*1f8f0*/  LOP3.LUT P6, RZ, R229, 0x40000, RZ, 0xc0, !PT ;  /* 0x00040000e5ff7812 */ /* 0x000fe400078cc0ff */
[----:B------:R-:W-:Y:S01]  /*1f900*/  FSEL R91, R91, -INF , !P0 ;  /* 0xff8000005b5b7808 */ /* 0x000fe20004000000 */
[--C-:B------:R-:W-:Y:S01]  /*1f910*/  FFMA.FTZ R28, R35, c[0x0][0x2d0], -R68.reuse ;  /* 0x0000b400231c7a23 */ /* 0x100fe20000010844 */
[----:B------:R-:W-:Y:S02]  /*1f920*/  ISETP.GT.AND P0, PT, R0, 0x59, !P6 ;  /* 0x000000590000780c */ /* 0x000fe40007704270 */
[----:B---3--:R-:W-:Y:S02]  /*1f930*/  FMNMX.FTZ R3, R3, R7, !PT ;  /* 0x0000000703037209 */ /* 0x008fe40007810000 */
[----:B------:R-:W-:Y:S02]  /*1f940*/  ISETP.LT.OR P0, PT, R2, 0x5a, P0 ;  /* 0x0000005a0200780c */ /* 0x000fe40000701670 */
[----:B------:R-:W-:Y:S01]  /*1f950*/  LOP3.LUT P4, RZ, R229, 0x10000, RZ, 0xc0, !PT ;  /* 0x00010000e5ff7812 */ /* 0x000fe2000788c0ff */
[----:B------:R-:W2:Y:S01]  /*1f960*/  SHFL.BFLY PT, R124, R3, 0x1, 0x1f ;  /* 0x0c201f00037c7f89 */ /* 0x000ea200000e0000 */
[----:B------:R-:W-:Y:S02]  /*1f970*/  FSEL R46, R95, -INF , !P0 ;  /* 0xff8000005f2e7808 */ /* 0x000fe40004000000 */
[----:B------:R-:W-:Y:S04]  /*1f980*/  ISETP.GT.AND P3, PT, R0, 0x58, !P4 ;  /* 0x000000580000780c */ /* 0x000fe80006764270 */
[----:B------:R-:W-:Y:S01]  /*1f990*/  ISETP.LT.OR P3, PT, R2, 0x59, P3 ;  /* 0x000000590200780c */ /* 0x000fe20001f61670 */
[--C-:B------:R-:W-:Y:S01]  /*1f9a0*/  FFMA.FTZ R2, R18, c[0x0][0x2d0], -R68.reuse ;  /* 0x0000b40012027a23 */ /* 0x100fe20000010844 */
[----:B-1----:R-:W-:Y:S01]  /*1f9b0*/  FMNMX.FTZ R5, R87, R4, !PT ;  /* 0x0000000457057209 */ /* 0x002fe20007810000 */
[--C-:B------:R-:W-:Y:S01]  /*1f9c0*/  FFMA.FTZ R4, R176, c[0x0][0x2d0], -R47.reuse ;  /* 0x0000b400b0047a23 */ /* 0x100fe2000001082f */
[----:B------:R-:W-:Y:S01]  /*1f9d0*/  FSEL R94, R94, -INF , !P3 ;  /* 0xff8000005e5e7808 */ /* 0x000fe20005800000 */
[----:B------:R-:W-:Y:S01]  /*1f9e0*/  MUFU.EX2 R7, R2 ;  /* 0x0000000200077308 */ /* 0x000fe20000000800 */
[----:B------:R-:W-:Y:S04]  /*1f9f0*/  FMNMX.FTZ R5, R88, R5, !PT ;  /* 0x0000000558057209 */ /* 0x000fe80007810000 */
[----:B------:R-:W-:Y:S04]  /*1fa00*/  FMNMX.FTZ R5, R89, R5, !PT ;  /* 0x0000000559057209 */ /* 0x000fe80007810000 */
[----:B------:R-:W-:Y:S01]  /*1fa10*/  FMNMX.FTZ R5, R92, R5, !PT ;  /* 0x000000055c057209 */ /* 0x000fe20007810000 */
[----:B------:R1:W-:Y:S01]  /*1fa20*/  MUFU.EX2 R22, R4 ;  /* 0x0000000400167308 */ /* 0x0003e20000000800 */
[----:B--2---:R-:W-:Y:S01]  /*1fa30*/  FMNMX.FTZ R124, R3, R124, !PT ;  /* 0x0000007c037c7209 */ /* 0x004fe20007810000 */
[--C-:B------:R-:W-:Y:S01]  /*1fa40*/  FFMA.FTZ R3, R19, c[0x0][0x2d0], -R68.reuse ;  /* 0x0000b40013037a23 */ /* 0x100fe20000010844 */
[----:B------:R-:W-:Y:S02]  /*1fa50*/  FMNMX.FTZ R5, R74, R5, !PT ;  /* 0x000000054a057209 */ /* 0x000fe40007810000 */
[C---:B------:R-:W-:Y:S01]  /*1fa60*/  FSETP.NEU.FTZ.AND P0, PT, R124.reuse, -INF , PT ;  /* 0xff8000007c00780b */ /* 0x040fe20003f1d000 */
[----:B------:R-:W-:Y:S01]  /*1fa70*/  FMUL.FTZ R69, R124, c[0x0][0x2d0] ;  /* 0x0000b4007c457a20 */ /* 0x000fe20000410000 */
[----:B------:R-:W-:Y:S04]  /*1fa80*/  FMNMX.FTZ R5, R93, R5, !PT ;  /* 0x000000055d057209 */ /* 0x000fe80007810000 */
[----:B------:R-:W-:Y:S01]  /*1fa90*/  FSEL R69, R69, RZ, P0 ;  /* 0x000000ff45457208 */ /* 0x000fe20000000000 */
[----:B-1----:R-:W-:Y:S02]  /*1faa0*/  FFMA.FTZ R4, R177, c[0x0][0x2d0], -R47 ;  /* 0x0000b400b1047a23 */ /* 0x002fe4000001082f */
[----:B------:R1:W-:Y:S10]  /*1fab0*/  MUFU.EX2 R177, R3 ;  /* 0x0000000300b17308 */ /* 0x0003f40000000800 */
[----:B------:R2:W3:Y:S01]  /*1fac0*/  MUFU.EX2 R23, R4 ;  /* 0x0000000400177308 */ /* 0x0004e20000000800 */
[--C-:B-1----:R-:W-:Y:S02]  /*1fad0*/  FFMA.FTZ R3, R8, c[0x0][0x2d0], -R69.reuse ;  /* 0x0000b40008037a23 */ /* 0x102fe40000010845 */
[--C-:B------:R-:W-:Y:S07]  /*1fae0*/  FFMA.FTZ R8, R32, c[0x0][0x2d0], -R68.reuse ;  /* 0x0000b40020087a23 */ /* 0x100fee0000010844 */
[----:B------:R1:W-:Y:S01]  /*1faf0*/  MUFU.EX2 R75, R3 ;  /* 0x00000003004b7308 */ /* 0x0003e20000000800 */
[----:B------:R-:W-:Y:S02]  /*1fb00*/  FFMA.FTZ R32, R34, c[0x0][0x2d0], -R69 ;  /* 0x0000b40022207a23 */ /* 0x000fe40000010845 */
[----:B--2---:R-:W-:Y:S01]  /*1fb10*/  FFMA.FTZ R4, R16, c[0x0][0x2d0], -R68 ;  /* 0x0000b40010047a23 */ /* 0x004fe20000010844 */
[----:B---3--:R-:W-:Y:S01]  /*1fb20*/  MOV R95, R23 ;  /* 0x00000017005f7202 */ /* 0x008fe20000000f00 */
[----:B------:R-:W-:Y:S05]  /*1fb30*/  FFMA.FTZ R16, R180, c[0x0][0x2d0], -R47 ;  /* 0x0000b400b4107a23 */ /* 0x000fea000001082f */
[----:B------:R2:W-:Y:S01]  /*1fb40*/  MUFU.EX2 R174, R4 ;  /* 0x0000000400ae7308 */ /* 0x0005e20000000800 */
[----:B------:R-:W-:Y:S09]  /*1fb50*/  IMAD.MOV.U32 R180, RZ, RZ, R240 ;  /* 0x000000ffffb47224 */ /* 0x000ff200078e00f0 */
[----:B------:R-:W-:Y:S01]  /*1fb60*/  MUFU.EX2 R58, R8 ;  /* 0x00000008003a7308 */ /* 0x000fe20000000800 */
[--C-:B-1----:R-:W-:Y:S09]  /*1fb70*/  FFMA.FTZ R3, R9, c[0x0][0x2d0], -R69.reuse ;  /* 0x0000b40009037a23 */ /* 0x102ff20000010845 */
[----:B------:R-:W-:Y:S01]  /*1fb80*/  MUFU.EX2 R59, R16 ;  /* 0x00000010003b7308 */ /* 0x000fe20000000800 */
[----:B--2---:R-:W-:Y:S01]  /*1fb90*/  FMNMX.FTZ R4, R131, R5, !PT ;  /* 0x0000000583047209 */ /* 0x004fe20007810000 */
[--C-:B------:R-:W-:Y:S03]  /*1fba0*/  FFMA.FTZ R5, R17, c[0x0][0x2d0], -R68.reuse ;  /* 0x0000b40011057a23 */ /* 0x100fe60000010844 */
[----:B------:R-:W-:Y:S05]  /*1fbb0*/  FMNMX.FTZ R4, R172, R4, !PT ;  /* 0x00000004ac047209 */ /* 0x000fea0007810000 */
[----:B------:R-:W-:Y:S01]  /*1fbc0*/  MUFU.EX2 R24, R5 ;  /* 0x0000000500187308 */ /* 0x000fe20000000800 */
[----:B------:R-:W-:Y:S01]  /*1fbd0*/  FMNMX.FTZ R0, R90, R4, !PT ;  /* 0x000000045a007209 */ /* 0x000fe20007810000 */
[--C-:B------:R-:W-:Y:S03]  /*1fbe0*/  FFMA.FTZ R4, R13, c[0x0][0x2d0], -R69.reuse ;  /* 0x0000b4000d047a23 */ /* 0x100fe60000010845 */
[----:B------:R-:W-:Y:S05]  /*1fbf0*/  FMNMX.FTZ R0, R91, R0, !PT ;  /* 0x000000005b007209 */ /* 0x000fea0007810000 */
[----:B------:R1:W-:Y:S01]  /*1fc00*/  MUFU.EX2 R5, R3 ;  /* 0x0000000300057308 */ /* 0x0003e20000000800 */
[----:B------:R-:W-:Y:S04]  /*1fc10*/  FMNMX.FTZ R0, R94, R0, !PT ;  /* 0x000000005e007209 */ /* 0x000fe80007810000 */
[----:B------:R-:W-:Y:S05]  /*1fc20*/  FMNMX.FTZ R0, R46, R0, !PT ;  /* 0x000000002e007209 */ /* 0x000fea0007810000 */
[----:B------:R-:W-:Y:S01]  /*1fc30*/  MUFU.EX2 R176, R4 ;  /* 0x0000000400b07308 */ /* 0x000fe20000000800 */
[----:B------:R-:W2:Y:S01]  /*1fc40*/  SHFL.BFLY PT, R2, R0, 0x2, 0x1f ;  /* 0x0c401f0000027f89 */ /* 0x000ea200000e0000 */
[----:B-1----:R-:W-:Y:S02]  /*1fc50*/  FFMA.FTZ R3, R12, c[0x0][0x2d0], -R69 ;  /* 0x0000b4000c037a23 */ /* 0x002fe40000010845 */
[----:B------:R-:W-:Y:S06]  /*1fc60*/  FFMA.FTZ R12, R33, c[0x0][0x2d0], -R68 ;  /* 0x0000b400210c7a23 */ /* 0x000fec0000010844 */
[----:B------:R2:W-:Y:S02]  /*1fc70*/  MUFU.EX2 R6, R3 ;  /* 0x0000000300067308 */ /* 0x0005e40000000800 */
[----:B--2---:R-:W-:Y:S01]  /*1fc80*/  FMNMX.FTZ R3, R0, R2, !PT ;  /* 0x0000000200037209 */ /* 0x004fe20007810000 */
[----:B------:R-:W-:Y:S01]  /*1fc90*/  FFMA.FTZ R2, R178, c[0x0][0x2d0], -R47 ;  /* 0x0000b400b2027a23 */ /* 0x000fe2000001082f */
[----:B------:R-:W-:Y:S01]  /*1fca0*/  FSEL R0, R126, RZ, P2 ;  /* 0x000000ff7e007208 */ /* 0x000fe20001000000 */
[----:B------:R-:W-:Y:S05]  /*1fcb0*/  IMAD.MOV.U32 R178, RZ, RZ, R22 ;  /* 0x000000ffffb27224 */ /* 0x000fea00078e0016 */
[----:B------:R1:W-:Y:S01]  /*1fcc0*/  MUFU.EX2 R57, R2 ;  /* 0x0000000200397308 */ /* 0x0003e20000000800 */
[----:B------:R-:W2:Y:S01]  /*1fcd0*/  SHFL.BFLY PT, R4, R3, 0x1, 0x1f ;  /* 0x0c201f0003047f89 */ /* 0x000ea200000e0000 */
[----:B------:R-:W-:Y:S01]  /*1fce0*/  FADD.FTZ R0, -R0, R127 ;  /* 0x0000007f00007221 */ /* 0x000fe20000010100 */
[----:B------:R-:W-:Y:S02]  /*1fcf0*/  MOV R127, R7 ;  /* 0x00000007007f7202 */ /* 0x000fe40000000f00 */
[----:B------:R-:W-:Y:S01]  /*1fd00*/  F2FP.PACK_AB R50, R95, R178 ;  /* 0x000000b25f32723e */ /* 0x000fe200000000ff */
[----:B------:R-:W-:Y:S01]  /*1fd10*/  FMUL.FTZ R0, R0, c[0x0][0x2d0] ;  /* 0x0000b40000007a20 */ /* 0x000fe20000410000 */
[----:B------:R-:W-:Y:S03]  /*1fd20*/  F2FP.PACK_AB R51, R177, R127 ;  /* 0x0000007fb133723e */ /* 0x000fe600000000ff */
        /* <DEDUP_REMOVED lines=10> */
[----:B------:R-:W-:Y:S02]  /*1fdd0*/  IMAD.MOV.U32 R128, RZ, RZ, R6 ;  /* 0x000000ffff807224 */ /* 0x000fe400078e0006 */
[----:B------:R-:W-:Y:S01]  /*1fde0*/  FADD.FTZ R0, -R0, R129 ;  /* 0x0000008100007221 */ /* 0x000fe20000010100 */
[----:B------:R-:W-:Y:S01]  /*1fdf0*/  FSEL R70, R70, RZ, P0 ;  /* 0x000000ff46467208 */ /* 0x000fe20000000000 */
[C---:B------:R-:W-:Y:S01]  /*1fe00*/  FMUL.FTZ R17, R45.reuse, R145 ;  /* 0x000000912d117220 */ /* 0x040fe20000410000 */
[----:B------:R-:W-:Y:S01]  /*1fe10*/  MOV R129, R21 ;  /* 0x0000001500817202 */ /* 0x000fe20000000f00 */
[----:B------:R-:W-:Y:S01]  /*1fe20*/  FMUL.FTZ R0, R0, c[0x0][0x2d0] ;  /* 0x0000b40000007a20 */ /* 0x000fe20000410000 */
[----:B------:R-:W2:Y:S01]  /*1fe30*/  LDSM.16.MT88.4 R20, [R213+0x100] ;  /* 0x00010000d514783b */ /* 0x000ea20000004200 */
[----:B------:R-:W-:Y:S01]  /*1fe40*/  FMUL.FTZ R33, R45, R161 ;  /* 0x000000a12d217220 */ /* 0x000fe20000410000 */
[----:B------:R-:W-:Y:S01]  /*1fe50*/  F2FP.PACK_AB R48, R129, R173 ;  /* 0x000000ad8130723e */ /* 0x000fe200000000ff */
[----:B------:R3:W4:Y:S01]  /*1fe60*/  MUFU.EX2 R2, R0 ;  /* 0x0000000000027308 */ /* 0x0007220000000800 */
[--C-:B------:R-:W-:Y:S01]  /*1fe70*/  FFMA.FTZ R4, R14, c[0x0][0x2d0], -R70.reuse ;  /* 0x0000b4000e047a23 */ /* 0x100fe20000010846 */
[----:B------:R-:W-:Y:S01]  /*1fe80*/  F2FP.PACK_AB R54, R176, R128 ;  /* 0x00000080b036723e */ /* 0x000fe200000000ff */
[C---:B------:R-:W-:Y:S02]  /*1fe90*/  FMUL.FTZ R120, R45.reuse, R120 ;  /* 0x000000782d787220 */ /* 0x040fe40000410000 */
[C---:B------:R-:W-:Y:S02]  /*1fea0*/  FMUL.FTZ R121, R45.reuse, R121 ;  /* 0x000000792d797220 */ /* 0x040fe40000410000 */
[C---:B------:R-:W-:Y:S02]  /*1feb0*/  FMUL.FTZ R100, R45.reuse, R100 ;  /* 0x000000642d647220 */ /* 0x040fe40000410000 */
[C---:B------:R-:W-:Y:S01]  /*1fec0*/  FMUL.FTZ R101, R45.reuse, R101 ;  /* 0x000000652d657220 */ /* 0x040fe20000410000 */
[----:B------:R5:W-:Y:S01]  /*1fed0*/  MUFU.EX2 R31, R4 ;  /* 0x00000004001f7308 */ /* 0x000be20000000800 */
[----:B------:R-:W-:Y:S02]  /*1fee0*/  FMUL.FTZ R112, R45, R112 ;  /* 0x000000702d707220 */ /* 0x000fe40000410000 */
[C---:B-1----:R-:W-:Y:S02]  /*1fef0*/  FMUL.FTZ R6, R44.reuse, R134 ;  /* 0x000000862c067220 */ /* 0x042fe40000410000 */
[C---:B------:R-:W-:Y:S02]  /*1ff00*/  FMUL.FTZ R7, R44.reuse, R135 ;  /* 0x000000872c077220 */ /* 0x040fe40000410000 */
[C---:B------:R-:W-:Y:S02]  /*1ff10*/  FMUL.FTZ R18, R44.reuse, R146 ;  /* 0x000000922c127220 */ /* 0x040fe40000410000 */
[C---:B------:R-:W-:Y:S01]  /*1ff20*/  FMUL.FTZ R19, R44.reuse, R147 ;  /* 0x000000932c137220 */ /* 0x040fe20000410000 */
[----:B------:R1:W-:Y:S01]  /*1ff30*/  MUFU.EX2 R135, R28 ;  /* 0x0000001c00877308 */ /* 0x0003e20000000800 */
[C---:B------:R-:W-:Y:S01]  /*1ff40*/  FMUL.FTZ R34, R44.reuse, R162 ;  /* 0x000000a22c227220 */ /* 0x040fe20000410000 */
[----:B------:R-:W-:Y:S01]  /*1ff50*/  LDSM.16.MT88.4 R144, [R213+0x2900] ;  /* 0x00290000d590783b */ /* 0x000fe20000004200 */
[----:B------:R-:W-:Y:S02]  /*1ff60*/  FMUL.FTZ R35, R44, R163 ;  /* 0x000000a32c237220 */ /* 0x000fe40000410000 */
[--C-:B---3--:R-:W-:Y:S02]  /*1ff70*/  FFMA.FTZ R0, R10, c[0x0][0x2d0], -R70.reuse ;  /* 0x0000b4000a007a23 */ /* 0x108fe40000010846 */
[C---:B----4-:R-:W-:Y:S01]  /*1ff80*/  FMUL.FTZ R25, R2.reuse, R153 ;  /* 0x0000009902197220 */ /* 0x050fe20000410000 */
[----:B------:R-:W-:Y:S01]  /*1ff90*/  MOV R153, R58 ;  /* 0x0000003a00997202 */ /* 0x000fe20000000f00 */
[C---:B------:R-:W-:Y:S01]  /*1ffa0*/  FMUL.FTZ R116, R2.reuse, R116 ;  /* 0x0000007402747220 */ /* 0x040fe20000410000 */
[----:B------:R3:W-:Y:S01]  /*1ffb0*/  MUFU.EX2 R79, R0 ;  /* 0x00000000004f7308 */ /* 0x0007e20000000800 */
[C---:B------:R-:W-:Y:S02]  /*1ffc0*/  FMUL.FTZ R8, R2.reuse, R136 ;  /* 0x0000008802087220 */ /* 0x040fe40000410000 */
[C---:B------:R-:W-:Y:S02]  /*1ffd0*/  FMUL.FTZ R13, R2.reuse, R141 ;  /* 0x0000008d020d7220 */ /* 0x040fe40000410000 */
[--C-:B-----5:R-:W-:Y:S02]  /*1ffe0*/  FFMA.FTZ R4, R15, c[0x0][0x2d0], -R70.reuse ;  /* 0x0000b4000f047a23 */ /* 0x120fe40000010846 */
[----:B------:R-:W-:Y:S02]  /*1fff0*/  FMUL.FTZ R117, R2, R117 ;  /* 0x0000007502757220 */ /* 0x000fe40000410000 */
[----:B------:R-:W-:Y:S01]  /*20000*/  FMUL.FTZ R122, R44, R122 ;  /* 0x0000007a2c7a7220 */ /* 0x000fe20000410000 */
[----:B------:R4:W5:Y:S01]  /*20010*/  MUFU.EX2 R9, R4 ;  /* 0x0000000400097308 */ /* 0x0009620000000800 */
[----:B------:R-:W-:Y:S02]  /*20020*/  FMUL.FTZ R29, R2, R157 ;  /* 0x0000009d021d7220 */ /* 0x000fe40000410000 */
[----:B------:R-:W-:Y:S02]  /*20030*/  FMUL.FTZ R102, R44, R102 ;  /* 0x000000662c667220 */ /* 0x000fe40000410000 */
[----:B-1----:R-:W-:Y:S02]  /*20040*/  FMUL.FTZ R28, R2, R156 ;  /* 0x0000009c021c7220 */ /* 0x002fe40000410000 */
[----:B------:R-:W-:Y:S02]  /*20050*/  FMUL.FTZ R103, R44, R103 ;  /* 0x000000672c677220 */ /* 0x000fe40000410000 */
[C---:B------:R-:W-:Y:S02]  /*20060*/  FMUL.FTZ R104, R2.reuse, R104 ;  /* 0x0000006802687220 */ /* 0x040fe40000410000 */
[C---:B------:R-:W-:Y:S02]  /*20070*/  FMUL.FTZ R105, R2.reuse, R105 ;  /* 0x0000006902697220 */ /* 0x040fe40000410000 */
[----:B------:R-:W-:Y:S02]  /*20080*/  FMUL.FTZ R108, R2, R108 ;  /* 0x0000006c026c7220 */ /* 0x000fe40000410000 */
[----:B---3--:R-:W-:Y:S02]  /*20090*/  FFMA.FTZ R0, R11, c[0x0][0x2d0], -R70 ;  /* 0x0000b4000b007a23 */ /* 0x008fe40000010846 */
[----:B------:R-:W-:Y:S02]  /*200a0*/  FMUL.FTZ R123, R44, R123 ;  /* 0x0000007b2c7b7220 */ /* 0x000fe40000410000 */
[----:B------:R1:W3:Y:S01]  /*200b0*/  MUFU.EX2 R175, R0 ;  /* 0x0000000000af7308 */ /* 0x0002e20000000800 */
[C---:B------:R-:W-:Y:S02]  /*200c0*/  FMUL.FTZ R109, R2.reuse, R109 ;  /* 0x0000006d026d7220 */ /* 0x040fe40000410000 */
[----:B------:R-:W-:Y:S02]  /*200d0*/  FMUL.FTZ R113, R45, R113 ;  /* 0x000000712d717220 */ /* 0x000fe40000410000 */
[----:B----4-:R-:W-:Y:S01]  /*200e0*/  FFMA.FTZ R4, R179, c[0x0][0x2d0], -R47 ;  /* 0x0000b400b3047a23 */ /* 0x010fe2000001082f */
[----:B------:R-:W-:Y:S01]  /*200f0*/  MOV R179, R5 ;  /* 0x0000000500b37202 */ /* 0x000fe20000000f00 */
[----:B------:R-:W-:Y:S02]  /*20100*/  FMUL.FTZ R5, R45, R133 ;  /* 0x000000852d057220 */ /* 0x000fe40000410000 */
[----:B-----5:R-:W-:Y:S01]  /*20110*/  IMAD.MOV.U32 R136, RZ, RZ, R9 ;  /* 0x000000ffff887224 */ /* 0x020fe200078e0009 */
[----:B------:R4:W-:Y:S01]  /*20120*/  MUFU.EX2 R56, R4 ;  /* 0x0000000400387308 */ /* 0x0009e20000000800 */
[----:B------:R-:W-:Y:S01]  /*20130*/  F2FP.PACK_AB R52, R179, R75 ;  /* 0x0000004bb334723e */ /* 0x000fe200000000ff */
[----:B------:R-:W-:Y:S02]  /*20140*/  FMUL.FTZ R9, R2, R137 ;  /* 0x0000008902097220 */ /* 0x000fe40000410000 */
[----:B------:R-:W-:Y:S01]  /*20150*/  F2FP.PACK_AB R55, R136, R31 ;  /* 0x0000001f8837723e */ /* 0x000fe200000000ff */
[C---:B------:R-:W-:Y:S02]  /*20160*/  FMUL.FTZ R114, R44.reuse, R114 ;  /* 0x000000722c727220 */ /* 0x040fe40000410000 */
[----:B------:R-:W-:Y:S01]  /*20170*/  FMUL.FTZ R115, R44, R115 ;  /* 0x000000732c737220 */ /* 0x000fe20000410000 */
[----:B-1----:R-:W-:Y:S02]  /*20180*/  FSEL R0, R3, RZ, P0 ;  /* 0x000000ff03007208 */ /* 0x002fe40000000000 */
[----:B---3--:R-:W-:Y:S03]  /*20190*/  F2FP.PACK_AB R53, R175, R79 ;  /* 0x0000004faf35723e */ /* 0x008fe600000000ff */
[----:B------:R-:W-:Y:S02]  /*201a0*/  FADD.FTZ R0, -R0, R130 ;  /* 0x0000008200007221 */ /* 0x000fe40000010100 */
[----:B------:R-:W-:Y:S02]  /*201b0*/  IMAD.MOV.U32 R130, RZ, RZ, R24 ;  /* 0x000000ffff827224 */ /* 0x000fe400078e0018 */
[----:B------:R-:W-:Y:S02]  /*201c0*/  FMUL.FTZ R0, R0, c[0x0][0x2d0] ;  /* 0x0000b40000007a20 */ /* 0x000fe40000410000 */
[----:B----4-:R-:W-:Y:S01]  /*201d0*/  FMUL.FTZ R4, R45, R132 ;  /* 0x000000842d047220 */ /* 0x010fe20000410000 */
[----:B------:R-:W-:Y:S01]  /*201e0*/  F2FP.PACK_AB R49, R130, R174 ;  /* 0x000000ae8231723e */ /* 0x000fe200000000ff */
[--C-:B------:R-:W-:Y:S02]  /*201f0*/  FFMA.FTZ R24, R64, c[0x0][0x2d0], -R68.reuse ;  /* 0x0000b40040187a23 */ /* 0x100fe40000010844 */
[----:B------:R-:W1:Y:S01]  /*20200*/  MUFU.EX2 R0, R0 ;  /* 0x0000000000007308 */ /* 0x000e620000000800 */
[----:B------:R-:W-:Y:S03]  /*20210*/  FFMA.FTZ R64, R81, c[0x0][0x2d0], -R68 ;  /* 0x0000b40051407a23 */ /* 0x000fe60000010844 */
[-C--:B--2---:R-:W-:Y:S06]  /*20220*/  HMMA.16816.F32 R4, R48, R20.reuse, R4 ;  /* 0x000000143004723c */ /* 0x084fec0000001804 */
[----:B------:R-:W2:Y:S10]  /*20230*/  MUFU.EX2 R30, R24 ;  /* 0x00000018001e7308 */ /* 0x000eb40000000800 */
[----:B------:R-:W-:Y:S01]  /*20240*/  MUFU.EX2 R248, R64 ;  /* 0x0000004000f87308 */ /* 0x000fe20000000800 */
[C---:B-1----:R-:W-:Y:S02]  /*20250*/  FMUL.FTZ R10, R0.reuse, R138 ;  /* 0x0000008a000a7220 */ /* 0x042fe40000410000 */
[C---:B------:R-:W-:Y:S01]  /*20260*/  FMUL.FTZ R11, R0.reuse, R139 ;  /* 0x0000008b000b7220 */ /* 0x040fe20000410000 */
[----:B------:R-:W-:Y:S01]  /*20270*/  MOV R139, R56 ;  /* 0x00000038008b7202 */ /* 0x000fe20000000f00 */
[C---:B------:R-:W-:Y:S05]  /*20280*/  FMUL.FTZ R26, R0.reuse, R154 ;  /* 0x0000009a001a7220 */ /* 0x040fea0000410000 */
[----:B------:R1:W-:Y:S01]  /*20290*/  MUFU.EX2 R138, R12 ;  /* 0x0000000c008a7308 */ /* 0x0003e20000000800 */
[----:B------:R-:W-:Y:S01]  /*202a0*/  IMAD.MOV.U32 R154, RZ, RZ, R57 ;  /* 0x000000ffff9a7224 */ /* 0x000fe200078e0039 */
[C---:B------:R-:W-:Y:S04]  /*202b0*/  HMMA.16816.F32 R8, R52.reuse, R20, R8 ;  /* 0x000000143408723c */ /* 0x040fe80000001808 */
[C---:B------:R-:W-:Y:S01]  /*202c0*/  FMUL.FTZ R14, R0.reuse, R142 ;  /* 0x0000008e000e7220 */ /* 0x040fe20000410000 */
[----:B--2---:R-:W-:Y:S01]  /*202d0*/  MOV R157, R30 ;  /* 0x0000001e009d7202 */ /* 0x004fe20000000f00 */
[----:B------:R-:W-:Y:S01]  /*202e0*/  FMUL.FTZ R15, R0, R143 ;  /* 0x0000008f000f7220 */ /* 0x000fe20000410000 */
[----:B------:R-:W-:Y:S01]  /*202f0*/  MOV R142, R179 ;  /* 0x000000b3008e7202 */ /* 0x000fe20000000f00 */
[----:B------:R-:W-:Y:S04]  /*20300*/  FFMA.FTZ R20, R181, c[0x0][0x2d0], -R47 ;  /* 0x0000b400b5147a23 */ /* 0x000fe8000001082f */
[----:B------:R2:W-:Y:S01]  /*20310*/  MUFU.EX2 R134, R20 ;  /* 0x0000001400867308 */ /* 0x0005e20000000800 */
[C---:B------:R-:W-:Y:S02]  /*20320*/  FMUL.FTZ R21, R45.reuse, R149 ;  /* 0x000000952d157220 */ /* 0x040fe40000410000 */
[----:B------:R-:W-:Y:S02]  /*20330*/  FMUL.FTZ R24, R2, R152 ;  /* 0x0000009802187220 */ /* 0x000fe40000410000 */
[C---:B------:R-:W-:Y:S01]  /*20340*/  FMUL.FTZ R27, R0.reuse, R155 ;  /* 0x0000009b001b7220 */ /* 0x040fe20000410000 */
[----:B------:R-:W-:Y:S01]  /*20350*/  MOV R155, R175 ;  /* 0x000000af009b7202 */ /* 0x000fe20000000f00 */
[----:B------:R-:W-:Y:S02]  /*20360*/  FMUL.FTZ R30, R0, R158 ;  /* 0x0000009e001e7220 */ /* 0x000fe40000410000 */
[----:B-1----:R-:W-:Y:S01]  /*20370*/  FMUL.FTZ R12, R2, R140 ;  /* 0x0000008c020c7220 */ /* 0x002fe20000410000 */
[----:B------:R1:W-:Y:S01]  /*20380*/  MUFU.EX2 R152, R32 ;  /* 0x0000002000987308 */ /* 0x0003e20000000800 */
[----:B------:R-:W-:Y:S01]  /*20390*/  IMAD.MOV.U32 R158, RZ, RZ, R59 ;  /* 0x000000ffff9e7224 */ /* 0x000fe200078e003b */
[----:B------:R-:W-:Y:S01]  /*203a0*/  MOV R140, R31 ;  /* 0x0000001f008c7202 */ /* 0x000fe20000000f00 */
[----:B------:R-:W3:Y:S01]  /*203b0*/  LDSM.16.MT88.4 R56, [R215+0x100] ;  /* 0x00010000d738783b */ /* 0x000ee20000004200 */
[C---:B------:R-:W-:Y:S02]  /*203c0*/  FMUL.FTZ R118, R0.reuse, R118 ;  /* 0x0000007600767220 */ /* 0x040fe40000410000 */
[-C--:B------:R-:W-:Y:S03]  /*203d0*/  HMMA.16816.F32 R12, R52, R22.reuse, R12 ;  /* 0x00000016340c723c */ /* 0x080fe6000000180c */
[C---:B------:R-:W-:Y:S02]  /*203e0*/  FMUL.FTZ R119, R0.reuse, R119 ;  /* 0x0000007700777220 */ /* 0x040fe40000410000 */
[----:B------:R-:W-:Y:S02]  /*203f0*/  IMAD.MOV.U32 R149, RZ, RZ, R127 ;  /* 0x000000ffff957224 */ /* 0x000fe400078e007f */
[C---:B------:R-:W-:Y:S01]  /*20400*/  FMUL.FTZ R31, R0.reuse, R159 ;  /* 0x0000009f001f7220 */ /* 0x040fe20000410000 */
[C---:B------:R-:W-:Y:S04]  /*20410*/  HMMA.16816.F32 R16, R48.reuse, R22, R16 ;  /* 0x000000163010723c */ /* 0x040fe80000001810 */
[C---:B--2---:R-:W-:Y:S01]  /*20420*/  FMUL.FTZ R20, R45.reuse, R148 ;  /* 0x000000942d147220 */ /* 0x044fe20000410000 */
[----:B------:R-:W-:Y:S01]  /*20430*/  MOV R148, R128 ;  /* 0x0000008000947202 */ /* 0x000fe20000000f00 */
[----:B------:R-:W-:Y:S01]  /*20440*/  FMUL.FTZ R106, R0, R106 ;  /* 0x0000006a006a7220 */ /* 0x000fe20000410000 */
[----:B------:R-:W-:Y:S01]  /*20450*/  MOV R159, R95 ;  /* 0x0000005f009f7202 */ /* 0x000fe20000000f00 */
[C---:B------:R-:W-:Y:S01]  /*20460*/  FMUL.FTZ R22, R44.reuse, R150 ;  /* 0x000000962c167220 */ /* 0x040fe20000410000 */
[----:B------:R-:W-:Y:S03]  /*20470*/  MOV R150, R178 ;  /* 0x000000b200967202 */ /* 0x000fe60000000f00 */
[----:B------:R-:W-:Y:S01]  /*20480*/  FMUL.FTZ R23, R44, R151 ;  /* 0x000000972c177220 */ /* 0x000fe20000410000 */
[----:B------:R-:W-:Y:S01]  /*20490*/  MOV R151, R129 ;  /* 0x0000008100977202 */ /* 0x000fe20000000f00 */
[----:B-1----:R-:W-:Y:S02]  /*204a0*/  FMUL.FTZ R32, R45, R160 ;  /* 0x000000a02d207220 */ /* 0x002fe40000410000 */
[----:B------:R-:W-:Y:S01]  /*204b0*/  LDSM.16.MT88.4 R160, [R216+0x2900] ;  /* 0x00290000d8a0783b */ /* 0x000fe20000004200 */
[C---:B------:R-:W-:Y:S02]  /*204c0*/  FMUL.FTZ R107, R0.reuse, R107 ;  /* 0x0000006b006b7220 */ /* 0x040fe40000410000 */
[-C--:B------:R-:W-:Y:S03]  /*204d0*/  HMMA.16816.F32 R20, R48, R36.reuse, R20 ;  /* 0x000000243014723c */ /* 0x080fe60000001814 */
[C---:B------:R-:W-:Y:S02]  /*204e0*/  FMUL.FTZ R110, R0.reuse, R110 ;  /* 0x0000006e006e7220 */ /* 0x040fe40000410000 */
[----:B------:R-:W-:Y:S02]  /*204f0*/  FMUL.FTZ R111, R0, R111 ;  /* 0x0000006f006f7220 */ /* 0x000fe40000410000 */
[----:B------:R-:W-:Y:S01]  /*20500*/  IMAD.MOV.U32 R143, RZ, RZ, R130 ;  /* 0x000000ffff8f7224 */ /* 0x000fe200078e0082 */
[C---:B------:R-:W-:Y:S07]  /*20510*/  HMMA.16816.F32 R24, R52.reuse, R36, R24 ;  /* 0x000000243418723c */ /* 0x040fee0000001818 */
[--C-:B------:R-:W-:Y:S01]  /*20520*/  FFMA.FTZ R36, R65, c[0x0][0x2d0], -R69.reuse ;  /* 0x0000b40041247a23 */ /* 0x100fe20000010845 */
[-C--:B------:R-:W-:Y:S03]  /*20530*/  HMMA.16816.F32 R28, R52, R38.reuse, R28 ;  /* 0x00000026341c723c */ /* 0x080fe6000000181c */
[----:B------:R1:W-:Y:S01]  /*20540*/  MUFU.EX2 R156, R36 ;  /* 0x00000024009c7308 */ /* 0x0003e20000000800 */
[----:B------:R-:W-:Y:S04]  /*20550*/  FMUL.FTZ R37, R45, R165 ;  /* 0x000000a52d257220 */ /* 0x000fe80000410000 */
[C---:B------:R-:W-:Y:S07]  /*20560*/  HMMA.16816.F32 R32, R48.reuse, R38, R32 ;  /* 0x000000263020723c */ /* 0x040fee0000001820 */
[C---:B------:R-:W-:Y:S01]  /*20570*/  FMUL.FTZ R38, R44.reuse, R166 ;  /* 0x000000a62c267220 */ /* 0x040fe20000410000 */
[-C--:B------:R-:W-:Y:S04]  /*20580*/  HMMA.16816.F32 R100, R48, R40.reuse, R100 ;  /* 0x000000283064723c */ /* 0x080fe80000001864 */
[----:B------:R-:W-:Y:S04]  /*20590*/  FMUL.FTZ R39, R44, R167 ;  /* 0x000000a72c277220 */ /* 0x000fe80000410000 */
[C---:B------:R-:W-:Y:S04]  /*205a0*/  HMMA.16816.F32 R104, R52.reuse, R40, R104 ;  /* 0x000000283468723c */ /* 0x040fe80000001868 */
[----:B-1----:R-:W-:Y:S03]  /*205b0*/  FFMA.FTZ R36, R66, c[0x0][0x2d0], -R69 ;  /* 0x0000b40042247a23 */ /* 0x002fe60000010845 */
[--C-:B------:R-:W-:Y:S01]  /*205c0*/  FFMA.FTZ R40, R61, c[0x0][0x2d0], -R70.reuse ;  /* 0x0000b4003d287a23 */ /* 0x100fe20000010846 */
[----:B------:R1:W-:Y:S01]  /*205d0*/  MUFU.EX2 R132, R36 ;  /* 0x0000002400847308 */ /* 0x0003e20000000800 */
[-C--:B------:R-:W-:Y:S03]  /*205e0*/  HMMA.16816.F32 R108, R52, R42.reuse, R108 ;  /* 0x0000002a346c723c */ /* 0x080fe6000000186c */
[----:B------:R-:W-:Y:S01]  /*205f0*/  FMUL.FTZ R41, R2, R169 ;  /* 0x000000a902297220 */ /* 0x000fe20000410000 */
[----:B------:R-:W-:Y:S04]  /*20600*/  MOV R169, R176 ;  /* 0x000000b000a97202 */ /* 0x000fe80000000f00 */
[C---:B------:R-:W-:Y:S01]  /*20610*/  HMMA.16816.F32 R112, R48.reuse, R42, R112 ;  /* 0x0000002a3070723c */ /* 0x040fe20000001870 */
[----:B------:R2:W-:Y:S06]  /*20620*/  MUFU.EX2 R78, R40 ;  /* 0x00000028004e7308 */ /* 0x0005ec0000000800 */
[--C-:B------:R-:W-:Y:S02]  /*20630*/  FFMA.FTZ R42, R71, c[0x0][0x2d0], -R70.reuse ;  /* 0x0000b400472a7a23 */ /* 0x100fe40000010846 */
[----:B------:R-:W-:Y:S02]  /*20640*/  FMUL.FTZ R43, R0, R171 ;  /* 0x000000ab002b7220 */ /* 0x000fe40000410000 */
[----:B------:R4:W-:Y:S01]  /*20650*/  MUFU.EX2 R252, R42 ;  /* 0x0000002a00fc7308 */ /* 0x0009e20000000800 */
[----:B------:R-:W-:Y:S02]  /*20660*/  IMAD.MOV.U32 R171, RZ, RZ, R75 ;  /* 0x000000ffffab7224 */ /* 0x000fe400078e004b */
[----:B-1----:R-:W-:Y:S02]  /*20670*/  FFMA.FTZ R36, R67, c[0x0][0x2d0], -R69 ;  /* 0x0000b40043247a23 */ /* 0x002fe40000010845 */
[----:B------:R-:W-:Y:S05]  /*20680*/  LDSM.16.MT88.4 R64, [R214+0x900] ;  /* 0x00090000d640783b */ /* 0x000fea0000004200 */
[----:B------:R1:W5:Y:S01]  /*20690*/  MUFU.EX2 R137, R36 ;  /* 0x0000002400897308 */ /* 0x0003620000000800 */
[----:B--2---:R-:W-:Y:S02]  /*206a0*/  FMUL.FTZ R40, R2, R168 ;  /* 0x000000a802287220 */ /* 0x004fe40000410000 */
[----:B------:R-:W-:Y:S02]  /*206b0*/  IMAD.MOV.U32 R168, RZ, RZ, R177 ;  /* 0x000000ffffa87224 */ /* 0x000fe400078e00b1 */
[----:B----4-:R-:W-:Y:S02]  /*206c0*/  FMUL.FTZ R42, R0, R170 ;  /* 0x000000aa002a7220 */ /* 0x010fe40000410000 */
[--C-:B-1----:R-:W-:Y:S04]  /*206d0*/  FFMA.FTZ R36, R182, c[0x0][0x2d0], -R47.reuse ;  /* 0x0000b400b6247a23 */ /* 0x102fe8000001082f */
[----:B------:R1:W-:Y:S02]  /*206e0*/  MUFU.EX2 R141, R36 ;  /* 0x00000024008d7308 */ /* 0x0003e40000000800 */
[--C-:B-1----:R-:W-:Y:S02]  /*206f0*/  FFMA.FTZ R36, R60, c[0x0][0x2d0], -R70.reuse ;  /* 0x0000b4003c247a23 */ /* 0x102fe40000010846 */
[----:B------:R-:W1:Y:S06]  /*20700*/  LDSM.16.MT88.4 R60, [R213+0x900] ;  /* 0x00090000d53c783b */ /* 0x000e6c0000004200 */
[----:B------:R2:W4:Y:S02]  /*20710*/  MUFU.EX2 R133, R36 ;  /* 0x0000002400857308 */ /* 0x0005240000000800 */
[----:B--2---:R-:W-:Y:S07]  /*20720*/  FMUL.FTZ R36, R45, R164 ;  /* 0x000000a42d247220 */ /* 0x004fee0000410000 */
[-C--:B---3--:R-:W-:Y:S08]  /*20730*/  HMMA.16816.F32 R36, R48, R56.reuse, R36 ;  /* 0x000000383024723c */ /* 0x088ff00000001824 */
[C---:B------:R-:W-:Y:S07]  /*20740*/  HMMA.16816.F32 R116, R52.reuse, R56, R116 ;  /* 0x000000383474723c */ /* 0x040fee0000001874 */
[----:B------:R-:W-:Y:S01]  /*20750*/  FFMA.FTZ R56, R72, c[0x0][0x2d0], -R70 ;  /* 0x0000b40048387a23 */ /* 0x000fe20000010846 */
[-C--:B------:R-:W-:Y:S03]  /*20760*/  HMMA.16816.F32 R40, R52, R58.reuse, R40 ;  /* 0x0000003a3428723c */ /* 0x080fe60000001828 */
[----:B------:R2:W3:Y:S04]  /*20770*/  MUFU.EX2 R251, R56 ;  /* 0x0000003800fb7308 */ /* 0x0004e80000000800 */
[--C-:B------:R-:W-:Y:S01]  /*20780*/  FFMA.FTZ R52, R183, c[0x0][0x2d0], -R47.reuse ;  /* 0x0000b400b7347a23 */ /* 0x100fe2000001082f */
[----:B------:R-:W-:Y:S04]  /*20790*/  HMMA.16816.F32 R120, R48, R58, R120 ;  /* 0x0000003a3078723c */ /* 0x000fe80000001878 */
[----:B-----5:R-:W-:Y:S01]  /*207a0*/  F2FP.PACK_AB R54, R137, R132 ;  /* 0x000000848936723e */ /* 0x020fe200000000ff */
[----:B------:R5:W-:Y:S01]  /*207b0*/  MUFU.EX2 R250, R52 ;  /* 0x0000003400fa7308 */ /* 0x000be20000000800 */
[----:B----4-:R-:W-:Y:S02]  /*207c0*/  F2FP.PACK_AB R53, R78, R133 ;  /* 0x000000854e35723e */ /* 0x010fe400000000ff */
[----:B------:R-:W-:Y:S04]  /*207d0*/  F2FP.PACK_AB R48, R139, R154 ;  /* 0x0000009a8b30723e */ /* 0x000fe800000000ff */
[----:B------:R-:W-:Y:S02]  /*207e0*/  F2FP.PACK_AB R49, R138, R153 ;  /* 0x000000998a31723e */ /* 0x000fe400000000ff */
[----:B------:R-:W-:Y:S02]  /*207f0*/  F2FP.PACK_AB R50, R134, R158 ;  /* 0x0000009e8632723e */ /* 0x000fe400000000ff */
[----:B------:R-:W-:Y:S01]  /*20800*/  F2FP.PACK_AB R51, R135, R157 ;  /* 0x0000009d8733723e */ /* 0x000fe200000000ff */
[----:B--2---:R-:W2:Y:S01]  /*20810*/  LDSM.16.MT88.4 R56, [R216+0x900] ;  /* 0x00090000d838783b */ /* 0x004ea20000004200 */
[----:B---3--:R-:W-:Y:S05]  /*20820*/  F2FP.PACK_AB R55, R251, R252 ;  /* 0x000000fcfb37723e */ /* 0x008fea00000000ff */
[-C--:B-1----:R-:W-:Y:S03]  /*20830*/  HMMA.16816.F32 R4, R48, R60.reuse, R4 ;  /* 0x0000003c3004723c */ /* 0x082fe60000001804 */
[--C-:B-----5:R-:W-:Y:S04]  /*20840*/  FFMA.FTZ R52, R80, c[0x0][0x2d0], -R68.reuse ;  /* 0x0000b40050347a23 */ /* 0x120fe80000010844 */
[----:B------:R1:W-:Y:S02]  /*20850*/  MUFU.EX2 R249, R52 ;  /* 0x0000003400f97308 */ /* 0x0003e40000000800 */
[----:B-1----:R-:W-:Y:S07]  /*20860*/  F2FP.PACK_AB R52, R156, R152 ;  /* 0x000000989c34723e */ /* 0x002fee00000000ff */
[C---:B------:R-:W-:Y:S07]  /*20870*/  HMMA.16816.F32 R8, R52.reuse, R60, R8 ;  /* 0x0000003c3408723c */ /* 0x040fee0000001808 */
[--C-:B------:R-:W-:Y:S01]  /*20880*/  FFMA.FTZ R60, R184, c[0x0][0x2d0], -R47.reuse ;  /* 0x0000b400b83c7a23 */ /* 0x100fe2000001082f */
[-C--:B------:R-:W-:Y:S03]  /*20890*/  HMMA.16816.F32 R12, R52, R62.reuse, R12 ;  /* 0x0000003e340c723c */ /* 0x080fe6000000180c */
[----:B------:R1:W-:Y:S05]  /*208a0*/  MUFU.EX2 R247, R60 ;  /* 0x0000003c00f77308 */ /* 0x0003ea0000000800 */
[C---:B------:R-:W-:Y:S08]  /*208b0*/  HMMA.16816.F32 R16, R48.reuse, R62, R16 ;  /* 0x0000003e3010723c */ /* 0x040ff00000001810 */
[-C--:B--2---:R-:W-:Y:S08]  /*208c0*/  HMMA.16816.F32 R20, R48, R56.reuse, R20 ;  /* 0x000000383014723c */ /* 0x084ff00000001814 */
        /* <DEDUP_REMOVED lines=17> */
[----:B-1----:R-:W-:Y:S09]  /*209e0*/  FFMA.FTZ R60, R97, c[0x0][0x2d0], -R68 ;  /* 0x0000b400613c7a23 */ /* 0x002ff20000010844 */
[----:B------:R1:W-:Y:S01]  /*209f0*/  MUFU.EX2 R244, R60 ;  /* 0x0000003c00f47308 */ /* 0x0003e20000000800 */
[--C-:B--2---:R-:W-:Y:S09]  /*20a00*/  FFMA.FTZ R56, R85, c[0x0][0x2d0], -R69.reuse ;  /* 0x0000b40055387a23 */ /* 0x104ff20000010845 */
[----:B------:R2:W-:Y:S01]  /*20a10*/  MUFU.EX2 R241, R56 ;  /* 0x0000003800f17308 */ /* 0x0005e20000000800 */
[----:B---3--:R-:W-:Y:S09]  /*20a20*/  FFMA.FTZ R64, R77, c[0x0][0x2d0], -R70 ;  /* 0x0000b4004d407a23 */ /* 0x008ff20000010846 */
[----:B------:R3:W-:Y:S01]  /*20a30*/  MUFU.EX2 R183, R64 ;  /* 0x0000004000b77308 */ /* 0x0007e20000000800 */
[----:B-1----:R-:W1:Y:S01]  /*20a40*/  LDSM.16.MT88.4 R60, [R215+0x900] ;  /* 0x00090000d73c783b */ /* 0x002e620000004200 */
[----:B--2---:R-:W-:Y:S08]  /*20a50*/  FFMA.FTZ R56, R86, c[0x0][0x2d0], -R69 ;  /* 0x0000b40056387a23 */ /* 0x004ff00000010845 */
[----:B------:R2:W4:Y:S01]  /*20a60*/  MUFU.EX2 R240, R56 ;  /* 0x0000003800f07308 */ /* 0x0005220000000800 */
[----:B---3--:R-:W-:Y:S01]  /*20a70*/  FFMA.FTZ R64, R188, c[0x0][0x2d0], -R68 ;  /* 0x0000b400bc407a23 */ /* 0x008fe20000010844 */
[----:B------:R-:W-:Y:S08]  /*20a80*/  MOV R188, R174 ;  /* 0x000000ae00bc7202 */ /* 0x000ff00000000f00 */
[----:B------:R3:W-:Y:S01]  /*20a90*/  MUFU.EX2 R179, R64 ;  /* 0x0000004000b37308 */ /* 0x0007e20000000800 */
[--C-:B--2---:R-:W-:Y:S01]  /*20aa0*/  FFMA.FTZ R56, R186, c[0x0][0x2d0], -R47.reuse ;  /* 0x0000b400ba387a23 */ /* 0x104fe2000001082f */
[-C--:B-1----:R-:W-:Y:S08]  /*20ab0*/  HMMA.16816.F32 R36, R48, R60.reuse, R36 ;  /* 0x0000003c3024723c */ /* 0x082ff00000001824 */
[----:B------:R1:W-:Y:S01]  /*20ac0*/  MUFU.EX2 R186, R56 ;  /* 0x0000003800ba7308 */ /* 0x0003e20000000800 */
[C---:B------:R-:W-:Y:S01]  /*20ad0*/  HMMA.16816.F32 R116, R52.reuse, R60, R116 ;  /* 0x0000003c3474723c */ /* 0x040fe20000001874 */
[----:B---3--:R-:W-:Y:S06]  /*20ae0*/  LDSM.16.MT88.4 R64, [R214+0x1100] ;  /* 0x00110000d640783b */ /* 0x008fec0000004200 */
[--C-:B------:R-:W-:Y:S01]  /*20af0*/  FFMA.FTZ R60, R83, c[0x0][0x2d0], -R70.reuse ;  /* 0x0000b400533c7a23 */ /* 0x100fe20000010846 */
[-C--:B------:R-:W-:Y:S03]  /*20b00*/  HMMA.16816.F32 R40, R52, R62.reuse, R40 ;  /* 0x0000003e3428723c */ /* 0x080fe60000001828 */
[----:B------:R-:W2:Y:S04]  /*20b10*/  MUFU.EX2 R182, R60 ;  /* 0x0000003c00b67308 */ /* 0x000ea80000000800 */
[----:B------:R-:W-:Y:S01]  /*20b20*/  FFMA.FTZ R52, R189, c[0x0][0x2d0], -R47 ;  /* 0x0000b400bd347a23 */ /* 0x000fe2000001082f */
[----:B------:R-:W-:Y:S01]  /*20b30*/  HMMA.16816.F32 R120, R48, R62, R120 ;  /* 0x0000003e3078723c */ /* 0x000fe20000001878 */
[----:B------:R-:W3:Y:S03]  /*20b40*/  LDL.LU R189, [R1+0x18] ;  /* 0x0000180001bd7983 */ /* 0x000ee60000300800 */
[----:B-1----:R-:W-:Y:S01]  /*20b50*/  FFMA.FTZ R56, R73, c[0x0][0x2d0], -R70 ;  /* 0x0000b40049387a23 */ /* 0x002fe20000010846 */
[----:B------:R1:W-:Y:S01]  /*20b60*/  MUFU.EX2 R181, R52 ;  /* 0x0000003400b57308 */ /* 0x0003e20000000800 */
[----:B----4-:R-:W-:Y:S01]  /*20b70*/  F2FP.PACK_AB R54, R240, R241 ;  /* 0x000000f1f036723e */ /* 0x010fe200000000ff */
[----:B------:R-:W4:Y:S01]  /*20b80*/  LDL.LU R170, [R1+0x1c] ;  /* 0x00001c0001aa7983 */ /* 0x000f220000300800 */
[----:B------:R-:W-:Y:S04]  /*20b90*/  F2FP.PACK_AB R49, R248, R249 ;  /* 0x000000f9f831723e */ /* 0x000fe800000000ff */
[----:B------:R-:W-:Y:S02]  /*20ba0*/  F2FP.PACK_AB R50, R246, R247 ;  /* 0x000000f7f632723e */ /* 0x000fe400000000ff */
[----:B------:R-:W-:Y:S01]  /*20bb0*/  F2FP.PACK_AB R51, R244, R245 ;  /* 0x000000f5f433723e */ /* 0x000fe200000000ff */
[----:B------:R5:W5:Y:S01]  /*20bc0*/  MUFU.EX2 R185, R56 ;  /* 0x0000003800b97308 */ /* 0x000b620000000800 */
[----:B--2---:R-:W-:Y:S01]  /*20bd0*/  F2FP.PACK_AB R55, R182, R183 ;  /* 0x000000b7b637723e */ /* 0x004fe200000000ff */
[----:B------:R-:W-:Y:S01]  /*20be0*/  LDSM.16.MT88.4 R60, [R216+0x1100] ;  /* 0x00110000d83c783b */ /* 0x000fe20000004200 */
[--C-:B-1----:R-:W-:Y:S02]  /*20bf0*/  FFMA.FTZ R52, R187, c[0x0][0x2d0], -R68.reuse ;  /* 0x0000b400bb347a23 */ /* 0x102fe40000010844 */
[----:B------:R-:W-:Y:S01]  /*20c00*/  IMAD.MOV.U32 R187, RZ, RZ, R141 ;  /* 0x000000ffffbb7224 */ /* 0x000fe200078e008d */
[----:B------:R-:W-:Y:S04]  /*20c10*/  MOV R141, R180 ;  /* 0x000000b4008d7202 */ /* 0x000fe80000000f00 */
[----:B------:R1:W-:Y:S01]  /*20c20*/  MUFU.EX2 R180, R52 ;  /* 0x0000003400b47308 */ /* 0x0003e20000000800 */
[----:B------:R-:W-:Y:S01]  /*20c30*/  F2FP.PACK_AB R48, R250, R187 ;  /* 0x000000bbfa30723e */ /* 0x000fe200000000ff */
[----:B-----5:R-:W2:Y:S01]  /*20c40*/  LDSM.16.MT88.4 R56, [R213+0x1100] ;  /* 0x00110000d538783b */ /* 0x020ea20000004200 */
[----:B------:R-:W-:Y:S02]  /*20c50*/  F2FP.PACK_AB R53, R184, R185 ;  /* 0x000000b9b835723e */ /* 0x000fe400000000ff */
[----:B-1----:R-:W-:Y:S03]  /*20c60*/  F2FP.PACK_AB R52, R242, R243 ;  /* 0x000000f3f234723e */ /* 0x002fe600000000ff */
[-C--:B--2---:R-:W-:Y:S08]  /*20c70*/  HMMA.16816.F32 R4, R48, R56.reuse, R4 ;  /* 0x000000383004723c */ /* 0x084ff00000001804 */
[C---:B------:R-:W-:Y:S07]  /*20c80*/  HMMA.16816.F32 R8, R52.reuse, R56, R8 ;  /* 0x000000383408723c */ /* 0x040fee0000001808 */
[--C-:B------:R-:W-:Y:S01]  /*20c90*/  FFMA.FTZ R56, R194, c[0x0][0x2d0], -R47.reuse ;  /* 0x0000b400c2387a23 */ /* 0x100fe2000001082f */
[-C--:B------:R-:W-:Y:S01]  /*20ca0*/  HMMA.16816.F32 R12, R52, R58.reuse, R12 ;  /* 0x0000003a340c723c */ /* 0x080fe2000000180c */
[----:B------:R-:W2:Y:S02]  /*20cb0*/  LDL.LU R194, [R1+0x14] ;  /* 0x0000140001c27983 */ /* 0x000ea40000300800 */
[----:B------:R1:W-:Y:S05]  /*20cc0*/  MUFU.EX2 R178, R56 ;  /* 0x0000003800b27308 */ /* 0x0003ea0000000800 */
        /* <DEDUP_REMOVED lines=10> */
[-C--:B------:R-:W-:Y:S08]  /*20d70*/  HMMA.16816.F32 R100, R48, R64.reuse, R100 ;  /* 0x000000403064723c */ /* 0x080ff00000001864 */
[C---:B------:R-:W-:Y:S04]  /*20d80*/  HMMA.16816.F32 R104, R52.reuse, R64, R104 ;  /* 0x000000403468723c */ /* 0x040fe80000001868 */
[----:B-1----:R-:W-:Y:S01]  /*20d90*/  FFMA.FTZ R56, R192, c[0x0][0x2d0], -R68 ;  /* 0x0000b400c0387a23 */ /* 0x002fe20000010844 */
[----:B------:R-:W-:Y:S02]  /*20da0*/  MOV R192, R133 ;  /* 0x0000008500c07202 */ /* 0x000fe40000000f00 */
[----:B------:R-:W-:Y:S01]  /*20db0*/  FFMA.FTZ R64, R88, c[0x0][0x2d0], -R70 ;  /* 0x0000b40058407a23 */ /* 0x000fe20000010846 */
[-C--:B------:R-:W-:Y:S01]  /*20dc0*/  HMMA.16816.F32 R108, R52, R66.reuse, R108 ;  /* 0x00000042346c723c */ /* 0x080fe2000000186c */
[----:B------:R1:W-:Y:S03]  /*20dd0*/  MUFU.EX2 R175, R56 ;  /* 0x0000003800af7308 */ /* 0x0003e60000000800 */
[--C-:B-----5:R-:W-:Y:S02]  /*20de0*/  FFMA.FTZ R60, R190, c[0x0][0x2d0], -R69.reuse ;  /* 0x0000b400be3c7a23 */ /* 0x120fe40000010845 */
[----:B------:R-:W-:Y:S02]  /*20df0*/  IMAD.MOV.U32 R190, RZ, RZ, R138 ;  /* 0x000000ffffbe7224 */ /* 0x000fe400078e008a */
[C---:B------:R-:W-:Y:S03]  /*20e00*/  HMMA.16816.F32 R112, R48.reuse, R66, R112 ;  /* 0x000000423070723c */ /* 0x040fe60000001870 */
[----:B------:R5:W-:Y:S10]  /*20e10*/  MUFU.EX2 R166, R60 ;  /* 0x0000003c00a67308 */ /* 0x000bf40000000800 */
[----:B------:R5:W-:Y:S01]  /*20e20*/  MUFU.EX2 R130, R64 ;  /* 0x0000004000827308 */ /* 0x000be20000000800 */
[----:B-1----:R-:W-:Y:S02]  /*20e30*/  FFMA.FTZ R56, R193, c[0x0][0x2d0], -R68 ;  /* 0x0000b400c1387a23 */ /* 0x002fe40000010844 */
[----:B------:R-:W-:Y:S07]  /*20e40*/  IMAD.MOV.U32 R193, RZ, RZ, R132 ;  /* 0x000000ffffc17224 */ /* 0x000fee00078e0084 */
[----:B------:R1:W-:Y:S01]  /*20e50*/  MUFU.EX2 R176, R56 ;  /* 0x0000003800b07308 */ /* 0x0003e20000000800 */
[--C-:B-----5:R-:W-:Y:S01]  /*20e60*/  FFMA.FTZ R60, R191, c[0x0][0x2d0], -R69.reuse ;  /* 0x0000b400bf3c7a23 */ /* 0x120fe20000010845 */
[----:B------:R-:W-:Y:S08]  /*20e70*/  MOV R191, R139 ;  /* 0x0000008b00bf7202 */ /* 0x000ff00000000f00 */
[----:B------:R5:W3:Y:S01]  /*20e80*/  MUFU.EX2 R173, R60 ;  /* 0x0000003c00ad7308 */ /* 0x000ae20000000800 */
[----:B------:R-:W-:Y:S09]  /*20e90*/  FFMA.FTZ R64, R89, c[0x0][0x2d0], -R70 ;  /* 0x0000b40059407a23 */ /* 0x000ff20000010846 */
[----:B------:R5:W-:Y:S01]  /*20ea0*/  MUFU.EX2 R129, R64 ;  /* 0x0000004000817308 */ /* 0x000be20000000800 */
[----:B-1----:R-:W-:Y:S09]  /*20eb0*/  FFMA.FTZ R56, R98, c[0x0][0x2d0], -R69 ;  /* 0x0000b40062387a23 */ /* 0x002ff20000010845 */
[----:B------:R1:W-:Y:S01]  /*20ec0*/  MUFU.EX2 R167, R56 ;  /* 0x0000003800a77308 */ /* 0x0003e20000000800 */
[--C-:B-----5:R-:W-:Y:S01]  /*20ed0*/  FFMA.FTZ R60, R196, c[0x0][0x2d0], -R47.reuse ;  /* 0x0000b400c43c7a23 */ /* 0x120fe2000001082f */
[----:B------:R-:W-:Y:S08]  /*20ee0*/  MOV R196, R140 ;  /* 0x0000008c00c47202 */ /* 0x000ff00000000f00 */
[----:B------:R5:W-:Y:S01]  /*20ef0*/  MUFU.EX2 R165, R60 ;  /* 0x0000003c00a57308 */ /* 0x000be20000000800 */
[----:B------:R-:W-:Y:S01]  /*20f00*/  FFMA.FTZ R64, R198, c[0x0][0x2d0], -R68 ;  /* 0x0000b400c6407a23 */ /* 0x000fe20000010844 */
[----:B------:R-:W-:Y:S02]  /*20f10*/  MOV R198, R159 ;  /* 0x0000009f00c67202 */ /* 0x000fe40000000f00 */
[----:B------:R-:W-:Y:S06]  /*20f20*/  MOV R159, R136 ;  /* 0x00000088009f7202 */ /* 0x000fec0000000f00 */
[----:B------:R5:W-:Y:S01]  /*20f30*/  MUFU.EX2 R127, R64 ;  /* 0x00000040007f7308 */ /* 0x000be20000000800 */
[----:B-1----:R-:W1:Y:S01]  /*20f40*/  LDSM.16.MT88.4 R56, [R215+0x1100] ;  /* 0x00110000d738783b */ /* 0x002e620000004200 */
[--C-:B-----5:R-:W-:Y:S08]  /*20f50*/  FFMA.FTZ R60, R87, c[0x0][0x2d0], -R70.reuse ;  /* 0x0000b400573c7a23 */ /* 0x120ff00000010846 */
[----:B------:R5:W1:Y:S01]  /*20f60*/  MUFU.EX2 R164, R60 ;  /* 0x0000003c00a47308 */ /* 0x000a620000000800 */
[----:B------:R-:W-:Y:S08]  /*20f70*/  LDSM.16.MT88.4 R64, [R214+0x1900] ;  /* 0x00190000d640783b */ /* 0x000ff00000004200 */
[----:B-----5:R-:W5:Y:S01]  /*20f80*/  LDSM.16.MT88.4 R60, [R213+0x1900] ;  /* 0x00190000d53c783b */ /* 0x020f620000004200 */
[-C--:B-1----:R-:W-:Y:S08]  /*20f90*/  HMMA.16816.F32 R36, R48, R56.reuse, R36 ;  /* 0x000000383024723c */ /* 0x082ff00000001824 */
[C---:B------:R-:W-:Y:S07]  /*20fa0*/  HMMA.16816.F32 R116, R52.reuse, R56, R116 ;  /* 0x000000383474723c */ /* 0x040fee0000001874 */
[----:B------:R-:W-:Y:S01]  /*20fb0*/  FFMA.FTZ R56, R92, c[0x0][0x2d0], -R70 ;  /* 0x0000b4005c387a23 */ /* 0x000fe20000010846 */
[-C--:B------:R-:W-:Y:S03]  /*20fc0*/  HMMA.16816.F32 R40, R52, R58.reuse, R40 ;  /* 0x0000003a3428723c */ /* 0x080fe60000001828 */
[----:B------:R1:W1:Y:S04]  /*20fd0*/  MUFU.EX2 R75, R56 ;  /* 0x00000038004b7308 */ /* 0x0002680000000800 */
[----:B------:R-:W-:Y:S01]  /*20fe0*/  FFMA.FTZ R52, R201, c[0x0][0x2d0], -R47 ;  /* 0x0000b400c9347a23 */ /* 0x000fe2000001082f */
[----:B------:R-:W-:Y:S04]  /*20ff0*/  HMMA.16816.F32 R120, R48, R58, R120 ;  /* 0x0000003a3078723c */ /* 0x000fe80000001878 */
[----:B---3--:R-:W-:Y:S01]  /*21000*/  F2FP.PACK_AB R54, R173, R166 ;  /* 0x000000a6ad36723e */ /* 0x008fe200000000ff */
[----:B------:R3:W-:Y:S01]  /*21010*/  MUFU.EX2 R128, R52 ;  /* 0x0000003400807308 */ /* 0x0007e20000000800 */
[----:B------:R-:W-:Y:S01]  /*21020*/  F2FP.PACK_AB R53, R130, R164 ;  /* 0x000000a48235723e */ /* 0x000fe200000000ff */
[----:B----4-:R-:W-:Y:S01]  /*21030*/  FFMA.FTZ R2, R2, R170, R171 ;  /* 0x000000aa02027223 */ /* 0x010fe200000100ab */
[----:B------:R-:W-:Y:S01]  /*21040*/  F2FP.PACK_AB R48, R181, R186 ;  /* 0x000000bab530723e */ /* 0x000fe200000000ff */
[----:B------:R-:W-:Y:S03]  /*21050*/  IMAD.MOV.U32 R201, RZ, RZ, R169 ;  /* 0x000000ffffc97224 */ /* 0x000fe600078e00a9 */
[----:B------:R-:W-:Y:S02]  /*21060*/  F2FP.PACK_AB R49, R179, R180 ;  /* 0x000000b4b331723e */ /* 0x000fe400000000ff */
[----:B------:R-:W-:Y:S02]  /*21070*/  F2FP.PACK_AB R50, R177, R178 ;  /* 0x000000b2b132723e */ /* 0x000fe400000000ff */
[----:B------:R-:W-:Y:S01]  /*21080*/  F2FP.PACK_AB R51, R176, R175 ;  /* 0x000000afb033723e */ /* 0x000fe200000000ff */
[----:B-1----:R-:W1:Y:S01]  /*21090*/  LDSM.16.MT88.4 R56, [R216+0x1900] ;  /* 0x00190000d838783b */ /* 0x002e620000004200 */
[----:B------:R-:W-:Y:S05]  /*210a0*/  F2FP.PACK_AB R55, R75, R129 ;  /* 0x000000814b37723e */ /* 0x000fea00000000ff */
[-C--:B-----5:R-:W-:Y:S03]  /*210b0*/  HMMA.16816.F32 R4, R48, R60.reuse, R4 ;  /* 0x0000003c3004723c */ /* 0x0a0fe60000001804 */
[--C-:B---3--:R-:W-:Y:S01]  /*210c0*/  FFMA.FTZ R52, R197, c[0x0][0x2d0], -R68.reuse ;  /* 0x0000b400c5347a23 */ /* 0x108fe20000010844 */
[----:B------:R-:W-:Y:S03]  /*210d0*/  MOV R197, R168 ;  /* 0x000000a800c57202 */ /* 0x000fe60000000f00 */
        /* <DEDUP_REMOVED lines=8> */
[C---:B------:R-:W-:Y:S04]  /*21160*/  HMMA.16816.F32 R24, R52.reuse, R56, R24 ;  /* 0x000000383418723c */ /* 0x040fe80000001818 */
[----:B---3--:R-:W-:Y:S03]  /*21170*/  FFMA.FTZ R60, R207, c[0x0][0x2d0], -R47 ;  /* 0x0000b400cf3c7a23 */ /* 0x008fe6000001082f */
        /* <DEDUP_REMOVED lines=18> */
[----:B------:R3:W-:Y:S01]  /*212a0*/  MUFU.EX2 R89, R56 ;  /* 0x0000003800597308 */ /* 0x0007e20000000800 */
[----:B----4-:R-:W-:Y:S09]  /*212b0*/  FFMA.FTZ R64, R131, c[0x0][0x2d0], -R70 ;  /* 0x0000b40083407a23 */ /* 0x010ff20000010846 */
[----:B------:R4:W-:Y:S01]  /*212c0*/  MUFU.EX2 R72, R64 ;  /* 0x0000004000487308 */ /* 0x0009e20000000800 */
[----:B-1----:R-:W1:Y:S01]  /*212d0*/  LDSM.16.MT88.4 R60, [R215+0x1900] ;  /* 0x00190000d73c783b */ /* 0x002e620000004200 */
[----:B---3--:R-:W-:Y:S08]  /*212e0*/  FFMA.FTZ R56, R203, c[0x0][0x2d0], -R69 ;  /* 0x0000b400cb387a23 */ /* 0x008ff00000010845 */
[----:B------:R3:W5:Y:S01]  /*212f0*/  MUFU.EX2 R87, R56 ;  /* 0x0000003800577308 */ /* 0x0007620000000800 */
[----:B----4-:R-:W-:Y:S09]  /*21300*/  FFMA.FTZ R64, R210, c[0x0][0x2d0], -R68 ;  /* 0x0000b400d2407a23 */ /* 0x010ff20000010844 */
[----:B------:R4:W-:Y:S01]  /*21310*/  MUFU.EX2 R82, R64 ;  /* 0x0000004000527308 */ /* 0x0009e20000000800 */
[--C-:B---3--:R-:W-:Y:S01]  /*21320*/  FFMA.FTZ R56, R208, c[0x0][0x2d0], -R47.reuse ;  /* 0x0000b400d0387a23 */ /* 0x108fe2000001082f */
[-C--:B-1----:R-:W-:Y:S08]  /*21330*/  HMMA.16816.F32 R36, R48, R60.reuse, R36 ;  /* 0x0000003c3024723c */ /* 0x082ff00000001824 */
[----:B------:R1:W-:Y:S01]  /*21340*/  MUFU.EX2 R86, R56 ;  /* 0x0000003800567308 */ /* 0x0003e20000000800 */
[C---:B------:R-:W-:Y:S01]  /*21350*/  HMMA.16816.F32 R116, R52.reuse, R60, R116 ;  /* 0x0000003c3474723c */ /* 0x040fe20000001874 */
[----:B----4-:R-:W-:Y:S06]  /*21360*/  LDSM.16.MT88.4 R64, [R214+0x2100] ;  /* 0x00210000d640783b */ /* 0x010fec0000004200 */
[--C-:B------:R-:W-:Y:S01]  /*21370*/  FFMA.FTZ R60, R172, c[0x0][0x2d0], -R70.reuse ;  /* 0x0000b400ac3c7a23 */ /* 0x100fe20000010846 */
[-C--:B------:R-:W-:Y:S03]  /*21380*/  HMMA.16816.F32 R40, R52, R62.reuse, R40 ;  /* 0x0000003e3428723c */ /* 0x080fe60000001828 */
[----:B------:R3:W4:Y:S04]  /*21390*/  MUFU.EX2 R71, R60 ;  /* 0x0000003c00477308 */ /* 0x0007280000000800 */
[--C-:B------:R-:W-:Y:S01]  /*213a0*/  FFMA.FTZ R52, R232, c[0x0][0x2d0], -R47.reuse ;  /* 0x0000b400e8347a23 */ /* 0x100fe2000001082f */
[----:B------:R-:W-:Y:S04]  /*213b0*/  HMMA.16816.F32 R120, R48, R62, R120 ;  /* 0x0000003e3078723c */ /* 0x000fe80000001878 */
[----:B-1----:R-:W-:Y:S01]  /*213c0*/  FFMA.FTZ R56, R74, c[0x0][0x2d0], -R70 ;  /* 0x0000b4004a387a23 */ /* 0x002fe20000010846 */
[----:B------:R1:W-:Y:S01]  /*213d0*/  MUFU.EX2 R85, R52 ;  /* 0x0000003400557308 */ /* 0x0003e20000000800 */
[----:B-----5:R-:W-:Y:S02]  /*213e0*/  F2FP.PACK_AB R54, R87, R89 ;  /* 0x000000595736723e */ /* 0x020fe400000000ff */
[----:B------:R-:W-:Y:S04]  /*213f0*/  F2FP.PACK_AB R48, R128, R165 ;  /* 0x000000a58030723e */ /* 0x000fe800000000ff */
[----:B------:R-:W-:Y:S02]  /*21400*/  F2FP.PACK_AB R49, R127, R98 ;  /* 0x000000627f31723e */ /* 0x000fe400000000ff */
[----:B------:R-:W-:Y:S01]  /*21410*/  F2FP.PACK_AB R50, R99, R97 ;  /* 0x000000616332723e */ /* 0x000fe200000000ff */
[----:B------:R5:W2:Y:S01]  /*21420*/  MUFU.EX2 R74, R56 ;  /* 0x00000038004a7308 */ /* 0x000aa20000000800 */
[----:B------:R-:W-:Y:S01]  /*21430*/  F2FP.PACK_AB R51, R96, R95 ;  /* 0x0000005f6033723e */ /* 0x000fe200000000ff */
[----:B---3--:R-:W-:Y:S01]  /*21440*/  LDSM.16.MT88.4 R60, [R216+0x2100] ;  /* 0x00210000d83c783b */ /* 0x008fe20000004200 */
[----:B----4-:R-:W-:Y:S01]  /*21450*/  F2FP.PACK_AB R55, R71, R72 ;  /* 0x000000484737723e */ /* 0x010fe200000000ff */
[--C-:B-1----:R-:W-:Y:S06]  /*21460*/  FFMA.FTZ R52, R209, c[0x0][0x2d0], -R68.reuse ;  /* 0x0000b400d1347a23 */ /* 0x102fec0000010844 */
[----:B------:R1:W3:Y:S01]  /*21470*/  MUFU.EX2 R84, R52 ;  /* 0x0000003400547308 */ /* 0x0002e20000000800 */
[----:B-----5:R-:W4:Y:S01]  /*21480*/  LDSM.16.MT88.4 R56, [R213+0x2100] ;  /* 0x00210000d538783b */ /* 0x020f220000004200 */
[----:B--2---:R-:W-:Y:S02]  /*21490*/  F2FP.PACK_AB R53, R73, R74 ;  /* 0x0000004a4935723e */ /* 0x004fe400000000ff */
[----:B-1----:R-:W-:Y:S01]  /*214a0*/  F2FP.PACK_AB R52, R92, R88 ;  /* 0x000000585c34723e */ /* 0x002fe200000000ff */
[-C--:B----4-:R-:W-:Y:S08]  /*214b0*/  HMMA.16816.F32 R4, R48, R56.reuse, R4 ;  /* 0x000000383004723c */ /* 0x090ff00000001804 */
[C---:B------:R-:W-:Y:S07]  /*214c0*/  HMMA.16816.F32 R8, R52.reuse, R56, R8 ;  /* 0x000000383408723c */ /* 0x040fee0000001808 */
[--C-:B------:R-:W-:Y:S01]  /*214d0*/  FFMA.FTZ R56, R238, c[0x0][0x2d0], -R47.reuse ;  /* 0x0000b400ee387a23 */ /* 0x100fe2000001082f */
[-C--:B------:R-:W-:Y:S03]  /*214e0*/  HMMA.16816.F32 R12, R52, R58.reuse, R12 ;  /* 0x0000003a340c723c */ /* 0x080fe6000000180c */
[----:B------:R1:W-:Y:S01]  /*214f0*/  MUFU.EX2 R83, R56 ;  /* 0x0000003800537308 */ /* 0x0003e20000000800 */
[----:B------:R-:W-:Y:S04]  /*21500*/  FFMA.FTZ R47, R239, c[0x0][0x2d0], -R47 ;  /* 0x0000b400ef2f7a23 */ /* 0x000fe8000001082f */
[C---:B------:R-:W-:Y:S05]  /*21510*/  HMMA.16816.F32 R16, R48.reuse, R58, R16 ;  /* 0x0000003a3010723c */ /* 0x040fea0000001810 */
[----:B------:R2:W-:Y:S03]  /*21520*/  MUFU.EX2 R81, R47 ;  /* 0x0000002f00517308 */ /* 0x0005e60000000800 */
[-C--:B------:R-:W-:Y:S08]  /*21530*/  HMMA.16816.F32 R20, R48, R60.reuse, R20 ;  /* 0x0000003c3014723c */ /* 0x080ff00000001814 */
[C---:B------:R-:W-:Y:S01]  /*21540*/  HMMA.16816.F32 R24, R52.reuse, R60, R24 ;  /* 0x0000003c3418723c */ /* 0x040fe20000001818 */
[----:B-1----:R-:W1:Y:S07]  /*21550*/  LDSM.16.MT88.4 R56, [R215+0x2100] ;  /* 0x00210000d738783b */ /* 0x002e6e0000004200 */
[-C--:B------:R-:W-:Y:S04]  /*21560*/  HMMA.16816.F32 R28, R52, R62.reuse, R28 ;  /* 0x0000003e341c723c */ /* 0x080fe8000000181c */
[--C-:B--2---:R-:W-:Y:S02]  /*21570*/  FFMA.FTZ R47, R234, c[0x0][0x2d0], -R68.reuse ;  /* 0x0000b400ea2f7a23 */ /* 0x104fe40000010844 */
[----:B------:R-:W-:Y:S02]  /*21580*/  FFMA.FTZ R68, R237, c[0x0][0x2d0], -R68 ;  /* 0x0000b400ed447a23 */ /* 0x000fe40000010844 */
[C---:B------:R-:W-:Y:S01]  /*21590*/  HMMA.16816.F32 R32, R48.reuse, R62, R32 ;  /* 0x0000003e3020723c */ /* 0x040fe20000001820 */
[----:B------:R2:W-:Y:S07]  /*215a0*/  MUFU.EX2 R80, R47 ;  /* 0x0000002f00507308 */ /* 0x0005ee0000000800 */
[-C--:B------:R-:W-:Y:S03]  /*215b0*/  HMMA.16816.F32 R100, R48, R64.reuse, R100 ;  /* 0x000000403064723c */ /* 0x080fe60000001864 */
[----:B------:R-:W-:Y:S05]  /*215c0*/  MUFU.EX2 R77, R68 ;  /* 0x00000044004d7308 */ /* 0x000fea0000000800 */
[C---:B------:R-:W-:Y:S08]  /*215d0*/  HMMA.16816.F32 R104, R52.reuse, R64, R104 ;  /* 0x000000403468723c */ /* 0x040ff00000001868 */
[-C--:B------:R-:W-:Y:S04]  /*215e0*/  HMMA.16816.F32 R108, R52, R66.reuse, R108 ;  /* 0x00000042346c723c */ /* 0x080fe8000000186c */
[--C-:B--2---:R-:W-:Y:S04]  /*215f0*/  FFMA.FTZ R47, R211, c[0x0][0x2d0], -R69.reuse ;  /* 0x0000b400d32f7a23 */ /* 0x104fe80000010845 */
[C---:B------:R-:W-:Y:S01]  /*21600*/  HMMA.16816.F32 R112, R48.reuse, R66, R112 ;  /* 0x000000423070723c */ /* 0x040fe20000001870 */
[----:B------:R2:W-:Y:S07]  /*21610*/  MUFU.EX2 R76, R47 ;  /* 0x0000002f004c7308 */ /* 0x0005ee0000000800 */
[-C--:B-1----:R-:W-:Y:S08]  /*21620*/  HMMA.16816.F32 R36, R48, R56.reuse, R36 ;  /* 0x000000383024723c */ /* 0x082ff00000001824 */
[C---:B------:R-:W-:Y:S08]  /*21630*/  HMMA.16816.F32 R116, R52.reuse, R56, R116 ;  /* 0x000000383474723c */ /* 0x040ff00000001874 */
[-C--:B------:R-:W-:Y:S01]  /*21640*/  HMMA.16816.F32 R40, R52, R58.reuse, R40 ;  /* 0x0000003a3428723c */ /* 0x080fe20000001828 */
[----:B------:R-:W4:Y:S03]  /*21650*/  LDL.LU R54, [R1+0x24] ;  /* 0x0000240001367983 */ /* 0x000f260000300800 */
[----:B--2---:R-:W-:Y:S03]  /*21660*/  FFMA.FTZ R47, R233, c[0x0][0x2d0], -R69 ;  /* 0x0000b400e92f7a23 */ /* 0x004fe60000010845 */
[----:B------:R-:W-:Y:S01]  /*21670*/  FFMA.FTZ R53, R45, R194, R195 ;  /* 0x000000c22d357223 */ /* 0x000fe200000100c3 */
[----:B------:R1:W2:Y:S01]  /*21680*/  MUFU.EX2 R68, R47 ;  /* 0x0000002f00447308 */ /* 0x0002a20000000800 */
[----:B------:R-:W-:Y:S01]  /*21690*/  FFMA.FTZ R52, R44, R189, R188 ;  /* 0x000000bd2c347223 */ /* 0x000fe200000100bc */
[----:B------:R-:W-:Y:S04]  /*216a0*/  HMMA.16816.F32 R120, R48, R58, R120 ;  /* 0x0000003a3078723c */ /* 0x000fe80000001878 */
[----:B------:R-:W-:Y:S01]  /*216b0*/  IMAD.MOV.U32 R194, RZ, RZ, R135 ;  /* 0x000000ffffc27224 */ /* 0x000fe200078e0087 */
[----:B------:R-:W-:Y:S01]  /*216c0*/  F2FP.PACK_AB R44, R85, R86 ;  /* 0x00000056552c723e */ /* 0x000fe200000000ff */
[----:B------:R-:W-:Y:S01]  /*216d0*/  FADD.FTZ R52, R143, R52 ;  /* 0x000000348f347221 */ /* 0x000fe20000010000 */
[----:B---3--:R-:W-:Y:S01]  /*216e0*/  F2FP.PACK_AB R45, R82, R84 ;  /* 0x00000054522d723e */ /* 0x008fe200000000ff */
[----:B------:R-:W-:Y:S01]  /*216f0*/  FADD.FTZ R48, R142, R2 ;  /* 0x000000028e307221 */ /* 0x000fe20000010000 */
[----:B------:R-:W-:Y:S03]  /*21700*/  MOV R195, R134 ;  /* 0x0000008600c37202 */ /* 0x000fe60000000f00 */
[----:B------:R-:W-:Y:S01]  /*21710*/  IMAD.MOV.U32 R189, RZ, RZ, R141 ;  /* 0x000000ffffbd7224 */ /* 0x000fe200078e008d */
[----:B------:R-:W-:Y:S01]  /*21720*/  MOV R188, R137 ;  /* 0x0000008900bc7202 */ /* 0x000fe20000000f00 */
[----:B------:R-:W-:Y:S02]  /*21730*/  FADD.FTZ R53, R151, R53 ;  /* 0x0000003597357221 */ /* 0x000fe40000010000 */
[----:B------:R-:W-:Y:S01]  /*21740*/  FADD.FTZ R2, R149, R52 ;  /* 0x0000003495027221 */ /* 0x000fe20000010000 */
[----:B------:R-:W-:Y:S03]  /*21750*/  ISETP.GT.AND P0, PT, R230, R189, PT ;  /* 0x000000bde600720c */ /* 0x000fe60003f04270 */
[----:B------:R-:W-:Y:S02]  /*21760*/  FADD.FTZ R2, R197, R2 ;  /* 0x00000002c5027221 */ /* 0x000fe40000010000 */
[--C-:B-1----:R-:W-:Y:S01]  /*21770*/  FFMA.FTZ R47, R235, c[0x0][0x2d0], -R69.reuse ;  /* 0x0000b400eb2f7a23 */ /* 0x102fe20000010845 */
[----:B--2---:R-:W-:Y:S01]  /*21780*/  F2FP.PACK_AB R168, R68, R76 ;  /* 0x0000004c44a8723e */ /* 0x004fe200000000ff */
[----:B------:R-:W-:Y:S02]  /*21790*/  FFMA.FTZ R69, R236, c[0x0][0x2d0], -R69 ;  /* 0x0000b400ec457a23 */ /* 0x000fe40000010845 */
[----:B------:R1:W-:Y:S10]  /*217a0*/  MUFU.EX2 R63, R47 ;  /* 0x0000002f003f7308 */ /* 0x0003f40000000800 */
[----:B------:R-:W2:Y:S01]  /*217b0*/  MUFU.EX2 R69, R69 ;  /* 0x0000004500457308 */ /* 0x000ea20000000800 */
[--C-:B-1----:R-:W-:Y:S09]  /*217c0*/  FFMA.FTZ R47, R90, c[0x0][0x2d0], -R70.reuse ;  /* 0x0000b4005a2f7a23 */ /* 0x102ff20000010846 */
[----:B------:R1:W-:Y:S01]  /*217d0*/  MUFU.EX2 R61, R47 ;  /* 0x0000002f003d7308 */ /* 0x0003e20000000800 */
[----:B--2---:R-:W-:Y:S01]  /*217e0*/  F2FP.PACK_AB R170, R69, R63 ;  /* 0x0000003f45aa723e */ /* 0x004fe200000000ff */
[--C-:B-1----:R-:W-:Y:S08]  /*217f0*/  FFMA.FTZ R47, R91, c[0x0][0x2d0], -R70.reuse ;  /* 0x0000b4005b2f7a23 */ /* 0x102ff00000010846 */
[----:B------:R1:W2:Y:S02]  /*21800*/  MUFU.EX2 R62, R47 ;  /* 0x0000002f003e7308 */ /* 0x0002a40000000800 */
[--C-:B-1----:R-:W-:Y:S01]  /*21810*/  FFMA.FTZ R47, R94, c[0x0][0x2d0], -R70.reuse ;  /* 0x0000b4005e2f7a23 */ /* 0x102fe20000010846 */
[----:B--2---:R-:W-:Y:S01]  /*21820*/  F2FP.PACK_AB R169, R62, R61 ;  /* 0x0000003d3ea9723e */ /* 0x004fe200000000ff */
[----:B------:R-:W-:Y:S01]  /*21830*/  FFMA.FTZ R70, R46, c[0x0][0x2d0], -R70 ;  /* 0x0000b4002e467a23 */ /* 0x000fe20000010846 */
[----:B------:R-:W-:Y:S05]  /*21840*/  F2FP.PACK_AB R46, R81, R83 ;  /* 0x00000053512e723e */ /* 0x000fea00000000ff */
[----:B------:R1:W-:Y:S10]  /*21850*/  MUFU.EX2 R60, R47 ;  /* 0x0000002f003c7308 */ /* 0x0003f40000000800 */
[----:B------:R-:W2:Y:S01]  /*21860*/  MUFU.EX2 R70, R70 ;  /* 0x0000004600467308 */ /* 0x000ea20000000800 */
[----:B-1----:R-:W-:Y:S07]  /*21870*/  F2FP.PACK_AB R47, R77, R80 ;  /* 0x000000504d2f723e */ /* 0x002fee00000000ff */
[-C--:B------:R-:W-:Y:S01]  /*21880*/  HMMA.16816.F32 R132, R44, R144.reuse, R4 ;  /* 0x000000902c84723c */ /* 0x080fe20000001804 */
[----:B------:R-:W1:Y:S04]  /*21890*/  LDSM.16.MT88.4 R4, [R214+0x2900] ;  /* 0x00290000d604783b */ /* 0x000e680000004200 */
[----:B--2---:R-:W-:Y:S07]  /*218a0*/  F2FP.PACK_AB R171, R70, R60 ;  /* 0x0000003c46ab723e */ /* 0x004fee00000000ff */
[C---:B------:R-:W-:Y:S07]  /*218b0*/  HMMA.16816.F32 R136, R168.reuse, R144, R8 ;  /* 0x00000090a888723c */ /* 0x040fee0000001808 */
[----:B------:R-:W-:Y:S01]  /*218c0*/  FADD.FTZ R8, R150, R53 ;  /* 0x0000003596087221 */ /* 0x000fe20000010000 */
[-C--:B------:R-:W-:Y:S04]  /*218d0*/  HMMA.16816.F32 R140, R168, R146.reuse, R12 ;  /* 0x00000092a88c723c */ /* 0x080fe8000000180c */
[----:B------:R-:W-:Y:S02]  /*218e0*/  FADD.FTZ R9, R148, R48 ;  /* 0x0000003094097221 */ /* 0x000fe40000010000 */
[----:B------:R-:W-:Y:S02]  /*218f0*/  FADD.FTZ R8, R198, R8 ;  /* 0x00000008c6087221 */ /* 0x000fe40000010000 */
[C---:B------:R-:W-:Y:S04]  /*21900*/  HMMA.16816.F32 R144, R44.reuse, R146, R16 ;  /* 0x000000922c90723c */ /* 0x040fe80000001810 */
[----:B------:R-:W-:Y:S04]  /*21910*/  FADD.FTZ R10, R154, R8 ;  /* 0x000000089a0a7221 */ /* 0x000fe80000010000 */
[-C--:B------:R-:W-:Y:S04]  /*21920*/  HMMA.16816.F32 R148, R44, R160.reuse, R20 ;  /* 0x000000a02c94723c */ /* 0x080fe80000001814 */
[----:B----4-:R-:W-:Y:S02]  /*21930*/  FFMA.FTZ R12, R0, R54, R79 ;  /* 0x00000036000c7223 */ /* 0x010fe4000001004f */
[----:B------:R-:W-:Y:S02]  /*21940*/  FADD.FTZ R0, R201, R9 ;  /* 0x00000009c9007221 */ /* 0x000fe40000010000 */
[----:B------:R-:W-:Y:S04]  /*21950*/  FADD.FTZ R12, R155, R12 ;  /* 0x0000000c9b0c7221 */ /* 0x000fe80000010000 */
        /* <DEDUP_REMOVED lines=18> */
[----:B------:R-:W2:Y:S01]  /*21a80*/  LDSM.16.MT88.4 R8, [R215+0x2900] ;  /* 0x00290000d708783b */ /* 0x000ea20000004200 */
        /* <DEDUP_REMOVED lines=45> */
[----:B------:R-:W-:Y:S01]  /*21d60*/  FADD.FTZ R4, R75, R4 ;  /* 0x000000044b047221 */ /* 0x000fe20000010000 */
[----:B------:R-:W-:Y:S01]  /*21d70*/  MOV R128, R125 ;  /* 0x0000007d00807202 */ /* 0x000fe20000000f00 */
        /* <DEDUP_REMOVED lines=38> */
.L_x_461:
[----:B------:R-:W3:Y:S04]  /*21fe0*/  LDL.LU R0, [R1+0x14] ;  /* 0x0000140001007983 */ /* 0x000ee80000300800 */
[----:B-12---:R-:W2:Y:S04]  /*21ff0*/  LDL.LU R4, [R1+0x18] ;  /* 0x0000180001047983 */ /* 0x006ea80000300800 */
[----:B------:R-:W4:Y:S04]  /*22000*/  LDL.LU R9, [R1+0x1c] ;  /* 0x00001c0001097983 */ /* 0x000f280000300800 */
[----:B------:R-:W4:Y:S01]  /*22010*/  LDL.LU R2, [R1+0x24] ;  /* 0x0000240001027983 */ /* 0x000f220000300800 */
        /* <DEDUP_REMOVED lines=8> */
[----:B------:R-:W4:Y:S01]  /*220a0*/  SHFL.BFLY PT, R8, R2, 0x2, 0x1f ;  /* 0x0c401f0002087f89 */ /* 0x000f2200000e0000 */
        /* <DEDUP_REMOVED lines=108> */
.L_x_367:
[----:B--2---:R-:W2:Y:S02]  /*22770*/  S2R R55, SR_CTAID.Y ;  /* 0x0000000000377919 */ /* 0x004ea40000002600 */
[----:B--2---:R-:W-:Y:S01]  /*22780*/  SHF.R.S32.HI R43, RZ, 0x1f, R55 ;  /* 0x0000001fff2b7819 */ /* 0x004fe20000011437 */
[----:B------:R-:W-:Y:S05]  /*22790*/  @P4 BRA `(.L_x_479) ;  /* 0x0000130000004947 */ /* 0x000fea0003800000 */
[----:B------:R-:W2:Y:S01]  /*227a0*/  LDL R44, [R1+0x64] ;  /* 0x00006400012c7983 */ /* 0x000ea20000100800 */
[----:B------:R-:W-:Y:S01]  /*227b0*/  IMAD.MOV.U32 R6, RZ, RZ, -0x10 ;  /* 0xfffffff0ff067424 */ /* 0x000fe200078e00ff */
[----:B------:R-:W-:Y:S02]  /*227c0*/  F2FP.PACK_AB R5, R133, R132 ;  /* 0x000000848505723e */ /* 0x000fe400000000ff */
[----:B------:R-:W3:Y:S01]  /*227d0*/  S2R R41, SR_TID.X ;  /* 0x0000000000297919 */ /* 0x000ee20000002100 */
        /* <DEDUP_REMOVED lines=12> */
[----:B---3--:R-:W-:Y:S02]  /*228a0*/  SHF.R.S32.HI R42, RZ, 0x1f, R41 ;  /* 0x0000001fff2a7819 */ /* 0x008fe40000011429 */
        /* <DEDUP_REMOVED lines=29> */
[----:B------:R-:W-:Y:S02]  /*22a80*/  R2P PR, R3, 0x6 ;  /* 0x0000000603007804 */ /* 0x000fe40000000000 */
[----:B------:R-:W-:Y:S02]  /*22a90*/  SEL R6, R6, 0x10, !P0 ;  /* 0x0000001006067807 */ /* 0x000fe40004000000 */
[C---:B------:R-:W-:Y:S02]  /*22aa0*/  IADD3 R4, R2.reuse, 0x80, RZ ;  /* 0x0000008002047810 */ /* 0x040fe40007ffe0ff */
[C---:B------:R-:W-:Y:S01]  /*22ab0*/  IADD3 R0, R2.reuse, 0xc0, RZ ;  /* 0x000000c002007810 */ /* 0x040fe20007ffe0ff */
[----:B------:R-:W-:Y:S01]  /*22ac0*/  IMAD.IADD R3, R2, 0x1, R6 ;  /* 0x0000000102037824 */ /* 0x000fe200078e0206 */
[----:B------:R-:W-:-:S02]  /*22ad0*/  F2FP.PACK_AB R26, R26, R110 ;  /* 0x0000006e1a1a723e */ /* 0x000fc400000000ff */
[----:B------:R-:W-:Y:S02]  /*22ae0*/  F2FP.PACK_AB R18, R18, R164 ;  /* 0x000000a41212723e */ /* 0x000fe400000000ff */
[----:B------:R-:W-:Y:S02]  /*22af0*/  F2FP.PACK_AB R16, R16, R166 ;  /* 0x000000a61010723e */ /* 0x000fe400000000ff */
[----:B------:R-:W-:Y:S02]  /*22b00*/  @P2 IADD3 R0, R4, -0x40, RZ ;  /* 0xffffffc004002810 */ /* 0x000fe40007ffe0ff */
[----:B------:R-:W-:Y:S02]  /*22b10*/  F2FP.PACK_AB R12, R12, R120 ;  /* 0x000000780c0c723e */ /* 0x000fe400000000ff */
[----:B------:R-:W-:Y:S02]  /*22b20*/  F2FP.PACK_AB R11, R123, R122 ;  /* 0x0000007a7b0b723e */ /* 0x000fe400000000ff */
[----:B------:R-:W-:-:S02]  /*22b30*/  F2FP.PACK_AB R13, R13, R116 ;  /* 0x000000740d0d723e */ /* 0x000fc400000000ff */
[----:B------:R-:W-:Y:S01]  /*22b40*/  F2FP.PACK_AB R15, R15, R118 ;  /* 0x000000760f0f723e */ /* 0x000fe200000000ff */
[----:B------:R3:W-:Y:S01]  /*22b50*/  STS [R2+0x80], R5 ;  /* 0x0000800502007388 */ /* 0x0007e20000000800 */
[----:B------:R-:W-:Y:S02]  /*22b60*/  F2FP.PACK_AB R10, R169, R168 ;  /* 0x000000a8a90a723e */ /* 0x000fe400000000ff */
[----:B-1----:R-:W-:Y:S01]  /*22b70*/  F2FP.PACK_AB R9, R171, R170 ;  /* 0x000000aaab09723e */ /* 0x002fe200000000ff */
[----:B------:R-:W-:Y:S01]  /*22b80*/  STS [R2+0x480], R7 ;  /* 0x0004800702007388 */ /* 0x000fe20000000800 */
[----:B------:R-:W-:-:S03]  /*22b90*/  ISETP.NE.U32.AND P0, PT, RZ, c[0x0][0x500], PT ;  /* 0x00014000ff007a0c */ /* 0x000fc60003f05070 */
[----:B------:R1:W-:Y:S04]  /*22ba0*/  STS [R3+0x80], R8 ;  /* 0x0000800803007388 */ /* 0x0003e80000000800 */
[----:B------:R-:W-:Y:S04]  /*22bb0*/  STS [R3+0x480], R30 ;  /* 0x0004801e03007388 */ /* 0x000fe80000000800 */
[----:B------:R-:W-:Y:S04]  /*22bc0*/  STS [R2+0x2080], R34 ;  /* 0x0020802202007388 */ /* 0x000fe80000000800 */
[----:B------:R4:W-:Y:S04]  /*22bd0*/  STS [R2+0x2480], R138 ;  /* 0x0024808a02007388 */ /* 0x0009e80000000800 */
[----:B------:R-:W-:Y:S01]  /*22be0*/  STS [R3+0x2080], R33 ;  /* 0x0020802103007388 */ /* 0x000fe20000000800 */
[----:B---3--:R-:W-:-:S03]  /*22bf0*/  IMAD.MOV.U32 R5, RZ, RZ, 0x20 ;  /* 0x00000020ff057424 */ /* 0x008fc600078e00ff */
[----:B------:R3:W-:Y:S02]  /*22c00*/  STS [R3+0x2480], R142 ;  /* 0x0024808e03007388 */ /* 0x0007e40000000800 */
[----:B-1----:R-:W-:Y:S02]  /*22c10*/  SEL R8, R5, 0xffffffe0, !P1 ;  /* 0xffffffe005087807 */ /* 0x002fe40004800000 */
[----:B------:R-:W-:Y:S02]  /*22c20*/  ISETP.NE.AND.EX P1, PT, RZ, c[0x0][0x504], PT, P0 ;  /* 0x00014100ff007a0c */ /* 0x000fe40003f25300 */
[----:B------:R-:W-:Y:S01]  /*22c30*/  ISETP.NE.U32.AND P0, PT, RZ, c[0x0][0x508], PT ;  /* 0x00014200ff007a0c */ /* 0x000fe20003f05070 */
[----:B------:R-:W-:Y:S02]  /*22c40*/  IMAD.IADD R5, R2, 0x1, R8 ;  /* 0x0000000102057824 */ /* 0x000fe400078e0208 */
[----:B------:R-:W-:Y:S01]  /*22c50*/  IMAD.IADD R4, R8, 0x1, R3 ;  /* 0x0000000108047824 */ /* 0x000fe200078e0203 */
[----:B------:R-:W-:-:S02]  /*22c60*/  ISETP.NE.AND.EX P0, PT, RZ, c[0x0][0x50c], PT, P0 ;  /* 0x00014300ff007a0c */ /* 0x000fc40003f05300 */
[----:B------:R-:W-:Y:S01]  /*22c70*/  STS [R5+0x80], R29 ;  /* 0x0000801d05007388 */ /* 0x000fe20000000800 */
[----:B----4-:R-:W-:-:S03]  /*22c80*/  IADD3 R2, R8, 0x400, R0 ;  /* 0x0000040008027810 */ /* 0x010fc60007ffe000 */
[----:B------:R-:W-:Y:S02]  /*22c90*/  STS [R5+0x480], R28 ;  /* 0x0004801c05007388 */ /* 0x000fe40000000800 */
[C---:B------:R-:W-:Y:S02]  /*22ca0*/  IMAD.IADD R7, R6.reuse, 0x1, R2 ;  /* 0x0000000106077824 */ /* 0x040fe400078e0202 */
[----:B------:R-:W-:Y:S01]  /*22cb0*/  STS [R4+0x80], R14 ;  /* 0x0000800e04007388 */ /* 0x000fe20000000800 */
[----:B------:R-:W-:-:S03]  /*22cc0*/  IMAD.IADD R2, R6, 0x1, R0 ;  /* 0x0000000106027824 */ /* 0x000fc600078e0200 */
[----:B------:R-:W-:Y:S01]  /*22cd0*/  STS [R4+0x480], R25 ;  /* 0x0004801904007388 */ /* 0x000fe20000000800 */
[----:B---3--:R-:W-:-:S03]  /*22ce0*/  IMAD.IADD R3, R8, 0x1, R2 ;  /* 0x0000000108037824 */ /* 0x008fc600078e0202 */
        /* <DEDUP_REMOVED lines=36> */
.L_x_480:
        /* <DEDUP_REMOVED lines=11> */
[C---:B------:R-:W-:Y:S01]  /*22fe0*/  LOP3.LUT R6, R4.reuse, 0x1ffffffe, RZ, 0xc0, !PT ;  /* 0x1ffffffe04067812 */ /* 0x040fe200078ec0ff */
[----:B------:R-:W-:Y:S01]  /*22ff0*/  IMAD.SHL.U32 R4, R4, 0x20, RZ ;  /* 0x0000002004047824 */ /* 0x000fe200078e00ff */
        /* <DEDUP_REMOVED lines=53> */
[C---:B------:R-:W-:Y:S01]  /*23350*/  IMAD.WIDE.U32 R2, R10.reuse, c[0x0][0x3f0], R2 ;  /* 0x0000fc000a027a25 */ /* 0x040fe200078e0002 */
[----:B------:R-:W-:Y:S02]  /*23360*/  IADD3.X R5, R13, R5, R9, P1, !PT ;  /* 0x000000050d057210 */ /* 0x000fe40000ffe409 */
[----:B------:R-:W-:Y:S01]  /*23370*/  SHF.R.S32.HI R13, RZ, 0x1f, R0 ;  /* 0x0000001fff0d7819 */ /* 0x000fe20000011400 */
[----:B------:R-:W-:-:S02]  /*23380*/  IMAD R11, R10, c[0x0][0x3f4], R7 ;  /* 0x0000fd000a0b7a24 */ /* 0x000fc400078e0207 */
        /* <DEDUP_REMOVED lines=113> */
.L_x_479:
        /* <DEDUP_REMOVED lines=15> */
[----:B---3--:R-:W-:Y:S05]  /*23b90*/  @!P0 BRA `(.L_x_481) ;  /* 0x0000003000008947 */ /* 0x008fea0003800000 */
[----:B------:R2:W3:Y:S04]  /*23ba0*/  LDG.E R0, [R6.64] ;  /* 0x0000000806007981 */ /* 0x0004e8000c1e1900 */
[----:B--2---:R-:W3:Y:S02]  /*23bb0*/  LDG.E R6, [R6.64+0x4] ;  /* 0x0000040806067981 */ /* 0x004ee4000c1e1900 */
[----:B---3-5:R-:W-:-:S02]  /*23bc0*/  IADD3 R19, -R0, R6, RZ ;  /* 0x0000000600137210 */ /* 0x028fc40007ffe1ff */
.L_x_481:
[----:B---3--:R-:W2:Y:S01]  /*23bd0*/  S2R R10, SR_TID.X ;  /* 0x00000000000a7919 */ /* 0x008ea20000002100 */
[----:B------:R-:W-:Y:S01]  /*23be0*/  SHF.R.S32.HI R0, RZ, 0x1f, R8 ;  /* 0x0000001fff007819 */ /* 0x000fe20000011408 */
[----:B------:R-:W-:Y:S01]  /*23bf0*/  BSSY B0, `(.L_x_482) ;  /* 0x0000026000007945 */ /* 0x000fe20003800000 */
[----:B-1----:R-:W-:-:S02]  /*23c00*/  SEL R9, R8, RZ, !P0 ;  /* 0x000000ff08097207 */ /* 0x002fc40004000000 */
[----:B------:R-:W-:Y:S02]  /*23c10*/  SEL R11, R0, RZ, !P0 ;  /* 0x000000ff000b7207 */ /* 0x000fe40004000000 */
[----:B--2---:R-:W-:-:S13]  /*23c20*/  ISETP.GT.AND P1, PT, R10, 0x7f, PT ;  /* 0x0000007f0a00780c */ /* 0x004fda0003f24270 */
        /* <DEDUP_REMOVED lines=34> */
.L_x_483:
[----:B------:R-:W-:Y:S05]  /*23e50*/  BSYNC B0 ;  /* 0x0000000000007941 */ /* 0x000fea0003800000 */
.L_x_482:
        /* <DEDUP_REMOVED lines=103> */
.L_x_484:
        /* <DEDUP_REMOVED lines=11> */
.L_x_740:


//--------------------- .text._ZN7cutlass13device_kernelIN5flash19enable_sm80_to_sm89INS1_16FlashAttnFwdSm80INS1_25CollectiveMainloopFwdSm80ILi4ELi1ELb0EN4cute5tupleIJNS5_1CILi128EEENS7_ILi112EEENS7_ILi64EEEEEELi64ENS_6half_tEfNS_4arch4Sm80ELb1ELb0ELb0ELb0ELb0ELb0ELb1ELb0EEENS1_21CollectiveEpilogueFwdINS6_IJS8_SA_S9_EEENS6_IJNS7_ILi1EEESI_SI_EEESC_SE_Li128ELb0ELb1ELb0ELb0EEENS1_30DynamicPersistentTileSchedulerILi128ELi128ELb0ELb1ELb0EEEEEEEEEvNT_6ParamsE --------------------------
	.section	.text._ZN7cutlass13device_kernelIN5flash19enable_sm80_to_sm89INS1_16FlashAttnFwdSm80INS1_25CollectiveMainloopFwdSm80ILi4ELi1ELb0EN4cute5tupleIJNS5_1CILi128EEENS7_ILi112EEENS7_ILi64EEEEEELi64ENS_6half_tEfNS_4arch4Sm80ELb1ELb0ELb0ELb0ELb0ELb0ELb1ELb0EEENS1_21CollectiveEpilogueFwdINS6_IJS8_SA_S9_EEENS6_IJNS7_ILi1EEESI_SI_EEESC_SE_Li128ELb0ELb1ELb0ELb0EEENS1_30DynamicPersistentTileSchedulerILi128ELi128ELb0ELb1ELb0EEEEEEEEEvNT_6ParamsE,"ax",@progbits
	.sectioninfo	@"SHI_REGISTERS=255"
	.align	128
.text._ZN7cutlass13device_kernelIN5flash19enable_sm80_to_sm89INS1_16FlashAttnFwdSm80INS1_25CollectiveMainloopFwdSm80ILi4ELi1ELb0EN4cute5tupleIJNS5_1CILi128EEENS7_ILi112EEENS7_ILi64EEEEEELi64ENS_6half_tEfNS_4arch4Sm80ELb1ELb0ELb0ELb0ELb0ELb0ELb1ELb0EEENS1_21CollectiveEpilogueFwdINS6_IJS8_SA_S9_EEENS6_IJNS7_ILi1EEESI_SI_EEESC_SE_Li128ELb0ELb1ELb0ELb0EEENS1_30DynamicPersistentTileSchedulerILi128ELi128ELb0ELb1ELb0EEEEEEEEEvNT_6ParamsE:
        .type           _ZN7cutlass13device_kernelIN5flash19enable_sm80_to_sm89INS1_16FlashAttnFwdSm80INS1_25CollectiveMainloopFwdSm80ILi4ELi1ELb0EN4cute5tupleIJNS5_1CILi128EEENS7_ILi112EEENS7_ILi64EEEEEELi64ENS_6half_tEfNS_4arch4Sm80ELb1ELb0ELb0ELb0ELb0ELb0ELb1ELb0EEENS1_21CollectiveEpilogueFwdINS6_IJS8_SA_S9_EEENS6_IJNS7_ILi1EEESI_SI_EEESC_SE_Li128ELb0ELb1ELb0ELb0EEENS1_30DynamicPersistentTileSchedulerILi128ELi128ELb0ELb1ELb0EEEEEEEEEvNT_6ParamsE,@function
        .size           _ZN7cutlass13device_kernelIN5flash19enable_sm80_to_sm89INS1_16FlashAttnFwdSm80INS1_25CollectiveMainloopFwdSm80ILi4ELi1ELb0EN4cute5tupleIJNS5_1CILi128EEENS7_ILi112EEENS7_ILi64EEEEEELi64ENS_6half_tEfNS_4arch4Sm80ELb1ELb0ELb0ELb0ELb0ELb0ELb1ELb0EEENS1_21CollectiveEpilogueFwdINS6_IJS8_SA_S9_EEENS6_IJNS7_ILi1EEESI_SI_EEESC_SE_Li128ELb0ELb1ELb0ELb0EEENS1_30DynamicPersistentTileSchedulerILi128ELi128ELb0ELb1ELb0EEEEEEEEEvNT_6ParamsE,(.L_x_741 - _ZN7cutlass13device_kernelIN5flash19enable_sm80_to_sm89INS1_16FlashAttnFwdSm80INS1_25CollectiveMainloopFwdSm80ILi4ELi1ELb0EN4cute5tupleIJNS5_1CILi128EEENS7_ILi112EEENS7_ILi64EEEEEELi64ENS_6half_tEfNS_4arch4Sm80ELb1ELb0ELb0ELb0ELb0ELb0ELb1ELb0EEENS1_21CollectiveEpilogueFwdINS6_IJS8_SA_S9_EEENS6_IJNS7_ILi1EEESI_SI_EEESC_SE_Li128ELb0ELb1ELb0ELb0EEENS1_30DynamicPersistentTileSchedulerILi128ELi128ELb0ELb1ELb0EEEEEEEEEvNT_6ParamsE)
        .other          _ZN7cutlass13device_kernelIN5flash19enable_sm80_to_sm89INS1_16FlashAttnFwdSm80INS1_25CollectiveMainloopFwdSm80ILi4ELi1ELb0EN4cute5tupleIJNS5_1CILi128EEENS7_ILi112EEENS7_ILi64EEEEEELi64ENS_6half_tEfNS_4arch4Sm80ELb1ELb0ELb0ELb0ELb0ELb0ELb1ELb0EEENS1_21CollectiveEpilogueFwdINS6_IJS8_SA_S9_EEENS6_IJNS7_ILi1EEESI_SI_EEESC_SE_Li128ELb0ELb1ELb0ELb0EEENS1_30DynamicPersistentTileSchedulerILi128ELi128ELb0ELb1ELb0EEEEEEEEEvNT_6ParamsE,@"STO_CUDA_ENTRY STV_DEFAULT"
_ZN7cutlass13device_kernelIN5flash19enable_sm80_to_sm89INS1_16FlashAttnFwdSm80INS1_25CollectiveMainloopFwdSm80ILi4ELi1ELb0EN4cute5tupleIJNS5_1CILi128EEENS7_ILi112EEENS7_ILi64EEEEEELi64ENS_6half_tEfNS_4arch4Sm80ELb1ELb0ELb0ELb0ELb0ELb0ELb1ELb0EEENS1_21CollectiveEpilogueFwdINS6_IJS8_SA_S9_EEENS6_IJNS7_ILi1EEESI_SI_EEESC_SE_Li128ELb0ELb1ELb0ELb0EEENS1_30DynamicPersistentTileSchedulerILi128ELi128ELb0ELb1ELb0EEEEEEEEEvNT_6ParamsE:
[----:B------:R-:W-:-:S03]  /*0000*/  MOV R1, c[0x0][0x28] ;  /* 0x00000a0000017a02 */ /* 0x000fc60000000f00 */
[----:B------:R-:W1:Y:S01]  /*0010*/  S2R R16, SR_TID.X ;  /* 0x0000000000107919 */ /* 0x000e620000002100 */
[----:B------:R-:W-:-:S03]  /*0020*/  IADD3 R1, R1, -0xd8, RZ ;  /* 0xffffff2801017810 */ /* 0x000fc60007ffe0ff */
[----:B------:R-:W2:Y:S01]  /*0030*/  S2R R15, SR_CTAID.X ;  /* 0x00000000000f7919 */ /* 0x000ea20000002500 */
[----:B-1----:R-:W-:-:S05]  /*0040*/  SHF.R.U32.HI R2, RZ, 0x5, R16 ;  /* 0x00000005ff027819 */ /* 0x002fca0000011610 */
[----:B------:R-:W1:Y:S02]  /*0050*/  SHFL.IDX PT, R0, R2, RZ, 0x1f ;  /* 0x00001fff02007589 */ /* 0x000e6400000e0000 */
[----:B-1----:R-:W-:Y:S02]  /*0060*/  ISETP.GE.AND P0, PT, R0, 0x1, PT ;  /* 0x000000010000780c */ /* 0x002fe40003f06270 */
[----:B------:R1:W-:Y:S11]  /*0070*/  STL [R1+0x90], R0 ;  /* 0x0000900001007387 */ /* 0x0003f60000100800 */
[----:B------:R-:W-:Y:S06]  /*0080*/  @P0 BAR.ARV 0x4, 0x80 ;  /* 0x0102000000000b1d */ /* 0x000fec0000002000 */
[----:B--2---:R-:W-:-:S13]  /*0090*/  ISETP.GE.AND P0, PT, R15, c[0x0][0x538], PT ;  /* 0x00014e000f007a0c */ /* 0x004fda0003f06270 */
[----:B------:R-:W-:Y:S05]  /*00a0*/  @P0 EXIT ;  /* 0x000000000000094d */ /* 0x000fea0003800000 */
[----:B-1----:R-:W-:Y:S01]  /*00b0*/  SHF.R.S32.HI R14, RZ, 0x1f, R16 ;  /* 0x0000001fff0e7819 */ /* 0x002fe20000011410 */
[----:B------:R-:W-:Y:S01]  /*00c0*/  IMAD.MOV.U32 R232, RZ, RZ, 0x20 ;  /* 0x00000020ffe87424 */ /* 0x000fe200078e00ff */
[----:B------:R-:W-:Y:S01]  /*00d0*/  ULDC.64 UR8, c[0x0][0x118] ;  /* 0x0000460000087ab9 */ /* 0x000fe20000000a00 */
[----:B------:R-:W-:Y:S01]  /*00e0*/  IMAD.MOV.U32 R230, RZ, RZ, 0x40 ;  /* 0x00000040ffe67424 */ /* 0x000fe200078e00ff */
[CC--:B------:R-:W-:Y:S02]  /*00f0*/  LEA.HI R2, R14.reuse, R16.reuse, RZ, 0x4 ;  /* 0x000000100e027211 */ /* 0x0c0fe400078f20ff */
[CC--:B------:R-:W-:Y:S02]  /*0100*/  LEA.HI R10, R14.reuse, R16.reuse, RZ, 0x3 ;  /* 0x000000100e0a7211 */ /* 0x0c0fe400078f18ff */
[----:B------:R-:W-:Y:S02]  /*0110*/  SHF.R.S32.HI R3, RZ, 0x4, R2 ;  /* 0x00000004ff037819 */ /* 0x000fe40000011402 */
[----:B------:R-:W-:-:S02]  /*0120*/  LEA.HI R12, R14, R16, RZ, 0x2 ;  /* 0x000000100e0c7211 */ /* 0x000fc400078f10ff */
[----:B------:R-:W-:Y:S02]  /*0130*/  LEA.HI R0, R2, R3, RZ, 0x1 ;  /* 0x0000000302007211 */ /* 0x000fe400078f08ff */
[----:B------:R-:W-:Y:S02]  /*0140*/  LOP3.LUT R5, R10, 0xfffffff8, RZ, 0xc0, !PT ;  /* 0xfffffff80a057812 */ /* 0x000fe400078ec0ff */
[----:B------:R-:W-:Y:S02]  /*0150*/  LOP3.LUT R0, R0, 0xfffffffe, RZ, 0xc0, !PT ;  /* 0xfffffffe00007812 */ /* 0x000fe400078ec0ff */
[----:B------:R-:W-:Y:S01]  /*0160*/  SHF.R.S32.HI R20, RZ, 0x3, R10 ;  /* 0x00000003ff147819 */ /* 0x000fe2000001140a */
[----:B------:R-:W-:Y:S01]  /*0170*/  IMAD.IADD R8, R16, 0x1, -R5 ;  /* 0x0000000110087824 */ /* 0x000fe200078e0a05 */
[----:B------:R-:W-:Y:S01]  /*0180*/  SHF.R.S32.HI R7, RZ, 0x2, R12 ;  /* 0x00000002ff077819 */ /* 0x000fe2000001140c */
[----:B------:R-:W-:Y:S01]  /*0190*/  IMAD.IADD R13, R3, 0x1, -R0 ;  /* 0x00000001030d7824 */ /* 0x000fe200078e0a00 */
[----:B------:R-:W-:Y:S01]  /*01a0*/  LOP3.LUT R0, R2, 0xfffffff0, RZ, 0xc0, !PT ;  /* 0xfffffff002007812 */ /* 0x000fe200078ec0ff */
[----:B------:R-:W-:Y:S01]  /*01b0*/  IMAD.SHL.U32 R4, R20, 0x40, RZ ;  /* 0x0000004014047824 */ /* 0x000fe200078e00ff */
[----:B------:R-:W-:Y:S01]  /*01c0*/  SHF.R.S32.HI R3, RZ, 0x1f, R12 ;  /* 0x0000001fff037819 */ /* 0x000fe2000001140c */
[----:B------:R-:W-:-:S02]  /*01d0*/  IMAD.SHL.U32 R18, R8, 0x8, RZ ;  /* 0x0000000808127824 */ /* 0x000fc400078e00ff */
[----:B------:R-:W-:Y:S01]  /*01e0*/  IMAD.IADD R2, R16, 0x1, -R0 ;  /* 0x0000000110027824 */ /* 0x000fe200078e0a00 */
[----:B------:R-:W-:Y:S01]  /*01f0*/  LEA.HI R3, R3, R7, RZ, 0x3 ;  /* 0x0000000703037211 */ /* 0x000fe200078f18ff */
[----:B------:R-:W-:Y:S01]  /*0200*/  IMAD.SHL.U32 R9, R8, 0x40, RZ ;  /* 0x0000004008097824 */ /* 0x000fe200078e00ff */
[----:B------:R-:W-:Y:S02]  /*0210*/  LOP3.LUT R0, R4, 0x1c0, RZ, 0xc0, !PT ;  /* 0x000001c004007812 */ /* 0x000fe400078ec0ff */
[----:B------:R-:W-:Y:S02]  /*0220*/  SHF.R.S32.HI R6, RZ, 0x1f, R2 ;  /* 0x0000001fff067819 */ /* 0x000fe40000011402 */
[----:B------:R-:W-:Y:S02]  /*0230*/  LOP3.LUT R3, R3, 0xfffffff8, RZ, 0xc0, !PT ;  /* 0xfffffff803037812 */ /* 0x000fe400078ec0ff */
[----:B------:R-:W-:Y:S02]  /*0240*/  LEA.HI R11, R6, R2, RZ, 0x3 ;  /* 0x00000002060b7211 */ /* 0x000fe400078f18ff */
[----:B------:R-:W-:Y:S01]  /*0250*/  LOP3.LUT R5, R0, 0x38, R18, 0xf8, !PT ;  /* 0x0000003800057812 */ /* 0x000fe200078ef812 */
[----:B------:R-:W-:Y:S01]  /*0260*/  IMAD.IADD R7, R7, 0x1, -R3 ;  /* 0x0000000107077824 */ /* 0x000fe200078e0a03 */
[----:B------:R-:W-:-:S02]  /*0270*/  SHF.R.U32.HI R4, RZ, 0x3, R0 ;  /* 0x00000003ff047819 */ /* 0x000fc40000011600 */
[----:B------:R-:W-:Y:S02]  /*0280*/  LOP3.LUT R0, R9, 0x1c0, RZ, 0xc0, !PT ;  /* 0x000001c009007812 */ /* 0x000fe400078ec0ff */
[----:B------:R-:W-:Y:S02]  /*0290*/  LOP3.LUT R3, R11, 0xfffffff8, RZ, 0xc0, !PT ;  /* 0xfffffff80b037812 */ /* 0x000fe400078ec0ff */
[----:B------:R-:W-:Y:S02]  /*02a0*/  LEA.HI R6, R14, R16, RZ, 0x6 ;  /* 0x000000100e067211 */ /* 0x000fe400078f30ff */
[----:B------:R-:W-:Y:S01]  /*02b0*/  LOP3.LUT R5, R5, R4, RZ, 0x3c, !PT ;  /* 0x0000000405057212 */ /* 0x000fe200078e3cff */
[----:B------:R-:W-:Y:S01]  /*02c0*/  IMAD.IADD R9, R2, 0x1, -R3 ;  /* 0x0000000102097824 */ /* 0x000fe200078e0a03 */
[----:B------:R-:W-:Y:S01]  /*02d0*/  LOP3.LUT R4, R0, 0x8, R10, 0xf8, !PT ;  /* 0x0000000800047812 */ /* 0x000fe200078ef80a */
[----:B------:R-:W-:Y:S01]  /*02e0*/  IMAD.SHL.U32 R3, R6, 0x8, RZ ;  /* 0x0000000806037824 */ /* 0x000fe200078e00ff */
[----:B------:R-:W-:-:S02]  /*02f0*/  SHF.R.U32.HI R0, RZ, 0x3, R0 ;  /* 0x00000003ff007819 */ /* 0x000fc40000011600 */
[----:B------:R-:W-:Y:S02]  /*0300*/  LEA.HI R10, R14, R16, RZ, 0x5 ;  /* 0x000000100e0a7211 */ /* 0x000fe400078f28ff */
[----:B------:R-:W-:Y:S02]  /*0310*/  LOP3.LUT R2, R12, 0xfffffffc, RZ, 0xc0, !PT ;  /* 0xfffffffc0c027812 */ /* 0x000fe400078ec0ff */
[----:B------:R-:W-:Y:S02]  /*0320*/  LOP3.LUT R14, R4, R0, RZ, 0x3c, !PT ;  /* 0x00000000040e7212 */ /* 0x000fe400078e3cff */
[----:B------:R-:W-:Y:S01]  /*0330*/  LOP3.LUT R0, R10, 0xffffffe0, RZ, 0xc0, !PT ;  /* 0xffffffe00a007812 */ /* 0x000fe200078ec0ff */
[C---:B------:R-:W-:Y:S01]  /*0340*/  IMAD.IADD R6, R16.reuse, 0x1, -R2 ;  /* 0x0000000110067824 */ /* 0x040fe200078e0a02 */
[----:B------:R-:W-:Y:S02]  /*0350*/  LOP3.LUT R246, R5, 0x7ffffe00, R3, 0xf8, !PT ;  /* 0x7ffffe0005f67812 */ /* 0x000fe400078ef803 */
[----:B------:R-:W-:Y:S01]  /*0360*/  LOP3.LUT R3, R7, 0x1, RZ, 0xc0, !PT ;  /* 0x0000000107037812 */ /* 0x000fe200078ec0ff */
[----:B------:R-:W-:Y:S01]  /*0370*/  IMAD.IADD R17, R16, 0x1, -R0 ;  /* 0x0000000110117824 */ /* 0x000fe200078e0a00 */
[--C-:B------:R-:W-:Y:S01]  /*0380*/  SHF.R.S32.HI R235, RZ, 0x5, R10.reuse ;  /* 0x00000005ffeb7819 */ /* 0x100fe2000001140a */
[----:B------:R-:W-:Y:S01]  /*0390*/  IMAD.SHL.U32 R246, R246, 0x2, RZ ;  /* 0x00000002f6f67824 */ /* 0x000fe200078e00ff */
[----:B------:R-:W-:-:S02]  /*03a0*/  SHF.R.S32.HI R2, RZ, 0x1f, R10 ;  /* 0x0000001fff027819 */ /* 0x000fc4000001140a */
[----:B------:R-:W-:Y:S02]  /*03b0*/  LEA.HI R0, R6, R6, RZ, 0x1 ;  /* 0x0000000606007211 */ /* 0x000fe400078f08ff */
[----:B------:R-:W-:Y:S02]  /*03c0*/  ISETP.NE.U32.AND P0, PT, R3, 0x1, PT ;  /* 0x000000010300780c */ /* 0x000fe40003f05070 */
[----:B------:R-:W-:Y:S02]  /*03d0*/  LEA.HI R3, R2, R235, RZ, 0x2 ;  /* 0x000000eb02037211 */ /* 0x000fe400078f10ff */
[C---:B------:R-:W-:Y:S01]  /*03e0*/  LOP3.LUT R2, R0.reuse, 0x1ffffffe, RZ, 0xc0, !PT ;  /* 0x1ffffffe00027812 */ /* 0x040fe200078ec0ff */
[----:B------:R-:W-:Y:S01]  /*03f0*/  IMAD.SHL.U32 R0, R0, 0x20, RZ ;  /* 0x0000002000007824 */ /* 0x000fe200078e00ff */
[----:B------:R-:W-:Y:S02]  /*0400*/  LOP3.LUT R3, R3, 0xffffffc, RZ, 0xc0, !PT ;  /* 0x0ffffffc03037812 */ /* 0x000fe400078ec0ff */
[----:B------:R-:W-:Y:S01]  /*0410*/  SHF.R.S32.HI R10, RZ, 0x1f, R17 ;  /* 0x0000001fff0a7819 */ /* 0x000fe20000011411 */
[----:B------:R-:W-:Y:S01]  /*0420*/  IMAD.IADD R2, R6, 0x1, -R2 ;  /* 0x0000000106027824 */ /* 0x000fe200078e0a02 */
[----:B------:R-:W-:Y:S01]  /*0430*/  LOP3.LUT R0, R0, 0xffffffc0, RZ, 0xc0, !PT ;  /* 0xffffffc000007812 */ /* 0x000fe200078ec0ff */
[----:B------:R-:W-:Y:S01]  /*0440*/  IMAD.IADD R5, R235, 0x1, -R3 ;  /* 0x00000001eb057824 */ /* 0x000fe200078e0a03 */
[----:B------:R-:W-:Y:S01]  /*0450*/  LEA.HI R10, R10, R17, RZ, 0x2 ;  /* 0x000000110a0a7211 */ /* 0x000fe200078f10ff */
[----:B------:R-:W-:Y:S01]  /*0460*/  IMAD.SHL.U32 R3, R9, 0x40, RZ ;  /* 0x0000004009037824 */ /* 0x000fe200078e00ff */
[----:B------:R-:W-:Y:S01]  /*0470*/  R2P PR, R7, 0x6 ;  /* 0x0000000607007804 */ /* 0x000fe20000000000 */
[----:B------:R-:W-:Y:S01]  /*0480*/  IMAD R12, R2, 0x8, R0 ;  /* 0x00000008020c7824 */ /* 0x000fe200078e0200 */
[----:B------:R-:W-:Y:S01]  /*0490*/  SHF.R.S32.HI R4, RZ, 0x2, R10 ;  /* 0x00000002ff047819 */ /* 0x000fe2000001140a */
[----:B------:R-:W-:Y:S01]  /*04a0*/  IMAD.SHL.U32 R2, R13, 0x8, RZ ;  /* 0x000000080d027824 */ /* 0x000fe200078e00ff */
[----:B------:R-:W-:Y:S01]  /*04b0*/  LOP3.LUT R0, R3, 0x1c0, RZ, 0xc0, !PT ;  /* 0x000001c003007812 */ /* 0x000fe200078ec0ff */
[----:B------:R-:W-:Y:S01]  /*04c0*/  IMAD.SHL.U32 R3, R7, 0x40, RZ ;  /* 0x0000004007037824 */ /* 0x000fe200078e00ff */
[----:B------:R-:W-:Y:S01]  /*04d0*/  SHF.R.S32.HI R19, RZ, 0x1f, R18 ;  /* 0x0000001fff137819 */ /* 0x000fe20000011412 */
[----:B------:R-:W-:Y:S01]  /*04e0*/  IMAD R16, R5, 0x10, R4 ;  /* 0x0000001005107824 */ /* 0x000fe200078e0204 */
[----:B------:R-:W-:Y:S01]  /*04f0*/  LOP3.LUT R2, R0, 0x8, R2, 0xf8, !PT ;  /* 0x0000000800027812 */ /* 0x000fe200078ef802 */
[----:B------:R-:W-:Y:S01]  /*0500*/  IMAD.SHL.U32 R5, R11, 0x40, RZ ;  /* 0x000000400b057824 */ /* 0x000fe200078e00ff */
[----:B------:R-:W-:Y:S01]  /*0510*/  SHF.R.U32.HI R0, RZ, 0x3, R0 ;  /* 0x00000003ff007819 */ /* 0x000fe20000011600 */
[----:B------:R-:W-:Y:S01]  /*0520*/  IMAD.SHL.U32 R235, R235, 0x400, RZ ;  /* 0x00000400ebeb7824 */ /* 0x000fe200078e00ff */
[----:B------:R-:W-:Y:S01]  /*0530*/  LOP3.LUT R3, R3, 0x1c0, RZ, 0xc0, !PT ;  /* 0x000001c003037812 */ /* 0x000fe200078ec0ff */
[----:B------:R-:W-:Y:S01]  /*0540*/  STL [R1+0x94], R16 ;  /* 0x0000941001007387 */ /* 0x000fe20000100800 */
[----:B------:R-:W-:Y:S01]  /*0550*/  LOP3.LUT R229, R2, R0, RZ, 0x3c, !PT ;  /* 0x0000000002e57212 */ /* 0x000fe200078e3cff */
[--C-:B------:R-:W-:Y:S01]  /*0560*/  IMAD R4, R6, 0x2, R235.reuse ;  /* 0x0000000206047824 */ /* 0x100fe200078e02eb */
[----:B------:R-:W-:Y:S01]  /*0570*/  LOP3.LUT R2, R5, 0xfffffe00, RZ, 0xc0, !PT ;  /* 0xfffffe0005027812 */ /* 0x000fe200078ec0ff */
[----:B------:R-:W-:Y:S01]  /*0580*/  IMAD R0, R13, 0x200, R14 ;  /* 0x000002000d007824 */ /* 0x000fe200078e020e */
[----:B------:R-:W-:Y:S01]  /*0590*/  LEA.HI R3, R3, R3, RZ, 0x1d ;  /* 0x0000000303037211 */ /* 0x000fe200078fe8ff */
[----:B------:R-:W-:Y:S01]  /*05a0*/  IMAD.MOV.U32 R5, RZ, RZ, -0x10 ;  /* 0xfffffff0ff057424 */ /* 0x000fe200078e00ff */
[CC--:B------:R-:W-:Y:S01]  /*05b0*/  IADD3 R235, R229.reuse, R2.reuse, R235 ;  /* 0x00000002e5eb7210 */ /* 0x0c0fe20007ffe0eb */
[----:B------:R-:W-:Y:S01]  /*05c0*/  STL [R1+0x60], R15 ;  /* 0x0000600f01007387 */ /* 0x000fe20000100800 */
[----:B------:R-:W-:Y:S01]  /*05d0*/  LOP3.LUT R229, R229, R2, RZ, 0xfc, !PT ;  /* 0x00000002e5e57212 */ /* 0x000fe200078efcff */
[----:B------:R-:W-:Y:S01]  /*05e0*/  IMAD.IADD R4, R4, 0x1, R3 ;  /* 0x0000000104047824 */ /* 0x000fe200078e0203 */
[----:B------:R-:W-:Y:S01]  /*05f0*/  LOP3.LUT R2, R10, 0x7ffffffc, RZ, 0xc0, !PT ;  /* 0x7ffffffc0a027812 */ /* 0x000fe200078ec0ff */
[----:B------:R-:W-:Y:S01]  /*0600*/  IMAD R3, R8, 0x10, R20 ;  /* 0x0000001008037824 */ /* 0x000fe200078e0214 */
[----:B------:R-:W-:Y:S01]  /*0610*/  LEA R228, R0, 0x3900, 0x1 ;  /* 0x0000390000e47811 */ /* 0x000fe200078e08ff */
[----:B------:R-:W-:Y:S01]  /*0620*/  IMAD.IADD R6, R16, 0x1, R12 ;  /* 0x0000000110067824 */ /* 0x000fe200078e020c */
[----:B------:R-:W-:Y:S01]  /*0630*/  LEA R4, R4, 0x80, 0x1 ;  /* 0x0000008004047811 */ /* 0x000fe200078e08ff */
[----:B------:R-:W-:Y:S01]  /*0640*/  IMAD.IADD R2, R17, 0x1, -R2 ;  /* 0x0000000111027824 */ /* 0x000fe200078e0a02 */
[----:B------:R1:W-:Y:S01]  /*0650*/  STL [R1+0x84], R3 ;  /* 0x0000840301007387 */ /* 0x0003e20000100800 */
[----:B------:R-:W-:-:S02]  /*0660*/  SEL R0, R5, 0x10, !P0 ;  /* 0x0000001005007807 */ /* 0x000fc40004000000 */
[----:B------:R-:W-:Y:S01]  /*0670*/  IMAD.SHL.U32 R2, R2, 0x2, RZ ;  /* 0x0000000202027824 */ /* 0x000fe200078e00ff */
[----:B------:R-:W-:Y:S01]  /*0680*/  STL.64 [R1+0x28], R18 ;  /* 0x0000281201007387 */ /* 0x000fe20000100a00 */
[----:B------:R-:W-:Y:S01]  /*0690*/  LOP3.LUT P4, RZ, R8, 0x2, RZ, 0xc0, !PT ;  /* 0x0000000208ff7812 */ /* 0x000fe2000788c0ff */
[----:B------:R-:W-:Y:S01]  /*06a0*/  IMAD.IADD R7, R4, 0x1, R0 ;  /* 0x0000000104077824 */ /* 0x000fe200078e0200 */
[----:B------:R-:W-:Y:S01]  /*06b0*/  LOP3.LUT P3, RZ, R8, 0x4, RZ, 0xc0, !PT ;  /* 0x0000000408ff7812 */ /* 0x000fe2000786c0ff */
[----:B------:R2:W-:Y:S01]  /*06c0*/  STL [R1+0x80], R6 ;  /* 0x0000800601007387 */ /* 0x0005e20000100800 */
[C---:B------:R-:W-:Y:S02]  /*06d0*/  LOP3.LUT P5, RZ, R9.reuse, 0x4, RZ, 0xc0, !PT ;  /* 0x0000000409ff7812 */ /* 0x040fe400078ac0ff */
[----:B------:R-:W-:Y:S01]  /*06e0*/  SEL R231, R230, 0xffffffc0, !P3 ;  /* 0xffffffc0e6e77807 */ /* 0x000fe20005800000 */
[----:B------:R3:W-:Y:S01]  /*06f0*/  STL [R1+0x58], R2 ;  /* 0x0000580201007387 */ /* 0x0007e20000100800 */
[----:B------:R-:W-:-:S02]  /*0700*/  LOP3.LUT P6, RZ, R9, 0x2, RZ, 0xc0, !PT ;  /* 0x0000000209ff7812 */ /* 0x000fc400078cc0ff */
[----:B------:R-:W-:Y:S01]  /*0710*/  SEL R230, R230, 0xffffffc0, !P5 ;  /* 0xffffffc0e6e67807 */ /* 0x000fe20006800000 */
[----:B------:R4:W-:Y:S01]  /*0720*/  STL [R1+0x64], R4 ;  /* 0x0000640401007387 */ /* 0x0009e20000100800 */
[----:B------:R-:W-:Y:S01]  /*0730*/  LEA R235, R235, 0x7100, 0x1 ;  /* 0x00007100ebeb7811 */ /* 0x000fe200078e08ff */
[C---:B------:R-:W-:Y:S01]  /*0740*/  IMAD.IADD R234, R228.reuse, 0x1, R231 ;  /* 0x00000001e4ea7824 */ /* 0x040fe200078e02e7 */
[----:B------:R-:W-:Y:S02]  /*0750*/  LEA R229, R229, 0x100, 0x1 ;  /* 0x00000100e5e57811 */ /* 0x000fe400078e08ff */
[C---:B------:R-:W-:Y:S01]  /*0760*/  IADD3 R239, R228.reuse, 0x20, RZ ;  /* 0x00000020e4ef7810 */ /* 0x040fe20007ffe0ff */
[----:B------:R-:W-:Y:S01]  /*0770*/  IMAD.IADD R236, R235, 0x1, R230 ;  /* 0x00000001ebec7824 */ /* 0x000fe200078e02e6 */
[----:B------:R-:W-:Y:S01]  /*0780*/  @P4 IADD3 R239, R228, -0x20, RZ ;  /* 0xffffffe0e4ef4810 */ /* 0x000fe20007ffe0ff */
[----:B------:R-:W-:Y:S01]  /*0790*/  IMAD.IADD R230, R230, 0x1, R229 ;  /* 0x00000001e6e67824 */ /* 0x000fe200078e02e5 */
[----:B-1----:R-:W-:-:S02]  /*07a0*/  SEL R3, R232, 0xffffffe0, !P1 ;  /* 0xffffffe0e8037807 */ /* 0x002fc40004800000 */
[----:B------:R-:W-:Y:S01]  /*07b0*/  SEL R232, R232, 0xffffffe0, !P6 ;  /* 0xffffffe0e8e87807 */ /* 0x000fe20007000000 */
[----:B------:R-:W-:Y:S01]  /*07c0*/  IMAD.IADD R231, R231, 0x1, R239 ;  /* 0x00000001e7e77824 */ /* 0x000fe200078e02ef */
[C---:B------:R-:W-:Y:S02]  /*07d0*/  IADD3 R245, R239.reuse, 0x800, RZ ;  /* 0x00000800eff57810 */ /* 0x040fe40007ffe0ff */
[----:B------:R-:W-:Y:S01]  /*07e0*/  IADD3 R244, R239, 0x1000, RZ ;  /* 0x00001000eff47810 */ /* 0x000fe20007ffe0ff */
[----:B------:R-:W-:Y:S01]  /*07f0*/  IMAD.IADD R238, R235, 0x1, R232 ;  /* 0x00000001ebee7824 */ /* 0x000fe200078e02e8 */
[----:B--2---:R-:W-:Y:S01]  /*0800*/  IADD3 R6, R4, 0x40, RZ ;  /* 0x0000004004067810 */ /* 0x004fe20007ffe0ff */
[----:B------:R-:W-:Y:S01]  /*0810*/  IMAD.IADD R233, R232, 0x1, R229 ;  /* 0x00000001e8e97824 */ /* 0x000fe200078e02e5 */
[----:B------:R-:W-:Y:S01]  /*0820*/  @P2 IADD3 R6, R4, -0x40, RZ ;  /* 0xffffffc004062810 */ /* 0x000fe20007ffe0ff */
[----:B------:R-:W-:Y:S01]  /*0830*/  IMAD.IADD R237, R232, 0x1, R236 ;  /* 0x00000001e8ed7824 */ /* 0x000fe200078e02ec */
[C---:B------:R-:W-:Y:S01]  /*0840*/  IADD3 R243, R239.reuse, 0x1800, RZ ;  /* 0x00001800eff37810 */ /* 0x040fe20007ffe0ff */
[----:B---3--:R-:W-:Y:S01]  /*0850*/  IMAD.IADD R2, R4, 0x1, R3 ;  /* 0x0000000104027824 */ /* 0x008fe200078e0203 */
[C---:B------:R-:W-:Y:S01]  /*0860*/  IADD3 R242, R239.reuse, 0x2000, RZ ;  /* 0x00002000eff27810 */ /* 0x040fe20007ffe0ff */
[----:B------:R-:W-:Y:S01]  /*0870*/  IMAD.IADD R232, R232, 0x1, R230 ;  /* 0x00000001e8e87824 */ /* 0x000fe200078e02e6 */
[----:B------:R-:W-:Y:S01]  /*0880*/  IADD3 R241, R239, 0x2800, RZ ;  /* 0x00002800eff17810 */ /* 0x000fe20007ffe0ff */
[----:B----4-:R-:W-:Y:S01]  /*0890*/  IMAD.IADD R4, R3, 0x1, R6 ;  /* 0x0000000103047824 */ /* 0x010fe200078e0206 */
[----:B------:R1:W-:Y:S01]  /*08a0*/  STL [R1+0x7c], R2 ;  /* 0x00007c0201007387 */ /* 0x0003e20000100800 */
[----:B------:R-:W-:-:S03]  /*08b0*/  IADD3 R240, R239, 0x3000, RZ ;  /* 0x00003000eff07810 */ /* 0x000fc60007ffe0ff */
[----:B------:R-:W-:Y:S01]  /*08c0*/  STL [R1+0x74], R7 ;  /* 0x0000740701007387 */ /* 0x000fe20000100800 */
[----:B-1----:R-:W-:-:S05]  /*08d0*/  IMAD.IADD R2, R7, 0x1, R3 ;  /* 0x0000000107027824 */ /* 0x002fca00078e0203 */
[----:B------:R1:W-:Y:S04]  /*08e0*/  STL [R1+0x78], R2 ;  /* 0x0000780201007387 */ /* 0x0003e80000100800 */
[----:B------:R-:W-:Y:S04]  /*08f0*/  STL [R1+0x68], R6 ;  /* 0x0000680601007387 */ /* 0x000fe80000100800 */
[----:B------:R2:W-:Y:S01]  /*0900*/  STL [R1+0x6c], R4 ;  /* 0x00006c0401007387 */ /* 0x0005e20000100800 */
[----:B-1----:R-:W-:-:S05]  /*0910*/  IMAD.IADD R2, R0, 0x1, R6 ;  /* 0x0000000100027824 */ /* 0x002fca00078e0206 */
[----:B------:R1:W-:Y:S01]  /*0920*/  STL [R1+0x70], R2 ;  /* 0x0000700201007387 */ /* 0x0003e20000100800 */
[----:B--2---:R-:W-:Y:S02]  /*0930*/  IMAD.IADD R4, R0, 0x1, R4 ;  /* 0x0000000100047824 */ /* 0x004fe400078e0204 */
[----:B------:R-:W-:-:S03]  /*0940*/  IMAD.IADD R0, R3, 0x1, R2 ;  /* 0x0000000103007824 */ /* 0x000fc600078e0202 */
[----:B------:R1:W-:Y:S04]  /*0950*/  STL [R1+0x8c], R4 ;  /* 0x00008c0401007387 */ /* 0x0003e80000100800 */
[----:B------:R1:W-:Y:S02]  /*0960*/  STL [R1+0x88], R0 ;  /* 0x0000880001007387 */ /* 0x0003e40000100800 */
.L_x_546:
[----:B-1----:R-:W2:Y:S01]  /*0970*/  LDL R4, [R1+0x60] ;  /* 0x0000600001047983 */ /* 0x002ea20000100800 */
[----:B------:R-:W-:Y:S01]  /*0980*/  IMAD.MOV.U32 R0, RZ, RZ, c[0x0][0x560] ;  /* 0x00015800ff007624 */ /* 0x000fe200078e00ff */
[----:B------:R-:W-:Y:S01]  /*0990*/  YIELD ;  /* 0x0000000000007946 */ /* 0x000fe20003800000 */
[----:B------:R-:W-:Y:S03]  /*09a0*/  BSSY B0, `(.L_x_485) ;  /* 0x0000016000007945 */ /* 0x000fe60003800000 */
[----:B------:R-:W-:-:S13]  /*09b0*/  ISETP.NE.AND P0, PT, R0, 0x1, PT ;  /* 0x000000010000780c */ /* 0x000fda0003f05270 */
[----:B--2---:R-:W-:Y:S01]  /*09c0*/  @P0 IMAD.HI.U32 R0, R4, c[0x0][0x564], RZ ;  /* 0x0001590004000a27 */ /* 0x004fe200078e00ff */
[----:B------:R-:W-:-:S04]  /*09d0*/  MOV R3, R4 ;  /* 0x0000000400037202 */ /* 0x000fc80000000f00 */
[----:B------:R-:W-:-:S04]  /*09e0*/  @P0 SHF.R.U32.HI R3, RZ, c[0x0][0x568], R0 ;  /* 0x00015a00ff030a19 */ /* 0x000fc80000011600 */
[----:B------:R-:W-:Y:S01]  /*09f0*/  ISETP.GE.AND P0, PT, R3, c[0x0][0x578], PT ;  /* 0x00015e0003007a0c */ /* 0x000fe20003f06270 */
[----:B------:R-:W-:-:S04]  /*0a00*/  IMAD.MOV R2, RZ, RZ, -R3 ;  /* 0x000000ffff027224 */ /* 0x000fc800078e0a03 */
[----:B------:R-:W-:-:S08]  /*0a10*/  IMAD R2, R2, c[0x0][0x560], R4 ;  /* 0x0001580002027a24 */ /* 0x000fd000078e0204 */
[----:B------:R-:W-:Y:S05]  /*0a20*/  @!P0 BRA `(.L_x_486) ;  /* 0x0000007000008947 */ /* 0x000fea0003800000 */
[----:B------:R-:W-:-:S04]  /*0a30*/  MOV R0, c[0x0][0x56c] ;  /* 0x00015b0000007a02 */ /* 0x000fc80000000f00 */
[----:B------:R-:W-:Y:S02]  /*0a40*/  ISETP.NE.AND P0, PT, R0, 0x1, PT ;  /* 0x000000010000780c */ /* 0x000fe40003f05270 */
[----:B------:R-:W-:-:S11]  /*0a50*/  MOV R0, R2 ;  /* 0x0000000200007202 */ /* 0x000fd60000000f00 */
[----:B------:R-:W-:-:S05]  /*0a60*/  @P0 IMAD.HI.U32 R4, R2, c[0x0][0x570], RZ ;  /* 0x00015c0002040a27 */ /* 0x000fca00078e00ff */
[----:B------:R-:W-:-:S05]  /*0a70*/  @P0 SHF.R.U32.HI R0, RZ, c[0x0][0x574], R4 ;  /* 0x00015d00ff000a19 */ /* 0x000fca0000011604 */
[----:B------:R-:W-:Y:S01]  /*0a80*/  IMAD R4, R0, c[0x0][0x56c], RZ ;  /* 0x00015b0000047a24 */ /* 0x000fe200078e02ff */
[----:B------:R-:W-:Y:S05]  /*0a90*/  BRA `(.L_x_487) ;  /* 0x0000006000007947 */ /* 0x000fea0003800000 */
.L_x_486:
[----:B------:R-:W-:-:S04]  /*0aa0*/  MOV R0, c[0x0][0x554] ;  /* 0x0001550000007a02 */ /* 0x000fc80000000f00 */
[----:B------:R-:W-:Y:S02]  /*0ab0*/  ISETP.NE.AND P0, PT, R0, 0x1, PT ;  /* 0x000000010000780c */ /* 0x000fe40003f05270 */
[----:B------:R-:W-:-:S11]  /*0ac0*/  MOV R0, R2 ;  /* 0x0000000200007202 */ /* 0x000fd60000000f00 */
[----:B------:R-:W-:-:S05]  /*0ad0*/  @P0 IMAD.HI.U32 R4, R2, c[0x0][0x558], RZ ;  /* 0x0001560002040a27 */ /* 0x000fca00078e00ff */
[----:B------:R-:W-:-:S05]  /*0ae0*/  @P0 SHF.R.U32.HI R0, RZ, c[0x0][0x55c], R4 ;  /* 0x00015700ff000a19 */ /* 0x000fca0000011604 */
[----:B------:R-:W-:Y:S02]  /*0af0*/  IMAD R4, R0, c[0x0][0x554], RZ ;  /* 0x0001550000047a24 */ /* 0x000fe400078e02ff */
.L_x_487:
[----:B------:R-:W-:Y:S05]  /*0b00*/  BSYNC B0 ;  /* 0x0000000000007941 */ /* 0x000fea0003800000 */
.L_x_485:
[----:B------:R-:W-:Y:S01]  /*0b10*/  LOP3.LUT R0, RZ, R0, RZ, 0x33, !PT ;  /* 0x00000000ff007212 */ /* 0x000fe200078e33ff */
[----:B------:R-:W-:Y:S01]  /*0b20*/  IMAD.MOV.U32 R5, RZ, RZ, c[0x0][0x2c4] ;  /* 0x0000b100ff057624 */ /* 0x000fe200078e00ff */
[----:B------:R-:W-:Y:S01]  /*0b30*/  MOV R6, c[0x0][0x168] ;  /* 0x00005a0000067a02 */ /* 0x000fe20000000f00 */
[----:B------:R-:W-:Y:S01]  /*0b40*/  IMAD.IADD R4, R2, 0x1, -R4 ;  /* 0x0000000102047824 */ /* 0x000fe200078e0a04 */
[----:B------:R-:W-:Y:S01]  /*0b50*/  IADD3 R0, R0, c[0x0][0x53c], RZ ;  /* 0x00014f0000007a10 */ /* 0x000fe20007ffe0ff */
[----:B------:R-:W-:Y:S01]  /*0b60*/  ULDC UR4, c[0x0][0x1d0] ;  /* 0x0000740000047ab9 */ /* 0x000fe20000000800 */
[----:B------:R-:W-:Y:S01]  /*0b70*/  ISETP.NE.AND P4, PT, R5, 0x1, PT ;  /* 0x000000010500780c */ /* 0x000fe20003f85270 */
[----:B------:R-:W-:Y:S01]  /*0b80*/  UIADD3 UR5, UR4, 0x6f, URZ ;  /* 0x0000006f04057890 */ /* 0x000fe2000fffe03f */
[----:B------:R-:W-:Y:S01]  /*0b90*/  MOV R5, c[0x0][0x548] ;  /* 0x0001520000057a02 */ /* 0x000fe20000000f00 */
[----:B------:R-:W-:Y:S01]  /*0ba0*/  IMAD.SHL.U32 R36, R0, 0x80, RZ ;  /* 0x0000008000247824 */ /* 0x000fe200078e00ff */
[----:B------:R-:W-:Y:S01]  /*0bb0*/  UMOV UR4, URZ ;  /* 0x0000003f00047c82 */ /* 0x000fe20008000000 */
[----:B------:R-:W-:Y:S01]  /*0bc0*/  CS2R R126, SRZ ;  /* 0x00000000007e7805 */ /* 0x000fe2000001ff00 */
[----:B------:R-:W-:Y:S01]  /*0bd0*/  ISETP.NE.AND P0, PT, R5, 0x1, PT ;  /* 0x000000010500780c */ /* 0x000fe20003f05270 */
[----:B------:R-:W-:Y:S01]  /*0be0*/  UIMAD.WIDE UR4, UR5, -0x6db6db6d, UR4 ;  /* 0x92492493050478a5 */ /* 0x000fe2000f8e0204 */
[----:B------:R-:W-:Y:S01]  /*0bf0*/  IADD3 R0, R36, 0x7f, RZ ;  /* 0x0000007f24007810 */ /* 0x000fe20007ffe0ff */
[----:B------:R-:W-:Y:S01]  /*0c00*/  STL [R1+0x5c], R36 ;  /* 0x00005c2401007387 */ /* 0x000fe20000100800 */
[----:B------:R-:W-:Y:S01]  /*0c10*/  CS2R R124, SRZ ;  /* 0x00000000007c7805 */ /* 0x000fe2000001ff00 */
[----:B------:R-:W-:Y:S01]  /*0c20*/  USHF.R.U32.HI UR4, URZ, 0x1f, UR5 ;  /* 0x0000001f3f047899 */ /* 0x000fe20008011605 */
[----:B------:R-:W-:Y:S01]  /*0c30*/  CS2R R130, SRZ ;  /* 0x0000000000827805 */ /* 0x000fe2000001ff00 */
[----:B------:R-:W-:Y:S01]  /*0c40*/  @P4 IMAD.HI.U32 R5, R0, c[0x0][0x2c8], RZ ;  /* 0x0000b20000054a27 */ /* 0x000fe200078e00ff */
[----:B------:R-:W-:Y:S01]  /*0c50*/  CS2R R128, SRZ ;  /* 0x0000000000807805 */ /* 0x000fe2000001ff00 */
[----:B------:R-:W-:Y:S01]  /*0c60*/  ULEA.HI.SX32 UR4, UR5, UR4, 0x1a ;  /* 0x0000000405047291 */ /* 0x000fe2000f8fd23f */
[----:B------:R-:W-:Y:S01]  /*0c70*/  CS2R R120, SRZ ;  /* 0x0000000000787805 */ /* 0x000fe2000001ff00 */
[----:B------:R-:W-:Y:S01]  /*0c80*/  IMAD.MOV.U32 R2, RZ, RZ, R0 ;  /* 0x000000ffff027224 */ /* 0x000fe200078e0000 */
[----:B------:R-:W-:Y:S01]  /*0c90*/  @P4 SHF.R.U32.HI R2, RZ, c[0x0][0x2cc], R5 ;  /* 0x0000b300ff024a19 */ /* 0x000fe20000011605 */
[----:B------:R-:W-:Y:S01]  /*0ca0*/  IMAD R0, R3, c[0x0][0x554], R4 ;  /* 0x0001550003007a24 */ /* 0x000fe200078e0204 */
[----:B------:R-:W-:Y:S01]  /*0cb0*/  IADD3 R3, -R6, 0x70, RZ ;  /* 0x0000007006037810 */ /* 0x000fe20007ffe1ff */
[----:B------:R-:W-:Y:S01]  /*0cc0*/  IMAD.MOV.U32 R5, RZ, RZ, RZ ;  /* 0x000000ffff057224 */ /* 0x000fe200078e00ff */
[----:B------:R-:W-:Y:S01]  /*0cd0*/  MOV R7, RZ ;  /* 0x000000ff00077202 */ /* 0x000fe20000000f00 */
[----:B------:R-:W-:Y:S01]  /*0ce0*/  @P0 IMAD.HI.U32 R4, R0, c[0x0][0x54c], RZ ;  /* 0x0001530000040a27 */ /* 0x000fe200078e00ff */
[----:B------:R-:W-:Y:S01]  /*0cf0*/  IADD3 R3, R2, c[0x0][0x1d0], R3 ;  /* 0x0000740002037a10 */ /* 0x000fe20007ffe003 */
[----:B------:R-:W-:Y:S01]  /*0d00*/  CS2R R8, SRZ ;  /* 0x0000000000087805 */ /* 0x000fe2000001ff00 */
[----:B------:R-:W-:Y:S01]  /*0d10*/  MOV R182, RZ ;  /* 0x000000ff00b67202 */ /* 0x000fe20000000f00 */
[----:B------:R-:W-:Y:S01]  /*0d20*/  IMAD.MOV.U32 R2, RZ, RZ, RZ ;  /* 0x000000ffff027224 */ /* 0x000fe200078e00ff */
[----:B------:R-:W-:Y:S01]  /*0d30*/  CS2R R10, SRZ ;  /* 0x00000000000a7805 */ /* 0x000fe2000001ff00 */
[----:B------:R-:W-:Y:S01]  /*0d40*/  IMAD.MOV.U32 R37, RZ, RZ, R0 ;  /* 0x000000ffff257224 */ /* 0x000fe200078e0000 */
[----:B------:R-:W-:Y:S01]  /*0d50*/  @P0 SHF.R.U32.HI R37, RZ, c[0x0][0x550], R4 ;  /* 0x00015400ff250a19 */ /* 0x000fe20000011604 */
[----:B------:R-:W-:Y:S01]  /*0d60*/  IMAD.HI R2, R3, -0x6db6db6d, R2 ;  /* 0x9249249303027827 */ /* 0x000fe200078e0202 */
[----:B------:R-:W-:Y:S01]  /*0d70*/  CS2R R12, SRZ ;  /* 0x00000000000c7805 */ /* 0x000fe2000001ff00 */
[----:B------:R-:W-:Y:S01]  /*0d80*/  MOV R184, RZ ;  /* 0x000000ff00b87202 */ /* 0x000fe20000000f00 */
[----:B------:R-:W-:Y:S01]  /*0d90*/  CS2R R14, SRZ ;  /* 0x00000000000e7805 */ /* 0x000fe2000001ff00 */
[----:B------:R-:W-:Y:S01]  /*0da0*/  IADD3 R3, -R37, RZ, RZ ;  /* 0x000000ff25037210 */ /* 0x000fe20007ffe1ff */
[----:B------:R-:W-:Y:S01]  /*0db0*/  STL [R1+0x54], R37 ;  /* 0x0000542501007387 */ /* 0x000fe20000100800 */
[----:B------:R-:W-:Y:S01]  /*0dc0*/  SHF.R.U32.HI R4, RZ, 0x1f, R2 ;  /* 0x0000001fff047819 */ /* 0x000fe20000011602 */
[----:B------:R-:W-:Y:S01]  /*0dd0*/  IMAD.MOV.U32 R122, RZ, RZ, RZ ;  /* 0x000000ffff7a7224 */ /* 0x000fe200078e00ff */
[----:B------:R-:W-:Y:S01]  /*0de0*/  MOV R174, RZ ;  /* 0x000000ff00ae7202 */ /* 0x000fe20000000f00 */
[--C-:B------:R-:W-:Y:S01]  /*0df0*/  IMAD R40, R3, c[0x0][0x548], R0.reuse ;  /* 0x0001520003287a24 */ /* 0x100fe200078e0200 */
[----:B------:R-:W-:Y:S01]  /*0e00*/  LEA.HI.SX32 R2, R2, R4, 0x1a ;  /* 0x0000000402027211 */ /* 0x000fe200078fd2ff */
[----:B------:R-:W-:Y:S01]  /*0e10*/  IMAD.MOV.U32 R118, RZ, RZ, RZ ;  /* 0x000000ffff767224 */ /* 0x000fe200078e00ff */
[----:B------:R-:W-:Y:S01]  /*0e20*/  PRMT R0, RZ, 0x7610, R0 ;  /* 0x00007610ff007816 */ /* 0x000fe20000000000 */
[----:B------:R-:W-:Y:S01]  /*0e30*/  IMAD.MOV.U32 R116, RZ, RZ, RZ ;  /* 0x000000ffff747224 */ /* 0x000fe200078e00ff */
[----:B------:R-:W-:Y:S01]  /*0e40*/  IMNMX R31, R2, UR4, PT ;  /* 0x00000004021f7c17 */ /* 0x000fe2000b800200 */
[----:B------:R-:W-:Y:S01]  /*0e50*/  STL [R1+0x50], R40 ;  /* 0x0000502801007387 */ /* 0x000fe20000100800 */
[----:B------:R-:W-:Y:S01]  /*0e60*/  IMAD.MOV.U32 R180, RZ, RZ, RZ ;  /* 0x000000ffffb47224 */ /* 0x000fe200078e00ff */
[----:B------:R-:W-:Y:S01]  /*0e70*/  CS2R R16, SRZ ;  /* 0x0000000000107805 */ /* 0x000fe2000001ff00 */
[----:B------:R-:W-:Y:S01]  /*0e80*/  ISETP.GE.AND P0, PT, R31, 0x1, PT ;  /* 0x000000011f00780c */ /* 0x000fe20003f06270 */
[----:B------:R1:W-:Y:S01]  /*0e90*/  STL [R1+0x4], R31 ;  /* 0x0000041f01007387 */ /* 0x0003e20000100800 */
[----:B------:R-:W-:Y:S01]  /*0ea0*/  IMAD.MOV.U32 R186, RZ, RZ, RZ ;  /* 0x000000ffffba7224 */ /* 0x000fe200078e00ff */
[----:B------:R-:W-:Y:S01]  /*0eb0*/  MOV R166, RZ ;  /* 0x000000ff00a67202 */ /* 0x000fe20000000f00 */
[----:B------:R-:W-:Y:S01]  /*0ec0*/  IMAD.MOV.U32 R178, RZ, RZ, RZ ;  /* 0x000000ffffb27224 */ /* 0x000fe200078e00ff */
[----:B------:R-:W-:Y:S01]  /*0ed0*/  CS2R R18, SRZ ;  /* 0x0000000000127805 */ /* 0x000fe2000001ff00 */
        /* <DEDUP_REMOVED lines=10> */
[----:B------:R-:W-:Y:S01]  /*0f80*/  CS2R R24, SRZ ;  /* 0x0000000000187805 */ /* 0x000fe2000001ff00 */
[----:B------:R-:W-:Y:S01]  /*0f90*/  IMAD.MOV.U32 R156, RZ, RZ, RZ ;  /* 0x000000ffff9c7224 */ /* 0x000fe200078e00ff */
[----:B------:R-:W-:Y:S01]  /*0fa0*/  CS2R R150, SRZ ;  /* 0x0000000000967805 */ /* 0x000fe2000001ff00 */
        /* <DEDUP_REMOVED lines=9> */
[----:B-1----:R-:W-:Y:S01]  /*1040*/  CS2R R30, SRZ ;  /* 0x00000000001e7805 */ /* 0x002fe2000001ff00 */
[----:B------:R-:W-:Y:S01]  /*1050*/  MOV R34, RZ ;  /* 0x000000ff00227202 */ /* 0x000fe20000000f00 */
[----:B------:R-:W-:Y:S01]  /*1060*/  CS2R R32, SRZ ;  /* 0x0000000000207805 */ /* 0x000fe2000001ff00 */
[----:B------:R-:W-:Y:S05]  /*1070*/  @!P0 BRA `(.L_x_488) ;  /* 0x00010ac000008947 */ /* 0x000fea0003800000 */
[----:B------:R-:W2:Y:S01]  /*1080*/  LDL R35, [R1+0x84] ;  /* 0x0000840001237983 */ /* 0x000ea20000100800 */
[----:B------:R-:W-:-:S03]  /*1090*/  ISETP.NE.U32.AND P0, PT, RZ, c[0x0][0x340], PT ;  /* 0x0000d000ff007a0c */ /* 0x000fc60003f05070 */
[----:B------:R-:W3:Y:S01]  /*10a0*/  LDL.64 R38, [R1+0x28] ;  /* 0x0000280001267983 */ /* 0x000ee20000100a00 */
[----:B------:R-:W-:-:S13]  /*10b0*/  ISETP.NE.AND.EX P0, PT, RZ, c[0x0][0x344], PT, P0 ;  /* 0x0000d100ff007a0c */ /* 0x000fda0003f05300 */
[----:B------:R-:W-:-:S05]  /*10c0*/  @P0 MOV R2, 0x4 ;  /* 0x0000000400020802 */ /* 0x000fca0000000f00 */
[----:B------:R-:W-:-:S05]  /*10d0*/  @P0 IMAD.WIDE R2, R37, R2, c[0x0][0x340] ;  /* 0x0000d00025020625 */ /* 0x000fca00078e0202 */
[----:B------:R1:W4:Y:S01]  /*10e0*/  @P0 LDG.E R14, [R2.64] ;  /* 0x00000008020e0981 */ /* 0x000322000c1e1900 */
[----:B------:R-:W-:Y:S02]  /*10f0*/  SHF.R.S32.HI R12, RZ, 0x1f, R40 ;  /* 0x0000001fff0c7819 */ /* 0x000fe40000011428 */
[----:B------:R-:W-:Y:S01]  /*1100*/  SHF.R.S32.HI R13, RZ, 0x1f, R37 ;  /* 0x0000001fff0d7819 */ /* 0x000fe20000011425 */
[----:B------:R-:W5:Y:S02]  /*1110*/  S2R R41, SR_TID.X ;  /* 0x0000000000297919 */ /* 0x000f640000002100 */
[----:B------:R-:W-:Y:S02]  /*1120*/  IMAD R4, R12, c[0x0][0x1b8], RZ ;  /* 0x00006e000c047a24 */ /* 0x000fe400078e02ff */
[----:B------:R-:W-:Y:S02]  /*1130*/  IMAD R10, R13, c[0x0][0x1c0], RZ ;  /* 0x000070000d0a7a24 */ /* 0x000fe400078e02ff */
[----:B------:R-:W-:Y:S01]  /*1140*/  IMAD R4, R40, c[0x0][0x1bc], R4 ;  /* 0x00006f0028047a24 */ /* 0x000fe200078e0204 */
[----:B--2---:R-:W-:-:S02]  /*1150*/  IADD3 R8, R35, R36, RZ ;  /* 0x0000002423087210 */ /* 0x004fc40007ffe0ff */
[----:B-----5:R-:W-:Y:S02]  /*1160*/  SHF.R.S32.HI R35, RZ, 0x1f, R41 ;  /* 0x0000001fff237819 */ /* 0x020fe40000011429 */
[----:B------:R-:W-:Y:S01]  /*1170*/  MOV R0, R8 ;  /* 0x0000000800007202 */ /* 0x000fe20000000f00 */
[----:B-1----:R-:W-:Y:S01]  /*1180*/  @P4 IMAD.HI.U32 R2, R8, c[0x0][0x2c8], RZ ;  /* 0x0000b20008024a27 */ /* 0x002fe200078e00ff */
[----:B------:R-:W-:Y:S02]  /*1190*/  LEA.HI R35, R35, R41, RZ, 0x3 ;  /* 0x0000002923237211 */ /* 0x000fe400078f18ff */
[----:B---3--:R-:W-:Y:S02]  /*11a0*/  ISETP.GE.AND P2, PT, R38, c[0x0][0x198], PT ;  /* 0x0000660026007a0c */ /* 0x008fe40003f46270 */
[----:B------:R-:W-:Y:S02]  /*11b0*/  SHF.R.S32.HI R35, RZ, 0x3, R35 ;  /* 0x00000003ff237819 */ /* 0x000fe40000011423 */
[----:B------:R-:W-:Y:S01]  /*11c0*/  @P4 SHF.R.U32.HI R0, RZ, c[0x0][0x2cc], R2 ;  /* 0x0000b300ff004a19 */ /* 0x000fe20000011602 */
[----:B------:R-:W-:Y:S01]  /*11d0*/  IMAD.WIDE.U32 R2, R40, c[0x0][0x1b8], RZ ;  /* 0x00006e0028027a25 */ /* 0x000fe200078e00ff */
[----:B------:R-:W-:-:S03]  /*11e0*/  SHF.R.S32.HI R11, RZ, 0x1f, R35 ;  /* 0x0000001fff0b7819 */ /* 0x000fc60000011423 */
[----:B------:R-:W-:Y:S01]  /*11f0*/  IMAD.WIDE.U32 R6, R35, c[0x0][0x1e0], R38 ;  /* 0x0000780023067a25 */ /* 0x000fe200078e0026 */
[----:B------:R-:W-:-:S03]  /*1200*/  IADD3 R3, R3, R4, RZ ;  /* 0x0000000403037210 */ /* 0x000fc60007ffe0ff */
[C---:B------:R-:W-:Y:S02]  /*1210*/  IMAD R5, R11.reuse, c[0x0][0x1e0], RZ ;  /* 0x000078000b057a24 */ /* 0x040fe400078e02ff */
[----:B------:R-:W-:Y:S02]  /*1220*/  IMAD R11, R11, c[0x0][0x208], RZ ;  /* 0x000082000b0b7a24 */ /* 0x000fe400078e02ff */
[----:B------:R-:W-:Y:S02]  /*1230*/  IMAD R9, R35, c[0x0][0x1e4], R5 ;  /* 0x0000790023097a24 */ /* 0x000fe400078e0205 */
[----:B------:R-:W-:-:S03]  /*1240*/  IMAD.WIDE.U32 R2, R37, c[0x0][0x1c0], R2 ;  /* 0x0000700025027a25 */ /* 0x000fc600078e0002 */
[----:B------:R-:W-:Y:S01]  /*1250*/  IADD3 R7, R7, R9, RZ ;  /* 0x0000000907077210 */ /* 0x000fe20007ffe0ff */
[----:B------:R-:W-:Y:S01]  /*1260*/  IMAD R9, R37, c[0x0][0x1c4], R10 ;  /* 0x0000710025097a24 */ /* 0x000fe200078e020a */
[----:B------:R-:W-:Y:S01]  /*1270*/  IADD3 R10, -R0, RZ, RZ ;  /* 0x000000ff000a7210 */ /* 0x000fe20007ffe1ff */
[----:B------:R-:W-:-:S03]  /*1280*/  IMAD.WIDE.U32 R4, R35, c[0x0][0x208], R38 ;  /* 0x0000820023047a25 */ /* 0x000fc600078e0026 */
[----:B------:R-:W-:Y:S01]  /*1290*/  IADD3 R3, R3, R9, RZ ;  /* 0x0000000903037210 */ /* 0x000fe20007ffe0ff */
[----:B------:R-:W-:Y:S01]  /*12a0*/  IMAD R11, R35, c[0x0][0x20c], R11 ;  /* 0x00008300230b7a24 */ /* 0x000fe200078e020b */
[----:B------:R-:W-:Y:S01]  /*12b0*/  SHF.R.S32.HI R9, RZ, 0x1f, R0 ;  /* 0x0000001fff097819 */ /* 0x000fe20000011400 */
[----:B------:R-:W-:-:S03]  /*12c0*/  IMAD.WIDE.U32 R6, R40, c[0x0][0x1e8], R6 ;  /* 0x00007a0028067a25 */ /* 0x000fc600078e0006 */
[----:B------:R-:W-:Y:S01]  /*12d0*/  IADD3 R5, R5, R11, RZ ;  /* 0x0000000b05057210 */ /* 0x000fe20007ffe0ff */
[C---:B------:R-:W-:Y:S02]  /*12e0*/  IMAD R11, R12.reuse, c[0x0][0x1e8], RZ ;  /* 0x00007a000c0b7a24 */ /* 0x040fe400078e02ff */
[----:B------:R-:W-:Y:S02]  /*12f0*/  IMAD R12, R12, c[0x0][0x210], RZ ;  /* 0x000084000c0c7a24 */ /* 0x000fe400078e02ff */
[----:B------:R-:W-:Y:S02]  /*1300*/  IMAD R9, R9, c[0x0][0x1b0], RZ ;  /* 0x00006c0009097a24 */ /* 0x000fe400078e02ff */
[----:B------:R-:W-:Y:S02]  /*1310*/  IMAD R11, R40, c[0x0][0x1ec], R11 ;  /* 0x00007b00280b7a24 */ /* 0x000fe400078e020b */
[----:B------:R-:W-:Y:S02]  /*1320*/  IMAD R10, R10, c[0x0][0x2c4], R8 ;  /* 0x0000b1000a0a7a24 */ /* 0x000fe400078e0208 */
[----:B------:R-:W-:-:S02]  /*1330*/  IMAD R12, R40, c[0x0][0x214], R12 ;  /* 0x00008500280c7a24 */ /* 0x000fc400078e020c */
[----:B------:R-:W-:-:S04]  /*1340*/  IMAD.WIDE.U32 R4, R40, c[0x0][0x210], R4 ;  /* 0x0000840028047a25 */ /* 0x000fc800078e0004 */
[C---:B------:R-:W-:Y:S01]  /*1350*/  IMAD R8, R0.reuse, c[0x0][0x1b4], R9 ;  /* 0x00006d0000087a24 */ /* 0x040fe200078e0209 */
[----:B------:R-:W-:Y:S01]  /*1360*/  IADD3 R9, R7, R11, RZ ;  /* 0x0000000b07097210 */ /* 0x000fe20007ffe0ff */
[----:B------:R-:W-:Y:S01]  /*1370*/  IMAD.WIDE.U32 R2, R0, c[0x0][0x1b0], R2 ;  /* 0x00006c0000027a25 */ /* 0x000fe200078e0002 */
[----:B------:R-:W-:Y:S02]  /*1380*/  SHF.R.S32.HI R11, RZ, 0x1f, R10 ;  /* 0x0000001fff0b7819 */ /* 0x000fe4000001140a */
[----:B------:R-:W-:Y:S02]  /*1390*/  IADD3 R7, R5, R12, RZ ;  /* 0x0000000c05077210 */ /* 0x000fe40007ffe0ff */
[----:B------:R-:W-:Y:S01]  /*13a0*/  IADD3 R5, R3, R8, RZ ;  /* 0x0000000803057210 */ /* 0x000fe20007ffe0ff */
[----:B------:R-:W-:Y:S01]  /*13b0*/  IMAD R11, R11, c[0x0][0x1a8], RZ ;  /* 0x00006a000b0b7a24 */ /* 0x000fe200078e02ff */
[----:B------:R-:W-:Y:S02]  /*13c0*/  MOV R8, R6 ;  /* 0x0000000600087202 */ /* 0x000fe40000000f00 */
[----:B------:R-:W-:Y:S01]  /*13d0*/  MOV R6, R4 ;  /* 0x0000000400067202 */ /* 0x000fe20000000f00 */
[----:B------:R-:W-:Y:S01]  /*13e0*/  IMAD R11, R10, c[0x0][0x1ac], R11 ;  /* 0x00006b000a0b7a24 */ /* 0x000fe200078e020b */
[----:B------:R-:W-:-:S02]  /*13f0*/  MOV R4, R2 ;  /* 0x0000000200047202 */ /* 0x000fc40000000f00 */
[----:B----4-:R-:W-:Y:S02]  /*1400*/  @P0 SHF.R.S32.HI R3, RZ, 0x1f, R14 ;  /* 0x0000001fff030819 */ /* 0x010fe4000001140e */
[----:B------:R-:W-:Y:S01]  /*1410*/  @P0 MOV R2, R14 ;  /* 0x0000000e00020202 */ /* 0x000fe20000000f00 */
[----:B------:R-:W-:Y:S01]  /*1420*/  IMAD.WIDE.U32 R4, R10, c[0x0][0x1a8], R4 ;  /* 0x00006a000a047a25 */ /* 0x000fe200078e0004 */
[----:B------:R-:W-:Y:S02]  /*1430*/  @!P0 MOV R2, R37 ;  /* 0x0000002500028202 */ /* 0x000fe40000000f00 */
[----:B------:R-:W-:-:S03]  /*1440*/  @!P0 MOV R3, R13 ;  /* 0x0000000d00038202 */ /* 0x000fc60000000f00 */
[----:B------:R-:W-:Y:S01]  /*1450*/  IMAD.WIDE.U32 R12, R2, c[0x0][0x218], R6 ;  /* 0x00008600020c7a25 */ /* 0x000fe200078e0006 */
[----:B------:R-:W-:-:S03]  /*1460*/  IADD3 R7, R5, R11, RZ ;  /* 0x0000000b05077210 */ /* 0x000fc60007ffe0ff */
[C---:B------:R-:W-:Y:S02]  /*1470*/  IMAD R0, R3.reuse, c[0x0][0x218], RZ ;  /* 0x0000860003007a24 */ /* 0x040fe400078e02ff */
[----:B------:R-:W-:Y:S01]  /*1480*/  IMAD R6, R3, c[0x0][0x1f0], RZ ;  /* 0x00007c0003067a24 */ /* 0x000fe200078e02ff */
[----:B------:R-:W-:Y:S01]  /*1490*/  LEA R3, P0, R4, c[0x0][0x160], 0x1 ;  /* 0x0000580004037a11 */ /* 0x000fe200078008ff */
[C---:B------:R-:W-:Y:S01]  /*14a0*/  IMAD R5, R2.reuse, c[0x0][0x21c], R0 ;  /* 0x0000870002057a24 */ /* 0x040fe200078e0200 */
[----:B------:R-:W-:Y:S01]  /*14b0*/  IADD3 R0, R35, R36, RZ ;  /* 0x0000002423007210 */ /* 0x000fe20007ffe0ff */
[----:B------:R-:W-:-:S04]  /*14c0*/  IMAD.WIDE.U32 R8, R2, c[0x0][0x1f0], R8 ;  /* 0x00007c0002087a25 */ /* 0x000fc800078e0008 */
[----:B------:R-:W-:Y:S01]  /*14d0*/  IMAD R6, R2, c[0x0][0x1f4], R6 ;  /* 0x00007d0002067a24 */ /* 0x000fe200078e0206 */
[----:B------:R-:W-:Y:S01]  /*14e0*/  LEA.HI.X R2, R4, c[0x0][0x164], R7, 0x1, P0 ;  /* 0x0000590004027a11 */ /* 0x000fe200000f0c07 */
[----:B------:R1:W-:Y:S01]  /*14f0*/  STL.64 [R1+0x38], R8 ;  /* 0x0000380801007387 */ /* 0x0003e20000100a00 */
[----:B------:R-:W-:Y:S02]  /*1500*/  IADD3 R4, R13, R5, RZ ;  /* 0x000000050d047210 */ /* 0x000fe40007ffe0ff */
[----:B------:R-:W-:Y:S01]  /*1510*/  IADD3 R6, R9, R6, RZ ;  /* 0x0000000609067210 */ /* 0x000fe20007ffe0ff */
[----:B------:R1:W-:Y:S04]  /*1520*/  STL.64 [R1+0x40], R12 ;  /* 0x0000400c01007387 */ /* 0x0003e80000100a00 */
[----:B------:R1:W-:Y:S04]  /*1530*/  STL [R1+0x4c], R4 ;  /* 0x00004c0401007387 */ /* 0x0003e80000100800 */
[----:B------:R1:W-:Y:S01]  /*1540*/  STL [R1+0x48], R6 ;  /* 0x0000480601007387 */ /* 0x0003e20000100800 */
[----:B------:R-:W-:Y:S05]  /*1550*/  BRA.DIV ~URZ, `(.L_x_489) ;  /* 0x000121b27f007947 */ /* 0x000fea000b800000 */
[----:B------:R2:W3:Y:S02]  /*1560*/  SHFL.IDX PT, R5, R2, RZ, 0x181f ;  /* 0x00181fff02057589 */ /* 0x0004e400000e0000 */
.L_x_547:
[----:B------:R-:W-:Y:S05]  /*1570*/  BRA.DIV ~URZ, `(.L_x_490) ;  /* 0x000122027f007947 */ /* 0x000fea000b800000 */
[----:B-1----:R1:W4:Y:S02]  /*1580*/  SHFL.IDX PT, R4, R3, RZ, 0x181f ;  /* 0x00181fff03047589 */ /* 0x00232400000e0000 */
.L_x_548:
[----:B------:R-:W-:Y:S01]  /*1590*/  MOV R11, c[0x0][0x168] ;  /* 0x00005a00000b7a02 */ /* 0x000fe20000000f00 */
[----:B------:R-:W-:Y:S04]  /*15a0*/  BSSY B0, `(.L_x_491) ;  /* 0x000000b000007945 */ /* 0x000fe80003800000 */
[----:B------:R-:W-:-:S05]  /*15b0*/  IMAD R11, R11, c[0x0][0x2c4], RZ ;  /* 0x0000b1000b0b7a24 */ /* 0x000fca00078e02ff */
[----:B------:R-:W-:-:S13]  /*15c0*/  ISETP.GE.AND P0, PT, R0, R11, PT ;  /* 0x0000000b0000720c */ /* 0x000fda0003f06270 */
[----:B------:R-:W-:Y:S05]  /*15d0*/  @P0 BRA `(.L_x_492) ;  /* 0x0000007000000947 */ /* 0x000fea0003800000 */
[----:B------:R-:W5:Y:S02]  /*15e0*/  LDL.64 R6, [R1+0x28] ;  /* 0x0000280001067983 */ /* 0x000f640000100a00 */
[----:B----45:R-:W-:-:S04]  /*15f0*/  LEA R4, P0, R6, R4, 0x1 ;  /* 0x0000000406047211 */ /* 0x030fc800078008ff */
[----:B---3--:R-:W-:-:S05]  /*1600*/  LEA.HI.X R5, R6, R5, R7, 0x1, P0 ;  /* 0x0000000506057211 */ /* 0x008fca00000f0c07 */
[----:B------:R-:W-:Y:S01]  /*1610*/  @!PT LDS RZ, [RZ] ;  /* 0x00000000fffff984 */ /* 0x000fe20000000800 */
[----:B------:R-:W-:Y:S01]  /*1620*/  @!PT LDS RZ, [RZ] ;  /* 0x00000000fffff984 */ /* 0x000fe20000000800 */
[----:B------:R-:W-:Y:S01]  /*1630*/  @!PT LDS RZ, [RZ] ;  /* 0x00000000fffff984 */ /* 0x000fe20000000800 */
[----:B------:R3:W-:Y:S04]  /*1640*/  LDGSTS.E.BYPASS.LTC128B.128 [R246+0x7100], [R4.64], !P2 ;  /* 0x0710000004f67fae */ /* 0x0007e8000d101d48 */
.L_x_492:
[----:B------:R-:W-:Y:S05]  /*1650*/  BSYNC B0 ;  /* 0x0000000000007941 */ /* 0x000fea0003800000 */
.L_x_491:
[----:B------:R-:W-:Y:S05]  /*1660*/  BRA.DIV ~URZ, `(.L_x_493) ;  /* 0x000121827f007947 */ /* 0x000fea000b800000 */
[----:B------:R1:W2:Y:S04]  /*1670*/  SHFL.IDX PT, R6, R2, 0x1, 0x181f ;  /* 0x00381f0002067f89 */ /* 0x0002a800000e0000 */
[----:B---34-:R1:W3:Y:S02]  /*1680*/  SHFL.IDX PT, R4, R3, 0x1, 0x181f ;  /* 0x00381f0003047f89 */ /* 0x0182e400000e0000 */
.L_x_549:
[----:B------:R-:W-:Y:S01]  /*1690*/  IADD3 R5, R0, 0x10, RZ ;  /* 0x0000001000057810 */ /* 0x000fe20007ffe0ff */
[----:B------:R-:W-:Y:S03]  /*16a0*/  BSSY B0, `(.L_x_494) ;  /* 0x000000a000007945 */ /* 0x000fe60003800000 */
[----:B------:R-:W-:-:S13]  /*16b0*/  ISETP.GE.AND P0, PT, R5, R11, PT ;  /* 0x0000000b0500720c */ /* 0x000fda0003f06270 */
[----:B------:R-:W-:Y:S05]  /*16c0*/  @P0 BRA `(.L_x_495) ;  /* 0x0000007000000947 */ /* 0x000fea0003800000 */
[----:B------:R-:W4:Y:S02]  /*16d0*/  LDL.64 R8, [R1+0x28] ;  /* 0x0000280001087983 */ /* 0x000f240000100a00 */
[----:B---34-:R-:W-:-:S04]  /*16e0*/  LEA R4, P0, R8, R4, 0x1 ;  /* 0x0000000408047211 */ /* 0x018fc800078008ff */
[----:B--2---:R-:W-:-:S05]  /*16f0*/  LEA.HI.X R5, R8, R6, R9, 0x1, P0 ;  /* 0x0000000608057211 */ /* 0x004fca00000f0c09 */
[----:B------:R-:W-:Y:S01]  /*1700*/  @!PT LDS RZ, [RZ] ;  /* 0x00000000fffff984 */ /* 0x000fe20000000800 */
[----:B------:R-:W-:Y:S01]  /*1710*/  @!PT LDS RZ, [RZ] ;  /* 0x00000000fffff984 */ /* 0x000fe20000000800 */
[----:B------:R-:W-:Y:S01]  /*1720*/  @!PT LDS RZ, [RZ] ;  /* 0x00000000fffff984 */ /* 0x000fe20000000800 */
[----:B------:R2:W-:Y:S04]  /*1730*/  LDGSTS.E.BYPASS.LTC128B.128 [R246+0x7900], [R4.64], !P2 ;  /* 0x0790000004f67fae */ /* 0x0005e8000d101d48 */
.L_x_495:
[----:B------:R-:W-:Y:S05]  /*1740*/  BSYNC B0 ;  /* 0x0000000000007941 */ /* 0x000fea0003800000 */
.L_x_494:
[----:B------:R-:W-:Y:S05]  /*1750*/  BRA.DIV ~URZ, `(.L_x_496) ;  /* 0x000121627f007947 */ /* 0x000fea000b800000 */
[----:B--2---:R2:W4:Y:S02]  /*1760*/  SHFL.IDX PT, R6, R2, 0x2, 0x181f ;  /* 0x00581f0002067f89 */ /* 0x00452400000e0000 */
.L_x_550:
[----:B------:R-:W-:Y:S05]  /*1770*/  BRA.DIV ~URZ, `(.L_x_497) ;  /* 0x000121b27f007947 */ /* 0x000fea000b800000 */
[----:B---3--:R3:W1:Y:S02]  /*1780*/  SHFL.IDX PT, R4, R3, 0x2, 0x181f ;  /* 0x00581f0003047f89 */ /* 0x00866400000e0000 */
.L_x_551:
[----:B------:R-:W-:Y:S01]  /*1790*/  IADD3 R5, R0, 0x20, RZ ;  /* 0x0000002000057810 */ /* 0x000fe20007ffe0ff */
[----:B------:R-:W-:Y:S03]  /*17a0*/  BSSY B0, `(.L_x_498) ;  /* 0x000000a000007945 */ /* 0x000fe60003800000 */
[----:B------:R-:W-:-:S13]  /*17b0*/  ISETP.GE.AND P0, PT, R5, R11, PT ;  /* 0x0000000b0500720c */ /* 0x000fda0003f06270 */
[----:B------:R-:W-:Y:S05]  /*17c0*/  @P0 BRA `(.L_x_499) ;  /* 0x0000007000000947 */ /* 0x000fea0003800000 */
[----:B------:R-:W5:Y:S02]  /*17d0*/  LDL.64 R8, [R1+0x28] ;  /* 0x0000280001087983 */ /* 0x000f640000100a00 */
[----:B-1---5:R-:W-:-:S04]  /*17e0*/  LEA R4, P0, R8, R4, 0x1 ;  /* 0x0000000408047211 */ /* 0x022fc800078008ff */
[----:B----4-:R-:W-:-:S05]  /*17f0*/  LEA.HI.X R5, R8, R6, R9, 0x1, P0 ;  /* 0x0000000608057211 */ /* 0x010fca00000f0c09 */
[----:B------:R-:W-:Y:S01]  /*1800*/  @!PT LDS RZ, [RZ] ;  /* 0x00000000fffff984 */ /* 0x000fe20000000800 */
[----:B------:R-:W-:Y:S01]  /*1810*/  @!PT LDS RZ, [RZ] ;  /* 0x00000000fffff984 */ /* 0x000fe20000000800 */
[----:B------:R-:W-:Y:S01]  /*1820*/  @!PT LDS RZ, [RZ] ;  /* 0x00000000fffff984 */ /* 0x000fe20000000800 */
[----:B------:R1:W-:Y:S04]  /*1830*/  LDGSTS.E.BYPASS.LTC128B.128 [R246+0x8100], [R4.64], !P2 ;  /* 0x0810000004f67fae */ /* 0x0003e8000d101d48 */
.L_x_499:
[----:B------:R-:W-:Y:S05]  /*1840*/  BSYNC B0 ;  /* 0x0000000000007941 */ /* 0x000fea0003800000 */
.L_x_498:
[----:B------:R-:W-:Y:S05]  /*1850*/  BRA.DIV ~URZ, `(.L_x_500) ;  /* 0x000121427f007947 */ /* 0x000fea000b800000 */
[----:B----4-:R4:W2:Y:S04]  /*1860*/  SHFL.IDX PT, R6, R2, 0x3, 0x181f ;  /* 0x00781f0002067f89 */ /* 0x0108a800000e0000 */
[----:B-1----:R4:W1:Y:S02]  /*1870*/  SHFL.IDX PT, R4, R3, 0x3, 0x181f ;  /* 0x00781f0003047f89 */ /* 0x00286400000e0000 */
.L_x_552:
[----:B------:R-:W-:Y:S01]  /*1880*/  IADD3 R5, R0, 0x30, RZ ;  /* 0x0000003000057810 */ /* 0x000fe20007ffe0ff */
[----:B------:R-:W-:Y:S03]  /*1890*/  BSSY B0, `(.L_x_501) ;  /* 0x000000a000007945 */ /* 0x000fe60003800000 */
[----:B------:R-:W-:-:S13]  /*18a0*/  ISETP.GE.AND P0, PT, R5, R11, PT ;  /* 0x0000000b0500720c */ /* 0x000fda0003f06270 */
[----:B------:R-:W-:Y:S05]  /*18b0*/  @P0 BRA `(.L_x_502) ;  /* 0x0000007000000947 */ /* 0x000fea0003800000 */
[----:B------:R-:W5:Y:S02]  /*18c0*/  LDL.64 R8, [R1+0x28] ;  /* 0x0000280001087983 */ /* 0x000f640000100a00 */
[----:B-1---5:R-:W-:-:S04]  /*18d0*/  LEA R4, P0, R8, R4, 0x1 ;  /* 0x0000000408047211 */ /* 0x022fc800078008ff */
[----:B--2---:R-:W-:-:S05]  /*18e0*/  LEA.HI.X R5, R8, R6, R9, 0x1, P0 ;  /* 0x0000000608057211 */ /* 0x004fca00000f0c09 */
[----:B------:R-:W-:Y:S01]  /*18f0*/  @!PT LDS RZ, [RZ] ;  /* 0x00000000fffff984 */ /* 0x000fe20000000800 */
[----:B------:R-:W-:Y:S01]  /*1900*/  @!PT LDS RZ, [RZ] ;  /* 0x00000000fffff984 */ /* 0x000fe20000000800 */
[----:B------:R-:W-:Y:S01]  /*1910*/  @!PT LDS RZ, [RZ] ;  /* 0x00000000fffff984 */ /* 0x000fe20000000800 */
[----:B------:R1:W-:Y:S04]  /*1920*/  LDGSTS.E.BYPASS.LTC128B.128 [R246+0x8900], [R4.64], !P2 ;  /* 0x0890000004f67fae */ /* 0x0003e8000d101d48 */
.L_x_502:
[----:B------:R-:W-:Y:S05]  /*1930*/  BSYNC B0 ;  /* 0x0000000000007941 */ /* 0x000fea0003800000 */
.L_x_501:
[----:B------:R-:W-:Y:S05]  /*1940*/  BRA.DIV ~URZ, `(.L_x_503) ;  /* 0x000121227f007947 */ /* 0x000fea000b800000 */
[----:B--2---:R2:W3:Y:S02]  /*1950*/  SHFL.IDX PT, R6, R2, 0x4, 0x181f ;  /* 0x00981f0002067f89 */ /* 0x0044e400000e0000 */
.L_x_553:
[----:B------:R-:W-:Y:S05]  /*1960*/  BRA.DIV ~URZ, `(.L_x_504) ;  /* 0x000121727f007947 */ /* 0x000fea000b800000 */
[----:B-1----:R1:W2:Y:S02]  /*1970*/  SHFL.IDX PT, R4, R3, 0x4, 0x181f ;  /* 0x00981f0003047f89 */ /* 0x0022a400000e0000 */
.L_x_554:
[----:B------:R-:W-:Y:S01]  /*1980*/  IADD3 R5, R0, 0x40, RZ ;  /* 0x0000004000057810 */ /* 0x000fe20007ffe0ff */
[----:B------:R-:W-:Y:S03]  /*1990*/  BSSY B0, `(.L_x_505) ;  /* 0x000000a000007945 */ /* 0x000fe60003800000 */
[----:B------:R-:W-:-:S13]  /*19a0*/  ISETP.GE.AND P0, PT, R5, R11, PT ;  /* 0x0000000b0500720c */ /* 0x000fda0003f06270 */
[----:B------:R-:W-:Y:S05]  /*19b0*/  @P0 BRA `(.L_x_506) ;  /* 0x0000007000000947 */ /* 0x000fea0003800000 */
[----:B------:R-:W5:Y:S02]  /*19c0*/  LDL.64 R8, [R1+0x28] ;  /* 0x0000280001087983 */ /* 0x000f640000100a00 */
[----:B--2--5:R-:W-:-:S04]  /*19d0*/  LEA R4, P0, R8, R4, 0x1 ;  /* 0x0000000408047211 */ /* 0x024fc800078008ff */
[----:B---3--:R-:W-:-:S05]  /*19e0*/  LEA.HI.X R5, R8, R6, R9, 0x1, P0 ;  /* 0x0000000608057211 */ /* 0x008fca00000f0c09 */
[----:B------:R-:W-:Y:S01]  /*19f0*/  @!PT LDS RZ, [RZ] ;  /* 0x00000000fffff984 */ /* 0x000fe20000000800 */
[----:B------:R-:W-:Y:S01]  /*1a00*/  @!PT LDS RZ, [RZ] ;  /* 0x00000000fffff984 */ /* 0x000fe20000000800 */
[----:B------:R-:W-:Y:S01]  /*1a10*/  @!PT LDS RZ, [RZ] ;  /* 0x00000000fffff984 */ /* 0x000fe20000000800 */
[----:B------:R2:W-:Y:S04]  /*1a20*/  LDGSTS.E.BYPASS.LTC128B.128 [R246+0x9100], [R4.64], !P2 ;  /* 0x0910000004f67fae */ /* 0x0005e8000d101d48 */
.L_x_506:
[----:B------:R-:W-:Y:S05]  /*1a30*/  BSYNC B0 ;  /* 0x0000000000007941 */ /* 0x000fea0003800000 */
.L_x_505:
[----:B------:R-:W-:Y:S05]  /*1a40*/  BRA.DIV ~URZ, `(.L_x_507) ;  /* 0x000121027f007947 */ /* 0x000fea000b800000 */
[----:B---3--:R3:W1:Y:S04]  /*1a50*/  SHFL.IDX PT, R6, R2, 0x5, 0x181f ;  /* 0x00b81f0002067f89 */ /* 0x00866800000e0000 */
[----:B--2---:R3:W2:Y:S02]  /*1a60*/  SHFL.IDX PT, R4, R3, 0x5, 0x181f ;  /* 0x00b81f0003047f89 */ /* 0x0046a400000e0000 */
.L_x_555:
[----:B------:R-:W-:Y:S01]  /*1a70*/  IADD3 R5, R0, 0x50, RZ ;  /* 0x0000005000057810 */ /* 0x000fe20007ffe0ff */
[----:B------:R-:W-:Y:S03]  /*1a80*/  BSSY B0, `(.L_x_508) ;  /* 0x000000a000007945 */ /* 0x000fe60003800000 */
[----:B------:R-:W-:-:S13]  /*1a90*/  ISETP.GE.AND P0, PT, R5, R11, PT ;  /* 0x0000000b0500720c */ /* 0x000fda0003f06270 */
[----:B------:R-:W-:Y:S05]  /*1aa0*/  @P0 BRA `(.L_x_509) ;  /* 0x0000007000000947 */ /* 0x000fea0003800000 */
[----:B------:R-:W5:Y:S02]  /*1ab0*/  LDL.64 R8, [R1+0x28] ;  /* 0x0000280001087983 */ /* 0x000f640000100a00 */
[----:B--2--5:R-:W-:-:S04]  /*1ac0*/  LEA R4, P0, R8, R4, 0x1 ;  /* 0x0000000408047211 */ /* 0x024fc800078008ff */
[----:B-1----:R-:W-:-:S05]  /*1ad0*/  LEA.HI.X R5, R8, R6, R9, 0x1, P0 ;  /* 0x0000000608057211 */ /* 0x002fca00000f0c09 */
[----:B------:R-:W-:Y:S01]  /*1ae0*/  @!PT LDS RZ, [RZ] ;  /* 0x00000000fffff984 */ /* 0x000fe20000000800 */
[----:B------:R-:W-:Y:S01]  /*1af0*/  @!PT LDS RZ, [RZ] ;  /* 0x00000000fffff984 */ /* 0x000fe20000000800 */
[----:B------:R-:W-:Y:S01]  /*1b00*/  @!PT LDS RZ, [RZ] ;  /* 0x00000000fffff984 */ /* 0x000fe20000000800 */
[----:B------:R1:W-:Y:S04]  /*1b10*/  LDGSTS.E.BYPASS.LTC128B.128 [R246+0x9900], [R4.64], !P2 ;  /* 0x0990000004f67fae */ /* 0x0003e8000d101d48 */
.L_x_509:
[----:B------:R-:W-:Y:S05]  /*1b20*/  BSYNC B0 ;  /* 0x0000000000007941 */ /* 0x000fea0003800000 */
.L_x_508:
[----:B------:R-:W-:Y:S05]  /*1b30*/  BRA.DIV ~URZ, `(.L_x_510) ;  /* 0x000120e27f007947 */ /* 0x000fea000b800000 */
[----:B-1----:R1:W3:Y:S02]  /*1b40*/  SHFL.IDX PT, R6, R2, 0x6, 0x181f ;  /* 0x00d81f0002067f89 */ /* 0x0022e400000e0000 */
.L_x_556:
[----:B------:R-:W-:Y:S05]  /*1b50*/  BRA.DIV ~URZ, `(.L_x_511) ;  /* 0x000121327f007947 */ /* 0x000fea000b800000 */
[----:B--2---:R2:W1:Y:S02]  /*1b60*/  SHFL.IDX PT, R4, R3, 0x6, 0x181f ;  /* 0x00d81f0003047f89 */ /* 0x00446400000e0000 */
.L_x_557:
[----:B------:R-:W-:Y:S01]  /*1b70*/  IADD3 R5, R0, 0x60, RZ ;  /* 0x0000006000057810 */ /* 0x000fe20007ffe0ff */
[----:B------:R-:W-:Y:S03]  /*1b80*/  BSSY B0, `(.L_x_512) ;  /* 0x000000a000007945 */ /* 0x000fe60003800000 */
[----:B------:R-:W-:-:S13]  /*1b90*/  ISETP.GE.AND P0, PT, R5, R11, PT ;  /* 0x0000000b0500720c */ /* 0x000fda0003f06270 */
[----:B------:R-:W-:Y:S05]  /*1ba0*/  @P0 BRA `(.L_x_513) ;  /* 0x0000007000000947 */ /* 0x000fea0003800000 */
[----:B------:R-:W5:Y:S02]  /*1bb0*/  LDL.64 R8, [R1+0x28] ;  /* 0x0000280001087983 */ /* 0x000f640000100a00 */
[----:B-1---5:R-:W-:-:S04]  /*1bc0*/  LEA R4, P0, R8, R4, 0x1 ;  /* 0x0000000408047211 */ /* 0x022fc800078008ff */
[----:B---3--:R-:W-:-:S05]  /*1bd0*/  LEA.HI.X R5, R8, R6, R9, 0x1, P0 ;  /* 0x0000000608057211 */ /* 0x008fca00000f0c09 */
[----:B------:R-:W-:Y:S01]  /*1be0*/  @!PT LDS RZ, [RZ] ;  /* 0x00000000fffff984 */ /* 0x000fe20000000800 */
[----:B------:R-:W-:Y:S01]  /*1bf0*/  @!PT LDS RZ, [RZ] ;  /* 0x00000000fffff984 */ /* 0x000fe20000000800 */
[----:B------:R-:W-:Y:S01]  /*1c00*/  @!PT LDS RZ, [RZ] ;  /* 0x00000000fffff984 */ /* 0x000fe20000000800 */
[----:B------:R1:W-:Y:S04]  /*1c10*/  LDGSTS.E.BYPASS.LTC128B.128 [R246+0xa100], [R4.64], !P2 ;  /* 0x0a10000004f67fae */ /* 0x0003e8000d101d48 */
.L_x_513:
[----:B------:R-:W-:Y:S05]  /*1c20*/  BSYNC B0 ;  /* 0x0000000000007941 */ /* 0x000fea0003800000 */
.L_x_512:
[----:B------:R-:W-:Y:S05]  /*1c30*/  BRA.DIV ~URZ, `(.L_x_514) ;  /* 0x000120c27f007947 */ /* 0x000fea000b800000 */
[----:B-1----:R1:W2:Y:S04]  /*1c40*/  SHFL.IDX PT, R4, R2, 0x7, 0x181f ;  /* 0x00f81f0002047f89 */ /* 0x0022a800000e0000 */
[----:B--234-:R-:W2:Y:S02]  /*1c50*/  SHFL.IDX PT, R3, R3, 0x7, 0x181f ;  /* 0x00f81f0003037f89 */ /* 0x01cea400000e0000 */
.L_x_558:
[----:B------:R-:W3:Y:S04]  /*1c60*/  LDL.64 R136, [R1+0x28] ;  /* 0x0000280001887983 */ /* 0x000ee80000100a00 */
[----:B------:R-:W4:Y:S01]  /*1c70*/  LDL R225, [R1+0x4] ;  /* 0x0000040001e17983 */ /* 0x000f220000100800 */
[----:B------:R-:W-:-:S04]  /*1c80*/  IADD3 R0, R0, 0x70, RZ ;  /* 0x0000007000007810 */ /* 0x000fc80007ffe0ff */
[----:B------:R-:W-:-:S13]  /*1c90*/  ISETP.GE.AND P1, PT, R0, R11, PT ;  /* 0x0000000b0000720c */ /* 0x000fda0003f26270 */
[C---:B-123--:R-:W-:Y:S02]  /*1ca0*/  @!P1 LEA R2, P0, R136.reuse, R3, 0x1 ;  /* 0x0000000388029211 */ /* 0x04efe400078008ff */
[C---:B------:R-:W-:Y:S02]  /*1cb0*/  ISETP.GE.AND P6, PT, R136.reuse, c[0x0][0x1d4], PT ;  /* 0x0000750088007a0c */ /* 0x040fe40003fc6270 */
[----:B------:R-:W-:Y:S02]  /*1cc0*/  @!P1 LEA.HI.X R3, R136, R4, R137, 0x1, P0 ;  /* 0x0000000488039211 */ /* 0x000fe400000f0c89 */
[----:B----4-:R-:W-:-:S03]  /*1cd0*/  IADD3 R20, R225, -0x1, RZ ;  /* 0xffffffffe1147810 */ /* 0x010fc60007ffe0ff */
[----:B------:R-:W-:Y:S01]  /*1ce0*/  @!PT LDS RZ, [RZ] ;  /* 0x00000000fffff984 */ /* 0x000fe20000000800 */
[----:B------:R-:W-:Y:S01]  /*1cf0*/  @!PT LDS RZ, [RZ] ;  /* 0x00000000fffff984 */ /* 0x000fe20000000800 */
[----:B------:R-:W-:Y:S01]  /*1d00*/  @!PT LDS RZ, [RZ] ;  /* 0x00000000fffff984 */ /* 0x000fe20000000800 */
[----:B------:R1:W-:Y:S04]  /*1d10*/  @!P1 LDGSTS.E.BYPASS.LTC128B.128 [R246+0xa900], [R2.64], !P2 ;  /* 0x0a90000002f69fae */ /* 0x0003e8000d101d48 */
[----:B------:R-:W0:Y:S01]  /*1d20*/  LDGDEPBAR ;  /* 0x00000000000079af */ /* 0x000e220000000000 */
[----:B------:R-:W-:Y:S02]  /*1d30*/  WARPSYNC 0xffffffff ;  /* 0xffffffff00007948 */ /* 0x000fe40003800000 */
[----:B------:R-:W2:Y:S04]  /*1d40*/  LDL R5, [R1+0x48] ;  /* 0x0000480001057983 */ /* 0x000ea80000100800 */
[----:B------:R-:W3:Y:S04]  /*1d50*/  LDL.64 R6, [R1+0x38] ;  /* 0x0000380001067983 */ /* 0x000ee80000100a00 */
[----:B------:R-:W4:Y:S04]  /*1d60*/  LDL R23, [R1+0x4c] ;  /* 0x00004c0001177983 */ /* 0x000f280000100800 */
[----:B------:R-:W5:Y:S04]  /*1d70*/  LDL.64 R138, [R1+0x40] ;  /* 0x00004000018a7983 */ /* 0x000f680000100a00 */
[----:B------:R-:W1:Y:S01]  /*1d80*/  S2R R9, SR_TID.X ;  /* 0x0000000000097919 */ /* 0x000e620000002100 */
[----:B------:R-:W-:Y:S01]  /*1d90*/  IMAD.MOV.U32 R204, RZ, RZ, -0x70 ;  /* 0xffffff90ffcc7424 */ /* 0x000fe200078e00ff */
[----:B------:R-:W-:Y:S01]  /*1da0*/  SHF.R.S32.HI R21, RZ, 0x1f, R20 ;  /* 0x0000001fff157819 */ /* 0x000fe20000011414 */
[----:B-1----:R-:W-:Y:S01]  /*1db0*/  IMAD.WIDE.U32 R2, R20, c[0x0][0x1e0], RZ ;  /* 0x0000780014027a25 */ /* 0x002fe200078e00ff */
[----:B------:R-:W-:-:S03]  /*1dc0*/  ULDC.64 UR4, c[0x0][0x208] ;  /* 0x0000820000047ab9 */ /* 0x000fc60000000a00 */
[----:B------:R-:W-:Y:S02]  /*1dd0*/  IMAD R204, R225, R204, 0x70 ;  /* 0x00000070e1cc7424 */ /* 0x000fe400078e02cc */
[----:B------:R-:W-:Y:S01]  /*1de0*/  IMAD R0, R21, c[0x0][0x1e0], RZ ;  /* 0x0000780015007a24 */ /* 0x000fe200078e02ff */
[----:B------:R-:W-:-:S04]  /*1df0*/  SHF.R.S32.HI R8, RZ, 0x1f, R9 ;  /* 0x0000001fff087819 */ /* 0x000fc80000011409 */
[----:B------:R-:W-:-:S04]  /*1e00*/  LEA.HI R8, R8, R9, RZ, 0x3 ;  /* 0x0000000908087211 */ /* 0x000fc800078f18ff */
[----:B------:R-:W-:-:S04]  /*1e10*/  SHF.R.S32.HI R8, RZ, 0x3, R8 ;  /* 0x00000003ff087819 */ /* 0x000fc80000011408 */
[----:B------:R-:W-:Y:S01]  /*1e20*/  IADD3 R22, R204, c[0x0][0x1d0], -R8 ;  /* 0x00007400cc167a10 */ /* 0x000fe20007ffe808 */
[----:B------:R-:W-:-:S03]  /*1e30*/  IMAD R0, R20, c[0x0][0x1e4], R0 ;  /* 0x0000790014007a24 */ /* 0x000fc600078e0200 */
[C---:B------:R-:W-:Y:S02]  /*1e40*/  ISETP.GE.AND P3, PT, R22.reuse, 0x1, PT ;  /* 0x000000011600780c */ /* 0x040fe40003f66270 */
[----:B------:R-:W-:Y:S01]  /*1e50*/  ISETP.GE.AND P2, PT, R22, 0x11, PT ;  /* 0x000000111600780c */ /* 0x000fe20003f46270 */
[----:B------:R-:W-:Y:S02]  /*1e60*/  IMAD.IADD R0, R3, 0x1, R0 ;  /* 0x0000000103007824 */ /* 0x000fe400078e0200 */
[----:B------:R-:W-:Y:S02]  /*1e70*/  IMAD.MOV.U32 R205, RZ, RZ, c[0x0][0x1e0] ;  /* 0x00007800ffcd7624 */ /* 0x000fe400078e00ff */
[----:B------:R-:W-:Y:S01]  /*1e80*/  IMAD R0, R0, 0x70, RZ ;  /* 0x0000007000007824 */ /* 0x000fe200078e02ff */
[----:B------:R-:W-:Y:S01]  /*1e90*/  ISETP.GE.AND P0, PT, R22, 0x21, PT ;  /* 0x000000211600780c */ /* 0x000fe20003f06270 */
[----:B------:R-:W-:Y:S02]  /*1ea0*/  IMAD.MOV.U32 R224, RZ, RZ, c[0x0][0x1e4] ;  /* 0x00007900ffe07624 */ /* 0x000fe400078e00ff */
[----:B------:R-:W-:-:S04]  /*1eb0*/  IMAD.WIDE.U32 R10, R205, 0x20, RZ ;  /* 0x00000020cd0a7825 */ /* 0x000fc800078e00ff */
[----:B------:R-:W-:Y:S01]  /*1ec0*/  IMAD.SHL.U32 R8, R224, 0x20, RZ ;  /* 0x00000020e0087824 */ /* 0x000fe200078e00ff */
[----:B------:R-:W-:Y:S02]  /*1ed0*/  USHF.L.U32 UR7, UR4, 0x5, URZ ;  /* 0x0000000504077899 */ /* 0x000fe4000800063f */
[----:B------:R-:W-:Y:S02]  /*1ee0*/  UMOV UR6, 0x5 ;  /* 0x0000000500067882 */ /* 0x000fe40000000000 */
[----:B------:R-:W-:Y:S01]  /*1ef0*/  USHF.L.U64.HI UR5, UR4, UR6, UR5 ;  /* 0x0000000604057299 */ /* 0x000fe20008010205 */
[----:B------:R-:W-:Y:S01]  /*1f00*/  BAR.SYNC.DEFER_BLOCKING 0x0 ;  /* 0x0000000000007b1d */ /* 0x000fe20000010000 */
[----:B--2---:R-:W-:Y:S02]  /*1f10*/  IMAD.MOV.U32 R207, RZ, RZ, R5 ;  /* 0x000000ffffcf7224 */ /* 0x004fe400078e0005 */
[----:B---3--:R-:W-:-:S04]  /*1f20*/  IMAD.MOV.U32 R206, RZ, RZ, R6 ;  /* 0x000000ffffce7224 */ /* 0x008fc800078e0006 */
[----:B------:R-:W-:-:S04]  /*1f30*/  IMAD.WIDE.U32 R2, R2, 0x70, R206 ;  /* 0x0000007002027825 */ /* 0x000fc800078e00ce */
[----:B------:R-:W-:Y:S01]  /*1f40*/  IMAD.IADD R3, R3, 0x1, R0 ;  /* 0x0000000103037824 */ /* 0x000fe200078e0200 */
[C---:B------:R-:W-:Y:S02]  /*1f50*/  @P3 LEA R6, P5, R2.reuse, c[0x0][0x1c8], 0x1 ;  /* 0x0000720002063a11 */ /* 0x040fe400078a08ff */
[C---:B------:R-:W-:Y:S02]  /*1f60*/  @P2 LEA R0, P1, R205.reuse, R2, 0x4 ;  /* 0x00000002cd002211 */ /* 0x040fe400078220ff */
[----:B------:R-:W-:Y:S02]  /*1f70*/  @P3 LEA.HI.X R7, R2, c[0x0][0x1cc], R3, 0x1, P5 ;  /* 0x0000730002073a11 */ /* 0x000fe400028f0c03 */
[C---:B------:R-:W-:Y:S02]  /*1f80*/  @P2 LEA R4, P5, R0.reuse, c[0x0][0x1c8], 0x1 ;  /* 0x0000720000042a11 */ /* 0x040fe400078a08ff */
[----:B------:R-:W-:Y:S01]  /*1f90*/  @P2 LEA.HI.X R5, R205, R3, R224, 0x4, P1 ;  /* 0x00000003cd052211 */ /* 0x000fe200008f24e0 */
[----:B------:R-:W-:Y:S01]  /*1fa0*/  @!PT LDS RZ, [RZ] ;  /* 0x00000000fffff984 */ /* 0x000fe20000000800 */
[----:B------:R-:W-:Y:S01]  /*1fb0*/  @!PT LDS RZ, [RZ] ;  /* 0x00000000fffff984 */ /* 0x000fe20000000800 */
[----:B------:R-:W-:Y:S01]  /*1fc0*/  @!PT LDS RZ, [RZ] ;  /* 0x00000000fffff984 */ /* 0x000fe20000000800 */
[----:B------:R1:W-:Y:S03]  /*1fd0*/  @P3 LDGSTS.E.BYPASS.LTC128B.128 [R246+0x3900], [R6.64], !P6 ;  /* 0x0390000006f63fae */ /* 0x0003e6000f101d48 */
[----:B------:R-:W-:-:S02]  /*1fe0*/  @P2 LEA.HI.X R5, R0, c[0x0][0x1cc], R5, 0x1, P5 ;  /* 0x0000730000052a11 */ /* 0x000fc400028f0c05 */
[----:B------:R-:W-:Y:S02]  /*1ff0*/  ISETP.GE.AND P5, PT, R22, 0x31, PT ;  /* 0x000000311600780c */ /* 0x000fe40003fa6270 */
[----:B------:R-:W-:Y:S01]  /*2000*/  @P0 IADD3 R9, P1, R2, R10, RZ ;  /* 0x0000000a02090210 */ /* 0x000fe20007f3e0ff */
[----:B------:R2:W-:Y:S03]  /*2010*/  @P2 LDGSTS.E.BYPASS.LTC128B.128 [R246+0x4100], [R4.64], !P6 ;  /* 0x0410000004f62fae */ /* 0x0005e6000f101d48 */
[----:B------:R-:W-:Y:S02]  /*2020*/  @P0 IADD3.X R0, R3, R11, R8, P1, !PT ;  /* 0x0000000b03000210 */ /* 0x000fe40000ffe408 */
[----:B------:R-:W-:Y:S02]  /*2030*/  @P0 LEA R8, P1, R9, c[0x0][0x1c8], 0x1 ;  /* 0x0000720009080a11 */ /* 0x000fe400078208ff */
[----:B------:R-:W-:-:S02]  /*2040*/  ISETP.GE.AND P3, PT, R22, 0x41, PT ;  /* 0x000000411600780c */ /* 0x000fc40003f66270 */
[----:B------:R-:W-:Y:S01]  /*2050*/  @P0 LEA.HI.X R9, R9, c[0x0][0x1cc], R0, 0x1, P1 ;  /* 0x0000730009090a11 */ /* 0x000fe200008f0c00 */
[----:B------:R-:W-:Y:S01]  /*2060*/  @P5 IMAD R0, R224, 0x30, RZ ;  /* 0x00000030e0005824 */ /* 0x000fe200078e02ff */
[----:B------:R-:W-:-:S03]  /*2070*/  ISETP.GE.AND P2, PT, R22, 0x51, PT ;  /* 0x000000511600780c */ /* 0x000fc60003f46270 */
[----:B------:R3:W-:Y:S01]  /*2080*/  @P0 LDGSTS.E.BYPASS.LTC128B.128 [R246+0x4900], [R8.64], !P6 ;  /* 0x0490000008f60fae */ /* 0x0007e2000f101d48 */
[----:B------:R-:W-:Y:S01]  /*2090*/  ISETP.GE.AND P1, PT, R22, 0x61, PT ;  /* 0x000000611600780c */ /* 0x000fe20003f26270 */
[----:B--2---:R-:W-:-:S04]  /*20a0*/  @P5 IMAD.WIDE.U32 R4, R205, 0x30, R2 ;  /* 0x00000030cd045825 */ /* 0x004fc800078e0002 */
[----:B------:R-:W-:Y:S01]  /*20b0*/  @P5 IMAD.IADD R0, R5, 0x1, R0 ;  /* 0x0000000105005824 */ /* 0x000fe200078e0200 */
[----:B------:R-:W-:-:S03]  /*20c0*/  @P5 LEA R10, P0, R4, c[0x0][0x1c8], 0x1 ;  /* 0x00007200040a5a11 */ /* 0x000fc600078008ff */
[----:B------:R-:W-:Y:S01]  /*20d0*/  @P2 IMAD.MOV.U32 R5, RZ, RZ, R3 ;  /* 0x000000ffff052224 */ /* 0x000fe200078e0003 */
[----:B------:R-:W-:Y:S02]  /*20e0*/  @P5 LEA.HI.X R11, R4, c[0x0][0x1cc], R0, 0x1, P0 ;  /* 0x00007300040b5a11 */ /* 0x000fe400000f0c00 */
[C---:B------:R-:W-:Y:S01]  /*20f0*/  @P3 LEA R0, P0, R205.reuse, R2, 0x6 ;  /* 0x00000002cd003211 */ /* 0x040fe200078030ff */
[----:B------:R-:W-:Y:S02]  /*2100*/  @P2 IMAD.MOV.U32 R4, RZ, RZ, R2 ;  /* 0x000000ffff042224 */ /* 0x000fe400078e0002 */
[----:B-1----:R-:W-:Y:S01]  /*2110*/  @P2 IMAD R7, R224, 0x50, RZ ;  /* 0x00000050e0072824 */ /* 0x002fe200078e02ff */
[C---:B------:R-:W-:Y:S01]  /*2120*/  @P3 LEA.HI.X R6, R205.reuse, R3, R224, 0x6, P0 ;  /* 0x00000003cd063211 */ /* 0x040fe200000f34e0 */
[----:B------:R-:W-:Y:S01]  /*2130*/  @P2 IMAD.WIDE.U32 R4, R205, 0x50, R4 ;  /* 0x00000050cd042825 */ /* 0x000fe200078e0004 */
[C---:B---3--:R-:W-:Y:S01]  /*2140*/  @P3 LEA R8, P0, R0.reuse, c[0x0][0x1c8], 0x1 ;  /* 0x0000720000083a11 */ /* 0x048fe200078008ff */
[----:B------:R1:W-:Y:S03]  /*2150*/  @P5 LDGSTS.E.BYPASS.LTC128B.128 [R246+0x5100], [R10.64], !P6 ;  /* 0x051000000af65fae */ /* 0x0003e6000f101d48 */
[----:B------:R-:W-:Y:S01]  /*2160*/  @P3 LEA.HI.X R9, R0, c[0x0][0x1cc], R6, 0x1, P0 ;  /* 0x0000730000093a11 */ /* 0x000fe200000f0c06 */
[----:B------:R-:W-:Y:S01]  /*2170*/  @P2 IMAD.IADD R0, R5, 0x1, R7 ;  /* 0x0000000105002824 */ /* 0x000fe200078e0207 */
[----:B------:R-:W-:Y:S01]  /*2180*/  @P2 LEA R6, P0, R4, c[0x0][0x1c8], 0x1 ;  /* 0x0000720004062a11 */ /* 0x000fe200078008ff */
[----:B------:R-:W-:-:S02]  /*2190*/  @P1 IMAD R12, R224, 0x60, RZ ;  /* 0x00000060e00c1824 */ /* 0x000fc400078e02ff */
[----:B------:R-:W-:Y:S01]  /*21a0*/  @P1 IMAD.WIDE.U32 R2, R205, 0x60, R2 ;  /* 0x00000060cd021825 */ /* 0x000fe200078e0002 */
[----:B------:R-:W-:Y:S01]  /*21b0*/  @P2 LEA.HI.X R7, R4, c[0x0][0x1cc], R0, 0x1, P0 ;  /* 0x0000730004072a11 */ /* 0x000fe200000f0c00 */
[----:B------:R1:W-:Y:S02]  /*21c0*/  @P3 LDGSTS.E.BYPASS.LTC128B.128 [R246+0x5900], [R8.64], !P6 ;  /* 0x0590000008f63fae */ /* 0x0003e4000f101d48 */
[----:B------:R-:W-:Y:S01]  /*21d0*/  @P1 IMAD.IADD R0, R3, 0x1, R12 ;  /* 0x0000000103001824 */ /* 0x000fe200078e020c */
[C---:B------:R-:W-:Y:S01]  /*21e0*/  @P1 LEA R4, P0, R2.reuse, c[0x0][0x1c8], 0x1 ;  /* 0x0000720002041a11 */ /* 0x040fe200078008ff */
[----:B------:R2:W-:Y:S03]  /*21f0*/  @P2 LDGSTS.E.BYPASS.LTC128B.128 [R246+0x6100], [R6.64], !P6 ;  /* 0x0610000006f62fae */ /* 0x0005e6000f101d48 */
[----:B------:R-:W-:-:S05]  /*2200*/  @P1 LEA.HI.X R5, R2, c[0x0][0x1cc], R0, 0x1, P0 ;  /* 0x0000730002051a11 */ /* 0x000fca00000f0c00 */
[----:B------:R2:W-:Y:S04]  /*2210*/  @P1 LDGSTS.E.BYPASS.LTC128B.128 [R246+0x6900], [R4.64], !P6 ;  /* 0x0690000004f61fae */ /* 0x0005e8000f101d48 */
[----:B------:R-:W0:Y:S01]  /*2220*/  LDGDEPBAR ;  /* 0x00000000000079af */ /* 0x000e220000000000 */
[----:B------:R-:W-:-:S04]  /*2230*/  DEPBAR.LE SB0, 0x1 ;  /* 0x000080400000791a */ /* 0x000fc80000000000 */
[----:B------:R-:W-:-:S04]  /*2240*/  DEPBAR.LE SB0, 0x0 ;  /* 0x000080000000791a */ /* 0x000fc80000000000 */
[----:B------:R-:W-:Y:S06]  /*2250*/  BAR.SYNC.DEFER_BLOCKING 0x0 ;  /* 0x0000000000007b1d */ /* 0x000fec0000010000 */
[----:B-1----:R-:W-:Y:S04]  /*2260*/  LDSM.16.M88.4 R8, [R235+0x2000] ;  /* 0x00200000eb08783b */ /* 0x002fe80000000200 */
[----:B------:R-:W1:Y:S04]  /*2270*/  LDSM.16.M88.4 R24, [R228] ;  /* 0x00000000e418783b */ /* 0x000e680000000200 */
[----:B------:R-:W3:Y:S04]  /*2280*/  LDSM.16.M88.4 R16, [R228+0x800] ;  /* 0x00080000e410783b */ /* 0x000ee80000000200 */
[----:B------:R-:W1:Y:S04]  /*2290*/  LDSM.16.M88.4 R28, [R228+0x1000] ;  /* 0x00100000e41c783b */ /* 0x000e680000000200 */
[----:B------:R-:W1:Y:S04]  /*22a0*/  LDSM.16.M88.4 R32, [R228+0x1800] ;  /* 0x00180000e420783b */ /* 0x000e680000000200 */
[----:B------:R-:W1:Y:S04]  /*22b0*/  LDSM.16.M88.4 R36, [R228+0x2000] ;  /* 0x00200000e424783b */ /* 0x000e680000000200 */
[----:B------:R-:W3:Y:S04]  /*22c0*/  LDSM.16.M88.4 R40, [R228+0x2800] ;  /* 0x00280000e428783b */ /* 0x000ee80000000200 */
[----:B------:R-:W3:Y:S04]  /*22d0*/  LDSM.16.M88.4 R96, [R228+0x3000] ;  /* 0x00300000e460783b */ /* 0x000ee80000000200 */
[----:B--2---:R-:W-:Y:S04]  /*22e0*/  LDSM.16.M88.4 R4, [R238+0x2000] ;  /* 0x00200000ee04783b */ /* 0x004fe80000000200 */
[----:B------:R-:W2:Y:S04]  /*22f0*/  LDSM.16.M88.4 R100, [R239] ;  /* 0x00000000ef64783b */ /* 0x000ea80000000200 */
[----:B------:R-:W2:Y:S04]  /*2300*/  LDSM.16.M88.4 R104, [R245] ;  /* 0x00000000f568783b */ /* 0x000ea80000000200 */
[----:B------:R-:W2:Y:S04]  /*2310*/  LDSM.16.M88.4 R108, [R244] ;  /* 0x00000000f46c783b */ /* 0x000ea80000000200 */
[----:B------:R-:W2:Y:S04]  /*2320*/  LDSM.16.M88.4 R112, [R243] ;  /* 0x00000000f370783b */ /* 0x000ea80000000200 */
[----:B------:R-:W2:Y:S04]  /*2330*/  LDSM.16.M88.4 R116, [R242] ;  /* 0x00000000f274783b */ /* 0x000ea80000000200 */
[----:B------:R-:W2:Y:S04]  /*2340*/  LDSM.16.M88.4 R120, [R241] ;  /* 0x00000000f178783b */ /* 0x000ea80000000200 */
[----:B------:R-:W2:Y:S01]  /*2350*/  LDSM.16.M88.4 R124, [R240] ;  /* 0x00000000f07c783b */ /* 0x000ea20000000200 */
[C---:B-1----:R-:W-:Y:S03]  /*2360*/  HMMA.16816.F32 R92, R8.reuse, R24, RZ ;  /* 0x00000018085c723c */ /* 0x042fe600000018ff */
[----:B------:R-:W1:Y:S05]  /*2370*/  LDSM.16.M88.4 R12, [R235] ;  /* 0x00000000eb0c783b */ /* 0x000e6a0000000200 */
[C---:B---3--:R-:W-:Y:S08]  /*2380*/  HMMA.16816.F32 R84, R8.reuse, R16, RZ ;  /* 0x000000100854723c */ /* 0x048ff000000018ff */
        /* <DEDUP_REMOVED lines=11> */
[----:B------:R-:W-:Y:S01]  /*2440*/  HMMA.16816.F32 R8, R8, R98, RZ ;  /* 0x000000620808723c */ /* 0x000fe200000018ff */
[----:B------:R-:W-:-:S04]  /*2450*/  IMAD R0, R21, c[0x0][0x208], RZ ;  /* 0x0000820015007a24 */ /* 0x000fc800078e02ff */
[----:B------:R-:W-:-:S03]  /*2460*/  IMAD R0, R20, c[0x0][0x20c], R0 ;  /* 0x0000830014007a24 */ /* 0x000fc600078e0200 */
[----:B--2---:R-:W-:Y:S01]  /*2470*/  HMMA.16816.F32 R176, R4, R100, R92 ;  /* 0x0000006404b0723c */ /* 0x004fe2000000185c */
[----:B-----5:R-:W-:Y:S02]  /*2480*/  IMAD.MOV.U32 R2, RZ, RZ, R138 ;  /* 0x000000ffff027224 */ /* 0x020fe400078e008a */
[----:B----4-:R-:W-:-:S05]  /*2490*/  IMAD.MOV.U32 R3, RZ, RZ, R23 ;  /* 0x000000ffff037224 */ /* 0x010fca00078e0017 */
        /* <DEDUP_REMOVED lines=12> */
[----:B------:R-:W-:Y:S07]  /*2560*/  HMMA.16816.F32 R212, R4, R126, R8 ;  /* 0x0000007e04d4723c */ /* 0x000fee0000001808 */
[----:B------:R-:W-:-:S04]  /*2570*/  IMAD.WIDE.U32 R4, R20, c[0x0][0x208], RZ ;  /* 0x0000820014047a25 */ /* 0x000fc800078e00ff */
[----:B------:R-:W-:Y:S02]  /*2580*/  IMAD.IADD R0, R5, 0x1, R0 ;  /* 0x0000000105007824 */ /* 0x000fe400078e0200 */
[----:B------:R-:W-:Y:S01]  /*2590*/  IMAD.WIDE.U32 R2, R4, 0x70, R2 ;  /* 0x0000007004027825 */ /* 0x000fe200078e0002 */
[----:B-1----:R-:W-:Y:S01]  /*25a0*/  HMMA.16816.F32 R80, R12, R18, RZ ;  /* 0x000000120c50723c */ /* 0x002fe200000018ff */
[----:B------:R-:W1:Y:S02]  /*25b0*/  LDSM.16.M88.4 R4, [R238] ;  /* 0x00000000ee04783b */ /* 0x000e640000000200 */
[----:B------:R-:W-:Y:S01]  /*25c0*/  IMAD R0, R0, 0x70, RZ ;  /* 0x0000007000007824 */ /* 0x000fe200078e02ff */
[----:B------:R-:W-:-:S03]  /*25d0*/  LEA R20, P0, R2, c[0x0][0x1f8], 0x1 ;  /* 0x00007e0002147a11 */ /* 0x000fc600078008ff */
[----:B------:R-:W-:Y:S01]  /*25e0*/  IMAD.IADD R0, R3, 0x1, R0 ;  /* 0x0000000103007824 */ /* 0x000fe200078e0200 */
[----:B------:R-:W-:Y:S01]  /*25f0*/  IADD3 R18, P1, R20, UR7, RZ ;  /* 0x0000000714127c10 */ /* 0x000fe2000ff3e0ff */
[----:B------:R-:W-:Y:S03]  /*2600*/  HMMA.16816.F32 R84, R12, R16, RZ ;  /* 0x000000100c54723c */ /* 0x000fe600000018ff */
[----:B------:R-:W-:-:S04]  /*2610*/  LEA.HI.X R21, R2, c[0x0][0x1fc], R0, 0x1, P0 ;  /* 0x00007f0002157a11 */ /* 0x000fc800000f0c00 */
[----:B------:R-:W-:Y:S02]  /*2620*/  IADD3 R16, P0, R18, UR7, RZ ;  /* 0x0000000712107c10 */ /* 0x000fe4000ff1e0ff */
[----:B------:R-:W-:Y:S02]  /*2630*/  IADD3.X R19, R21, UR5, RZ, P1, !PT ;  /* 0x0000000515137c10 */ /* 0x000fe40008ffe4ff */
[----:B------:R-:W-:Y:S02]  /*2640*/  ISETP.GE.AND P1, PT, R136, c[0x0][0x1d4], PT ;  /* 0x0000750088007a0c */ /* 0x000fe40003f26270 */
[----:B------:R-:W-:Y:S02]  /*2650*/  IADD3 R10, P2, R16, UR7, RZ ;  /* 0x00000007100a7c10 */ /* 0x000fe4000ff5e0ff */
[----:B------:R-:W-:Y:S02]  /*2660*/  IADD3.X R17, R19, UR5, RZ, P0, !PT ;  /* 0x0000000513117c10 */ /* 0x000fe400087fe4ff */
[----:B------:R-:W-:-:S02]  /*2670*/  ISETP.LT.OR P3, PT, R22, 0x1, P1 ;  /* 0x000000011600780c */ /* 0x000fc40000f61670 */
[----:B------:R-:W-:Y:S02]  /*2680*/  IADD3.X R11, R17, UR5, RZ, P2, !PT ;  /* 0x00000005110b7c10 */ /* 0x000fe400097fe4ff */
[----:B------:R-:W-:Y:S02]  /*2690*/  IADD3 R8, P0, R10, UR7, RZ ;  /* 0x000000070a087c10 */ /* 0x000fe4000ff1e0ff */
[C---:B------:R-:W-:Y:S02]  /*26a0*/  ISETP.LT.OR P2, PT, R22.reuse, 0x11, P1 ;  /* 0x000000111600780c */ /* 0x040fe40000f41670 */
[----:B------:R-:W-:Y:S02]  /*26b0*/  IADD3.X R9, R11, UR5, RZ, P0, !PT ;  /* 0x000000050b097c10 */ /* 0x000fe400087fe4ff */
[----:B------:R-:W-:Y:S02]  /*26c0*/  ISETP.LT.OR P0, PT, R22, 0x21, P1 ;  /* 0x000000211600780c */ /* 0x000fe40000f01670 */
[----:B------:R-:W-:Y:S01]  /*26d0*/  IADD3 R2, P5, R8, UR7, RZ ;  /* 0x0000000708027c10 */ /* 0x000fe2000ffbe0ff */
[----:B------:R-:W-:Y:S01]  /*26e0*/  @!PT LDS RZ, [RZ] ;  /* 0x00000000fffff984 */ /* 0x000fe20000000800 */
[----:B------:R-:W-:Y:S01]  /*26f0*/  @!PT LDS RZ, [RZ] ;  /* 0x00000000fffff984 */ /* 0x000fe20000000800 */
[----:B------:R-:W-:Y:S01]  /*2700*/  @!PT LDS RZ, [RZ] ;  /* 0x00000000fffff984 */ /* 0x000fe20000000800 */
[----:B------:R2:W-:Y:S01]  /*2710*/  LDGSTS.E.BYPASS.LTC128B.128 [R246+0x100], [R20.64], !P3 ;  /* 0x0010000014f67fae */ /* 0x0005e2000d901d48 */
[----:B------:R-:W-:-:S02]  /*2720*/  ISETP.LT.OR P3, PT, R22, 0x41, P1 ;  /* 0x000000411600780c */ /* 0x000fc40000f61670 */
[----:B------:R-:W-:Y:S02]  /*2730*/  IADD3.X R3, R9, UR5, RZ, P5, !PT ;  /* 0x0000000509037c10 */ /* 0x000fe4000affe4ff */
[C---:B------:R-:W-:Y:S01]  /*2740*/  ISETP.LT.OR P5, PT, R22.reuse, 0x31, P1 ;  /* 0x000000311600780c */ /* 0x040fe20000fa1670 */
[----:B------:R3:W-:Y:S01]  /*2750*/  LDGSTS.E.BYPASS.LTC128B.128 [R246+0x900], [R18.64], !P2 ;  /* 0x0090000012f67fae */ /* 0x0007e2000d101d48 */
[C---:B------:R-:W-:Y:S02]  /*2760*/  ISETP.LT.OR P2, PT, R22.reuse, 0x51, P1 ;  /* 0x000000511600780c */ /* 0x040fe40000f41670 */
[----:B------:R-:W-:Y:S01]  /*2770*/  ISETP.LT.OR P1, PT, R22, 0x61, P1 ;  /* 0x000000611600780c */ /* 0x000fe20000f21670 */
[----:B------:R4:W-:Y:S01]  /*2780*/  LDGSTS.E.BYPASS.LTC128B.128 [R246+0x1100], [R16.64], !P0 ;  /* 0x0110000010f67fae */ /* 0x0009e2000c101d48 */
[C---:B------:R-:W-:Y:S07]  /*2790*/  HMMA.16816.F32 R76, R12.reuse, R28, RZ ;  /* 0x0000001c0c4c723c */ /* 0x040fee00000018ff */
[----:B------:R5:W-:Y:S01]  /*27a0*/  LDGSTS.E.BYPASS.LTC128B.128 [R246+0x1900], [R10.64], !P5 ;  /* 0x019000000af67fae */ /* 0x000be2000e901d48 */
[C---:B------:R-:W-:Y:S03]  /*27b0*/  HMMA.16816.F32 R88, R12.reuse, R30, RZ ;  /* 0x0000001e0c58723c */ /* 0x040fe600000018ff */
[----:B------:R5:W-:Y:S04]  /*27c0*/  LDGSTS.E.BYPASS.LTC128B.128 [R246+0x2100], [R8.64], !P3 ;  /* 0x0210000008f67fae */ /* 0x000be8000d901d48 */
[----:B------:R1:W-:Y:S01]  /*27d0*/  LDGSTS.E.BYPASS.LTC128B.128 [R246+0x2900], [R2.64], !P2 ;  /* 0x0290000002f67fae */ /* 0x0003e2000d101d48 */
[----:B------:R-:W-:Y:S01]  /*27e0*/  HMMA.16816.F32 R128, R12, R24, RZ ;  /* 0x000000180c80723c */ /* 0x000fe200000018ff */
[----:B----4-:R-:W-:-:S04]  /*27f0*/  IADD3 R16, P0, R2, UR7, RZ ;  /* 0x0000000702107c10 */ /* 0x010fc8000ff1e0ff */
[----:B------:R-:W-:-:S03]  /*2800*/  IADD3.X R17, R3, UR5, RZ, P0, !PT ;  /* 0x0000000503117c10 */ /* 0x000fc600087fe4ff */
[C---:B------:R-:W-:Y:S02]  /*2810*/  HMMA.16816.F32 R92, R12.reuse, R26, RZ ;  /* 0x0000001a0c5c723c */ /* 0x040fe400000018ff */
[----:B------:R3:W-:Y:S06]  /*2820*/  LDGSTS.E.BYPASS.LTC128B.128 [R246+0x3100], [R16.64], !P1 ;  /* 0x0310000010f67fae */ /* 0x0007ec000c901d48 */
[C---:B------:R-:W-:Y:S01]  /*2830*/  HMMA.16816.F32 R72, R12.reuse, R32, RZ ;  /* 0x000000200c48723c */ /* 0x040fe200000018ff */
[----:B-----5:R-:W-:Y:S04]  /*2840*/  LDSM.16.M88.4 R8, [R236+0x2000] ;  /* 0x00200000ec08783b */ /* 0x020fe80000000200 */
[----:B------:R-:W4:Y:S03]  /*2850*/  LDSM.16.M88.4 R60, [R234+0x800] ;  /* 0x00080000ea3c783b */ /* 0x000f260000000200 */
[C---:B------:R-:W-:Y:S01]  /*2860*/  HMMA.16816.F32 R28, R12.reuse, R36, RZ ;  /* 0x000000240c1c723c */ /* 0x040fe200000018ff */
[----:B------:R-:W5:Y:S04]  /*2870*/  LDSM.16.M88.4 R56, [R234+0x1000] ;  /* 0x00100000ea38783b */ /* 0x000f680000000200 */
[----:B------:R-:W1:Y:S03]  /*2880*/  LDSM.16.M88.4 R48, [R234+0x2000] ;  /* 0x00200000ea30783b */ /* 0x000e660000000200 */
[C---:B------:R-:W-:Y:S01]  /*2890*/  HMMA.16816.F32 R32, R12.reuse, R34, RZ ;  /* 0x000000220c20723c */ /* 0x040fe200000018ff */
[----:B------:R-:W1:Y:S04]  /*28a0*/  LDSM.16.M88.4 R64, [R234] ;  /* 0x00000000ea40783b */ /* 0x000e680000000200 */
[----:B------:R-:W1:Y:S03]  /*28b0*/  LDSM.16.M88.4 R52, [R234+0x1800] ;  /* 0x00180000ea34783b */ /* 0x000e660000000200 */
[C---:B------:R-:W-:Y:S01]  /*28c0*/  HMMA.16816.F32 R36, R12.reuse, R38, RZ ;  /* 0x000000260c24723c */ /* 0x040fe200000018ff */
[----:B------:R-:W4:Y:S04]  /*28d0*/  LDSM.16.M88.4 R44, [R234+0x2800] ;  /* 0x00280000ea2c783b */ /* 0x000f280000000200 */
[----:B------:R-:W4:Y:S03]  /*28e0*/  LDSM.16.M88.4 R68, [R234+0x3000] ;  /* 0x00300000ea44783b */ /* 0x000f260000000200 */
[C---:B------:R-:W-:Y:S01]  /*28f0*/  HMMA.16816.F32 R24, R12.reuse, R40, RZ ;  /* 0x000000280c18723c */ /* 0x040fe200000018ff */
[----:B------:R-:W0:Y:S07]  /*2900*/  LDGDEPBAR ;  /* 0x00000000000079af */ /* 0x000e2e0000000000 */
[C---:B--2---:R-:W-:Y:S01]  /*2910*/  HMMA.16816.F32 R20, R12.reuse, R42, RZ ;  /* 0x0000002a0c14723c */ /* 0x044fe200000018ff */
[----:B------:R-:W-:Y:S07]  /*2920*/  LDSM.16.M88.4 R40, [R231] ;  /* 0x00000000e728783b */ /* 0x000fee0000000200 */
[C---:B---3--:R-:W-:Y:S08]  /*2930*/  HMMA.16816.F32 R16, R12.reuse, R96, RZ ;  /* 0x000000600c10723c */ /* 0x048ff000000018ff */
[----:B------:R-:W-:Y:S08]  /*2940*/  HMMA.16816.F32 R12, R12, R98, RZ ;  /* 0x000000620c0c723c */ /* 0x000ff000000018ff */
[C---:B-1----:R-:W-:Y:S08]  /*2950*/  HMMA.16816.F32 R144, R4.reuse, R108, R76 ;  /* 0x0000006c0490723c */ /* 0x042ff0000000184c */
[C---:B------:R-:W-:Y:S08]  /*2960*/  HMMA.16816.F32 R136, R4.reuse, R100, R128 ;  /* 0x000000640488723c */ /* 0x040ff00000001880 */
[C---:B------:R-:W-:Y:S08]  /*2970*/  HMMA.16816.F32 R76, R4.reuse, R102, R92 ;  /* 0x00000066044c723c */ /* 0x040ff0000000185c */
[C---:B------:R-:W-:Y:S01]  /*2980*/  HMMA.16816.F32 R100, R4.reuse, R126, R12 ;  /* 0x0000007e0464723c */ /* 0x040fe2000000180c */
[----:B------:R-:W1:Y:S07]  /*2990*/  LDSM.16.M88.4 R12, [R236] ;  /* 0x00000000ec0c783b */ /* 0x000e6e0000000200 */
[C---:B------:R-:W-:Y:S08]  /*29a0*/  HMMA.16816.F32 R84, R4.reuse, R104, R84 ;  /* 0x000000680454723c */ /* 0x040ff00000001854 */
[C---:B------:R-:W-:Y:S08]  /*29b0*/  HMMA.16816.F32 R152, R4.reuse, R112, R72 ;  /* 0x000000700498723c */ /* 0x040ff00000001848 */
        /* <DEDUP_REMOVED lines=12> */
[----:B------:R-:W-:Y:S01]  /*2a80*/  HMMA.16816.F32 R168, R4, R124, R16 ;  /* 0x0000007c04a8723c */ /* 0x000fe20000001810 */
[----:B------:R-:W2:Y:S04]  /*2a90*/  LDSM.16.M88.4 R4, [R237+0x2000] ;  /* 0x00200000ed04783b */ /* 0x000ea80000000200 */
[----:B------:R-:W3:Y:S03]  /*2aa0*/  LDSM.16.M88.4 R16, [R231+0x3000] ;  /* 0x00300000e710783b */ /* 0x000ee60000000200 */
[C---:B----4-:R-:W-:Y:S08]  /*2ab0*/  HMMA.16816.F32 R116, R8.reuse, R60, R160 ;  /* 0x0000003c0874723c */ /* 0x050ff000000018a0 */
[C---:B-----5:R-:W-:Y:S08]  /*2ac0*/  HMMA.16816.F32 R124, R8.reuse, R56, R140 ;  /* 0x00000038087c723c */ /* 0x060ff0000000188c */
        /* <DEDUP_REMOVED lines=12> */
[----:B------:R-:W4:Y:S01]  /*2b90*/  LDSM.16.M88.4 R8, [R237] ;  /* 0x00000000ed08783b */ /* 0x000f220000000200 */
[----:B------:R-:W-:Y:S01]  /*2ba0*/  ISETP.GE.AND P0, PT, R225, 0x2, PT ;  /* 0x00000002e100780c */ /* 0x000fe20003f06270 */
[----:B------:R-:W-:-:S05]  /*2bb0*/  DEPBAR.LE SB0, 0x0 ;  /* 0x000080000000791a */ /* 0x000fca0000000000 */
[C---:B-1----:R-:W-:Y:S08]  /*2bc0*/  HMMA.16816.F32 R184, R12.reuse, R64, R136 ;  /* 0x000000400cb8723c */ /* 0x042ff00000001888 */
        /* <DEDUP_REMOVED lines=13> */
[----:B------:R-:W-:Y:S07]  /*2ca0*/  BSSY B0, `(.L_x_515) ;  /* 0x0000043000007945 */ /* 0x000fee0003800000 */
[C---:B--2---:R-:W-:Y:S08]  /*2cb0*/  HMMA.16816.F32 R68, R4.reuse, R40, R108 ;  /* 0x000000280444723c */ /* 0x044ff0000000186c */
[C---:B------:R-:W-:Y:S08]  /*2cc0*/  HMMA.16816.F32 R88, R4.reuse, R42, R112 ;  /* 0x0000002a0458723c */ /* 0x040ff00000001870 */
[C---:B------:R-:W-:Y:S08]  /*2cd0*/  HMMA.16816.F32 R108, R4.reuse, R28, R132 ;  /* 0x0000001c046c723c */ /* 0x040ff00000001884 */
[C---:B------:R-:W-:Y:S08]  /*2ce0*/  HMMA.16816.F32 R92, R4.reuse, R36, R116 ;  /* 0x00000024045c723c */ /* 0x040ff00000001874 */
[C---:B------:R-:W-:Y:S08]  /*2cf0*/  HMMA.16816.F32 R112, R4.reuse, R30, R140 ;  /* 0x0000001e0470723c */ /* 0x040ff0000000188c */
[C---:B---3--:R-:W-:Y:S08]  /*2d00*/  HMMA.16816.F32 R132, R4.reuse, R18, R188 ;  /* 0x000000120484723c */ /* 0x048ff000000018bc */
[C---:B------:R-:W-:Y:S08]  /*2d10*/  HMMA.16816.F32 R96, R4.reuse, R38, R120 ;  /* 0x000000260460723c */ /* 0x040ff00000001878 */
[C---:B------:R-:W-:Y:S08]  /*2d20*/  HMMA.16816.F32 R104, R4.reuse, R32, R124 ;  /* 0x000000200468723c */ /* 0x040ff0000000187c */
[C---:B------:R-:W-:Y:S08]  /*2d30*/  HMMA.16816.F32 R100, R4.reuse, R34, R128 ;  /* 0x000000220464723c */ /* 0x040ff00000001880 */
[C---:B------:R-:W-:Y:S08]  /*2d40*/  HMMA.16816.F32 R116, R4.reuse, R24, R148 ;  /* 0x000000180474723c */ /* 0x040ff00000001894 */
[----:B------:R-:W-:Y:S08]  /*2d50*/  HMMA.16816.F32 R140, R4, R16, R192 ;  /* 0x00000010048c723c */ /* 0x000ff000000018c0 */
[C---:B----4-:R-:W-:Y:S08]  /*2d60*/  HMMA.16816.F32 R144, R8.reuse, R36, R136 ;  /* 0x000000240890723c */ /* 0x050ff00000001888 */
        /* <DEDUP_REMOVED lines=17> */
[----:B------:R-:W-:Y:S01]  /*2e80*/  @!UPT UIADD3 URZ, URZ, URZ, URZ ;  /* 0x0000003f3f3ff290 */ /* 0x000fe2000fffe03f */
[----:B------:R-:W-:Y:S11]  /*2e90*/  @!P0 BRA `(.L_x_516) ;  /* 0x0000023000008947 */ /* 0x000ff60003800000 */
[----:B------:R-:W-:Y:S01]  /*2ea0*/  IADD3 R0, R225, -0x2, RZ ;  /* 0xfffffffee1007810 */ /* 0x000fe20007ffe0ff */
[C---:B------:R-:W-:Y:S01]  /*2eb0*/  IMAD.SHL.U32 R15, R205.reuse, 0x20, RZ ;  /* 0x00000020cd0f7824 */ /* 0x040fe200078e00ff */
[----:B------:R-:W-:-:S02]  /*2ec0*/  SHF.L.U64.HI R14, R205, 0x5, R224 ;  /* 0x00000005cd0e7819 */ /* 0x000fc400000102e0 */
[----:B------:R-:W-:-:S05]  /*2ed0*/  SHF.R.S32.HI R2, RZ, 0x1f, R0 ;  /* 0x0000001fff027819 */ /* 0x000fca0000011400 */
[----:B------:R-:W-:Y:S02]  /*2ee0*/  IMAD R4, R2, c[0x0][0x1e0], RZ ;  /* 0x0000780002047a24 */ /* 0x000fe400078e02ff */
[----:B------:R-:W-:-:S04]  /*2ef0*/  IMAD.WIDE.U32 R2, R0, c[0x0][0x1e0], RZ ;  /* 0x0000780000027a25 */ /* 0x000fc800078e00ff */
[----:B------:R-:W-:-:S04]  /*2f00*/  IMAD R0, R0, c[0x0][0x1e4], R4 ;  /* 0x0000790000007a24 */ /* 0x000fc800078e0204 */
[----:B------:R-:W-:Y:S02]  /*2f10*/  IMAD.IADD R0, R3, 0x1, R0 ;  /* 0x0000000103007824 */ /* 0x000fe400078e0200 */
[----:B------:R-:W-:-:S04]  /*2f20*/  IMAD.WIDE.U32 R2, R2, 0x70, R206 ;  /* 0x0000007002027825 */ /* 0x000fc800078e00ce */
[----:B------:R-:W-:Y:S01]  /*2f30*/  IMAD R0, R0, 0x70, RZ ;  /* 0x0000007000007824 */ /* 0x000fe200078e02ff */
[----:B------:R-:W-:-:S03]  /*2f40*/  LEA R12, P0, R2, c[0x0][0x1c8], 0x1 ;  /* 0x00007200020c7a11 */ /* 0x000fc600078008ff */
[----:B------:R-:W-:Y:S01]  /*2f50*/  IMAD.IADD R0, R3, 0x1, R0 ;  /* 0x0000000103007824 */ /* 0x000fe200078e0200 */
[----:B------:R-:W-:-:S04]  /*2f60*/  IADD3 R10, P1, R15, R12, RZ ;  /* 0x0000000c0f0a7210 */ /* 0x000fc80007f3e0ff */
[----:B------:R-:W-:Y:S02]  /*2f70*/  LEA.HI.X R13, R2, c[0x0][0x1cc], R0, 0x1, P0 ;  /* 0x00007300020d7a11 */ /* 0x000fe400000f0c00 */
[----:B------:R-:W-:Y:S02]  /*2f80*/  IADD3 R8, P0, R10, R15, RZ ;  /* 0x0000000f0a087210 */ /* 0x000fe40007f1e0ff */
[----:B------:R-:W-:Y:S01]  /*2f90*/  IADD3.X R11, R14, R13, RZ, P1, !PT ;  /* 0x0000000d0e0b7210 */ /* 0x000fe20000ffe4ff */
[----:B------:R-:W-:Y:S01]  /*2fa0*/  @!PT LDS RZ, [RZ] ;  /* 0x00000000fffff984 */ /* 0x000fe20000000800 */
[----:B------:R-:W-:Y:S01]  /*2fb0*/  @!PT LDS RZ, [RZ] ;  /* 0x00000000fffff984 */ /* 0x000fe20000000800 */
[----:B------:R-:W-:Y:S01]  /*2fc0*/  @!PT LDS RZ, [RZ] ;  /* 0x00000000fffff984 */ /* 0x000fe20000000800 */
[----:B------:R1:W-:Y:S01]  /*2fd0*/  LDGSTS.E.BYPASS.LTC128B.128 [R246+0x3900], [R12.64], !P6 ;  /* 0x039000000cf67fae */ /* 0x0003e2000f101d48 */
[----:B------:R-:W-:-:S03]  /*2fe0*/  IADD3 R6, P1, R8, R15, RZ ;  /* 0x0000000f08067210 */ /* 0x000fc60007f3e0ff */
[--C-:B------:R-:W-:Y:S01]  /*2ff0*/  IMAD.X R9, R11, 0x1, R14.reuse, P0 ;  /* 0x000000010b097824 */ /* 0x100fe200000e060e */
[-C--:B------:R-:W-:Y:S01]  /*3000*/  IADD3 R4, P0, R6, R15.reuse, RZ ;  /* 0x0000000f06047210 */ /* 0x080fe20007f1e0ff */
[----:B------:R2:W-:Y:S02]  /*3010*/  LDGSTS.E.BYPASS.LTC128B.128 [R246+0x4100], [R10.64], !P6 ;  /* 0x041000000af67fae */ /* 0x0005e4000f101d48 */
[--C-:B------:R-:W-:Y:S01]  /*3020*/  IMAD.X R7, R9, 0x1, R14.reuse, P1 ;  /* 0x0000000109077824 */ /* 0x100fe200008e060e */
[-C--:B------:R-:W-:Y:S01]  /*3030*/  IADD3 R2, P1, R4, R15.reuse, RZ ;  /* 0x0000000f04027210 */ /* 0x080fe20007f3e0ff */
[----:B------:R2:W-:Y:S03]  /*3040*/  LDGSTS.E.BYPASS.LTC128B.128 [R246+0x4900], [R8.64], !P6 ;  /* 0x0490000008f67fae */ /* 0x0005e6000f101d48 */
[----:B------:R-:W-:Y:S01]  /*3050*/  IADD3.X R5, R7, R14, RZ, P0, !PT ;  /* 0x0000000e07057210 */ /* 0x000fe200007fe4ff */
[----:B------:R2:W-:Y:S04]  /*3060*/  LDGSTS.E.BYPASS.LTC128B.128 [R246+0x5100], [R6.64], !P6 ;  /* 0x0510000006f67fae */ /* 0x0005e8000f101d48 */
[----:B------:R-:W-:Y:S01]  /*3070*/  IMAD.X R3, R5, 0x1, R14, P1 ;  /* 0x0000000105037824 */ /* 0x000fe200008e060e */
[----:B------:R2:W-:Y:S04]  /*3080*/  LDGSTS.E.BYPASS.LTC128B.128 [R246+0x5900], [R4.64], !P6 ;  /* 0x0590000004f67fae */ /* 0x0005e8000f101d48 */
[----:B------:R2:W-:Y:S01]  /*3090*/  LDGSTS.E.BYPASS.LTC128B.128 [R246+0x6100], [R2.64], !P6 ;  /* 0x0610000002f67fae */ /* 0x0005e2000f101d48 */
[----:B-1----:R-:W-:-:S04]  /*30a0*/  IADD3 R12, P0, R2, R15, RZ ;  /* 0x0000000f020c7210 */ /* 0x002fc80007f1e0ff */
[----:B------:R-:W-:-:S05]  /*30b0*/  IADD3.X R13, R3, R14, RZ, P0, !PT ;  /* 0x0000000e030d7210 */ /* 0x000fca00007fe4ff */
[----:B------:R2:W-:Y:S04]  /*30c0*/  LDGSTS.E.BYPASS.LTC128B.128 [R246+0x6900], [R12.64], !P6 ;  /* 0x069000000cf67fae */ /* 0x0005e8000f101d48 */
.L_x_516:
[----:B------:R-:W-:Y:S05]  /*30d0*/  BSYNC B0 ;  /* 0x0000000000007941 */ /* 0x000fea0003800000 */
.L_x_515:
[----:B--2---:R-:W2:Y:S04]  /*30e0*/  LDL R2, [R1+0x5c] ;  /* 0x00005c0001027983 */ /* 0x004ea80000100800 */
[----:B------:R-:W2:Y:S04]  /*30f0*/  LDL R0, [R1+0x80] ;  /* 0x0000800001007983 */ /* 0x000ea80000100800 */
[----:B------:R-:W3:Y:S04]  /*3100*/  LDL R5, [R1+0x58] ;  /* 0x0000580001057983 */ /* 0x000ee80000100800 */
        /* <DEDUP_REMOVED lines=14> */
[----:B------:R-:W-:Y:S04]  /*31f0*/  LDSM.16.MT88.4 R48, [R229] ;  /* 0x00000000e530783b */ /* 0x000fe80000004200 */
[----:B------:R-:W-:Y:S04]  /*3200*/  LDSM.16.MT88.4 R52, [R233] ;  /* 0x00000000e934783b */ /* 0x000fe80000004200 */
[----:B------:R-:W-:Y:S04]  /*3210*/  LDSM.16.MT88.4 R60, [R230] ;  /* 0x00000000e63c783b */ /* 0x000fe80000004200 */
[----:B------:R-:W-:Y:S04]  /*3220*/  LDSM.16.MT88.4 R80, [R232] ;  /* 0x00000000e850783b */ /* 0x000fe80000004200 */
[----:B------:R-:W-:Y:S04]  /*3230*/  LDSM.16.MT88.4 R56, [R229+0x800] ;  /* 0x00080000e538783b */ /* 0x000fe80000004200 */
[----:B------:R-:W-:Y:S04]  /*3240*/  LDSM.16.MT88.4 R72, [R233+0x800] ;  /* 0x00080000e948783b */ /* 0x000fe80000004200 */
[----:B------:R-:W-:Y:S04]  /*3250*/  LDSM.16.MT88.4 R76, [R230+0x800] ;  /* 0x00080000e64c783b */ /* 0x000fe80000004200 */
[----:B------:R-:W-:Y:S04]  /*3260*/  LDSM.16.MT88.4 R84, [R232+0x800] ;  /* 0x00080000e854783b */ /* 0x000fe80000004200 */
[----:B------:R-:W0:Y:S01]  /*3270*/  LDGDEPBAR ;  /* 0x00000000000079af */ /* 0x000e220000000000 */
[----:B--2---:R-:W-:-:S04]  /*3280*/  IMAD.IADD R0, R0, 0x1, R2 ;  /* 0x0000000100007824 */ /* 0x004fc800078e0202 */
[----:B------:R-:W-:-:S04]  /*3290*/  @P4 IMAD.HI.U32 R2, R0, c[0x0][0x2c8], RZ ;  /* 0x0000b20000024a27 */ /* 0x000fc800078e00ff */
[----:B------:R-:W-:Y:S01]  /*32a0*/  IMAD.MOV.U32 R6, RZ, RZ, R0 ;  /* 0x000000ffff067224 */ /* 0x000fe200078e0000 */
[----:B------:R-:W-:Y:S02]  /*32b0*/  @P4 SHF.R.U32.HI R6, RZ, c[0x0][0x2cc], R2 ;  /* 0x0000b300ff064a19 */ /* 0x000fe40000011602 */
[----:B------:R-:W-:-:S03]  /*32c0*/  IADD3 R0, R204, c[0x0][0x1d0], RZ ;  /* 0x00007400cc007a10 */ /* 0x000fc60007ffe0ff */
[----:B------:R-:W1:Y:S01]  /*32d0*/  SHFL.IDX PT, R2, R6, 0x2, 0x1c1f ;  /* 0x005c1f0006027f89 */ /* 0x000e6200000e0000 */
[----:B---3--:R-:W-:Y:S01]  /*32e0*/  IADD3 R3, -R5, 0x1, R0 ;  /* 0x0000000105037810 */ /* 0x008fe20007ffe100 */
[----:B------:R-:W-:Y:S02]  /*32f0*/  IMAD.IADD R28, R0, 0x1, -R5 ;  /* 0x00000001001c7824 */ /* 0x000fe400078e0a05 */
[----:B------:R-:W2:Y:S01]  /*3300*/  SHFL.IDX PT, R4, R6, 0x3, 0x1c1f ;  /* 0x007c1f0006047f89 */ /* 0x000ea200000e0000 */
[----:B------:R-:W-:-:S05]  /*3310*/  IADD3 R7, R3, -c[0x0][0x168], RZ ;  /* 0x80005a0003077a10 */ /* 0x000fca0007ffe0ff */
[C---:B-1----:R-:W-:Y:S02]  /*3320*/  IMAD.IADD R2, R7.reuse, 0x1, R2 ;  /* 0x0000000107027824 */ /* 0x042fe400078e0202 */
[----:B--2---:R-:W-:-:S03]  /*3330*/  IMAD.IADD R0, R7, 0x1, R4 ;  /* 0x0000000107007824 */ /* 0x004fc600078e0204 */
[----:B------:R-:W-:-:S04]  /*3340*/  IMNMX R2, R28, R2, PT ;  /* 0x000000021c027217 */ /* 0x000fc80003800200 */
[C---:B------:R-:W-:Y:S02]  /*3350*/  ISETP.GT.AND P3, PT, R2.reuse, RZ, PT ;  /* 0x000000ff0200720c */ /* 0x040fe40003f64270 */
[----:B------:R-:W-:Y:S02]  /*3360*/  ISETP.GT.AND P2, PT, R2, 0x1, PT ;  /* 0x000000010200780c */ /* 0x000fe40003f44270 */
[----:B------:R-:W-:Y:S01]  /*3370*/  FSEL R8, R68, -INF , P3 ;  /* 0xff80000044087808 */ /* 0x000fe20001800000 */
[----:B------:R-:W-:Y:S01]  /*3380*/  IMAD.MOV.U32 R68, RZ, RZ, R225 ;  /* 0x000000ffff447224 */ /* 0x000fe200078e00e1 */
[----:B------:R-:W-:Y:S02]  /*3390*/  FSEL R9, R69, -INF , P2 ;  /* 0xff80000045097808 */ /* 0x000fe40001000000 */
[----:B------:R-:W-:Y:S02]  /*33a0*/  ISETP.GT.AND P3, PT, R2, 0x8, PT ;  /* 0x000000080200780c */ /* 0x000fe40003f64270 */
[----:B------:R-:W-:-:S02]  /*33b0*/  IMNMX R0, R28, R0, PT ;  /* 0x000000001c007217 */ /* 0x000fc40003800200 */
[----:B------:R-:W-:Y:S02]  /*33c0*/  ISETP.GT.AND P2, PT, R2, 0x9, PT ;  /* 0x000000090200780c */ /* 0x000fe40003f44270 */
[----:B------:R-:W-:Y:S02]  /*33d0*/  FSEL R10, R88, -INF , P3 ;  /* 0xff800000580a7808 */ /* 0x000fe40001800000 */
[----:B------:R-:W-:Y:S02]  /*33e0*/  FMNMX.FTZ R3, R8, R9, !PT ;  /* 0x0000000908037209 */ /* 0x000fe40007810000 */
[----:B------:R-:W-:Y:S02]  /*33f0*/  ISETP.GT.AND P0, PT, R0, 0x1, PT ;  /* 0x000000010000780c */ /* 0x000fe40003f04270 */
[----:B------:R-:W-:Y:S02]  /*3400*/  FSEL R11, R89, -INF , P2 ;  /* 0xff800000590b7808 */ /* 0x000fe40001000000 */
[----:B------:R-:W-:-:S02]  /*3410*/  ISETP.GT.AND P3, PT, R2, 0x10, PT ;  /* 0x000000100200780c */ /* 0x000fc40003f64270 */
[----:B------:R-:W-:Y:S02]  /*3420*/  FMNMX.FTZ R3, R10, R3, !PT ;  /* 0x000000030a037209 */ /* 0x000fe40007810000 */
[----:B------:R-:W-:Y:S02]  /*3430*/  ISETP.GT.AND P1, PT, R0, RZ, PT ;  /* 0x000000ff0000720c */ /* 0x000fe40003f24270 */
[----:B------:R-:W-:Y:S02]  /*3440*/  FSEL R13, R71, -INF , P0 ;  /* 0xff800000470d7808 */ /* 0x000fe40000000000 */
[----:B------:R-:W-:Y:S02]  /*3450*/  ISETP.GT.AND P2, PT, R2, 0x11, PT ;  /* 0x000000110200780c */ /* 0x000fe40003f44270 */
[----:B------:R-:W-:Y:S02]  /*3460*/  FSEL R16, R92, -INF , P3 ;  /* 0xff8000005c107808 */ /* 0x000fe40001800000 */
[----:B------:R-:W-:-:S02]  /*3470*/  FMNMX.FTZ R3, R11, R3, !PT ;  /* 0x000000030b037209 */ /* 0x000fc40007810000 */
[----:B------:R-:W-:Y:S02]  /*3480*/  ISETP.GT.AND P0, PT, R0, 0x9, PT ;  /* 0x000000090000780c */ /* 0x000fe40003f04270 */
[----:B------:R-:W-:Y:S02]  /*3490*/  FSEL R12, R70, -INF , P1 ;  /* 0xff800000460c7808 */ /* 0x000fe40000800000 */
[----:B------:R-:W-:Y:S02]  /*34a0*/  FSEL R17, R93, -INF , P2 ;  /* 0xff8000005d117808 */ /* 0x000fe40001000000 */
[----:B------:R-:W-:Y:S02]  /*34b0*/  ISETP.GT.AND P3, PT, R2, 0x18, PT ;  /* 0x000000180200780c */ /* 0x000fe40003f64270 */
[----:B------:R-:W-:Y:S02]  /*34c0*/  FMNMX.FTZ R3, R16, R3, !PT ;  /* 0x0000000310037209 */ /* 0x000fe40007810000 */
[----:B------:R-:W-:-:S02]  /*34d0*/  ISETP.GT.AND P1, PT, R0, 0x8, PT ;  /* 0x000000080000780c */ /* 0x000fc40003f24270 */
[----:B------:R-:W-:Y:S02]  /*34e0*/  FSEL R15, R91, -INF , P0 ;  /* 0xff8000005b0f7808 */ /* 0x000fe40000000000 */
[----:B------:R-:W-:Y:S02]  /*34f0*/  ISETP.GT.AND P0, PT, R0, 0x11, PT ;  /* 0x000000110000780c */ /* 0x000fe40003f04270 */
[----:B------:R-:W-:Y:S02]  /*3500*/  ISETP.GT.AND P2, PT, R2, 0x19, PT ;  /* 0x000000190200780c */ /* 0x000fe40003f44270 */
[----:B------:R-:W-:Y:S02]  /*3510*/  FSEL R18, R96, -INF , P3 ;  /* 0xff80000060127808 */ /* 0x000fe40001800000 */
[----:B------:R-:W-:Y:S02]  /*3520*/  FMNMX.FTZ R3, R17, R3, !PT ;  /* 0x0000000311037209 */ /* 0x000fe40007810000 */
[----:B------:R-:W-:-:S02]  /*3530*/  FSEL R14, R90, -INF , P1 ;  /* 0xff8000005a0e7808 */ /* 0x000fc40000800000 */
[C---:B------:R-:W-:Y:S02]  /*3540*/  ISETP.GT.AND P1, PT, R0.reuse, 0x10, PT ;  /* 0x000000100000780c */ /* 0x040fe40003f24270 */
[----:B------:R-:W-:Y:S02]  /*3550*/  FSEL R21, R95, -INF , P0 ;  /* 0xff8000005f157808 */ /* 0x000fe40000000000 */
[----:B------:R-:W-:Y:S02]  /*3560*/  ISETP.GT.AND P0, PT, R0, 0x19, PT ;  /* 0x000000190000780c */ /* 0x000fe40003f04270 */
[----:B------:R-:W-:Y:S02]  /*3570*/  FSEL R19, R97, -INF , P2 ;  /* 0xff80000061137808 */ /* 0x000fe40001000000 */
[----:B------:R-:W-:Y:S02]  /*3580*/  ISETP.GT.AND P3, PT, R2, 0x20, PT ;  /* 0x000000200200780c */ /* 0x000fe40003f64270 */
[----:B------:R-:W-:-:S02]  /*3590*/  FMNMX.FTZ R4, R12, R13, !PT ;  /* 0x0000000d0c047209 */ /* 0x000fc40007810000 */
[----:B------:R-:W-:Y:S02]  /*35a0*/  FMNMX.FTZ R3, R18, R3, !PT ;  /* 0x0000000312037209 */ /* 0x000fe40007810000 */
[----:B------:R-:W-:Y:S02]  /*35b0*/  FSEL R20, R94, -INF , P1 ;  /* 0xff8000005e147808 */ /* 0x000fe40000800000 */
[----:B------:R-:W-:Y:S02]  /*35c0*/  ISETP.GT.AND P1, PT, R0, 0x18, PT ;  /* 0x000000180000780c */ /* 0x000fe40003f24270 */
[----:B------:R-:W-:Y:S02]  /*35d0*/  FSEL R29, R99, -INF , P0 ;  /* 0xff800000631d7808 */ /* 0x000fe40000000000 */
[----:B------:R-:W-:Y:S02]  /*35e0*/  ISETP.GT.AND P2, PT, R2, 0x21, PT ;  /* 0x000000210200780c */ /* 0x000fe40003f44270 */
[----:B------:R-:W-:-:S02]  /*35f0*/  FSEL R99, R104, -INF , P3 ;  /* 0xff80000068637808 */ /* 0x000fc40001800000 */
[----:B------:R-:W-:Y:S02]  /*3600*/  FMNMX.FTZ R4, R14, R4, !PT ;  /* 0x000000040e047209 */ /* 0x000fe40007810000 */
[----:B------:R-:W-:Y:S02]  /*3610*/  FMNMX.FTZ R3, R19, R3, !PT ;  /* 0x0000000313037209 */ /* 0x000fe40007810000 */
[----:B------:R-:W-:Y:S02]  /*3620*/  FSEL R22, R98, -INF , P1 ;  /* 0xff80000062167808 */ /* 0x000fe40000800000 */
[----:B------:R-:W-:Y:S02]  /*3630*/  FSEL R98, R105, -INF , P2 ;  /* 0xff80000069627808 */ /* 0x000fe40001000000 */
[----:B------:R-:W-:Y:S02]  /*3640*/  ISETP.GT.AND P3, PT, R2, 0x28, PT ;  /* 0x000000280200780c */ /* 0x000fe40003f64270 */
[----:B------:R-:W-:-:S02]  /*3650*/  FMNMX.FTZ R4, R15, R4, !PT ;  /* 0x000000040f047209 */ /* 0x000fc40007810000 */
[----:B------:R-:W-:Y:S02]  /*3660*/  FMNMX.FTZ R3, R99, R3, !PT ;  /* 0x0000000363037209 */ /* 0x000fe40007810000 */
[----:B------:R-:W-:Y:S02]  /*3670*/  ISETP.GT.AND P2, PT, R2, 0x29, PT ;  /* 0x000000290200780c */ /* 0x000fe40003f44270 */
[----:B------:R-:W-:Y:S02]  /*3680*/  FSEL R97, R100, -INF , P3 ;  /* 0xff80000064617808 */ /* 0x000fe40001800000 */
[----:B------:R-:W-:Y:S02]  /*3690*/  FMNMX.FTZ R4, R20, R4, !PT ;  /* 0x0000000414047209 */ /* 0x000fe40007810000 */
[----:B------:R-:W-:Y:S02]  /*36a0*/  FMNMX.FTZ R3, R98, R3, !PT ;  /* 0x0000000362037209 */ /* 0x000fe40007810000 */
[----:B------:R-:W-:-:S02]  /*36b0*/  FSEL R96, R101, -INF , P2 ;  /* 0xff80000065607808 */ /* 0x000fc40001000000 */
[----:B------:R-:W-:Y:S02]  /*36c0*/  ISETP.GT.AND P3, PT, R2, 0x30, PT ;  /* 0x000000300200780c */ /* 0x000fe40003f64270 */
[----:B------:R-:W-:Y:S02]  /*36d0*/  FMNMX.FTZ R4, R21, R4, !PT ;  /* 0x0000000415047209 */ /* 0x000fe40007810000 */
[----:B------:R-:W-:Y:S02]  /*36e0*/  FMNMX.FTZ R3, R97, R3, !PT ;  /* 0x0000000361037209 */ /* 0x000fe40007810000 */
[----:B------:R-:W-:Y:S02]  /*36f0*/  ISETP.GT.AND P1, PT, R0, 0x20, PT ;  /* 0x000000200000780c */ /* 0x000fe40003f24270 */
[----:B------:R-:W-:Y:S02]  /*3700*/  ISETP.GT.AND P2, PT, R2, 0x31, PT ;  /* 0x000000310200780c */ /* 0x000fe40003f44270 */
[----:B------:R-:W-:-:S02]  /*3710*/  FSEL R164, R108, -INF , P3 ;  /* 0xff8000006ca47808 */ /* 0x000fc40001800000 */
[----:B------:R-:W-:Y:S02]  /*3720*/  FMNMX.FTZ R4, R22, R4, !PT ;  /* 0x0000000416047209 */ /* 0x000fe40007810000 */
[----:B------:R-:W-:Y:S02]  /*3730*/  FMNMX.FTZ R3, R96, R3, !PT ;  /* 0x0000000360037209 */ /* 0x000fe40007810000 */
[----:B------:R-:W-:Y:S02]  /*3740*/  ISETP.GT.AND P0, PT, R0, 0x21, PT ;  /* 0x000000210000780c */ /* 0x000fe40003f04270 */
[----:B------:R-:W-:Y:S02]  /*3750*/  FSEL R106, R106, -INF , P1 ;  /* 0xff8000006a6a7808 */ /* 0x000fe40000800000 */
[----:B------:R-:W-:Y:S02]  /*3760*/  FSEL R163, R109, -INF , P2 ;  /* 0xff8000006da37808 */ /* 0x000fe40001000000 */
[----:B------:R-:W-:-:S02]  /*3770*/  ISETP.GT.AND P3, PT, R2, 0x38, PT ;  /* 0x000000380200780c */ /* 0x000fc40003f64270 */
[----:B------:R-:W-:Y:S02]  /*3780*/  FMNMX.FTZ R4, R29, R4, !PT ;  /* 0x000000041d047209 */ /* 0x000fe40007810000 */
[----:B------:R-:W-:Y:S02]  /*3790*/  FMNMX.FTZ R3, R164, R3, !PT ;  /* 0x00000003a4037209 */ /* 0x000fe40007810000 */
[----:B------:R-:W-:Y:S02]  /*37a0*/  FSEL R107, R107, -INF , P0 ;  /* 0xff8000006b6b7808 */ /* 0x000fe40000000000 */
        /* <DEDUP_REMOVED lines=11> */
[----:B------:R-:W-:Y:S02]  /*3860*/  ISETP.GT.AND P1, PT, R0, 0x30, PT ;  /* 0x000000300000780c */ /* 0x000fe40003f24270 */
[----:B------:R-:W-:Y:S02]  /*3870*/  FSEL R103, R103, -INF , P0 ;  /* 0xff80000067677808 */ /* 0x000fe40000000000 */
[----:B------:R-:W-:Y:S02]  /*3880*/  ISETP.GT.AND P2, PT, R2, 0x41, PT ;  /* 0x000000410200780c */ /* 0x000fe40003f44270 */
[----:B------:R-:W-:-:S02]  /*3890*/  FSEL R204, R116, -INF , P3 ;  /* 0xff80000074cc7808 */ /* 0x000fc40001800000 */
[----:B------:R-:W-:Y:S02]  /*38a0*/  FMNMX.FTZ R4, R102, R4, !PT ;  /* 0x0000000466047209 */ /* 0x000fe40007810000 */
[----:B------:R-:W-:Y:S02]  /*38b0*/  FMNMX.FTZ R3, R160, R3, !PT ;  /* 0x00000003a0037209 */ /* 0x000fe40007810000 */
[----:B------:R-:W-:Y:S02]  /*38c0*/  FSEL R168, R110, -INF , P1 ;  /* 0xff8000006ea87808 */ /* 0x000fe40000800000 */
[C---:B------:R-:W-:Y:S02]  /*38d0*/  ISETP.GT.AND P1, PT, R0.reuse, 0x38, PT ;  /* 0x000000380000780c */ /* 0x040fe40003f24270 */
[----:B------:R-:W-:Y:S02]  /*38e0*/  ISETP.GT.AND P0, PT, R0, 0x31, PT ;  /* 0x000000310000780c */ /* 0x000fe40003f04270 */
[----:B------:R-:W-:-:S02]  /*38f0*/  FSEL R252, R117, -INF , P2 ;  /* 0xff80000075fc7808 */ /* 0x000fc40001000000 */
[----:B------:R-:W-:Y:S02]  /*3900*/  ISETP.GT.AND P3, PT, R2, 0x48, PT ;  /* 0x000000480200780c */ /* 0x000fe40003f64270 */
[----:B------:R-:W-:Y:S02]  /*3910*/  FMNMX.FTZ R4, R103, R4, !PT ;  /* 0x0000000467047209 */ /* 0x000fe40007810000 */
[----:B------:R-:W-:Y:S02]  /*3920*/  FMNMX.FTZ R3, R204, R3, !PT ;  /* 0x00000003cc037209 */ /* 0x000fe40007810000 */
[----:B------:R-:W-:Y:S02]  /*3930*/  FSEL R165, R114, -INF , P1 ;  /* 0xff80000072a57808 */ /* 0x000fe40000800000 */
[----:B------:R-:W-:Y:S02]  /*3940*/  ISETP.GT.AND P1, PT, R0, 0x40, PT ;  /* 0x000000400000780c */ /* 0x000fe40003f24270 */
[----:B------:R-:W-:-:S02]  /*3950*/  FSEL R167, R111, -INF , P0 ;  /* 0xff8000006fa77808 */ /* 0x000fc40000000000 */
[----:B------:R-:W-:Y:S02]  /*3960*/  ISETP.GT.AND P2, PT, R2, 0x49, PT ;  /* 0x000000490200780c */ /* 0x000fe40003f44270 */
[----:B------:R-:W-:Y:S02]  /*3970*/  FSEL R247, R120, -INF , P3 ;  /* 0xff80000078f77808 */ /* 0x000fe40001800000 */
[----:B------:R-:W-:Y:S02]  /*3980*/  FMNMX.FTZ R4, R168, R4, !PT ;  /* 0x00000004a8047209 */ /* 0x000fe40007810000 */
[----:B------:R-:W-:Y:S02]  /*3990*/  FMNMX.FTZ R3, R252, R3, !PT ;  /* 0x00000003fc037209 */ /* 0x000fe40007810000 */
[----:B------:R-:W-:Y:S02]  /*39a0*/  ISETP.GT.AND P0, PT, R0, 0x39, PT ;  /* 0x000000390000780c */ /* 0x000fe40003f04270 */
[----:B------:R-:W-:-:S02]  /*39b0*/  FSEL R69, R118, -INF , P1 ;  /* 0xff80000076457808 */ /* 0x000fc40000800000 */
[----:B------:R-:W-:Y:S02]  /*39c0*/  ISETP.GT.AND P1, PT, R0, 0x48, PT ;  /* 0x000000480000780c */ /* 0x000fe40003f24270 */
[----:B------:R-:W-:Y:S02]  /*39d0*/  FSEL R227, R121, -INF , P2 ;  /* 0xff80000079e37808 */ /* 0x000fe40001000000 */
[----:B------:R-:W-:Y:S02]  /*39e0*/  ISETP.GT.AND P3, PT, R2, 0x50, PT ;  /* 0x000000500200780c */ /* 0x000fe40003f64270 */
[----:B------:R-:W-:Y:S02]  /*39f0*/  FMNMX.FTZ R4, R167, R4, !PT ;  /* 0x00000004a7047209 */ /* 0x000fe40007810000 */
[----:B------:R-:W-:Y:S02]  /*3a00*/  FMNMX.FTZ R3, R247, R3, !PT ;  /* 0x00000003f7037209 */ /* 0x000fe40007810000 */
[----:B------:R-:W-:-:S02]  /*3a10*/  FSEL R162, R115, -INF , P0 ;  /* 0xff80000073a27808 */ /* 0x000fc40000000000 */
[----:B------:R-:W-:Y:S02]  /*3a20*/  ISETP.GT.AND P0, PT, R0, 0x41, PT ;  /* 0x000000410000780c */ /* 0x000fe40003f04270 */
[----:B------:R-:W-:Y:S02]  /*3a30*/  FSEL R250, R122, -INF , P1 ;  /* 0xff8000007afa7808 */ /* 0x000fe40000800000 */
[----:B------:R-:W-:Y:S02]  /*3a40*/  ISETP.GT.AND P2, PT, R2, 0x51, PT ;  /* 0x000000510200780c */ /* 0x000fe40003f44270 */
[----:B------:R-:W-:Y:S02]  /*3a50*/  FSEL R71, R124, -INF , P3 ;  /* 0xff8000007c477808 */ /* 0x000fe40001800000 */
[----:B------:R-:W-:Y:S02]  /*3a60*/  FMNMX.FTZ R4, R165, R4, !PT ;  /* 0x00000004a5047209 */ /* 0x000fe40007810000 */
[----:B------:R-:W-:-:S02]  /*3a70*/  FMNMX.FTZ R3, R227, R3, !PT ;  /* 0x00000003e3037209 */ /* 0x000fc40007810000 */
[----:B------:R-:W-:Y:S02]  /*3a80*/  ISETP.GT.AND P1, PT, R2, 0x58, PT ;  /* 0x000000580200780c */ /* 0x000fe40003f24270 */
[----:B------:R-:W-:Y:S02]  /*3a90*/  FSEL R251, R119, -INF , P0 ;  /* 0xff80000077fb7808 */ /* 0x000fe40000000000 */
[----:B------:R-:W-:Y:S02]  /*3aa0*/  ISETP.GT.AND P0, PT, R0, 0x49, PT ;  /* 0x000000490000780c */ /* 0x000fe40003f04270 */
[----:B------:R-:W-:Y:S02]  /*3ab0*/  FSEL R244, R125, -INF , P2 ;  /* 0xff8000007df47808 */ /* 0x000fe40001000000 */
[----:B------:R-:W-:Y:S02]  /*3ac0*/  FMNMX.FTZ R4, R162, R4, !PT ;  /* 0x00000004a2047209 */ /* 0x000fe40007810000 */
[----:B------:R-:W-:-:S02]  /*3ad0*/  FMNMX.FTZ R3, R71, R3, !PT ;  /* 0x0000000347037209 */ /* 0x000fc40007810000 */
[----:B------:R-:W-:Y:S02]  /*3ae0*/  FSEL R243, R128, -INF , P1 ;  /* 0xff80000080f37808 */ /* 0x000fe40000800000 */
[----:B------:R-:W-:Y:S02]  /*3af0*/  ISETP.GT.AND P1, PT, R0, 0x50, PT ;  /* 0x000000500000780c */ /* 0x000fe40003f24270 */
[----:B------:R-:W-:Y:S02]  /*3b00*/  FSEL R225, R123, -INF , P0 ;  /* 0xff8000007be17808 */ /* 0x000fe40000000000 */
[----:B------:R-:W-:Y:S02]  /*3b10*/  ISETP.GT.AND P0, PT, R2, 0x59, PT ;  /* 0x000000590200780c */ /* 0x000fe40003f04270 */
[----:B------:R-:W-:Y:S02]  /*3b20*/  FMNMX.FTZ R4, R69, R4, !PT ;  /* 0x0000000445047209 */ /* 0x000fe40007810000 */
[----:B------:R-:W-:-:S02]  /*3b30*/  FMNMX.FTZ R3, R244, R3, !PT ;  /* 0x00000003f4037209 */ /* 0x000fc40007810000 */
[----:B------:R-:W-:Y:S02]  /*3b40*/  FSEL R237, R126, -INF , P1 ;  /* 0xff8000007eed7808 */ /* 0x000fe40000800000 */
[C---:B------:R-:W-:Y:S02]  /*3b50*/  ISETP.GT.AND P5, PT, R2.reuse, 0x60, PT ;  /* 0x000000600200780c */ /* 0x040fe40003fa4270 */
[C---:B------:R-:W-:Y:S02]  /*3b60*/  ISETP.GT.AND P3, PT, R2.reuse, 0x61, PT ;  /* 0x000000610200780c */ /* 0x040fe40003f64270 */
[C---:B------:R-:W-:Y:S02]  /*3b70*/  ISETP.GT.AND P2, PT, R2.reuse, 0x68, PT ;  /* 0x000000680200780c */ /* 0x040fe40003f44270 */
[----:B------:R-:W-:Y:S02]  /*3b80*/  ISETP.GT.AND P1, PT, R2, 0x69, PT ;  /* 0x000000690200780c */ /* 0x000fe40003f24270 */
[----:B------:R-:W-:-:S02]  /*3b90*/  FSEL R242, R129, -INF , P0 ;  /* 0xff80000081f27808 */ /* 0x000fc40000000000 */
[----:B------:R-:W-:Y:S02]  /*3ba0*/  FMNMX.FTZ R2, R251, R4, !PT ;  /* 0x00000004fb027209 */ /* 0x000fe40007810000 */
[----:B------:R-:W-:Y:S02]  /*3bb0*/  FMNMX.FTZ R3, R243, R3, !PT ;  /* 0x00000003f3037209 */ /* 0x000fe40007810000 */
[----:B------:R-:W-:Y:S02]  /*3bc0*/  FSEL R241, R140, -INF , P5 ;  /* 0xff8000008cf17808 */ /* 0x000fe40002800000 */
[----:B------:R-:W-:Y:S02]  /*3bd0*/  FMNMX.FTZ R2, R250, R2, !PT ;  /* 0x00000002fa027209 */ /* 0x000fe40007810000 */
[----:B------:R-:W-:Y:S02]  /*3be0*/  FMNMX.FTZ R3, R242, R3, !PT ;  /* 0x00000003f2037209 */ /* 0x000fe40007810000 */
[----:B------:R-:W-:-:S02]  /*3bf0*/  ISETP.GT.AND P0, PT, R0, 0x51, PT ;  /* 0x000000510000780c */ /* 0x000fc40003f04270 */
[----:B------:R-:W-:Y:S02]  /*3c00*/  FSEL R224, R141, -INF , P3 ;  /* 0xff8000008de07808 */ /* 0x000fe40001800000 */
[----:B------:R-:W-:Y:S02]  /*3c10*/  FMNMX.FTZ R2, R225, R2, !PT ;  /* 0x00000002e1027209 */ /* 0x000fe40007810000 */
[----:B------:R-:W-:Y:S02]  /*3c20*/  FMNMX.FTZ R3, R241, R3, !PT ;  /* 0x00000003f1037209 */ /* 0x000fe40007810000 */
[----:B------:R-:W-:Y:S02]  /*3c30*/  FSEL R236, R127, -INF , P0 ;  /* 0xff8000007fec7808 */ /* 0x000fe40000000000 */
[----:B------:R-:W-:Y:S02]  /*3c40*/  ISETP.GT.AND P0, PT, R0, 0x58, PT ;  /* 0x000000580000780c */ /* 0x000fe40003f04270 */
[----:B------:R-:W-:-:S02]  /*3c50*/  FSEL R239, R132, -INF , P2 ;  /* 0xff80000084ef7808 */ /* 0x000fc40001000000 */
[----:B------:R-:W-:Y:S02]  /*3c60*/  FMNMX.FTZ R2, R237, R2, !PT ;  /* 0x00000002ed027209 */ /* 0x000fe40007810000 */
[----:B------:R-:W-:Y:S02]  /*3c70*/  FMNMX.FTZ R3, R224, R3, !PT ;  /* 0x00000003e0037209 */ /* 0x000fe40007810000 */
[----:B------:R-:W-:Y:S02]  /*3c80*/  ISETP.GT.AND P3, PT, R0, 0x59, PT ;  /* 0x000000590000780c */ /* 0x000fe40003f64270 */
[----:B------:R-:W-:Y:S02]  /*3c90*/  FSEL R238, R133, -INF , P1 ;  /* 0xff80000085ee7808 */ /* 0x000fe40000800000 */
[----:B------:R-:W-:Y:S02]  /*3ca0*/  FSEL R235, R130, -INF , P0 ;  /* 0xff80000082eb7808 */ /* 0x000fe40000000000 */
[----:B------:R-:W-:-:S02]  /*3cb0*/  FMNMX.FTZ R2, R236, R2, !PT ;  /* 0x00000002ec027209 */ /* 0x000fc40007810000 */
[----:B------:R-:W-:Y:S02]  /*3cc0*/  FMNMX.FTZ R3, R239, R3, !PT ;  /* 0x00000003ef037209 */ /* 0x000fe40007810000 */
[----:B------:R-:W-:Y:S02]  /*3cd0*/  FSEL R234, R131, -INF , P3 ;  /* 0xff80000083ea7808 */ /* 0x000fe40001800000 */
[----:B------:R-:W-:Y:S02]  /*3ce0*/  ISETP.GT.AND P1, PT, R0, 0x60, PT ;  /* 0x000000600000780c */ /* 0x000fe40003f24270 */
[----:B------:R-:W-:Y:S02]  /*3cf0*/  FMNMX.FTZ R2, R235, R2, !PT ;  /* 0x00000002eb027209 */ /* 0x000fe40007810000 */
[----:B------:R-:W-:Y:S02]  /*3d00*/  FMNMX.FTZ R3, R238, R3, !PT ;  /* 0x00000003ee037209 */ /* 0x000fe40007810000 */
[----:B------:R-:W-:-:S02]  /*3d10*/  ISETP.GT.AND P0, PT, R0, 0x61, PT ;  /* 0x000000610000780c */ /* 0x000fc40003f04270 */
[----:B------:R-:W-:Y:S01]  /*3d20*/  FSEL R231, R142, -INF , P1 ;  /* 0xff8000008ee77808 */ /* 0x000fe20000800000 */
[----:B------:R-:W1:Y:S01]  /*3d30*/  SHFL.BFLY PT, R5, R3, 0x2, 0x1f ;  /* 0x0c401f0003057f89 */ /* 0x000e6200000e0000 */
[----:B------:R-:W-:Y:S02]  /*3d40*/  FMNMX.FTZ R2, R234, R2, !PT ;  /* 0x00000002ea027209 */ /* 0x000fe40007810000 */
[----:B------:R-:W-:Y:S02]  /*3d50*/  FSEL R228, R143, -INF , P0 ;  /* 0xff8000008fe47808 */ /* 0x000fe40000000000 */
[C---:B------:R-:W-:Y:S02]  /*3d60*/  ISETP.GT.AND P1, PT, R0.reuse, 0x68, PT ;  /* 0x000000680000780c */ /* 0x040fe40003f24270 */
[----:B------:R-:W-:Y:S02]  /*3d70*/  FMNMX.FTZ R2, R231, R2, !PT ;  /* 0x00000002e7027209 */ /* 0x000fe40007810000 */
[----:B------:R-:W-:-:S02]  /*3d80*/  ISETP.GT.AND P0, PT, R0, 0x69, PT ;  /* 0x000000690000780c */ /* 0x000fc40003f04270 */
[----:B------:R-:W-:Y:S02]  /*3d90*/  FSEL R245, R134, -INF , P1 ;  /* 0xff80000086f57808 */ /* 0x000fe40000800000 */
[----:B------:R-:W-:Y:S02]  /*3da0*/  FMNMX.FTZ R2, R228, R2, !PT ;  /* 0x00000002e4027209 */ /* 0x000fe40007810000 */
[----:B------:R-:W-:Y:S02]  /*3db0*/  FSEL R249, R135, -INF , P0 ;  /* 0xff80000087f97808 */ /* 0x000fe40000000000 */
[----:B------:R-:W-:-:S04]  /*3dc0*/  FMNMX.FTZ R2, R245, R2, !PT ;  /* 0x00000002f5027209 */ /* 0x000fc80007810000 */
[----:B------:R-:W-:Y:S02]  /*3dd0*/  FMNMX.FTZ R2, R249, R2, !PT ;  /* 0x00000002f9027209 */ /* 0x000fe40007810000 */
[----:B-1----:R-:W-:-:S03]  /*3de0*/  FMNMX.FTZ R0, R3, R5, !PT ;  /* 0x0000000503007209 */ /* 0x002fc60007810000 */
[----:B------:R-:W1:Y:S04]  /*3df0*/  SHFL.BFLY PT, R4, R2, 0x2, 0x1f ;  /* 0x0c401f0002047f89 */ /* 0x000e6800000e0000 */
[----:B------:R-:W2:Y:S01]  /*3e00*/  SHFL.BFLY PT, R3, R0, 0x1, 0x1f ;  /* 0x0c201f0000037f89 */ /* 0x000ea200000e0000 */
[----:B-1----:R-:W-:Y:S02]  /*3e10*/  FMNMX.FTZ R2, R2, R4, !PT ;  /* 0x0000000402027209 */ /* 0x002fe40007810000 */
[----:B--2---:R-:W-:-:S03]  /*3e20*/  FMNMX.FTZ R135, R0, R3, !PT ;  /* 0x0000000300877209 */ /* 0x004fc60007810000 */
[----:B------:R-:W1:Y:S01]  /*3e30*/  SHFL.BFLY PT, R5, R2, 0x1, 0x1f ;  /* 0x0c201f0002057f89 */ /* 0x000e6200000e0000 */
[C---:B------:R-:W-:Y:S01]  /*3e40*/  FSETP.NEU.FTZ.AND P0, PT, R135.reuse, -INF , PT ;  /* 0xff8000008700780b */ /* 0x040fe20003f1d000 */
[----:B------:R-:W-:-:S05]  /*3e50*/  FMUL.FTZ R0, R135, c[0x0][0x2d0] ;  /* 0x0000b40087007a20 */ /* 0x000fca0000410000 */
[----:B------:R-:W-:-:S05]  /*3e60*/  FSEL R4, R0, RZ, P0 ;  /* 0x000000ff00047208 */ /* 0x000fca0000000000 */
[----:B------:R-:W-:-:S04]  /*3e70*/  FFMA.FTZ R0, R8, c[0x0][0x2d0], -R4 ;  /* 0x0000b40008007a23 */ /* 0x000fc80000010804 */
[----:B------:R2:W-:Y:S01]  /*3e80*/  MUFU.EX2 R31, R0 ;  /* 0x00000000001f7308 */ /* 0x0005e20000000800 */
[----:B-1----:R-:W-:Y:S02]  /*3e90*/  FMNMX.FTZ R70, R2, R5, !PT ;  /* 0x0000000502467209 */ /* 0x002fe40007810000 */
[----:B------:R-:W1:Y:S02]  /*3ea0*/  SHFL.IDX PT, R2, R6, RZ, 0x1c1f ;  /* 0x001c1fff06027589 */ /* 0x000e6400000e0000 */
[C---:B------:R-:W-:Y:S01]  /*3eb0*/  FSETP.NEU.FTZ.AND P0, PT, R70.reuse, -INF , PT ;  /* 0xff8000004600780b */ /* 0x040fe20003f1d000 */
[----:B------:R-:W-:Y:S02]  /*3ec0*/  FMUL.FTZ R3, R70, c[0x0][0x2d0] ;  /* 0x0000b40046037a20 */ /* 0x000fe40000410000 */
[----:B--2---:R-:W-:-:S03]  /*3ed0*/  FFMA.FTZ R0, R9, c[0x0][0x2d0], -R4 ;  /* 0x0000b40009007a23 */ /* 0x004fc60000010804 */
[----:B------:R-:W-:Y:S01]  /*3ee0*/  FSEL R3, R3, RZ, P0 ;  /* 0x000000ff03037208 */ /* 0x000fe20000000000 */
[----:B------:R2:W3:Y:S01]  /*3ef0*/  MUFU.EX2 R166, R0 ;  /* 0x0000000000a67308 */ /* 0x0004e20000000800 */
[----:B-1----:R-:W-:Y:S02]  /*3f00*/  IMAD.IADD R2, R7, 0x1, R2 ;  /* 0x0000000107027824 */ /* 0x002fe400078e0202 */
[----:B--2---:R-:W-:Y:S01]  /*3f10*/  FFMA.FTZ R0, R10, c[0x0][0x2d0], -R4 ;  /* 0x0000b4000a007a23 */ /* 0x004fe20000010804 */
[----:B---3--:R-:W-:Y:S02]  /*3f20*/  F2FP.PACK_AB R8, R166, R31 ;  /* 0x0000001fa608723e */ /* 0x008fe400000000ff */
[----:B------:R-:W-:Y:S02]  /*3f30*/  IMNMX R2, R28, R2, PT ;  /* 0x000000021c027217 */ /* 0x000fe40003800200 */
[----:B------:R1:W-:Y:S02]  /*3f40*/  MUFU.EX2 R240, R0 ;  /* 0x0000000000f07308 */ /* 0x0003e40000000800 */
[----:B------:R-:W-:-:S02]  /*3f50*/  ISETP.GT.AND P3, PT, R2, RZ, PT ;  /* 0x000000ff0200720c */ /* 0x000fc40003f64270 */
[C---:B------:R-:W-:Y:S02]  /*3f60*/  ISETP.GT.AND P2, PT, R2.reuse, 0x1, PT ;  /* 0x000000010200780c */ /* 0x040fe40003f44270 */
[----:B------:R-:W-:-:S04]  /*3f70*/  ISETP.GT.AND P5, PT, R2, 0x60, PT ;  /* 0x000000600200780c */ /* 0x000fc80003fa4270 */
[----:B------:R-:W-:Y:S01]  /*3f80*/  FSEL R132, R220, -INF , P5 ;  /* 0xff800000dc847808 */ /* 0x000fe20002800000 */
        /* <DEDUP_REMOVED lines=20> */
[----:B------:R-:W-:Y:S01]  /*40d0*/  HMMA.16816.F32 R32, R8, R80, RZ ;  /* 0x000000500820723c */ /* 0x000fe200000018ff */
[----:B-1----:R-:W-:-:S07]  /*40e0*/  FFMA.FTZ R0, R18, c[0x0][0x2d0], -R4 ;  /* 0x0000b40012007a23 */ /* 0x002fce0000010804 */
[C---:B------:R-:W-:Y:S01]  /*40f0*/  HMMA.16816.F32 R24, R8.reuse, R50, RZ ;  /* 0x000000320818723c */ /* 0x040fe200000018ff */
[----:B------:R1:W-:Y:S07]  /*4100*/  MUFU.EX2 R100, R0 ;  /* 0x0000000000647308 */ /* 0x0003ee0000000800 */
[----:B------:R-:W-:Y:S01]  /*4110*/  HMMA.16816.F32 R12, R8, R82, RZ ;  /* 0x00000052080c723c */ /* 0x000fe200000018ff */
[----:B-1----:R-:W-:-:S07]  /*4120*/  FFMA.FTZ R0, R19, c[0x0][0x2d0], -R4 ;  /* 0x0000b40013007a23 */ /* 0x002fce0000010804 */
[----:B------:R-:W-:Y:S01]  /*4130*/  HMMA.16816.F32 R16, R8, R62, RZ ;  /* 0x0000003e0810723c */ /* 0x000fe200000018ff */
[----:B------:R1:W-:Y:S02]  /*4140*/  MUFU.EX2 R88, R0 ;  /* 0x0000000000587308 */ /* 0x0003e40000000800 */
[----:B-1----:R-:W-:-:S06]  /*4150*/  FFMA.FTZ R0, R20, c[0x0][0x2d0], -R3 ;  /* 0x0000b40014007a23 */ /* 0x002fcc0000010803 */
[----:B------:R1:W-:Y:S02]  /*4160*/  MUFU.EX2 R248, R0 ;  /* 0x0000000000f87308 */ /* 0x0003e40000000800 */
[----:B-1----:R-:W-:-:S06]  /*4170*/  FFMA.FTZ R0, R21, c[0x0][0x2d0], -R3 ;  /* 0x0000b40015007a23 */ /* 0x002fcc0000010803 */
[----:B------:R1:W3:Y:S02]  /*4180*/  MUFU.EX2 R171, R0 ;  /* 0x0000000000ab7308 */ /* 0x0002e40000000800 */
[----:B-1----:R-:W-:Y:S02]  /*4190*/  FFMA.FTZ R0, R22, c[0x0][0x2d0], -R3 ;  /* 0x0000b40016007a23 */ /* 0x002fe40000010803 */
[----:B------:R-:W-:Y:S04]  /*41a0*/  HMMA.16816.F32 R20, R8, R54, RZ ;  /* 0x000000360814723c */ /* 0x000fe800000018ff */
[----:B------:R1:W-:Y:S03]  /*41b0*/  MUFU.EX2 R101, R0 ;  /* 0x0000000000657308 */ /* 0x0003e60000000800 */
[----:B--2---:R-:W-:-:S02]  /*41c0*/  F2FP.PACK_AB R8, R170, R226 ;  /* 0x000000e2aa08723e */ /* 0x004fc400000000ff */
[----:B---3--:R-:W-:Y:S02]  /*41d0*/  F2FP.PACK_AB R9, R171, R248 ;  /* 0x000000f8ab09723e */ /* 0x008fe400000000ff */
[----:B------:R-:W-:Y:S01]  /*41e0*/  F2FP.PACK_AB R10, R88, R100 ;  /* 0x00000064580a723e */ /* 0x000fe200000000ff */
[----:B-1----:R-:W-:-:S04]  /*41f0*/  FFMA.FTZ R0, R29, c[0x0][0x2d0], -R3 ;  /* 0x0000b4001d007a23 */ /* 0x002fc80000010803 */
[----:B------:R1:W2:Y:S02]  /*4200*/  MUFU.EX2 R89, R0 ;  /* 0x0000000000597308 */ /* 0x0002a40000000800 */
[----:B-1----:R-:W1:Y:S01]  /*4210*/  SHFL.IDX PT, R0, R6, 0x1, 0x1c1f ;  /* 0x003c1f0006007f89 */ /* 0x002e6200000e0000 */
[----:B--2---:R-:W-:-:S07]  /*4220*/  F2FP.PACK_AB R11, R89, R101 ;  /* 0x00000065590b723e */ /* 0x004fce00000000ff */
[C---:B------:R-:W-:Y:S08]  /*4230*/  HMMA.16816.F32 R120, R8.reuse, R56, R44 ;  /* 0x000000380878723c */ /* 0x040ff0000000182c */
[----:B------:R-:W-:Y:S01]  /*4240*/  HMMA.16816.F32 R128, R8, R72, R40 ;  /* 0x000000480880723c */ /* 0x000fe20000001828 */
[----:B-1----:R-:W-:-:S07]  /*4250*/  IMAD.IADD R0, R7, 0x1, R0 ;  /* 0x0000000107007824 */ /* 0x002fce00078e0200 */
[----:B------:R-:W-:Y:S01]  /*4260*/  HMMA.16816.F32 R184, R8, R76, R36 ;  /* 0x0000004c08b8723c */ /* 0x000fe20000001824 */
[----:B------:R-:W-:Y:S02]  /*4270*/  FSEL R7, R152, -INF , P3 ;  /* 0xff80000098077808 */ /* 0x000fe40001800000 */
[----:B------:R-:W-:Y:S02]  /*4280*/  ISETP.GT.AND P3, PT, R2, 0x8, PT ;  /* 0x000000080200780c */ /* 0x000fe40003f64270 */
[----:B------:R-:W-:-:S03]  /*4290*/  IMNMX R0, R28, R0, PT ;  /* 0x000000001c007217 */ /* 0x000fc60003800200 */
[----:B------:R-:W-:Y:S01]  /*42a0*/  HMMA.16816.F32 R180, R8, R84, R32 ;  /* 0x0000005408b4723c */ /* 0x000fe20000001820 */
[C---:B------:R-:W-:Y:S02]  /*42b0*/  ISETP.GT.AND P1, PT, R0.reuse, RZ, PT ;  /* 0x000000ff0000720c */ /* 0x040fe40003f24270 */
[----:B------:R-:W-:-:S05]  /*42c0*/  ISETP.GT.AND P0, PT, R0, 0x1, PT ;  /* 0x000000010000780c */ /* 0x000fca0003f04270 */
[C---:B------:R-:W-:Y:S08]  /*42d0*/  HMMA.16816.F32 R116, R8.reuse, R58, R24 ;  /* 0x0000003a0874723c */ /* 0x040ff00000001818 */
[C---:B------:R-:W-:Y:S08]  /*42e0*/  HMMA.16816.F32 R176, R8.reuse, R74, R20 ;  /* 0x0000004a08b0723c */ /* 0x040ff00000001814 */
[C---:B------:R-:W-:Y:S07]  /*42f0*/  HMMA.16816.F32 R172, R8.reuse, R78, R16 ;  /* 0x0000004e08ac723c */ /* 0x040fee0000001810 */
[----:B------:R-:W-:Y:S01]  /*4300*/  FSEL R16, R155, -INF , P0 ;  /* 0xff8000009b107808 */ /* 0x000fe20000000000 */
[----:B------:R-:W-:Y:S01]  /*4310*/  HMMA.16816.F32 R124, R8, R86, R12 ;  /* 0x00000056087c723c */ /* 0x000fe2000000180c */
[----:B------:R-:W-:-:S04]  /*4320*/  ISETP.GT.AND P0, PT, R0, 0x9, PT ;  /* 0x000000090000780c */ /* 0x000fc80003f04270 */
[----:B------:R-:W-:Y:S02]  /*4330*/  FSEL R18, R151, -INF , P0 ;  /* 0xff80000097127808 */ /* 0x000fe40000000000 */
[----:B------:R-:W-:Y:S02]  /*4340*/  FSEL R8, R153, -INF , P2 ;  /* 0xff80000099087808 */ /* 0x000fe40001000000 */
[----:B------:R-:W-:Y:S02]  /*4350*/  ISETP.GT.AND P2, PT, R2, 0x9, PT ;  /* 0x000000090200780c */ /* 0x000fe40003f44270 */
[----:B------:R-:W-:Y:S02]  /*4360*/  FSEL R9, R148, -INF , P3 ;  /* 0xff80000094097808 */ /* 0x000fe40001800000 */
[----:B------:R-:W-:Y:S02]  /*4370*/  FMNMX.FTZ R5, R7, R8, !PT ;  /* 0x0000000807057209 */ /* 0x000fe40007810000 */
[----:B------:R-:W-:-:S02]  /*4380*/  FSEL R10, R149, -INF , P2 ;  /* 0xff800000950a7808 */ /* 0x000fc40001000000 */
[----:B------:R-:W-:Y:S02]  /*4390*/  ISETP.GT.AND P3, PT, R2, 0x10, PT ;  /* 0x000000100200780c */ /* 0x000fe40003f64270 */
[----:B------:R-:W-:Y:S02]  /*43a0*/  FMNMX.FTZ R5, R9, R5, !PT ;  /* 0x0000000509057209 */ /* 0x000fe40007810000 */
[----:B------:R-:W-:Y:S02]  /*43b0*/  FSEL R15, R154, -INF , P1 ;  /* 0xff8000009a0f7808 */ /* 0x000fe40000800000 */
[----:B------:R-:W-:Y:S02]  /*43c0*/  ISETP.GT.AND P1, PT, R0, 0x8, PT ;  /* 0x000000080000780c */ /* 0x000fe40003f24270 */
[----:B------:R-:W-:Y:S02]  /*43d0*/  ISETP.GT.AND P2, PT, R2, 0x11, PT ;  /* 0x000000110200780c */ /* 0x000fe40003f44270 */
[----:B------:R-:W-:-:S02]  /*43e0*/  FSEL R11, R144, -INF , P3 ;  /* 0xff800000900b7808 */ /* 0x000fc40001800000 */
[----:B------:R-:W-:Y:S02]  /*43f0*/  FMNMX.FTZ R5, R10, R5, !PT ;  /* 0x000000050a057209 */ /* 0x000fe40007810000 */
[----:B------:R-:W-:Y:S02]  /*4400*/  FSEL R17, R150, -INF , P1 ;  /* 0xff80000096117808 */ /* 0x000fe40000800000 */
[----:B------:R-:W-:Y:S02]  /*4410*/  FSEL R12, R145, -INF , P2 ;  /* 0xff800000910c7808 */ /* 0x000fe40001000000 */
[----:B------:R-:W-:Y:S02]  /*4420*/  ISETP.GT.AND P3, PT, R2, 0x18, PT ;  /* 0x000000180200780c */ /* 0x000fe40003f64270 */
[----:B------:R-:W-:Y:S02]  /*4430*/  FMNMX.FTZ R5, R11, R5, !PT ;  /* 0x000000050b057209 */ /* 0x000fe40007810000 */
[----:B------:R-:W-:-:S02]  /*4440*/  ISETP.GT.AND P1, PT, R0, 0x10, PT ;  /* 0x000000100000780c */ /* 0x000fc40003f24270 */
[----:B------:R-:W-:Y:S02]  /*4450*/  ISETP.GT.AND P2, PT, R2, 0x19, PT ;  /* 0x000000190200780c */ /* 0x000fe40003f44270 */
[----:B------:R-:W-:Y:S02]  /*4460*/  FSEL R13, R136, -INF , P3 ;  /* 0xff800000880d7808 */ /* 0x000fe40001800000 */
[----:B------:R-:W-:Y:S02]  /*4470*/  FMNMX.FTZ R5, R12, R5, !PT ;  /* 0x000000050c057209 */ /* 0x000fe40007810000 */
[----:B------:R-:W-:Y:S02]  /*4480*/  FSEL R19, R146, -INF , P1 ;  /* 0xff80000092137808 */ /* 0x000fe40000800000 */
[C---:B------:R-:W-:Y:S02]  /*4490*/  ISETP.GT.AND P0, PT, R0.reuse, 0x11, PT ;  /* 0x000000110000780c */ /* 0x040fe40003f04270 */
[----:B------:R-:W-:-:S02]  /*44a0*/  ISETP.GT.AND P1, PT, R0, 0x18, PT ;  /* 0x000000180000780c */ /* 0x000fc40003f24270 */
[----:B------:R-:W-:Y:S02]  /*44b0*/  FSEL R14, R137, -INF , P2 ;  /* 0xff800000890e7808 */ /* 0x000fe40001000000 */
[----:B------:R-:W-:Y:S02]  /*44c0*/  ISETP.GT.AND P3, PT, R2, 0x20, PT ;  /* 0x000000200200780c */ /* 0x000fe40003f64270 */
[----:B------:R-:W-:Y:S02]  /*44d0*/  FMNMX.FTZ R5, R13, R5, !PT ;  /* 0x000000050d057209 */ /* 0x000fe40007810000 */
[----:B------:R-:W-:Y:S02]  /*44e0*/  FSEL R20, R147, -INF , P0 ;  /* 0xff80000093147808 */ /* 0x000fe40000000000 */
[----:B------:R-:W-:Y:S02]  /*44f0*/  FSEL R21, R138, -INF , P1 ;  /* 0xff8000008a157808 */ /* 0x000fe40000800000 */
[----:B------:R-:W-:-:S02]  /*4500*/  ISETP.GT.AND P0, PT, R0, 0x19, PT ;  /* 0x000000190000780c */ /* 0x000fc40003f04270 */
[C---:B------:R-:W-:Y:S02]  /*4510*/  ISETP.GT.AND P2, PT, R2.reuse, 0x21, PT ;  /* 0x000000210200780c */ /* 0x040fe40003f44270 */
[----:B------:R-:W-:Y:S02]  /*4520*/  ISETP.GT.AND P1, PT, R2, 0x29, PT ;  /* 0x000000290200780c */ /* 0x000fe40003f24270 */
[----:B------:R-:W-:Y:S01]  /*4530*/  FSEL R40, R200, -INF , P3 ;  /* 0xff800000c8287808 */ /* 0x000fe20001800000 */
[----:B------:R-:W-:Y:S01]  /*4540*/  IMAD.MOV.U32 R200, RZ, RZ, R89 ;  /* 0x000000ffffc87224 */ /* 0x000fe200078e0059 */
[----:B------:R-:W-:Y:S02]  /*4550*/  FMNMX.FTZ R5, R14, R5, !PT ;  /* 0x000000050e057209 */ /* 0x000fe40007810000 */
[----:B------:R-:W-:Y:S02]  /*4560*/  FSEL R22, R139, -INF , P0 ;  /* 0xff8000008b167808 */ /* 0x000fe40000000000 */
[----:B------:R-:W-:-:S02]  /*4570*/  FSEL R41, R201, -INF , P2 ;  /* 0xff800000c9297808 */ /* 0x000fc40001000000 */
[----:B------:R-:W-:Y:S01]  /*4580*/  FSEL R42, R197, -INF , P1 ;  /* 0xff800000c52a7808 */ /* 0x000fe20000800000 */
[----:B------:R-:W-:Y:S01]  /*4590*/  IMAD.MOV.U32 R197, RZ, RZ, R88 ;  /* 0x000000ffffc57224 */ /* 0x000fe200078e0058 */
[C---:B------:R-:W-:Y:S02]  /*45a0*/  ISETP.GT.AND P0, PT, R2.reuse, 0x28, PT ;  /* 0x000000280200780c */ /* 0x040fe40003f04270 */
[C---:B------:R-:W-:Y:S02]  /*45b0*/  ISETP.GT.AND P3, PT, R2.reuse, 0x30, PT ;  /* 0x000000300200780c */ /* 0x040fe40003f64270 */
[C---:B------:R-:W-:Y:S02]  /*45c0*/  ISETP.GT.AND P2, PT, R2.reuse, 0x31, PT ;  /* 0x000000310200780c */ /* 0x040fe40003f44270 */
[----:B------:R-:W-:Y:S02]  /*45d0*/  ISETP.GT.AND P1, PT, R2, 0x39, PT ;  /* 0x000000390200780c */ /* 0x000fe40003f24270 */
[----:B------:R-:W-:-:S02]  /*45e0*/  FMNMX.FTZ R5, R40, R5, !PT ;  /* 0x0000000528057209 */ /* 0x000fc40007810000 */
[----:B------:R-:W-:Y:S02]  /*45f0*/  FSEL R43, R196, -INF , P0 ;  /* 0xff800000c42b7808 */ /* 0x000fe40000000000 */
[----:B------:R-:W-:Y:S01]  /*4600*/  FSEL R109, R192, -INF , P3 ;  /* 0xff800000c06d7808 */ /* 0x000fe20001800000 */
[----:B------:R-:W-:Y:S01]  /*4610*/  IMAD.MOV.U32 R192, RZ, RZ, R71 ;  /* 0x000000ffffc07224 */ /* 0x000fe200078e0047 */
[----:B------:R-:W-:Y:S01]  /*4620*/  FSEL R112, R193, -INF , P2 ;  /* 0xff800000c1707808 */ /* 0x000fe20001000000 */
[----:B------:R-:W-:Y:S01]  /*4630*/  IMAD.MOV.U32 R193, RZ, RZ, R69 ;  /* 0x000000ffffc17224 */ /* 0x000fe200078e0045 */
[----:B------:R-:W-:Y:S01]  /*4640*/  FSEL R110, R189, -INF , P1 ;  /* 0xff800000bd6e7808 */ /* 0x000fe20000800000 */
[----:B------:R-:W-:Y:S01]  /*4650*/  IMAD.MOV.U32 R189, RZ, RZ, R224 ;  /* 0x000000ffffbd7224 */ /* 0x000fe200078e00e0 */
[----:B------:R-:W-:Y:S02]  /*4660*/  FMNMX.FTZ R5, R41, R5, !PT ;  /* 0x0000000529057209 */ /* 0x000fe40007810000 */
[----:B------:R-:W-:-:S02]  /*4670*/  ISETP.GT.AND P0, PT, R2, 0x38, PT ;  /* 0x000000380200780c */ /* 0x000fc40003f04270 */
[C---:B------:R-:W-:Y:S02]  /*4680*/  ISETP.GT.AND P3, PT, R2.reuse, 0x40, PT ;  /* 0x000000400200780c */ /* 0x040fe40003f64270 */
[C---:B------:R-:W-:Y:S02]  /*4690*/  ISETP.GT.AND P2, PT, R2.reuse, 0x41, PT ;  /* 0x000000410200780c */ /* 0x040fe40003f44270 */
[----:B------:R-:W-:Y:S02]  /*46a0*/  ISETP.GT.AND P1, PT, R2, 0x49, PT ;  /* 0x000000490200780c */ /* 0x000fe40003f24270 */
[----:B------:R-:W-:Y:S02]  /*46b0*/  FMNMX.FTZ R5, R43, R5, !PT ;  /* 0x000000052b057209 */ /* 0x000fe40007810000 */
[----:B------:R-:W-:Y:S01]  /*46c0*/  FSEL R111, R188, -INF , P0 ;  /* 0xff800000bc6f7808 */ /* 0x000fe20000000000 */
[----:B------:R-:W-:Y:S01]  /*46d0*/  IMAD.MOV.U32 R188, RZ, RZ, R207 ;  /* 0x000000ffffbc7224 */ /* 0x000fe200078e00cf */
[----:B------:R-:W-:Y:S01]  /*46e0*/  FSEL R138, R212, -INF , P3 ;  /* 0xff800000d48a7808 */ /* 0x000fe20001800000 */
[----:B------:R-:W-:Y:S01]  /*46f0*/  IMAD.MOV.U32 R212, RZ, RZ, R68 ;  /* 0x000000ffffd47224 */ /* 0x000fe200078e0044 */
[----:B------:R-:W-:Y:S01]  /*4700*/  FSEL R134, R213, -INF , P2 ;  /* 0xff800000d5867808 */ /* 0x000fe20001000000 */
[----:B------:R-:W-:Y:S01]  /*4710*/  IMAD.MOV.U32 R213, RZ, RZ, R251 ;  /* 0x000000ffffd57224 */ /* 0x000fe200078e00fb */
[----:B------:R-:W-:Y:S01]  /*4720*/  FSEL R141, R209, -INF , P1 ;  /* 0xff800000d18d7808 */ /* 0x000fe20000800000 */
[----:B------:R-:W-:Y:S01]  /*4730*/  IMAD.MOV.U32 R209, RZ, RZ, R248 ;  /* 0x000000ffffd17224 */ /* 0x000fe200078e00f8 */
[----:B------:R-:W-:-:S02]  /*4740*/  ISETP.GT.AND P0, PT, R2, 0x48, PT ;  /* 0x000000480200780c */ /* 0x000fc40003f04270 */
[C---:B------:R-:W-:Y:S02]  /*4750*/  ISETP.GT.AND P3, PT, R2.reuse, 0x50, PT ;  /* 0x000000500200780c */ /* 0x040fe40003f64270 */
[C---:B------:R-:W-:Y:S02]  /*4760*/  ISETP.GT.AND P2, PT, R2.reuse, 0x51, PT ;  /* 0x000000510200780c */ /* 0x040fe40003f44270 */
[----:B------:R-:W-:Y:S02]  /*4770*/  ISETP.GT.AND P1, PT, R2, 0x59, PT ;  /* 0x000000590200780c */ /* 0x000fe40003f24270 */
[----:B------:R-:W-:Y:S02]  /*4780*/  FMNMX.FTZ R5, R42, R5, !PT ;  /* 0x000000052a057209 */ /* 0x000fe40007810000 */
[----:B------:R-:W-:Y:S02]  /*4790*/  FMNMX.FTZ R6, R15, R16, !PT ;  /* 0x000000100f067209 */ /* 0x000fe40007810000 */
[----:B------:R-:W-:Y:S01]  /*47a0*/  FSEL R133, R208, -INF , P0 ;  /* 0xff800000d0857808 */ /* 0x000fe20000000000 */
[----:B------:R-:W-:Y:S01]  /*47b0*/  IMAD.MOV.U32 R208, RZ, RZ, R249 ;  /* 0x000000ffffd07224 */ /* 0x000fe200078e00f9 */
[----:B------:R-:W-:-:S02]  /*47c0*/  FSEL R140, R156, -INF , P3 ;  /* 0xff8000009c8c7808 */ /* 0x000fc40001800000 */
[----:B------:R-:W-:Y:S02]  /*47d0*/  FSEL R139, R157, -INF , P2 ;  /* 0xff8000009d8b7808 */ /* 0x000fe40001000000 */
[----:B------:R-:W-:Y:S02]  /*47e0*/  FSEL R142, R65, -INF , P1 ;  /* 0xff800000418e7808 */ /* 0x000fe40000800000 */
[C---:B------:R-:W-:Y:S02]  /*47f0*/  ISETP.GT.AND P0, PT, R2.reuse, 0x58, PT ;  /* 0x000000580200780c */ /* 0x040fe40003f04270 */
[C---:B------:R-:W-:Y:S02]  /*4800*/  ISETP.GT.AND P3, PT, R2.reuse, 0x61, PT ;  /* 0x000000610200780c */ /* 0x040fe40003f64270 */
[C---:B------:R-:W-:Y:S02]  /*4810*/  ISETP.GT.AND P2, PT, R2.reuse, 0x68, PT ;  /* 0x000000680200780c */ /* 0x040fe40003f44270 */
[----:B------:R-:W-:-:S02]  /*4820*/  ISETP.GT.AND P1, PT, R2, 0x69, PT ;  /* 0x000000690200780c */ /* 0x000fc40003f24270 */
[----:B------:R-:W-:Y:S02]  /*4830*/  FMNMX.FTZ R2, R109, R5, !PT ;  /* 0x000000056d027209 */ /* 0x000fe40007810000 */
[----:B------:R-:W-:Y:S02]  /*4840*/  FMNMX.FTZ R5, R17, R6, !PT ;  /* 0x0000000611057209 */ /* 0x000fe40007810000 */
[----:B------:R-:W-:Y:S02]  /*4850*/  FMNMX.FTZ R2, R112, R2, !PT ;  /* 0x0000000270027209 */ /* 0x000fe40007810000 */
[----:B------:R-:W-:Y:S02]  /*4860*/  FMNMX.FTZ R5, R18, R5, !PT ;  /* 0x0000000512057209 */ /* 0x000fe40007810000 */
[----:B------:R-:W-:Y:S02]  /*4870*/  FSEL R143, R64, -INF , P0 ;  /* 0xff800000408f7808 */ /* 0x000fe40000000000 */
[----:B------:R-:W-:-:S02]  /*4880*/  ISETP.GT.AND P0, PT, R0, 0x20, PT ;  /* 0x000000200000780c */ /* 0x000fc40003f04270 */
[----:B------:R-:W-:Y:S02]  /*4890*/  FMNMX.FTZ R2, R111, R2, !PT ;  /* 0x000000026f027209 */ /* 0x000fe40007810000 */
[----:B------:R-:W-:Y:S02]  /*48a0*/  FMNMX.FTZ R5, R19, R5, !PT ;  /* 0x0000000513057209 */ /* 0x000fe40007810000 */
[----:B------:R-:W-:Y:S01]  /*48b0*/  FSEL R39, R202, -INF , P0 ;  /* 0xff800000ca277808 */ /* 0x000fe20000000000 */
[----:B------:R-:W-:Y:S01]  /*48c0*/  IMAD.MOV.U32 R202, RZ, RZ, R226 ;  /* 0x000000ffffca7224 */ /* 0x000fe200078e00e2 */
[----:B------:R-:W-:Y:S02]  /*48d0*/  FMNMX.FTZ R2, R110, R2, !PT ;  /* 0x000000026e027209 */ /* 0x000fe40007810000 */
[----:B------:R-:W-:Y:S02]  /*48e0*/  FMNMX.FTZ R5, R20, R5, !PT ;  /* 0x0000000514057209 */ /* 0x000fe40007810000 */
[----:B------:R-:W-:-:S02]  /*48f0*/  ISETP.GT.AND P0, PT, R0, 0x21, PT ;  /* 0x000000210000780c */ /* 0x000fc40003f04270 */
[----:B------:R-:W-:Y:S02]  /*4900*/  FMNMX.FTZ R2, R138, R2, !PT ;  /* 0x000000028a027209 */ /* 0x000fe40007810000 */
[----:B------:R-:W-:Y:S02]  /*4910*/  FMNMX.FTZ R5, R21, R5, !PT ;  /* 0x0000000515057209 */ /* 0x000fe40007810000 */
[----:B------:R-:W-:Y:S01]  /*4920*/  FSEL R38, R203, -INF , P0 ;  /* 0xff800000cb267808 */ /* 0x000fe20000000000 */
[----:B------:R-:W-:Y:S01]  /*4930*/  IMAD.MOV.U32 R203, RZ, RZ, R225 ;  /* 0x000000ffffcb7224 */ /* 0x000fe200078e00e1 */
[----:B------:R-:W-:Y:S02]  /*4940*/  ISETP.GT.AND P0, PT, R0, 0x28, PT ;  /* 0x000000280000780c */ /* 0x000fe40003f04270 */
[----:B------:R-:W-:Y:S02]  /*4950*/  FMNMX.FTZ R2, R134, R2, !PT ;  /* 0x0000000286027209 */ /* 0x000fe40007810000 */
[----:B------:R-:W-:-:S02]  /*4960*/  FMNMX.FTZ R5, R22, R5, !PT ;  /* 0x0000000516057209 */ /* 0x000fc40007810000 */
[----:B------:R-:W-:Y:S02]  /*4970*/  FSEL R37, R198, -INF , P0 ;  /* 0xff800000c6257808 */ /* 0x000fe40000000000 */
[C---:B------:R-:W-:Y:S02]  /*4980*/  ISETP.GT.AND P0, PT, R0.reuse, 0x29, PT ;  /* 0x000000290000780c */ /* 0x040fe40003f04270 */
[----:B------:R-:W-:Y:S02]  /*4990*/  FMNMX.FTZ R2, R133, R2, !PT ;  /* 0x0000000285027209 */ /* 0x000fe40007810000 */
[----:B------:R-:W-:Y:S02]  /*49a0*/  FMNMX.FTZ R5, R39, R5, !PT ;  /* 0x0000000527057209 */ /* 0x000fe40007810000 */
[----:B------:R-:W-:Y:S02]  /*49b0*/  FSEL R36, R199, -INF , P0 ;  /* 0xff800000c7247808 */ /* 0x000fe40000000000 */
[----:B------:R-:W-:-:S02]  /*49c0*/  ISETP.GT.AND P0, PT, R0, 0x30, PT ;  /* 0x000000300000780c */ /* 0x000fc40003f04270 */
[----:B------:R-:W-:Y:S02]  /*49d0*/  FMNMX.FTZ R2, R141, R2, !PT ;  /* 0x000000028d027209 */ /* 0x000fe40007810000 */
[----:B------:R-:W-:Y:S02]  /*49e0*/  FMNMX.FTZ R5, R38, R5, !PT ;  /* 0x0000000526057209 */ /* 0x000fe40007810000 */
[----:B------:R-:W-:Y:S02]  /*49f0*/  FSEL R108, R194, -INF , P0 ;  /* 0xff800000c26c7808 */ /* 0x000fe40000000000 */
[----:B------:R-:W-:Y:S02]  /*4a00*/  FMNMX.FTZ R2, R140, R2, !PT ;  /* 0x000000028c027209 */ /* 0x000fe40007810000 */
[----:B------:R-:W-:Y:S02]  /*4a10*/  FMNMX.FTZ R5, R37, R5, !PT ;  /* 0x0000000525057209 */ /* 0x000fe40007810000 */
[----:B------:R-:W-:-:S02]  /*4a20*/  ISETP.GT.AND P0, PT, R0, 0x31, PT ;  /* 0x000000310000780c */ /* 0x000fc40003f04270 */
[----:B------:R-:W-:Y:S02]  /*4a30*/  FMNMX.FTZ R2, R139, R2, !PT ;  /* 0x000000028b027209 */ /* 0x000fe40007810000 */
[----:B------:R-:W-:Y:S02]  /*4a40*/  FMNMX.FTZ R5, R36, R5, !PT ;  /* 0x0000000524057209 */ /* 0x000fe40007810000 */
[----:B------:R-:W-:Y:S02]  /*4a50*/  FSEL R71, R195, -INF , P0 ;  /* 0xff800000c3477808 */ /* 0x000fe40000000000 */
[----:B------:R-:W-:Y:S02]  /*4a60*/  ISETP.GT.AND P0, PT, R0, 0x38, PT ;  /* 0x000000380000780c */ /* 0x000fe40003f04270 */
[----:B------:R-:W-:Y:S02]  /*4a70*/  FMNMX.FTZ R2, R143, R2, !PT ;  /* 0x000000028f027209 */ /* 0x000fe40007810000 */
[----:B------:R-:W-:-:S02]  /*4a80*/  FMNMX.FTZ R5, R108, R5, !PT ;  /* 0x000000056c057209 */ /* 0x000fc40007810000 */
[----:B------:R-:W-:Y:S01]  /*4a90*/  FSEL R69, R190, -INF , P0 ;  /* 0xff800000be457808 */ /* 0x000fe20000000000 */
[----:B------:R-:W-:Y:S01]  /*4aa0*/  IMAD.MOV.U32 R190, RZ, RZ, R171 ;  /* 0x000000ffffbe7224 */ /* 0x000fe200078e00ab */
[----:B------:R-:W-:Y:S02]  /*4ab0*/  ISETP.GT.AND P0, PT, R0, 0x39, PT ;  /* 0x000000390000780c */ /* 0x000fe40003f04270 */
[----:B------:R-:W-:Y:S02]  /*4ac0*/  FMNMX.FTZ R2, R142, R2, !PT ;  /* 0x000000028e027209 */ /* 0x000fe40007810000 */
[----:B------:R-:W-:Y:S02]  /*4ad0*/  FMNMX.FTZ R5, R71, R5, !PT ;  /* 0x0000000547057209 */ /* 0x000fe40007810000 */
[----:B------:R-:W-:Y:S02]  /*4ae0*/  FSEL R68, R191, -INF , P0 ;  /* 0xff800000bf447808 */ /* 0x000fe40000000000 */
[----:B------:R-:W-:-:S02]  /*4af0*/  ISETP.GT.AND P0, PT, R0, 0x40, PT ;  /* 0x000000400000780c */ /* 0x000fc40003f04270 */
[----:B------:R-:W-:Y:S02]  /*4b00*/  FSEL R115, R221, -INF , P3 ;  /* 0xff800000dd737808 */ /* 0x000fe40001800000 */
[----:B------:R-:W-:Y:S02]  /*4b10*/  FMNMX.FTZ R2, R132, R2, !PT ;  /* 0x0000000284027209 */ /* 0x000fe40007810000 */
[----:B------:R-:W-:Y:S02]  /*4b20*/  FMNMX.FTZ R5, R69, R5, !PT ;  /* 0x0000000545057209 */ /* 0x000fe40007810000 */
[----:B------:R-:W-:Y:S02]  /*4b30*/  ISETP.GT.AND P3, PT, R0, 0x41, PT ;  /* 0x000000410000780c */ /* 0x000fe40003f64270 */
[----:B------:R-:W-:Y:S01]  /*4b40*/  FSEL R114, R216, -INF , P2 ;  /* 0xff800000d8727808 */ /* 0x000fe20001000000 */
[----:B------:R-:W-:Y:S01]  /*4b50*/  IMAD.MOV.U32 R216, RZ, RZ, R170 ;  /* 0x000000ffffd87224 */ /* 0x000fe200078e00aa */
[----:B------:R-:W-:-:S02]  /*4b60*/  FMNMX.FTZ R2, R115, R2, !PT ;  /* 0x0000000273027209 */ /* 0x000fc40007810000 */
[----:B------:R-:W-:Y:S01]  /*4b70*/  FSEL R155, R214, -INF , P0 ;  /* 0xff800000d69b7808 */ /* 0x000fe20000000000 */
[----:B------:R-:W-:Y:S01]  /*4b80*/  IMAD.MOV.U32 R214, RZ, RZ, R169 ;  /* 0x000000ffffd67224 */ /* 0x000fe200078e00a9 */
[----:B------:R-:W-:Y:S02]  /*4b90*/  FMNMX.FTZ R5, R68, R5, !PT ;  /* 0x0000000544057209 */ /* 0x000fe40007810000 */
[----:B------:R-:W-:Y:S02]  /*4ba0*/  FSEL R113, R217, -INF , P1 ;  /* 0xff800000d9717808 */ /* 0x000fe40000800000 */
[----:B------:R-:W-:Y:S02]  /*4bb0*/  FMNMX.FTZ R2, R114, R2, !PT ;  /* 0x0000000272027209 */ /* 0x000fe40007810000 */
[----:B------:R-:W-:Y:S01]  /*4bc0*/  FSEL R154, R215, -INF , P3 ;  /* 0xff800000d79a7808 */ /* 0x000fe20001800000 */
[----:B------:R-:W-:Y:S01]  /*4bd0*/  IMAD.MOV.U32 R215, RZ, RZ, R166 ;  /* 0x000000ffffd77224 */ /* 0x000fe200078e00a6 */
[----:B------:R-:W-:-:S02]  /*4be0*/  ISETP.GT.AND P1, PT, R0, 0x48, PT ;  /* 0x000000480000780c */ /* 0x000fc40003f24270 */
[----:B------:R-:W-:Y:S02]  /*4bf0*/  FMNMX.FTZ R5, R155, R5, !PT ;  /* 0x000000059b057209 */ /* 0x000fe40007810000 */
[----:B------:R-:W-:Y:S02]  /*4c00*/  FMNMX.FTZ R2, R113, R2, !PT ;  /* 0x0000000271027209 */ /* 0x000fe40007810000 */
[----:B------:R-:W-:Y:S02]  /*4c10*/  ISETP.GT.AND P0, PT, R0, 0x49, PT ;  /* 0x000000490000780c */ /* 0x000fe40003f04270 */
[----:B------:R-:W-:Y:S01]  /*4c20*/  FSEL R149, R210, -INF , P1 ;  /* 0xff800000d2957808 */ /* 0x000fe20000800000 */
[----:B------:R-:W1:Y:S01]  /*4c30*/  SHFL.BFLY PT, R6, R2, 0x2, 0x1f ;  /* 0x0c401f0002067f89 */ /* 0x000e6200000e0000 */
[----:B------:R-:W-:Y:S01]  /*4c40*/  FMNMX.FTZ R5, R154, R5, !PT ;  /* 0x000000059a057209 */ /* 0x000fe20007810000 */
[----:B------:R-:W-:Y:S01]  /*4c50*/  IMAD.MOV.U32 R210, RZ, RZ, R31 ;  /* 0x000000ffffd27224 */ /* 0x000fe200078e001f */
[----:B------:R-:W-:Y:S01]  /*4c60*/  FSEL R148, R211, -INF , P0 ;  /* 0xff800000d3947808 */ /* 0x000fe20000000000 */
[----:B------:R-:W-:Y:S01]  /*4c70*/  IMAD.MOV.U32 R211, RZ, RZ, R30 ;  /* 0x000000ffffd37224 */ /* 0x000fe200078e001e */
[----:B------:R-:W-:-:S02]  /*4c80*/  ISETP.GT.AND P1, PT, R0, 0x50, PT ;  /* 0x000000500000780c */ /* 0x000fc40003f24270 */
[----:B------:R-:W-:Y:S02]  /*4c90*/  FMNMX.FTZ R5, R149, R5, !PT ;  /* 0x0000000595057209 */ /* 0x000fe40007810000 */
[----:B------:R-:W-:Y:S02]  /*4ca0*/  ISETP.GT.AND P0, PT, R0, 0x51, PT ;  /* 0x000000510000780c */ /* 0x000fe40003f04270 */
[----:B------:R-:W-:Y:S02]  /*4cb0*/  FSEL R147, R158, -INF , P1 ;  /* 0xff8000009e937808 */ /* 0x000fe40000800000 */
[----:B------:R-:W-:Y:S02]  /*4cc0*/  FMNMX.FTZ R5, R148, R5, !PT ;  /* 0x0000000594057209 */ /* 0x000fe40007810000 */
[----:B------:R-:W-:Y:S02]  /*4cd0*/  FSEL R153, R159, -INF , P0 ;  /* 0xff8000009f997808 */ /* 0x000fe40000000000 */
        /* <DEDUP_REMOVED lines=11> */
[----:B------:R-:W-:Y:S02]  /*4d90*/  ISETP.GT.AND P1, PT, R0, 0x68, PT ;  /* 0x000000680000780c */ /* 0x000fe40003f24270 */
[----:B------:R-:W-:-:S02]  /*4da0*/  FSEL R146, R223, -INF , P0 ;  /* 0xff800000df927808 */ /* 0x000fc40000000000 */
[----:B------:R-:W-:Y:S02]  /*4db0*/  FMNMX.FTZ R5, R150, R5, !PT ;  /* 0x0000000596057209 */ /* 0x000fe40007810000 */
[----:B-1----:R-:W-:Y:S02]  /*4dc0*/  FMNMX.FTZ R2, R2, R6, !PT ;  /* 0x0000000602027209 */ /* 0x002fe40007810000 */
[----:B------:R-:W-:Y:S02]  /*4dd0*/  ISETP.GT.AND P0, PT, R0, 0x69, PT ;  /* 0x000000690000780c */ /* 0x000fe40003f04270 */
[----:B------:R-:W-:Y:S01]  /*4de0*/  FSEL R145, R218, -INF , P1 ;  /* 0xff800000da917808 */ /* 0x000fe20000800000 */
[----:B------:R-:W1:Y:S01]  /*4df0*/  SHFL.BFLY PT, R6, R2, 0x1, 0x1f ;  /* 0x0c201f0002067f89 */ /* 0x000e6200000e0000 */
[----:B------:R-:W-:Y:S02]  /*4e00*/  FMNMX.FTZ R0, R146, R5, !PT ;  /* 0x0000000592007209 */ /* 0x000fe40007810000 */
[----:B------:R-:W-:-:S02]  /*4e10*/  FSEL R144, R219, -INF , P0 ;  /* 0xff800000db907808 */ /* 0x000fc40000000000 */
[----:B------:R-:W-:-:S04]  /*4e20*/  FMNMX.FTZ R0, R145, R0, !PT ;  /* 0x0000000091007209 */ /* 0x000fc80007810000 */
[----:B------:R-:W-:-:S05]  /*4e30*/  FMNMX.FTZ R0, R144, R0, !PT ;  /* 0x0000000090007209 */ /* 0x000fca0007810000 */
[----:B------:R-:W2:Y:S01]  /*4e40*/  SHFL.BFLY PT, R5, R0, 0x2, 0x1f ;  /* 0x0c401f0000057f89 */ /* 0x000ea200000e0000 */
[----:B-1----:R-:W-:-:S04]  /*4e50*/  FMNMX.FTZ R137, R2, R6, !PT ;  /* 0x0000000602897209 */ /* 0x002fc80007810000 */
[C---:B------:R-:W-:Y:S01]  /*4e60*/  FSETP.NEU.FTZ.AND P0, PT, R137.reuse, -INF , PT ;  /* 0xff8000008900780b */ /* 0x040fe20003f1d000 */
[----:B------:R-:W-:-:S05]  /*4e70*/  FMUL.FTZ R2, R137, c[0x0][0x2d0] ;  /* 0x0000b40089027a20 */ /* 0x000fca0000410000 */
[----:B------:R-:W-:Y:S02]  /*4e80*/  FSEL R2, R2, RZ, P0 ;  /* 0x000000ff02027208 */ /* 0x000fe40000000000 */
[----:B--2---:R-:W-:-:S03]  /*4e90*/  FMNMX.FTZ R0, R0, R5, !PT ;  /* 0x0000000500007209 */ /* 0x004fc60007810000 */
[--C-:B------:R-:W-:Y:S02]  /*4ea0*/  FFMA.FTZ R5, R7, c[0x0][0x2d0], -R2.reuse ;  /* 0x0000b40007057a23 */ /* 0x100fe40000010802 */
[----:B------:R-:W1:Y:S02]  /*4eb0*/  SHFL.BFLY PT, R6, R0, 0x1, 0x1f ;  /* 0x0c201f0000067f89 */ /* 0x000e6400000e0000 */
[----:B------:R2:W-:Y:S02]  /*4ec0*/  MUFU.EX2 R157, R5 ;  /* 0x00000005009d7308 */ /* 0x0005e40000000800 */
[----:B--2---:R-:W-:-:S06]  /*4ed0*/  FFMA.FTZ R5, R8, c[0x0][0x2d0], -R2 ;  /* 0x0000b40008057a23 */ /* 0x004fcc0000010802 */
[----:B------:R2:W3:Y:S01]  /*4ee0*/  MUFU.EX2 R156, R5 ;  /* 0x00000005009c7308 */ /* 0x0004e20000000800 */
[----:B-1----:R-:W-:-:S04]  /*4ef0*/  FMNMX.FTZ R136, R0, R6, !PT ;  /* 0x0000000600887209 */ /* 0x002fc80007810000 */
[C---:B------:R-:W-:Y:S01]  /*4f00*/  FSETP.NEU.FTZ.AND P0, PT, R136.reuse, -INF , PT ;  /* 0xff8000008800780b */ /* 0x040fe20003f1d000 */
[----:B------:R-:W-:-:S05]  /*4f10*/  FMUL.FTZ R0, R136, c[0x0][0x2d0] ;  /* 0x0000b40088007a20 */ /* 0x000fca0000410000 */
[----:B------:R-:W-:Y:S01]  /*4f20*/  FSEL R0, R0, RZ, P0 ;  /* 0x000000ff00007208 */ /* 0x000fe20000000000 */
[----:B--2---:R-:W-:-:S04]  /*4f30*/  FFMA.FTZ R5, R9, c[0x0][0x2d0], -R2 ;  /* 0x0000b40009057a23 */ /* 0x004fc80000010802 */
[----:B------:R1:W-:Y:S02]  /*4f40*/  MUFU.EX2 R169, R5 ;  /* 0x0000000500a97308 */ /* 0x0003e40000000800 */
[----:B-1----:R-:W-:-:S06]  /*4f50*/  FFMA.FTZ R5, R10, c[0x0][0x2d0], -R2 ;  /* 0x0000b4000a057a23 */ /* 0x002fcc0000010802 */
[----:B------:R1:W-:Y:S02]  /*4f60*/  MUFU.EX2 R170, R5 ;  /* 0x0000000500aa7308 */ /* 0x0003e40000000800 */
[----:B-1----:R-:W-:-:S06]  /*4f70*/  FFMA.FTZ R5, R11, c[0x0][0x2d0], -R2 ;  /* 0x0000b4000b057a23 */ /* 0x002fcc0000010802 */
[----:B------:R1:W-:Y:S02]  /*4f80*/  MUFU.EX2 R219, R5 ;  /* 0x0000000500db7308 */ /* 0x0003e40000000800 */
[----:B-1----:R-:W-:Y:S01]  /*4f90*/  FFMA.FTZ R5, R12, c[0x0][0x2d0], -R2 ;  /* 0x0000b4000c057a23 */ /* 0x002fe20000010802 */
[----:B---3--:R-:W-:-:S05]  /*4fa0*/  F2FP.PACK_AB R12, R156, R157 ;  /* 0x0000009d9c0c723e */ /* 0x008fca00000000ff */
[----:B------:R1:W2:Y:S02]  /*4fb0*/  MUFU.EX2 R218, R5 ;  /* 0x0000000500da7308 */ /* 0x0002a40000000800 */
[----:B-1----:R-:W-:Y:S01]  /*4fc0*/  FFMA.FTZ R5, R13, c[0x0][0x2d0], -R2 ;  /* 0x0000b4000d057a23 */ /* 0x002fe20000010802 */
[----:B--2---:R-:W-:-:S05]  /*4fd0*/  F2FP.PACK_AB R8, R218, R219 ;  /* 0x000000dbda08723e */ /* 0x004fca00000000ff */
[----:B------:R1:W-:Y:S02]  /*4fe0*/  MUFU.EX2 R198, R5 ;  /* 0x0000000500c67308 */ /* 0x0003e40000000800 */
[----:B-1----:R-:W-:Y:S01]  /*4ff0*/  FFMA.FTZ R5, R14, c[0x0][0x2d0], -R2 ;  /* 0x0000b4000e057a23 */ /* 0x002fe20000010802 */
[----:B------:R-:W-:-:S05]  /*5000*/  F2FP.PACK_AB R14, R170, R169 ;  /* 0x000000a9aa0e723e */ /* 0x000fca00000000ff */
        /* <DEDUP_REMOVED lines=17> */
[----:B------:R1:W2:Y:S02]  /*5120*/  MUFU.EX2 R225, R5 ;  /* 0x0000000500e17308 */ /* 0x0002a40000000800 */
[----:B-1----:R-:W-:Y:S01]  /*5130*/  FFMA.FTZ R5, R21, c[0x0][0x2d0], -R0 ;  /* 0x0000b40015057a23 */ /* 0x002fe20000010800 */
[----:B--2---:R-:W-:-:S05]  /*5140*/  F2FP.PACK_AB R9, R225, R217 ;  /* 0x000000d9e109723e */ /* 0x004fca00000000ff */
[----:B------:R1:W-:Y:S02]  /*5150*/  MUFU.EX2 R226, R5 ;  /* 0x0000000500e27308 */ /* 0x0003e40000000800 */
[----:B-1----:R-:W-:Y:S02]  /*5160*/  FFMA.FTZ R5, R22, c[0x0][0x2d0], -R0 ;  /* 0x0000b40016057a23 */ /* 0x002fe40000010800 */
[----:B------:R-:W-:Y:S04]  /*5170*/  HMMA.16816.F32 R20, R12, R52, RZ ;  /* 0x000000340c14723c */ /* 0x000fe800000018ff */
[----:B------:R1:W2:Y:S02]  /*5180*/  MUFU.EX2 R199, R5 ;  /* 0x0000000500c77308 */ /* 0x0002a40000000800 */
[----:B-1----:R-:W-:Y:S01]  /*5190*/  FFMA.FTZ R5, R40, c[0x0][0x2d0], -R2 ;  /* 0x0000b40028057a23 */ /* 0x002fe20000010802 */
[----:B--2---:R-:W-:-:S05]  /*51a0*/  F2FP.PACK_AB R11, R199, R226 ;  /* 0x000000e2c70b723e */ /* 0x004fca00000000ff */
[----:B------:R1:W-:Y:S02]  /*51b0*/  MUFU.EX2 R223, R5 ;  /* 0x0000000500df7308 */ /* 0x0003e40000000800 */
[----:B------:R-:W-:Y:S07]  /*51c0*/  HMMA.16816.F32 R88, R8, R76, R16 ;  /* 0x0000004c0858723c */ /* 0x000fee0000001810 */
[----:B------:R-:W-:Y:S01]  /*51d0*/  IMAD.MOV.U32 R77, RZ, RZ, R28 ;  /* 0x000000ffff4d7224 */ /* 0x000fe200078e001c */
[----:B------:R-:W-:Y:S01]  /*51e0*/  HMMA.16816.F32 R16, R12, R80, RZ ;  /* 0x000000500c10723c */ /* 0x000fe200000018ff */
[----:B-1----:R-:W-:-:S04]  /*51f0*/  FFMA.FTZ R5, R41, c[0x0][0x2d0], -R2 ;  /* 0x0000b40029057a23 */ /* 0x002fc80000010802 */
[----:B------:R1:W2:Y:S03]  /*5200*/  MUFU.EX2 R224, R5 ;  /* 0x0000000500e07308 */ /* 0x0002a60000000800 */
[----:B------:R-:W-:Y:S08]  /*5210*/  HMMA.16816.F32 R28, R12, R50, RZ ;  /* 0x000000320c1c723c */ /* 0x000ff000000018ff */
[----:B------:R-:W-:Y:S01]  /*5220*/  HMMA.16816.F32 R44, R8, R56, R24 ;  /* 0x00000038082c723c */ /* 0x000fe20000001818 */
[----:B-1----:R-:W-:-:S07]  /*5230*/  FFMA.FTZ R5, R43, c[0x0][0x2d0], -R2 ;  /* 0x0000b4002b057a23 */ /* 0x002fce0000010802 */
[C---:B------:R-:W-:Y:S01]  /*5240*/  HMMA.16816.F32 R92, R8.reuse, R84, R16 ;  /* 0x00000054085c723c */ /* 0x040fe20000001810 */
[----:B------:R-:W1:Y:S01]  /*5250*/  LDSM.16.MT88.4 R16, [R229+0x1000] ;  /* 0x00100000e510783b */ /* 0x000e620000004200 */
[----:B------:R3:W-:Y:S06]  /*5260*/  MUFU.EX2 R195, R5 ;  /* 0x0000000500c37308 */ /* 0x0007ec0000000800 */
[----:B------:R-:W-:Y:S08]  /*5270*/  HMMA.16816.F32 R64, R8, R72, R20 ;  /* 0x000000480840723c */ /* 0x000ff00000001814 */
[----:B------:R-:W-:Y:S01]  /*5280*/  HMMA.16816.F32 R24, R12, R54, RZ ;  /* 0x000000360c18723c */ /* 0x000fe200000018ff */
[----:B---3--:R-:W-:-:S04]  /*5290*/  FFMA.FTZ R5, R42, c[0x0][0x2d0], -R2 ;  /* 0x0000b4002a057a23 */ /* 0x008fc80000010802 */
[----:B------:R3:W4:Y:S03]  /*52a0*/  MUFU.EX2 R194, R5 ;  /* 0x0000000500c27308 */ /* 0x0007260000000800 */
[C---:B------:R-:W-:Y:S08]  /*52b0*/  HMMA.16816.F32 R20, R12.reuse, R62, RZ ;  /* 0x0000003e0c14723c */ /* 0x040ff000000018ff */
[----:B------:R-:W-:Y:S01]  /*52c0*/  HMMA.16816.F32 R12, R12, R82, RZ ;  /* 0x000000520c0c723c */ /* 0x000fe200000018ff */
[----:B---3--:R-:W-:-:S07]  /*52d0*/  FFMA.FTZ R5, R39, c[0x0][0x2d0], -R0 ;  /* 0x0000b40027057a23 */ /* 0x008fce0000010800 */
[C---:B------:R-:W-:Y:S01]  /*52e0*/  HMMA.16816.F32 R32, R8.reuse, R58, R28 ;  /* 0x0000003a0820723c */ /* 0x040fe2000000181c */
[----:B------:R3:W-:Y:S07]  /*52f0*/  MUFU.EX2 R222, R5 ;  /* 0x0000000500de7308 */ /* 0x0007ee0000000800 */
[C---:B------:R-:W-:Y:S01]  /*5300*/  HMMA.16816.F32 R60, R8.reuse, R74, R24 ;  /* 0x0000004a083c723c */ /* 0x040fe20000001818 */
[----:B------:R-:W1:Y:S07]  /*5310*/  LDSM.16.MT88.4 R24, [R233+0x1000] ;  /* 0x00100000e918783b */ /* 0x000e6e0000004200 */
[----:B------:R-:W-:Y:S01]  /*5320*/  HMMA.16816.F32 R56, R8, R78, R20 ;  /* 0x0000004e0838723c */ /* 0x000fe20000001814 */
[----:B------:R-:W1:Y:S01]  /*5330*/  LDSM.16.MT88.4 R20, [R230+0x1000] ;  /* 0x00100000e614783b */ /* 0x000e620000004200 */
[----:B---3--:R-:W-:-:S04]  /*5340*/  FFMA.FTZ R5, R38, c[0x0][0x2d0], -R0 ;  /* 0x0000b40026057a23 */ /* 0x008fc80000010800 */
[----:B------:R3:W3:Y:S02]  /*5350*/  MUFU.EX2 R191, R5 ;  /* 0x0000000500bf7308 */ /* 0x0006e40000000800 */
[----:B------:R-:W-:Y:S07]  /*5360*/  HMMA.16816.F32 R28, R8, R86, R12 ;  /* 0x00000056081c723c */ /* 0x000fee000000180c */
[----:B--2---:R-:W-:Y:S02]  /*5370*/  F2FP.PACK_AB R12, R224, R223 ;  /* 0x000000dfe00c723e */ /* 0x004fe400000000ff */
[----:B----4-:R-:W-:Y:S01]  /*5380*/  F2FP.PACK_AB R14, R194, R195 ;  /* 0x000000c3c20e723e */ /* 0x010fe200000000ff */
[----:B---3--:R-:W-:Y:S01]  /*5390*/  FFMA.FTZ R5, R37, c[0x0][0x2d0], -R0 ;  /* 0x0000b40025057a23 */ /* 0x008fe20000010800 */
[----:B------:R-:W-:-:S03]  /*53a0*/  F2FP.PACK_AB R13, R191, R222 ;  /* 0x000000debf0d723e */ /* 0x000fc600000000ff */
[----:B------:R2:W-:Y:S02]  /*53b0*/  MUFU.EX2 R6, R5 ;  /* 0x0000000500067308 */ /* 0x0005e40000000800 */
[----:B--2---:R-:W-:-:S06]  /*53c0*/  FFMA.FTZ R5, R36, c[0x0][0x2d0], -R0 ;  /* 0x0000b40024057a23 */ /* 0x004fcc0000010800 */
[----:B------:R2:W3:Y:S02]  /*53d0*/  MUFU.EX2 R201, R5 ;  /* 0x0000000500c97308 */ /* 0x0004e40000000800 */
[----:B--2---:R-:W-:Y:S01]  /*53e0*/  FFMA.FTZ R5, R99, c[0x0][0x2d0], -R4 ;  /* 0x0000b40063057a23 */ /* 0x004fe20000010804 */
[----:B---3--:R-:W-:-:S05]  /*53f0*/  F2FP.PACK_AB R15, R201, R6 ;  /* 0x00000006c90f723e */ /* 0x008fca00000000ff */
[----:B------:R2:W-:Y:S02]  /*5400*/  MUFU.EX2 R221, R5 ;  /* 0x0000000500dd7308 */ /* 0x0005e40000000800 */
[C---:B-1----:R-:W-:Y:S08]  /*5410*/  HMMA.16816.F32 R44, R12.reuse, R16, R44 ;  /* 0x000000100c2c723c */ /* 0x042ff0000000182c */
[----:B------:R-:W-:Y:S01]  /*5420*/  HMMA.16816.F32 R40, R12, R18, R32 ;  /* 0x000000120c28723c */ /* 0x000fe20000001820 */
[----:B--2---:R-:W-:-:S04]  /*5430*/  FFMA.FTZ R5, R98, c[0x0][0x2d0], -R4 ;  /* 0x0000b40062057a23 */ /* 0x004fc80000010804 */
[----:B------:R1:W2:Y:S03]  /*5440*/  MUFU.EX2 R7, R5 ;  /* 0x0000000500077308 */ /* 0x0002a60000000800 */
[C---:B------:R-:W-:Y:S08]  /*5450*/  HMMA.16816.F32 R36, R12.reuse, R24, R64 ;  /* 0x000000180c24723c */ /* 0x040ff00000001840 */
[----:B------:R-:W-:Y:S01]  /*5460*/  HMMA.16816.F32 R88, R12, R20, R88 ;  /* 0x000000140c58723c */ /* 0x000fe20000001858 */
[----:B-1----:R-:W-:Y:S01]  /*5470*/  FFMA.FTZ R5, R97, c[0x0][0x2d0], -R4 ;  /* 0x0000b40061057a23 */ /* 0x002fe20000010804 */
[----:B--2---:R-:W-:-:S03]  /*5480*/  F2FP.PACK_AB R8, R7, R221 ;  /* 0x000000dd0708723e */ /* 0x004fc600000000ff */
[----:B------:R1:W-:Y:S02]  /*5490*/  MUFU.EX2 R196, R5 ;  /* 0x0000000500c47308 */ /* 0x0003e40000000800 */
[----:B-1----:R-:W-:Y:S02]  /*54a0*/  FFMA.FTZ R5, R96, c[0x0][0x2d0], -R4 ;  /* 0x0000b40060057a23 */ /* 0x002fe40000010804 */
[----:B------:R-:W-:Y:S04]  /*54b0*/  HMMA.16816.F32 R96, R12, R26, R60 ;  /* 0x0000001a0c60723c */ /* 0x000fe8000000183c */
        /* <DEDUP_REMOVED lines=10> */
[----:B------:R-:W1:Y:S02]  /*5560*/  MUFU.EX2 R251, R5 ;  /* 0x0000000500fb7308 */ /* 0x000e640000000800 */
[----:B-1----:R-:W-:Y:S01]  /*5570*/  F2FP.PACK_AB R11, R251, R249 ;  /* 0x000000f9fb0b723e */ /* 0x002fe200000000ff */
[----:B------:R-:W-:-:S06]  /*5580*/  FFMA.FTZ R5, R109, c[0x0][0x2d0], -R2 ;  /* 0x0000b4006d057a23 */ /* 0x000fcc0000010802 */
[C---:B------:R-:W-:Y:S08]  /*5590*/  HMMA.16816.F32 R48, R8.reuse, R16, R120 ;  /* 0x000000100830723c */ /* 0x040ff00000001878 */
[C---:B------:R-:W-:Y:S01]  /*55a0*/  HMMA.16816.F32 R52, R8.reuse, R18, R116 ;  /* 0x000000120834723c */ /* 0x040fe20000001874 */
[----:B------:R-:W1:Y:S07]  /*55b0*/  LDSM.16.MT88.4 R16, [R232+0x1000] ;  /* 0x00100000e810783b */ /* 0x000e6e0000004200 */
[C---:B------:R-:W-:Y:S07]  /*55c0*/  HMMA.16816.F32 R84, R8.reuse, R22, R172 ;  /* 0x000000160854723c */ /* 0x040fee00000018ac */
[----:B------:R-:W-:Y:S01]  /*55d0*/  IMAD.MOV.U32 R172, RZ, RZ, R214 ;  /* 0x000000ffffac7224 */ /* 0x000fe200078e00d6 */
[----:B------:R-:W-:Y:S01]  /*55e0*/  HMMA.16816.F32 R80, R8, R20, R184 ;  /* 0x000000140850723c */ /* 0x000fe200000018b8 */
[----:B------:R-:W-:-:S02]  /*55f0*/  IMAD.MOV.U32 R173, RZ, RZ, R215 ;  /* 0x000000ffffad7224 */ /* 0x000fc400078e00d7 */
[----:B------:R-:W-:Y:S02]  /*5600*/  IMAD.MOV.U32 R174, RZ, RZ, R210 ;  /* 0x000000ffffae7224 */ /* 0x000fe400078e00d2 */
[----:B------:R-:W-:Y:S02]  /*5610*/  IMAD.MOV.U32 R175, RZ, RZ, R211 ;  /* 0x000000ffffaf7224 */ /* 0x000fe400078e00d3 */
[----:B------:R-:W-:Y:S01]  /*5620*/  IMAD.MOV.U32 R184, RZ, RZ, R216 ;  /* 0x000000ffffb87224 */ /* 0x000fe200078e00d8 */
[----:B------:R-:W-:Y:S01]  /*5630*/  HMMA.16816.F32 R72, R8, R26, R176 ;  /* 0x0000001a0848723c */ /* 0x000fe200000018b0 */
[----:B------:R-:W-:Y:S02]  /*5640*/  IMAD.MOV.U32 R186, RZ, RZ, R198 ;  /* 0x000000ffffba7224 */ /* 0x000fe400078e00c6 */
[----:B------:R-:W-:Y:S02]  /*5650*/  IMAD.MOV.U32 R198, RZ, RZ, R208 ;  /* 0x000000ffffc67224 */ /* 0x000fe400078e00d0 */
[----:B------:R-:W-:-:S02]  /*5660*/  IMAD.MOV.U32 R185, RZ, RZ, R190 ;  /* 0x000000ffffb97224 */ /* 0x000fc400078e00be */
[----:B------:R-:W-:Y:S01]  /*5670*/  IMAD.MOV.U32 R177, RZ, RZ, R212 ;  /* 0x000000ffffb17224 */ /* 0x000fe200078e00d4 */
[----:B------:R-:W-:Y:S01]  /*5680*/  HMMA.16816.F32 R32, R8, R24, R128 ;  /* 0x000000180820723c */ /* 0x000fe20000001880 */
[----:B------:R-:W-:Y:S01]  /*5690*/  IMAD.MOV.U32 R179, RZ, RZ, R206 ;  /* 0x000000ffffb37224 */ /* 0x000fe200078e00ce */
[----:B------:R-:W-:Y:S01]  /*56a0*/  LDSM.16.MT88.4 R24, [R233+0x1800] ;  /* 0x00180000e918783b */ /* 0x000fe20000004200 */
[----:B------:R-:W-:Y:S02]  /*56b0*/  IMAD.MOV.U32 R178, RZ, RZ, R207 ;  /* 0x000000ffffb27224 */ /* 0x000fe400078e00cf */
[----:B------:R-:W-:Y:S02]  /*56c0*/  IMAD.MOV.U32 R187, RZ, RZ, R101 ;  /* 0x000000ffffbb7224 */ /* 0x000fe400078e0065 */
[----:B------:R-:W-:Y:S01]  /*56d0*/  IMAD.MOV.U32 R190, RZ, RZ, R100 ;  /* 0x000000ffffbe7224 */ /* 0x000fe200078e0064 */
[----:B-1----:R-:W-:Y:S01]  /*56e0*/  HMMA.16816.F32 R64, R12, R16, R92 ;  /* 0x000000100c40723c */ /* 0x002fe2000000185c */
[----:B------:R-:W-:-:S06]  /*56f0*/  IMAD.MOV.U32 R176, RZ, RZ, R77 ;  /* 0x000000ffffb07224 */ /* 0x000fcc00078e004d */
[----:B------:R-:W-:Y:S01]  /*5700*/  IMAD.MOV.U32 R94, RZ, RZ, R213 ;  /* 0x000000ffff5e7224 */ /* 0x000fe200078e00d5 */
[C---:B------:R-:W-:Y:S01]  /*5710*/  HMMA.16816.F32 R104, R8.reuse, R16, R180 ;  /* 0x000000100868723c */ /* 0x040fe200000018b4 */
[----:B------:R1:W-:Y:S01]  /*5720*/  MUFU.EX2 R213, R5 ;  /* 0x0000000500d57308 */ /* 0x0003e20000000800 */
[----:B------:R-:W-:Y:S02]  /*5730*/  IMAD.MOV.U32 R95, RZ, RZ, R203 ;  /* 0x000000ffff5f7224 */ /* 0x000fe400078e00cb */
[----:B------:R-:W-:Y:S02]  /*5740*/  IMAD.MOV.U32 R93, RZ, RZ, R204 ;  /* 0x000000ffff5d7224 */ /* 0x000fe400078e00cc */
[----:B------:R-:W-:Y:S02]  /*5750*/  IMAD.MOV.U32 R92, RZ, RZ, R172 ;  /* 0x000000ffff5c7224 */ /* 0x000fe400078e00ac */
[----:B------:R-:W-:Y:S01]  /*5760*/  IMAD.MOV.U32 R183, RZ, RZ, R209 ;  /* 0x000000ffffb77224 */ /* 0x000fe200078e00d1 */
[----:B------:R-:W-:Y:S01]  /*5770*/  HMMA.16816.F32 R100, R8, R18, R124 ;  /* 0x000000120864723c */ /* 0x000fe2000000187c */
[----:B------:R-:W-:-:S02]  /*5780*/  IMAD.MOV.U32 R180, RZ, RZ, R205 ;  /* 0x000000ffffb47224 */ /* 0x000fc400078e00cd */
[----:B------:R-:W-:Y:S02]  /*5790*/  IMAD.MOV.U32 R181, RZ, RZ, R201 ;  /* 0x000000ffffb57224 */ /* 0x000fe400078e00c9 */
[----:B------:R-:W-:Y:S02]  /*57a0*/  IMAD.MOV.U32 R182, RZ, RZ, R202 ;  /* 0x000000ffffb67224 */ /* 0x000fe400078e00ca */
[----:B------:R-:W-:Y:S01]  /*57b0*/  IMAD.MOV.U32 R172, RZ, RZ, R176 ;  /* 0x000000ffffac7224 */ /* 0x000fe200078e00b0 */
[----:B------:R-:W-:Y:S01]  /*57c0*/  HMMA.16816.F32 R28, R12, R18, R28 ;  /* 0x000000120c1c723c */ /* 0x000fe2000000181c */
[----:B-1----:R-:W-:Y:S01]  /*57d0*/  FFMA.FTZ R5, R112, c[0x0][0x2d0], -R2 ;  /* 0x0000b40070057a23 */ /* 0x002fe20000010802 */
[----:B------:R-:W1:Y:S01]  /*57e0*/  LDSM.16.MT88.4 R16, [R229+0x1800] ;  /* 0x00180000e510783b */ /* 0x000e620000004200 */
[----:B------:R-:W-:Y:S02]  /*57f0*/  IMAD.MOV.U32 R112, RZ, RZ, R95 ;  /* 0x000000ffff707224 */ /* 0x000fe400078e005f */
[----:B------:R2:W3:Y:S01]  /*5800*/  MUFU.EX2 R214, R5 ;  /* 0x0000000500d67308 */ /* 0x0004e20000000800 */
[----:B------:R-:W-:-:S02]  /*5810*/  IMAD.MOV.U32 R95, RZ, RZ, R175 ;  /* 0x000000ffff5f7224 */ /* 0x000fc400078e00af */
[----:B------:R-:W-:Y:S01]  /*5820*/  HMMA.16816.F32 R76, R12, R22, R56 ;  /* 0x000000160c4c723c */ /* 0x000fe20000001838 */
[----:B------:R-:W4:Y:S01]  /*5830*/  LDSM.16.MT88.4 R20, [R230+0x1800] ;  /* 0x00180000e614783b */ /* 0x000f220000004200 */
[----:B------:R-:W-:Y:S02]  /*5840*/  IMAD.MOV.U32 R175, RZ, RZ, R195 ;  /* 0x000000ffffaf7224 */ /* 0x000fe400078e00c3 */
[----:B------:R-:W-:Y:S02]  /*5850*/  IMAD.MOV.U32 R176, RZ, RZ, R200 ;  /* 0x000000ffffb07224 */ /* 0x000fe400078e00c8 */
[----:B--2---:R-:W-:Y:S01]  /*5860*/  FFMA.FTZ R5, R111, c[0x0][0x2d0], -R2 ;  /* 0x0000b4006f057a23 */ /* 0x004fe20000010802 */
[----:B---3--:R-:W-:-:S03]  /*5870*/  F2FP.PACK_AB R12, R214, R213 ;  /* 0x000000d5d60c723e */ /* 0x008fc600000000ff */
[----:B------:R2:W-:Y:S02]  /*5880*/  MUFU.EX2 R215, R5 ;  /* 0x0000000500d77308 */ /* 0x0005e40000000800 */
[----:B--2---:R-:W-:-:S06]  /*5890*/  FFMA.FTZ R5, R110, c[0x0][0x2d0], -R2 ;  /* 0x0000b4006e057a23 */ /* 0x004fcc0000010802 */
[----:B------:R2:W3:Y:S02]  /*58a0*/  MUFU.EX2 R216, R5 ;  /* 0x0000000500d87308 */ /* 0x0004e40000000800 */
[----:B--2---:R-:W-:Y:S01]  /*58b0*/  FFMA.FTZ R5, R108, c[0x0][0x2d0], -R0 ;  /* 0x0000b4006c057a23 */ /* 0x004fe20000010800 */
[----:B---3--:R-:W-:-:S05]  /*58c0*/  F2FP.PACK_AB R14, R216, R215 ;  /* 0x000000d7d80e723e */ /* 0x008fca00000000ff */
[----:B------:R2:W-:Y:S02]  /*58d0*/  MUFU.EX2 R209, R5 ;  /* 0x0000000500d17308 */ /* 0x0005e40000000800 */
[----:B--2---:R-:W-:Y:S02]  /*58e0*/  FFMA.FTZ R5, R71, c[0x0][0x2d0], -R0 ;  /* 0x0000b40047057a23 */ /* 0x004fe40000010800 */
[----:B------:R-:W-:-:S04]  /*58f0*/  IMAD.MOV.U32 R71, RZ, RZ, R94 ;  /* 0x000000ffff477224 */ /* 0x000fc800078e005e */
[----:B------:R2:W3:Y:S01]  /*5900*/  MUFU.EX2 R210, R5 ;  /* 0x0000000500d27308 */ /* 0x0004e20000000800 */
[----:B------:R-:W-:Y:S02]  /*5910*/  IMAD.MOV.U32 R94, RZ, RZ, R174 ;  /* 0x000000ffff5e7224 */ /* 0x000fe400078e00ae */
[----:B------:R-:W-:Y:S02]  /*5920*/  IMAD.MOV.U32 R174, RZ, RZ, R197 ;  /* 0x000000ffffae7224 */ /* 0x000fe400078e00c5 */
[----:B--2---:R-:W-:Y:S01]  /*5930*/  FFMA.FTZ R5, R69, c[0x0][0x2d0], -R0 ;  /* 0x0000b40045057a23 */ /* 0x004fe20000010800 */
[----:B---3--:R-:W-:Y:S01]  /*5940*/  F2FP.PACK_AB R13, R210, R209 ;  /* 0x000000d1d20d723e */ /* 0x008fe200000000ff */
[----:B------:R-:W-:Y:S02]  /*5950*/  IMAD.MOV.U32 R69, RZ, RZ, R112 ;  /* 0x000000ffff457224 */ /* 0x000fe400078e0070 */
        /* <DEDUP_REMOVED lines=13> */
[----:B--2---:R-:W-:-:S06]  /*5a30*/  F2FP.PACK_AB R8, R206, R205 ;  /* 0x000000cdce08723e */ /* 0x004fcc00000000ff */
[----:B----4-:R-:W-:Y:S01]  /*5a40*/  HMMA.16816.F32 R108, R12, R20, R88 ;  /* 0x000000140c6c723c */ /* 0x010fe20000001858 */
        /* <DEDUP_REMOVED lines=10> */
[----:B------:R-:W-:-:S04]  /*5af0*/  IMAD.MOV.U32 R165, RZ, RZ, R182 ;  /* 0x000000ffffa57224 */ /* 0x000fc800078e00b6 */
[----:B------:R1:W-:Y:S01]  /*5b00*/  MUFU.EX2 R203, R5 ;  /* 0x0000000500cb7308 */ /* 0x0003e20000000800 */
[----:B------:R-:W-:Y:S02]  /*5b10*/  IMAD.MOV.U32 R182, RZ, RZ, R7 ;  /* 0x000000ffffb67224 */ /* 0x000fe400078e0007 */
[----:B-1----:R-:W-:-:S05]  /*5b20*/  FFMA.FTZ R5, R162, c[0x0][0x2d0], -R3 ;  /* 0x0000b400a2057a23 */ /* 0x002fca0000010803 */
[----:B------:R-:W1:Y:S02]  /*5b30*/  MUFU.EX2 R204, R5 ;  /* 0x0000000500cc7308 */ /* 0x000e640000000800 */
[----:B-1----:R-:W-:Y:S01]  /*5b40*/  F2FP.PACK_AB R11, R204, R203 ;  /* 0x000000cbcc0b723e */ /* 0x002fe200000000ff */
[----:B------:R-:W-:Y:S02]  /*5b50*/  FFMA.FTZ R5, R93, c[0x0][0x2d0], -R4 ;  /* 0x0000b4005d057a23 */ /* 0x000fe40000010804 */
[----:B------:R-:W-:-:S03]  /*5b60*/  IMAD.MOV.U32 R93, RZ, RZ, R173 ;  /* 0x000000ffff5d7224 */ /* 0x000fc600078e00ad */
[----:B------:R1:W-:Y:S01]  /*5b70*/  MUFU.EX2 R195, R5 ;  /* 0x0000000500c37308 */ /* 0x0003e20000000800 */
[----:B------:R-:W-:Y:S01]  /*5b80*/  IMAD.MOV.U32 R173, RZ, RZ, R199 ;  /* 0x000000ffffad7224 */ /* 0x000fe200078e00c7 */
[C---:B------:R-:W-:Y:S01]  /*5b90*/  HMMA.16816.F32 R60, R8.reuse, R16, R48 ;  /* 0x00000010083c723c */ /* 0x040fe20000001830 */
[----:B------:R-:W-:Y:S02]  /*5ba0*/  IMAD.MOV.U32 R112, RZ, RZ, R93 ;  /* 0x000000ffff707224 */ /* 0x000fe400078e005d */
[----:B------:R-:W-:Y:S02]  /*5bb0*/  IMAD.MOV.U32 R93, RZ, RZ, R95 ;  /* 0x000000ffff5d7224 */ /* 0x000fe400078e005f */
[----:B------:R-:W-:Y:S02]  /*5bc0*/  IMAD.MOV.U32 R95, RZ, RZ, R173 ;  /* 0x000000ffff5f7224 */ /* 0x000fe400078e00ad */
[----:B------:R-:W-:Y:S01]  /*5bd0*/  IMAD.MOV.U32 R173, RZ, RZ, R174 ;  /* 0x000000ffffad7224 */ /* 0x000fe200078e00ae */
[----:B------:R-:W-:Y:S01]  /*5be0*/  HMMA.16816.F32 R56, R8, R18, R52 ;  /* 0x000000120838723c */ /* 0x000fe20000001834 */
[----:B------:R-:W2:Y:S01]  /*5bf0*/  LDSM.16.MT88.4 R16, [R232+0x1800] ;  /* 0x00180000e810783b */ /* 0x000ea20000004200 */
[----:B------:R-:W-:-:S02]  /*5c00*/  IMAD.MOV.U32 R174, RZ, RZ, R176 ;  /* 0x000000ffffae7224 */ /* 0x000fc400078e00b0 */
[----:B------:R-:W-:Y:S02]  /*5c10*/  IMAD.MOV.U32 R176, RZ, RZ, R177 ;  /* 0x000000ffffb07224 */ /* 0x000fe400078e00b1 */
[----:B-1----:R-:W-:Y:S02]  /*5c20*/  FFMA.FTZ R5, R252, c[0x0][0x2d0], -R4 ;  /* 0x0000b400fc057a23 */ /* 0x002fe40000010804 */
[C---:B------:R-:W-:Y:S01]  /*5c30*/  HMMA.16816.F32 R48, R8.reuse, R24, R32 ;  /* 0x000000180830723c */ /* 0x040fe20000001820 */
[----:B------:R-:W-:Y:S01]  /*5c40*/  IMAD.MOV.U32 R177, RZ, RZ, R178 ;  /* 0x000000ffffb17224 */ /* 0x000fe200078e00b2 */
[----:B------:R1:W3:Y:S01]  /*5c50*/  MUFU.EX2 R197, R5 ;  /* 0x0000000500c57308 */ /* 0x0002e20000000800 */
[----:B------:R-:W-:Y:S02]  /*5c60*/  IMAD.MOV.U32 R178, RZ, RZ, R180 ;  /* 0x000000ffffb27224 */ /* 0x000fe400078e00b4 */
[----:B------:R-:W-:Y:S02]  /*5c70*/  IMAD.MOV.U32 R180, RZ, RZ, R194 ;  /* 0x000000ffffb47224 */ /* 0x000fe400078e00c2 */
[--C-:B------:R-:W-:Y:S01]  /*5c80*/  FFMA.FTZ R7, R134, c[0x0][0x2d0], -R2.reuse ;  /* 0x0000b40086077a23 */ /* 0x100fe20000010802 */
[----:B------:R-:W-:Y:S01]  /*5c90*/  HMMA.16816.F32 R44, R8, R26, R72 ;  /* 0x0000001a082c723c */ /* 0x000fe20000001848 */
[----:B------:R-:W4:Y:S01]  /*5ca0*/  LDSM.16.MT88.4 R24, [R229+0x2000] ;  /* 0x00200000e518783b */ /* 0x000f220000004200 */
[----:B------:R-:W-:-:S02]  /*5cb0*/  FFMA.FTZ R160, R132, c[0x0][0x2d0], -R2 ;  /* 0x0000b40084a07a23 */ /* 0x000fc40000010802 */
[--C-:B------:R-:W-:Y:S02]  /*5cc0*/  FFMA.FTZ R161, R115, c[0x0][0x2d0], -R2.reuse ;  /* 0x0000b40073a17a23 */ /* 0x100fe40000010802 */
[----:B------:R-:W-:Y:S02]  /*5cd0*/  FFMA.FTZ R162, R114, c[0x0][0x2d0], -R2 ;  /* 0x0000b40072a27a23 */ /* 0x000fe40000010802 */
[C---:B------:R-:W-:Y:S01]  /*5ce0*/  HMMA.16816.F32 R36, R8.reuse, R22, R84 ;  /* 0x000000160824723c */ /* 0x040fe20000001854 */
[----:B------:R-:W-:Y:S02]  /*5cf0*/  IMAD.MOV.U32 R252, RZ, RZ, R178 ;  /* 0x000000fffffc7224 */ /* 0x000fe400078e00b2 */
[----:B-1----:R-:W-:Y:S02]  /*5d00*/  FFMA.FTZ R5, R247, c[0x0][0x2d0], -R4 ;  /* 0x0000b400f7057a23 */ /* 0x002fe40000010804 */
[----:B------:R-:W-:Y:S02]  /*5d10*/  FFMA.FTZ R164, R113, c[0x0][0x2d0], -R2 ;  /* 0x0000b40071a47a23 */ /* 0x000fe40000010802 */
[----:B------:R1:W-:Y:S01]  /*5d20*/  MUFU.EX2 R199, R5 ;  /* 0x0000000500c77308 */ /* 0x0003e20000000800 */
[----:B------:R-:W-:Y:S01]  /*5d30*/  HMMA.16816.F32 R40, R8, R20, R80 ;  /* 0x000000140828723c */ /* 0x000fe20000001850 */
[----:B------:R-:W-:-:S02]  /*5d40*/  IMAD.MOV.U32 R68, RZ, RZ, R188 ;  /* 0x000000ffff447224 */ /* 0x000fc400078e00bc */
[----:B------:R-:W-:-:S05]  /*5d50*/  IMAD.MOV.U32 R163, RZ, RZ, R95 ;  /* 0x000000ffffa37224 */ /* 0x000fca00078e005f */
[----:B--2---:R-:W-:Y:S01]  /*5d60*/  HMMA.16816.F32 R52, R8, R16, R104 ;  /* 0x000000100834723c */ /* 0x004fe20000001868 */
[----:B-1----:R-:W-:-:S07]  /*5d70*/  FFMA.FTZ R5, R227, c[0x0][0x2d0], -R4 ;  /* 0x0000b400e3057a23 */ /* 0x002fce0000010804 */
[----:B------:R-:W-:Y:S01]  /*5d80*/  HMMA.16816.F32 R32, R8, R18, R100 ;  /* 0x000000120820723c */ /* 0x000fe20000001864 */
[----:B------:R-:W-:Y:S01]  /*5d90*/  IMAD.MOV.U32 R227, RZ, RZ, R198 ;  /* 0x000000ffffe37224 */ /* 0x000fe200078e00c6 */
[----:B------:R1:W2:Y:S06]  /*5da0*/  MUFU.EX2 R200, R5 ;  /* 0x0000000500c87308 */ /* 0x0002ac0000000800 */
[C---:B------:R-:W-:Y:S01]  /*5db0*/  HMMA.16816.F32 R104, R12.reuse, R22, R76 ;  /* 0x000000160c68723c */ /* 0x040fe2000000184c */
[----:B------:R-:W2:Y:S07]  /*5dc0*/  LDSM.16.MT88.4 R20, [R233+0x2000] ;  /* 0x00200000e914783b */ /* 0x000eae0000004200 */
[----:B------:R-:W-:Y:S01]  /*5dd0*/  HMMA.16816.F32 R96, R12, R16, R64 ;  /* 0x000000100c60723c */ /* 0x000fe20000001840 */
[----:B-1----:R-:W-:-:S04]  /*5de0*/  FFMA.FTZ R5, R193, c[0x0][0x2d0], -R3 ;  /* 0x0000b400c1057a23 */ /* 0x002fc80000010803 */
[----:B------:R1:W-:Y:S03]  /*5df0*/  MUFU.EX2 R193, R5 ;  /* 0x0000000500c17308 */ /* 0x0003e60000000800 */
[----:B------:R-:W-:Y:S01]  /*5e00*/  HMMA.16816.F32 R84, R12, R18, R28 ;  /* 0x000000120c54723c */ /* 0x000fe2000000181c */
[----:B------:R-:W4:Y:S04]  /*5e10*/  LDSM.16.MT88.4 R16, [R230+0x2000] ;  /* 0x00200000e610783b */ /* 0x000f280000004200 */
[----:B------:R-:W4:Y:S01]  /*5e20*/  LDSM.16.MT88.4 R12, [R232+0x2000] ;  /* 0x00200000e80c783b */ /* 0x000f220000004200 */
[----:B-1----:R-:W-:Y:S02]  /*5e30*/  FFMA.FTZ R5, R71, c[0x0][0x2d0], -R3 ;  /* 0x0000b40047057a23 */ /* 0x002fe40000010803 */
[----:B------:R-:W-:-:S02]  /*5e40*/  IMAD.MOV.U32 R71, RZ, RZ, R92 ;  /* 0x000000ffff477224 */ /* 0x000fc400078e005c */
[----:B------:R-:W-:Y:S01]  /*5e50*/  IMAD.MOV.U32 R92, RZ, RZ, R94 ;  /* 0x000000ffff5c7224 */ /* 0x000fe200078e005e */
[----:B------:R1:W1:Y:S01]  /*5e60*/  MUFU.EX2 R194, R5 ;  /* 0x0000000500c27308 */ /* 0x0002620000000800 */
[----:B------:R-:W-:Y:S02]  /*5e70*/  IMAD.MOV.U32 R94, RZ, RZ, R172 ;  /* 0x000000ffff5e7224 */ /* 0x000fe400078e00ac */
[----:B------:R-:W-:Y:S02]  /*5e80*/  IMAD.MOV.U32 R172, RZ, RZ, R179 ;  /* 0x000000ffffac7224 */ /* 0x000fe400078e00b3 */
[----:B------:R-:W-:Y:S02]  /*5e90*/  IMAD.MOV.U32 R179, RZ, RZ, R181 ;  /* 0x000000ffffb37224 */ /* 0x000fe400078e00b5 */
[----:B------:R-:W-:Y:S01]  /*5ea0*/  IMAD.MOV.U32 R181, RZ, RZ, R196 ;  /* 0x000000ffffb57224 */ /* 0x000fe200078e00c4 */
[----:B---3--:R-:W-:Y:S01]  /*5eb0*/  F2FP.PACK_AB R8, R197, R195 ;  /* 0x000000c3c508723e */ /* 0x008fe200000000ff */
[----:B------:R-:W-:Y:S01]  /*5ec0*/  IMAD.MOV.U32 R168, RZ, RZ, R71 ;  /* 0x000000ffffa87224 */ /* 0x000fe200078e0047 */
[----:B--2---:R-:W-:Y:S01]  /*5ed0*/  F2FP.PACK_AB R10, R200, R199 ;  /* 0x000000c7c80a723e */ /* 0x004fe200000000ff */
[----:B------:R-:W-:-:S02]  /*5ee0*/  IMAD.MOV.U32 R134, RZ, RZ, R189 ;  /* 0x000000ffff867224 */ /* 0x000fc400078e00bd */
[----:B------:R-:W-:Y:S02]  /*5ef0*/  IMAD.MOV.U32 R71, RZ, RZ, R183 ;  /* 0x000000ffff477224 */ /* 0x000fe400078e00b7 */
[----:B------:R-:W-:Y:S02]  /*5f00*/  IMAD.MOV.U32 R29, RZ, RZ, R92 ;  /* 0x000000ffff1d7224 */ /* 0x000fe400078e005c */
[----:B-1----:R-:W-:Y:S01]  /*5f10*/  FFMA.FTZ R5, R250, c[0x0][0x2d0], -R3 ;  /* 0x0000b400fa057a23 */ /* 0x002fe20000010803 */
[----:B------:R-:W-:Y:S01]  /*5f20*/  F2FP.PACK_AB R9, R194, R193 ;  /* 0x000000c1c209723e */ /* 0x000fe200000000ff */
[----:B------:R-:W-:Y:S02]  /*5f30*/  IMAD.MOV.U32 R250, RZ, RZ, R245 ;  /* 0x000000fffffa7224 */ /* 0x000fe400078e00f5 */
[----:B------:R1:W-:Y:S01]  /*5f40*/  MUFU.EX2 R196, R5 ;  /* 0x0000000500c47308 */ /* 0x0003e20000000800 */
[----:B------:R-:W-:Y:S01]  /*5f50*/  IMAD.MOV.U32 R183, RZ, RZ, R6 ;  /* 0x000000ffffb77224 */ /* 0x000fe200078e0006 */
[----:B------:R2:W5:Y:S01]  /*5f60*/  LDL.LU R245, [R1+0xcc] ;  /* 0x0000cc0001f57983 */ /* 0x0005620000300800 */
[----:B------:R-:W-:-:S02]  /*5f70*/  FFMA.FTZ R64, R140, c[0x0][0x2d0], -R2 ;  /* 0x0000b4008c407a23 */ /* 0x000fc40000010802 */
[--C-:B------:R-:W-:Y:S02]  /*5f80*/  FFMA.FTZ R66, R143, c[0x0][0x2d0], -R2.reuse ;  /* 0x0000b4008f427a23 */ /* 0x100fe40000010802 */
[--C-:B------:R-:W-:Y:S02]  /*5f90*/  FFMA.FTZ R67, R142, c[0x0][0x2d0], -R2.reuse ;  /* 0x0000b4008e437a23 */ /* 0x100fe40000010802 */
[--C-:B------:R-:W-:Y:S02]  /*5fa0*/  FFMA.FTZ R28, R138, c[0x0][0x2d0], -R2.reuse ;  /* 0x0000b4008a1c7a23 */ /* 0x100fe40000010802 */
[----:B------:R-:W-:Y:S02]  /*5fb0*/  FFMA.FTZ R65, R139, c[0x0][0x2d0], -R2 ;  /* 0x0000b4008b417a23 */ /* 0x000fe40000010802 */
[----:B------:R-:W-:Y:S02]  /*5fc0*/  IMAD.MOV.U32 R178, RZ, RZ, R179 ;  /* 0x000000ffffb27224 */ /* 0x000fe400078e00b3 */
[----:B------:R-:W-:-:S02]  /*5fd0*/  IMAD.MOV.U32 R132, RZ, RZ, R192 ;  /* 0x000000ffff847224 */ /* 0x000fc400078e00c0 */
[----:B-1----:R-:W-:Y:S02]  /*5fe0*/  FFMA.FTZ R5, R69, c[0x0][0x2d0], -R3 ;  /* 0x0000b40045057a23 */ /* 0x002fe40000010803 */
[----:B------:R-:W-:Y:S02]  /*5ff0*/  FFMA.FTZ R6, R133, c[0x0][0x2d0], -R2 ;  /* 0x0000b40085067a23 */ /* 0x000fe40000010802 */
[----:B------:R-:W1:Y:S01]  /*6000*/  MUFU.EX2 R198, R5 ;  /* 0x0000000500c67308 */ /* 0x000e620000000800 */
[----:B------:R-:W-:Y:S02]  /*6010*/  IMAD.MOV.U32 R179, RZ, RZ, R180 ;  /* 0x000000ffffb37224 */ /* 0x000fe400078e00b4 */
[----:B------:R-:W-:Y:S02]  /*6020*/  IMAD.MOV.U32 R180, RZ, RZ, R181 ;  /* 0x000000ffffb47224 */ /* 0x000fe400078e00b5 */
[----:B------:R-:W-:Y:S02]  /*6030*/  IMAD.MOV.U32 R181, RZ, RZ, R191 ;  /* 0x000000ffffb57224 */ /* 0x000fe400078e00bf */
[----:B------:R-:W-:Y:S01]  /*6040*/  IMAD.MOV.U32 R30, RZ, RZ, R112 ;  /* 0x000000ffff1e7224 */ /* 0x000fe200078e0070 */
[----:B------:R-:W-:Y:S01]  /*6050*/  MUFU.EX2 R139, R28 ;  /* 0x0000001c008b7308 */ /* 0x000fe20000000800 */
[----:B------:R-:W-:-:S02]  /*6060*/  IMAD.MOV.U32 R69, RZ, RZ, R93 ;  /* 0x000000ffff457224 */ /* 0x000fc400078e005d */
[----:B------:R-:W-:Y:S02]  /*6070*/  IMAD.MOV.U32 R167, RZ, RZ, R94 ;  /* 0x000000ffffa77224 */ /* 0x000fe400078e005e */
[----:B------:R-:W-:Y:S01]  /*6080*/  IMAD.MOV.U32 R247, RZ, RZ, R172 ;  /* 0x000000fffff77224 */ /* 0x000fe200078e00ac */
[----:B-1----:R-:W-:Y:S01]  /*6090*/  F2FP.PACK_AB R11, R198, R196 ;  /* 0x000000c4c60b723e */ /* 0x002fe200000000ff */
[----:B------:R-:W-:Y:S02]  /*60a0*/  FFMA.FTZ R5, R141, c[0x0][0x2d0], -R2 ;  /* 0x0000b4008d057a23 */ /* 0x000fe40000010802 */
[----:B------:R-:W-:-:S04]  /*60b0*/  FFMA.FTZ R2, R155, c[0x0][0x2d0], -R0 ;  /* 0x0000b4009b027a23 */ /* 0x000fc80000010800 */
[----:B----4-:R-:W-:Y:S01]  /*60c0*/  HMMA.16816.F32 R140, R8, R24, R60 ;  /* 0x00000018088c723c */ /* 0x010fe2000000183c */
[----:B------:R1:W-:Y:S06]  /*60d0*/  MUFU.EX2 R191, R6 ;  /* 0x0000000600bf7308 */ /* 0x0003ec0000000800 */
[----:B------:R-:W-:Y:S02]  /*60e0*/  IMAD.MOV.U32 R63, RZ, RZ, R134 ;  /* 0x000000ffff3f7224 */ /* 0x000fe400078e0086 */
[----:B------:R-:W-:Y:S02]  /*60f0*/  IMAD.MOV.U32 R134, RZ, RZ, R250 ;  /* 0x000000ffff867224 */ /* 0x000fe400078e00fa */
[----:B------:R-:W-:Y:S01]  /*6100*/  IMAD.MOV.U32 R250, RZ, RZ, R29 ;  /* 0x000000fffffa7224 */ /* 0x000fe200078e001d */
[----:B------:R3:W-:Y:S01]  /*6110*/  MUFU.EX2 R192, R5 ;  /* 0x0000000500c07308 */ /* 0x0007e20000000800 */
[----:B------:R-:W-:-:S02]  /*6120*/  IMAD.MOV.U32 R29, RZ, RZ, R168 ;  /* 0x000000ffff1d7224 */ /* 0x000fc400078e00a8 */
[----:B------:R-:W-:Y:S02]  /*6130*/  IMAD.MOV.U32 R168, RZ, RZ, R184 ;  /* 0x000000ffffa87224 */ /* 0x000fe400078e00b8 */
[----:B-1----:R-:W-:Y:S02]  /*6140*/  FFMA.FTZ R6, R154, c[0x0][0x2d0], -R0 ;  /* 0x0000b4009a067a23 */ /* 0x002fe40000010800 */
[----:B------:R-:W-:Y:S01]  /*6150*/  IMAD.MOV.U32 R184, RZ, RZ, R185 ;  /* 0x000000ffffb87224 */ /* 0x000fe200078e00b9 */
[----:B------:R1:W-:Y:S01]  /*6160*/  MUFU.EX2 R133, R2 ;  /* 0x0000000200857308 */ /* 0x0003e20000000800 */
[----:B------:R-:W-:Y:S02]  /*6170*/  IMAD.MOV.U32 R185, RZ, RZ, R186 ;  /* 0x000000ffffb97224 */ /* 0x000fe400078e00ba */
[----:B------:R-:W-:Y:S02]  /*6180*/  IMAD.MOV.U32 R186, RZ, RZ, R187 ;  /* 0x000000ffffba7224 */ /* 0x000fe400078e00bb */
[----:B------:R-:W-:-:S02]  /*6190*/  IMAD.MOV.U32 R187, RZ, RZ, R190 ;  /* 0x000000ffffbb7224 */ /* 0x000fc400078e00be */
[--C-:B---3--:R-:W-:Y:S01]  /*61a0*/  FFMA.FTZ R5, R149, c[0x0][0x2d0], -R0.reuse ;  /* 0x0000b40095057a23 */ /* 0x108fe20000010800 */
[----:B------:R-:W-:Y:S01]  /*61b0*/  MUFU.EX2 R189, R7 ;  /* 0x0000000700bd7308 */ /* 0x000fe20000000800 */
[----:B------:R-:W-:Y:S01]  /*61c0*/  HMMA.16816.F32 R112, R8, R26, R56 ;  /* 0x0000001a0870723c */ /* 0x000fe20000001838 */
[----:B-1----:R-:W-:-:S06]  /*61d0*/  FFMA.FTZ R2, R148, c[0x0][0x2d0], -R0 ;  /* 0x0000b40094027a23 */ /* 0x002fcc0000010800 */
[----:B------:R-:W1:Y:S01]  /*61e0*/  MUFU.EX2 R138, R6 ;  /* 0x00000006008a7308 */ /* 0x000e620000000800 */
[C---:B------:R-:W-:Y:S07]  /*61f0*/  HMMA.16816.F32 R100, R8.reuse, R20, R48 ;  /* 0x000000140864723c */ /* 0x040fee0000001830 */
[----:B------:R1:W-:Y:S01]  /*6200*/  MUFU.EX2 R188, R5 ;  /* 0x0000000500bc7308 */ /* 0x0003e20000000800 */
[C---:B------:R-:W-:Y:S07]  /*6210*/  HMMA.16816.F32 R92, R8.reuse, R22, R44 ;  /* 0x00000016085c723c */ /* 0x040fee000000182c */
[----:B------:R-:W3:Y:S01]  /*6220*/  MUFU.EX2 R190, R2 ;  /* 0x0000000200be7308 */ /* 0x000ee20000000800 */
[C---:B------:R-:W-:Y:S08]  /*6230*/  HMMA.16816.F32 R88, R8.reuse, R16, R40 ;  /* 0x000000100858723c */ /* 0x040ff00000001828 */
[C---:B------:R-:W-:Y:S08]  /*6240*/  HMMA.16816.F32 R80, R8.reuse, R18, R36 ;  /* 0x000000120850723c */ /* 0x040ff00000001824 */
[C---:B------:R-:W-:Y:S08]  /*6250*/  HMMA.16816.F32 R76, R8.reuse, R12, R52 ;  /* 0x0000000c084c723c */ /* 0x040ff00000001834 */
[----:B------:R-:W-:Y:S07]  /*6260*/  HMMA.16816.F32 R72, R8, R14, R32 ;  /* 0x0000000e0848723c */ /* 0x000fee0000001820 */
[----:B------:R-:W-:-:S02]  /*6270*/  FFMA.FTZ R11, R132, c[0x0][0x2d0], -R4 ;  /* 0x0000b400840b7a23 */ /* 0x000fc40000010804 */
[----:B------:R-:W-:Y:S02]  /*6280*/  IMAD.MOV.U32 R132, RZ, RZ, R227 ;  /* 0x000000ffff847224 */ /* 0x000fe400078e00e3 */
[----:B------:R-:W-:Y:S02]  /*6290*/  IMAD.MOV.U32 R227, RZ, RZ, R30 ;  /* 0x000000ffffe37224 */ /* 0x000fe400078e001e */
[----:B------:R-:W-:Y:S02]  /*62a0*/  IMAD.MOV.U32 R62, RZ, RZ, R132 ;  /* 0x000000ffff3e7224 */ /* 0x000fe400078e0084 */
[----:B------:R-:W-:Y:S02]  /*62b0*/  IMAD.MOV.U32 R132, RZ, RZ, R250 ;  /* 0x000000ffff847224 */ /* 0x000fe400078e00fa */
[----:B------:R-:W-:Y:S02]  /*62c0*/  IMAD.MOV.U32 R250, RZ, RZ, R227 ;  /* 0x000000fffffa7224 */ /* 0x000fe400078e00e3 */
[----:B------:R-:W-:-:S02]  /*62d0*/  IMAD.MOV.U32 R227, RZ, RZ, R29 ;  /* 0x000000ffffe37224 */ /* 0x000fc400078e001d */
[----:B------:R-:W-:Y:S02]  /*62e0*/  IMAD.MOV.U32 R59, RZ, RZ, R62 ;  /* 0x000000ffff3b7224 */ /* 0x000fe400078e003e */
[----:B------:R-:W-:Y:S02]  /*62f0*/  IMAD.MOV.U32 R62, RZ, RZ, R132 ;  /* 0x000000ffff3e7224 */ /* 0x000fe400078e0084 */
[----:B------:R-:W-:Y:S02]  /*6300*/  IMAD.MOV.U32 R132, RZ, RZ, R250 ;  /* 0x000000ffff847224 */ /* 0x000fe400078e00fa */
[--C-:B------:R-:W-:Y:S02]  /*6310*/  FFMA.FTZ R60, R63, c[0x0][0x2d0], -R4.reuse ;  /* 0x0000b4003f3c7a23 */ /* 0x100fe40000010804 */
[----:B------:R-:W-:Y:S01]  /*6320*/  IMAD.MOV.U32 R250, RZ, RZ, R227 ;  /* 0x000000fffffa7224 */ /* 0x000fe200078e00e3 */
[----:B-1----:R-:W-:Y:S01]  /*6330*/  F2FP.PACK_AB R5, R138, R133 ;  /* 0x000000858a05723e */ /* 0x002fe200000000ff */
[--C-:B------:R-:W-:Y:S01]  /*6340*/  FFMA.FTZ R10, R244, c[0x0][0x2d0], -R4.reuse ;  /* 0x0000b400f40a7a23 */ /* 0x100fe20000010804 */
[----:B------:R-:W-:Y:S01]  /*6350*/  F2FP.PACK_AB R6, R192, R191 ;  /* 0x000000bfc006723e */ /* 0x000fe200000000ff */
[--C-:B------:R-:W-:Y:S01]  /*6360*/  FFMA.FTZ R9, R243, c[0x0][0x2d0], -R4.reuse ;  /* 0x0000b400f3097a23 */ /* 0x100fe20000010804 */
[----:B---3--:R-:W-:Y:S01]  /*6370*/  F2FP.PACK_AB R7, R190, R188 ;  /* 0x000000bcbe07723e */ /* 0x008fe200000000ff */
[--C-:B------:R-:W-:Y:S01]  /*6380*/  FFMA.FTZ R8, R242, c[0x0][0x2d0], -R4.reuse ;  /* 0x0000b400f2087a23 */ /* 0x100fe20000010804 */
[----:B------:R2:W5:Y:S01]  /*6390*/  LDL.LU R244, [R1+0xc8] ;  /* 0x0000c80001f47983 */ /* 0x0005620000300800 */
[----:B------:R-:W-:-:S02]  /*63a0*/  FFMA.FTZ R47, R241, c[0x0][0x2d0], -R4 ;  /* 0x0000b400f12f7a23 */ /* 0x000fc40000010804 */
[--C-:B------:R-:W-:Y:S01]  /*63b0*/  FFMA.FTZ R61, R239, c[0x0][0x2d0], -R4.reuse ;  /* 0x0000b400ef3d7a23 */ /* 0x100fe20000010804 */
[----:B------:R2:W5:Y:S01]  /*63c0*/  LDL.LU R243, [R1+0xc4] ;  /* 0x0000c40001f37983 */ /* 0x0005620000300800 */
[----:B------:R-:W-:Y:S01]  /*63d0*/  FFMA.FTZ R63, R238, c[0x0][0x2d0], -R4 ;  /* 0x0000b400ee3f7a23 */ /* 0x000fe20000010804 */
[----:B------:R-:W-:Y:S01]  /*63e0*/  F2FP.PACK_AB R4, R189, R139 ;  /* 0x0000008bbd04723e */ /* 0x000fe200000000ff */
[----:B------:R-:W-:Y:S01]  /*63f0*/  IMAD.MOV.U32 R58, RZ, RZ, R59 ;  /* 0x000000ffff3a7224 */ /* 0x000fe200078e003b */
[----:B------:R2:W5:Y:S01]  /*6400*/  LDL.LU R242, [R1+0xc0] ;  /* 0x0000c00001f27983 */ /* 0x0005620000300800 */
[----:B------:R-:W-:Y:S02]  /*6410*/  IMAD.MOV.U32 R59, RZ, RZ, R62 ;  /* 0x000000ffff3b7224 */ /* 0x000fe400078e003e */
[----:B------:R-:W-:Y:S01]  /*6420*/  IMAD.MOV.U32 R30, RZ, RZ, R240 ;  /* 0x000000ffff1e7224 */ /* 0x000fe200078e00f0 */
[----:B------:R2:W5:Y:S01]  /*6430*/  LDL.LU R241, [R1+0xbc] ;  /* 0x0000bc0001f17983 */ /* 0x0005620000300800 */
[----:B------:R-:W-:-:S02]  /*6440*/  IMAD.MOV.U32 R62, RZ, RZ, R132 ;  /* 0x000000ffff3e7224 */ /* 0x000fc400078e0084 */
[----:B------:R-:W-:Y:S02]  /*6450*/  IMAD.MOV.U32 R132, RZ, RZ, R250 ;  /* 0x000000ffff847224 */ /* 0x000fe400078e00fa */
[----:B------:R-:W-:Y:S01]  /*6460*/  FFMA.FTZ R2, R236, c[0x0][0x2d0], -R3 ;  /* 0x0000b400ec027a23 */ /* 0x000fe20000010803 */
[----:B------:R-:W-:Y:S01]  /*6470*/  HMMA.16816.F32 R36, R4, R18, R104 ;  /* 0x000000120424723c */ /* 0x000fe20000001868 */
[----:B------:R-:W-:Y:S01]  /*6480*/  IMAD.MOV.U32 R57, RZ, RZ, R58 ;  /* 0x000000ffff397224 */ /* 0x000fe200078e003a */
[----:B------:R2:W5:Y:S01]  /*6490*/  LDL.LU R240, [R1+0xb8] ;  /* 0x0000b80001f07983 */ /* 0x0005620000300800 */
[----:B------:R-:W-:Y:S02]  /*64a0*/  IMAD.MOV.U32 R58, RZ, RZ, R59 ;  /* 0x000000ffff3a7224 */ /* 0x000fe400078e003b */
[----:B------:R-:W-:Y:S01]  /*64b0*/  IMAD.MOV.U32 R227, RZ, RZ, R30 ;  /* 0x000000ffffe37224 */ /* 0x000fe200078e001e */
[----:B------:R-:W-:Y:S01]  /*64c0*/  MUFU.EX2 R107, R64 ;  /* 0x00000040006b7308 */ /* 0x000fe20000000800 */
[----:B------:R-:W-:Y:S01]  /*64d0*/  IMAD.MOV.U32 R59, RZ, RZ, R62 ;  /* 0x000000ffff3b7224 */ /* 0x000fe200078e003e */
[----:B------:R2:W5:Y:S01]  /*64e0*/  LDL.LU R239, [R1+0xb4] ;  /* 0x0000b40001ef7983 */ /* 0x0005620000300800 */
[----:B------:R-:W-:-:S02]  /*64f0*/  IMAD.MOV.U32 R62, RZ, RZ, R132 ;  /* 0x000000ffff3e7224 */ /* 0x000fc400078e0084 */
[----:B------:R-:W-:Y:S01]  /*6500*/  IMAD.MOV.U32 R250, RZ, RZ, R227 ;  /* 0x000000fffffa7224 */ /* 0x000fe200078e00e3 */
[----:B------:R2:W5:Y:S01]  /*6510*/  LDL.LU R238, [R1+0xb0] ;  /* 0x0000b00001ee7983 */ /* 0x0005620000300800 */
[----:B------:R-:W-:Y:S01]  /*6520*/  IMAD.MOV.U32 R227, RZ, RZ, R68 ;  /* 0x000000ffffe37224 */ /* 0x000fe200078e0044 */
[----:B------:R1:W-:Y:S01]  /*6530*/  MUFU.EX2 R64, R2 ;  /* 0x0000000200407308 */ /* 0x0003e20000000800 */
[----:B------:R-:W-:Y:S02]  /*6540*/  IMAD.MOV.U32 R155, RZ, RZ, R58 ;  /* 0x000000ffff9b7224 */ /* 0x000fe400078e003a */
[----:B------:R-:W-:Y:S02]  /*6550*/  IMAD.MOV.U32 R154, RZ, RZ, R59 ;  /* 0x000000ffff9a7224 */ /* 0x000fe400078e003b */
[--C-:B------:R-:W-:Y:S02]  /*6560*/  FFMA.FTZ R46, R147, c[0x0][0x2d0], -R0.reuse ;  /* 0x0000b400932e7a23 */ /* 0x100fe40000010800 */
[----:B------:R-:W-:-:S02]  /*6570*/  FFMA.FTZ R44, R153, c[0x0][0x2d0], -R0 ;  /* 0x0000b400992c7a23 */ /* 0x000fc40000010800 */
[--C-:B------:R-:W-:Y:S02]  /*6580*/  FFMA.FTZ R31, R152, c[0x0][0x2d0], -R0.reuse ;  /* 0x0000b400981f7a23 */ /* 0x100fe40000010800 */
[--C-:B------:R-:W-:Y:S02]  /*6590*/  FFMA.FTZ R45, R151, c[0x0][0x2d0], -R0.reuse ;  /* 0x0000b400972d7a23 */ /* 0x100fe40000010800 */
[----:B------:R-:W-:Y:S02]  /*65a0*/  FFMA.FTZ R147, R150, c[0x0][0x2d0], -R0 ;  /* 0x0000b40096937a23 */ /* 0x000fe40000010800 */
[----:B-1----:R-:W-:Y:S02]  /*65b0*/  FADD.FTZ R2, R69, R62 ;  /* 0x0000003e45027221 */ /* 0x002fe40000010000 */
[--C-:B------:R-:W-:Y:S02]  /*65c0*/  FFMA.FTZ R146, R146, c[0x0][0x2d0], -R0.reuse ;  /* 0x0000b40092927a23 */ /* 0x100fe40000010800 */
[----:B------:R-:W-:-:S02]  /*65d0*/  FFMA.FTZ R145, R145, c[0x0][0x2d0], -R0 ;  /* 0x0000b40091917a23 */ /* 0x000fc40000010800 */
[----:B------:R-:W-:Y:S02]  /*65e0*/  FFMA.FTZ R172, R144, c[0x0][0x2d0], -R0 ;  /* 0x0000b40090ac7a23 */ /* 0x000fe40000010800 */
[--C-:B------:R-:W-:Y:S02]  /*65f0*/  FFMA.FTZ R0, R237, c[0x0][0x2d0], -R3.reuse ;  /* 0x0000b400ed007a23 */ /* 0x100fe40000010803 */
[--C-:B------:R-:W-:Y:S01]  /*6600*/  FFMA.FTZ R29, R235, c[0x0][0x2d0], -R3.reuse ;  /* 0x0000b400eb1d7a23 */ /* 0x100fe20000010803 */
[----:B------:R2:W5:Y:S01]  /*6610*/  LDL.LU R237, [R1+0xac] ;  /* 0x0000ac0001ed7983 */ /* 0x0005620000300800 */
[--C-:B------:R-:W-:Y:S02]  /*6620*/  FFMA.FTZ R30, R234, c[0x0][0x2d0], -R3.reuse ;  /* 0x0000b400ea1e7a23 */ /* 0x100fe40000010803 */
[--C-:B------:R-:W-:Y:S01]  /*6630*/  FFMA.FTZ R68, R231, c[0x0][0x2d0], -R3.reuse ;  /* 0x0000b400e7447a23 */ /* 0x100fe20000010803 */
[----:B------:R2:W5:Y:S01]  /*6640*/  LDL.LU R236, [R1+0xa8] ;  /* 0x0000a80001ec7983 */ /* 0x0005620000300800 */
[----:B------:R-:W-:-:S02]  /*6650*/  FFMA.FTZ R132, R228, c[0x0][0x2d0], -R3 ;  /* 0x0000b400e4847a23 */ /* 0x000fc40000010803 */
[--C-:B------:R-:W-:Y:S01]  /*6660*/  FFMA.FTZ R134, R134, c[0x0][0x2d0], -R3.reuse ;  /* 0x0000b40086867a23 */ /* 0x100fe20000010803 */
[----:B------:R2:W5:Y:S01]  /*6670*/  LDL.LU R235, [R1+0xa4] ;  /* 0x0000a40001eb7983 */ /* 0x0005620000300800 */
[----:B------:R-:W-:Y:S02]  /*6680*/  FFMA.FTZ R144, R57, c[0x0][0x2d0], -R3 ;  /* 0x0000b40039907a23 */ /* 0x000fe40000010803 */
[----:B------:R-:W-:Y:S01]  /*6690*/  FADD.FTZ R3, R155, R154 ;  /* 0x0000009a9b037221 */ /* 0x000fe20000010000 */
[----:B------:R2:W5:Y:S01]  /*66a0*/  LDL.LU R234, [R1+0xa0] ;  /* 0x0000a00001ea7983 */ /* 0x0005620000300800 */
[----:B------:R-:W-:Y:S02]  /*66b0*/  FADD.FTZ R2, R227, R2 ;  /* 0x00000002e3027221 */ /* 0x000fe40000010000 */
[----:B------:R-:W-:Y:S01]  /*66c0*/  IMAD.MOV.U32 R227, RZ, RZ, R247 ;  /* 0x000000ffffe37224 */ /* 0x000fe200078e00f7 */
[----:B------:R2:W5:Y:S01]  /*66d0*/  LDL.LU R231, [R1+0x9c] ;  /* 0x00009c0001e77983 */ /* 0x0005620000300800 */
[----:B------:R-:W-:-:S02]  /*66e0*/  IMAD.MOV.U32 R247, RZ, RZ, R252 ;  /* 0x000000fffff77224 */ /* 0x000fc400078e00fc */
[----:B------:R-:W-:Y:S01]  /*66f0*/  FADD.FTZ R3, R250, R3 ;  /* 0x00000003fa037221 */ /* 0x000fe20000010000 */
[----:B------:R2:W5:Y:S01]  /*6700*/  LDL.LU R228, [R1+0x98] ;  /* 0x0000980001e47983 */ /* 0x0005620000300800 */
[----:B------:R-:W-:Y:S02]  /*6710*/  IMAD.MOV.U32 R252, RZ, RZ, R165 ;  /* 0x000000fffffc7224 */ /* 0x000fe400078e00a5 */
[----:B------:R-:W-:Y:S01]  /*6720*/  IMAD.MOV.U32 R165, RZ, RZ, R71 ;  /* 0x000000ffffa57224 */ /* 0x000fe200078e0047 */
[----:B------:R-:W-:Y:S01]  /*6730*/  HMMA.16816.F32 R32, R4, R16, R108 ;  /* 0x000000100420723c */ /* 0x000fe2000000186c */
[----:B------:R-:W-:Y:S01]  /*6740*/  FADD.FTZ R2, R247, R2 ;  /* 0x00000002f7027221 */ /* 0x000fe20000010000 */
[----:B------:R-:W-:Y:S01]  /*6750*/  MUFU.EX2 R105, R11 ;  /* 0x0000000b00697308 */ /* 0x000fe20000000800 */
[----:B------:R-:W-:Y:S01]  /*6760*/  FADD.FTZ R3, R227, R3 ;  /* 0x00000003e3037221 */ /* 0x000fe20000010000 */
[----:B------:R-:W1:Y:S01]  /*6770*/  LDSM.16.MT88.4 R16, [R229+0x2800] ;  /* 0x00280000e510783b */ /* 0x000e620000004200 */
[----:B------:R-:W-:-:S02]  /*6780*/  IMAD.MOV.U32 R227, RZ, RZ, R184 ;  /* 0x000000ffffe37224 */ /* 0x000fc400078e00b8 */
[----:B------:R-:W-:Y:S01]  /*6790*/  FADD.FTZ R2, R165, R2 ;  /* 0x00000002a5027221 */ /* 0x000fe20000010000 */
[C---:B------:R-:W-:Y:S01]  /*67a0*/  HMMA.16816.F32 R48, R4.reuse, R20, R120 ;  /* 0x000000140430723c */ /* 0x040fe20000001878 */
[----:B------:R-:W-:Y:S01]  /*67b0*/  FADD.FTZ R28, R157, R156 ;  /* 0x0000009c9d1c7221 */ /* 0x000fe20000010000 */
[----:B------:R-:W3:Y:S01]  /*67c0*/  MUFU.EX2 R106, R10 ;  /* 0x0000000a006a7308 */ /* 0x000ee20000000800 */
[----:B------:R-:W-:Y:S01]  /*67d0*/  FADD.FTZ R2, R227, R2 ;  /* 0x00000002e3027221 */ /* 0x000fe20000010000 */
[----:B------:R-:W-:Y:S04]  /*67e0*/  LDSM.16.MT88.4 R152, [R229+0x3000] ;  /* 0x00300000e598783b */ /* 0x000fe80000004200 */
[----:B------:R-:W4:Y:S01]  /*67f0*/  LDL R227, [R1+0x5c] ;  /* 0x00005c0001e37983 */ /* 0x000f220000100800 */
[C---:B------:R-:W-:Y:S01]  /*6800*/  HMMA.16816.F32 R40, R4.reuse, R22, R116 ;  /* 0x000000160428723c */ /* 0x040fe20000001874 */
[----:B------:R-:W-:Y:S02]  /*6810*/  MUFU.EX2 R108, R9 ;  /* 0x00000009006c7308 */ /* 0x000fe40000000800 */
[----:B------:R-:W-:Y:S05]  /*6820*/  LDSM.16.MT88.4 R20, [R232+0x2800] ;  /* 0x00280000e814783b */ /* 0x000fea0000004200 */
[C---:B------:R-:W-:Y:S01]  /*6830*/  HMMA.16816.F32 R96, R4.reuse, R12, R96 ;  /* 0x0000000c0460723c */ /* 0x040fe20000001860 */
[----:B------:R2:W-:Y:S07]  /*6840*/  MUFU.EX2 R109, R8 ;  /* 0x00000008006d7308 */ /* 0x0005ee0000000800 */
[C---:B------:R-:W-:Y:S01]  /*6850*/  HMMA.16816.F32 R84, R4.reuse, R14, R84 ;  /* 0x0000000e0454723c */ /* 0x040fe20000001854 */
[----:B------:R-:W1:Y:S04]  /*6860*/  LDSM.16.MT88.4 R12, [R233+0x2800] ;  /* 0x00280000e90c783b */ /* 0x000e680000004200 */
[----:B--2---:R-:W2:Y:S01]  /*6870*/  LDSM.16.MT88.4 R8, [R230+0x2800] ;  /* 0x00280000e608783b */ /* 0x004ea20000004200 */
[----:B------:R3:W1:Y:S08]  /*6880*/  MUFU.EX2 R104, R0 ;  /* 0x0000000000687308 */ /* 0x0006700000000800 */
[----:B------:R-:W-:Y:S08]  /*6890*/  MUFU.EX2 R69, R29 ;  /* 0x0000001d00457308 */ /* 0x000ff00000000800 */
[----:B------:R-:W1:Y:S01]  /*68a0*/  MUFU.EX2 R71, R30 ;  /* 0x0000001e00477308 */ /* 0x000e620000000800 */
[----:B------:R-:W-:Y:S01]  /*68b0*/  HMMA.16816.F32 R56, R4, R24, R128 ;  /* 0x000000180438723c */ /* 0x000fe20000001880 */
[----:B---3--:R-:W-:-:S06]  /*68c0*/  FADD.FTZ R0, R159, R158 ;  /* 0x0000009e9f007221 */ /* 0x008fcc0000010000 */
[----:B------:R-:W-:Y:S01]  /*68d0*/  MUFU.EX2 R62, R46 ;  /* 0x0000002e003e7308 */ /* 0x000fe20000000800 */
[----:B------:R-:W-:Y:S07]  /*68e0*/  HMMA.16816.F32 R52, R4, R26, R124 ;  /* 0x0000001a0434723c */ /* 0x000fee000000187c */
[----:B------:R-:W-:Y:S01]  /*68f0*/  MUFU.EX2 R46, R44 ;  /* 0x0000002c002e7308 */ /* 0x000fe20000000800 */
[----:B------:R-:W-:-:S07]  /*6900*/  FADD.FTZ R4, R169, R28 ;  /* 0x0000001ca9047221 */ /* 0x000fce0000010000 */
[----:B------:R-:W3:Y:S01]  /*6910*/  MUFU.EX2 R65, R65 ;  /* 0x0000004100417308 */ /* 0x000ee20000000800 */
[----:B------:R-:W-:-:S07]  /*6920*/  FADD.FTZ R24, R166, R0 ;  /* 0x00000000a6187221 */ /* 0x000fce0000010000 */
[----:B------:R-:W-:Y:S01]  /*6930*/  MUFU.EX2 R66, R66 ;  /* 0x0000004200427308 */ /* 0x000fe20000000800 */
[----:B------:R-:W-:-:S07]  /*6940*/  FADD.FTZ R0, R170, R4 ;  /* 0x00000004aa007221 */ /* 0x000fce0000010000 */
[----:B------:R-:W1:Y:S08]  /*6950*/  MUFU.EX2 R67, R67 ;  /* 0x0000004300437308 */ /* 0x000e700000000800 */
[----:B------:R-:W-:Y:S08]  /*6960*/  MUFU.EX2 R44, R31 ;  /* 0x0000001f002c7308 */ /* 0x000ff00000000800 */
[----:B------:R-:W2:Y:S01]  /*6970*/  MUFU.EX2 R45, R45 ;  /* 0x0000002d002d7308 */ /* 0x000ea20000000800 */
[----:B------:R-:W-:-:S02]  /*6980*/  F2FP.PACK_AB R4, R106, R105 ;  /* 0x000000696a04723e */ /* 0x000fc400000000ff */
[----:B-1----:R-:W-:Y:S02]  /*6990*/  F2FP.PACK_AB R5, R64, R104 ;  /* 0x000000684005723e */ /* 0x002fe400000000ff */
[----:B------:R-:W-:Y:S02]  /*69a0*/  F2FP.PACK_AB R6, R109, R108 ;  /* 0x0000006c6d06723e */ /* 0x000fe400000000ff */
[----:B------:R-:W-:Y:S01]  /*69b0*/  F2FP.PACK_AB R7, R71, R69 ;  /* 0x000000454707723e */ /* 0x000fe200000000ff */
[----:B------:R-:W-:-:S06]  /*69c0*/  FADD.FTZ R24, R171, R24 ;  /* 0x00000018ab187221 */ /* 0x000fcc0000010000 */
[----:B------:R-:W-:Y:S01]  /*69d0*/  HMMA.16816.F32 R140, R4, R16, R140 ;  /* 0x00000010048c723c */ /* 0x000fe2000000188c */
[----:B------:R-:W-:-:S07]  /*69e0*/  FADD.FTZ R24, R217, R24 ;  /* 0x00000018d9187221 */ /* 0x000fce0000010000 */
[----:B------:R-:W-:Y:S01]  /*69f0*/  HMMA.16816.F32 R112, R4, R18, R112 ;  /* 0x000000120470723c */ /* 0x000fe20000001870 */
[----:B------:R-:W-:-:S07]  /*6a00*/  FADD.FTZ R0, R219, R0 ;  /* 0x00000000db007221 */ /* 0x000fce0000010000 */
[C---:B------:R-:W-:Y:S08]  /*6a10*/  HMMA.16816.F32 R100, R4.reuse, R12, R100 ;  /* 0x0000000c0464723c */ /* 0x040ff00000001864 */
[C---:B------:R-:W-:Y:S08]  /*6a20*/  HMMA.16816.F32 R92, R4.reuse, R14, R92 ;  /* 0x0000000e045c723c */ /* 0x040ff0000000185c */
[C---:B--2---:R-:W-:Y:S08]  /*6a30*/  HMMA.16816.F32 R88, R4.reuse, R8, R88 ;  /* 0x000000080458723c */ /* 0x044ff00000001858 */
[C---:B------:R-:W-:Y:S08]  /*6a40*/  HMMA.16816.F32 R80, R4.reuse, R10, R80 ;  /* 0x0000000a0450723c */ /* 0x040ff00000001850 */
[C---:B------:R-:W-:Y:S08]  /*6a50*/  HMMA.16816.F32 R76, R4.reuse, R20, R76 ;  /* 0x00000014044c723c */ /* 0x040ff0000000184c */
[----:B------:R-:W-:Y:S07]  /*6a60*/  HMMA.16816.F32 R72, R4, R22, R72 ;  /* 0x000000160448723c */ /* 0x000fee0000001848 */
[----:B---3--:R-:W-:-:S02]  /*6a70*/  F2FP.PACK_AB R4, R65, R107 ;  /* 0x0000006b4104723e */ /* 0x008fc400000000ff */
[----:B------:R-:W-:Y:S02]  /*6a80*/  F2FP.PACK_AB R5, R46, R62 ;  /* 0x0000003e2e05723e */ /* 0x000fe400000000ff */
[----:B------:R-:W-:Y:S02]  /*6a90*/  F2FP.PACK_AB R6, R67, R66 ;  /* 0x000000424306723e */ /* 0x000fe400000000ff */
[----:B------:R-:W-:Y:S01]  /*6aa0*/  F2FP.PACK_AB R7, R45, R44 ;  /* 0x0000002c2d07723e */ /* 0x000fe200000000ff */
[----:B------:R-:W-:Y:S02]  /*6ab0*/  IMAD.MOV.U32 R247, RZ, RZ, R185 ;  /* 0x000000fffff77224 */ /* 0x000fe400078e00b9 */
[----:B------:R-:W-:Y:S02]  /*6ac0*/  IMAD.MOV.U32 R165, RZ, RZ, R186 ;  /* 0x000000ffffa57224 */ /* 0x000fe400078e00ba */
[----:B------:R-:W-:Y:S02]  /*6ad0*/  FADD.FTZ R0, R218, R0 ;  /* 0x00000000da007221 */ /* 0x000fe40000010000 */
[----:B------:R-:W-:Y:S01]  /*6ae0*/  HMMA.16816.F32 R32, R4, R8, R32 ;  /* 0x000000080420723c */ /* 0x000fe20000001820 */
[----:B------:R-:W-:-:S06]  /*6af0*/  IMAD.MOV.U32 R128, RZ, RZ, R163 ;  /* 0x000000ffff807224 */ /* 0x000fcc00078e00a3 */
[----:B------:R-:W-:Y:S01]  /*6b00*/  FADD.FTZ R8, R225, R24 ;  /* 0x00000018e1087221 */ /* 0x000fe20000010000 */
[C---:B------:R-:W-:Y:S01]  /*6b10*/  HMMA.16816.F32 R116, R4.reuse, R20, R96 ;  /* 0x000000140474723c */ /* 0x040fe20000001860 */
[----:B------:R-:W-:Y:S02]  /*6b20*/  FADD.FTZ R0, R247, R0 ;  /* 0x00000000f7007221 */ /* 0x000fe40000010000 */
[----:B------:R-:W-:Y:S02]  /*6b30*/  FADD.FTZ R8, R226, R8 ;  /* 0x00000008e2087221 */ /* 0x000fe40000010000 */
[----:B------:R-:W-:Y:S02]  /*6b40*/  FADD.FTZ R2, R165, R2 ;  /* 0x00000002a5027221 */ /* 0x000fe40000010000 */
[----:B------:R-:W-:Y:S01]  /*6b50*/  IMAD.MOV.U32 R130, RZ, RZ, R174 ;  /* 0x000000ffff827224 */ /* 0x000fe200078e00ae */
[----:B------:R-:W-:Y:S01]  /*6b60*/  HMMA.16816.F32 R56, R4, R16, R56 ;  /* 0x000000100438723c */ /* 0x000fe20000001838 */
[----:B------:R-:W-:-:S02]  /*6b70*/  FADD.FTZ R3, R252, R3 ;  /* 0x00000003fc037221 */ /* 0x000fc40000010000 */
[----:B------:R-:W-:Y:S02]  /*6b80*/  IMAD.MOV.U32 R250, RZ, RZ, R168 ;  /* 0x000000fffffa7224 */ /* 0x000fe400078e00a8 */
[----:B------:R-:W-:-:S03]  /*6b90*/  FADD.FTZ R0, R167, R0 ;  /* 0x00000000a7007221 */ /* 0x000fc60000010000 */
[----:B------:R-:W-:Y:S01]  /*6ba0*/  HMMA.16816.F32 R52, R4, R18, R52 ;  /* 0x000000120434723c */ /* 0x000fe20000001834 */
[----:B------:R-:W-:-:S07]  /*6bb0*/  FADD.FTZ R2, R130, R2 ;  /* 0x0000000282027221 */ /* 0x000fce0000010000 */
[----:B------:R-:W-:Y:S01]  /*6bc0*/  HMMA.16816.F32 R48, R4, R12, R48 ;  /* 0x0000000c0430723c */ /* 0x000fe20000001830 */
[----:B------:R-:W-:-:S07]  /*6bd0*/  IMAD.MOV.U32 R252, RZ, RZ, R187 ;  /* 0x000000fffffc7224 */ /* 0x000fce00078e00bb */
[----:B------:R-:W-:Y:S01]  /*6be0*/  HMMA.16816.F32 R40, R4, R14, R40 ;  /* 0x0000000e0428723c */ /* 0x000fe20000001828 */
[----:B------:R-:W-:-:S07]  /*6bf0*/  FADD.FTZ R3, R250, R3 ;  /* 0x00000003fa037221 */ /* 0x000fce0000010000 */
[----:B------:R-:W-:Y:S01]  /*6c00*/  HMMA.16816.F32 R36, R4, R10, R36 ;  /* 0x0000000a0424723c */ /* 0x000fe20000001824 */
[----:B------:R-:W-:-:S07]  /*6c10*/  FADD.FTZ R0, R223, R0 ;  /* 0x00000000df007221 */ /* 0x000fce0000010000 */
[----:B------:R-:W-:Y:S01]  /*6c20*/  HMMA.16816.F32 R20, R4, R22, R84 ;  /* 0x000000160414723c */ /* 0x000fe20000001854 */
[----:B------:R-:W-:Y:S02]  /*6c30*/  IMAD.MOV.U32 R129, RZ, RZ, R173 ;  /* 0x000000ffff817224 */ /* 0x000fe400078e00ad */
[----:B------:R-:W-:Y:S01]  /*6c40*/  IMAD.MOV.U32 R156, RZ, RZ, R181 ;  /* 0x000000ffff9c7224 */ /* 0x000fe200078e00b5 */
[----:B------:R1:W-:Y:S01]  /*6c50*/  MUFU.EX2 R31, R60 ;  /* 0x0000003c001f7308 */ /* 0x0003e20000000800 */
[----:B------:R-:W-:Y:S01]  /*6c60*/  IMAD.MOV.U32 R174, RZ, RZ, R183 ;  /* 0x000000ffffae7224 */ /* 0x000fe200078e00b7 */
[----:B------:R-:W2:Y:S01]  /*6c70*/  LDSM.16.MT88.4 R168, [R233+0x3000] ;  /* 0x00300000e9a8783b */ /* 0x000ea20000004200 */
[----:B------:R-:W-:Y:S02]  /*6c80*/  FADD.FTZ R4, R128, R8 ;  /* 0x0000000880047221 */ /* 0x000fe40000010000 */
[----:B------:R-:W-:Y:S01]  /*6c90*/  IMAD.MOV.U32 R157, RZ, RZ, R180 ;  /* 0x000000ffff9d7224 */ /* 0x000fe200078e00b4 */
[----:B------:R-:W3:Y:S01]  /*6ca0*/  LDSM.16.MT88.4 R184, [R230+0x3000] ;  /* 0x00300000e6b8783b */ /* 0x000ee20000004200 */
[----:B------:R-:W-:-:S02]  /*6cb0*/  FADD.FTZ R7, R222, R4 ;  /* 0x00000004de077221 */ /* 0x000fc40000010000 */
[----:B------:R-:W-:Y:S02]  /*6cc0*/  FADD.FTZ R4, R220, R2 ;  /* 0x00000002dc047221 */ /* 0x000fe40000010000 */
[----:B------:R-:W-:Y:S02]  /*6cd0*/  IMAD.MOV.U32 R131, RZ, RZ, R179 ;  /* 0x000000ffff837224 */ /* 0x000fe400078e00b3 */
[----:B------:R-:W-:Y:S02]  /*6ce0*/  IMAD.MOV.U32 R217, RZ, RZ, R175 ;  /* 0x000000ffffd97224 */ /* 0x000fe400078e00af */
[----:B------:R-:W-:Y:S01]  /*6cf0*/  IMAD.MOV.U32 R247, RZ, RZ, R177 ;  /* 0x000000fffff77224 */ /* 0x000fe200078e00b1 */
[----:B------:R-:W-:Y:S01]  /*6d00*/  MUFU.EX2 R9, R147 ;  /* 0x0000009300097308 */ /* 0x000fe20000000800 */
[----:B------:R-:W-:Y:S01]  /*6d10*/  FADD.FTZ R3, R252, R3 ;  /* 0x00000003fc037221 */ /* 0x000fe20000010000 */
[----:B------:R-:W2:Y:S01]  /*6d20*/  LDSM.16.MT88.4 R12, [R232+0x3000] ;  /* 0x00300000e80c783b */ /* 0x000ea20000004200 */
[----:B------:R-:W-:-:S02]  /*6d30*/  FADD.FTZ R5, R224, R0 ;  /* 0x00000000e0057221 */ /* 0x000fc40000010000 */
[----:B------:R-:W-:-:S04]  /*6d40*/  FADD.FTZ R3, R129, R3 ;  /* 0x0000000381037221 */ /* 0x000fc80000010000 */
[----:B------:R-:W-:Y:S02]  /*6d50*/  FADD.FTZ R6, R221, R3 ;  /* 0x00000003dd067221 */ /* 0x000fe40000010000 */
[----:B------:R-:W-:Y:S02]  /*6d60*/  IMAD.MOV.U32 R173, RZ, RZ, R182 ;  /* 0x000000ffffad7224 */ /* 0x000fe400078e00b6 */
[----:B-1----:R-:W-:Y:S02]  /*6d70*/  IMAD.MOV.U32 R60, RZ, RZ, R156 ;  /* 0x000000ffff3c7224 */ /* 0x002fe400078e009c */
[----:B----4-:R-:W-:-:S04]  /*6d80*/  @P4 IMAD.HI.U32 R2, R227, c[0x0][0x2c8], RZ ;  /* 0x0000b200e3024a27 */ /* 0x010fc800078e00ff */
[----:B------:R-:W-:Y:S01]  /*6d90*/  IMAD.MOV.U32 R0, RZ, RZ, R227 ;  /* 0x000000ffff007224 */ /* 0x000fe200078e00e3 */
[----:B------:R-:W-:Y:S01]  /*6da0*/  @P4 SHF.R.U32.HI R0, RZ, c[0x0][0x2cc], R2 ;  /* 0x0000b300ff004a19 */ /* 0x000fe20000011602 */
[----:B------:R-:W-:-:S05]  /*6db0*/  IMAD.MOV.U32 R2, RZ, RZ, c[0x0][0x168] ;  /* 0x00005a00ff027624 */ /* 0x000fca00078e00ff */
[----:B------:R-:W-:Y:S01]  /*6dc0*/  IADD3 R3, R0, c[0x0][0x1d0], -R2 ;  /* 0x0000740000037a10 */ /* 0x000fe20007ffe802 */
[----:B------:R-:W-:-:S04]  /*6dd0*/  IMAD.MOV.U32 R2, RZ, RZ, RZ ;  /* 0x000000ffff027224 */ /* 0x000fc800078e00ff */
[----:B------:R-:W-:-:S05]  /*6de0*/  IMAD.HI R2, R3, -0x6db6db6d, R2 ;  /* 0x9249249303027827 */ /* 0x000fca00078e0202 */
[----:B------:R-:W-:Y:S01]  /*6df0*/  SHF.R.U32.HI R0, RZ, 0x1f, R2 ;  /* 0x0000001fff007819 */ /* 0x000fe20000011602 */
[----:B------:R-:W-:Y:S02]  /*6e00*/  IMAD.MOV.U32 R218, RZ, RZ, R173 ;  /* 0x000000ffffda7224 */ /* 0x000fe400078e00ad */
[----:B------:R-:W-:Y:S01]  /*6e10*/  IMAD.MOV.U32 R219, RZ, RZ, R174 ;  /* 0x000000ffffdb7224 */ /* 0x000fe200078e00ae */
[----:B------:R-:W-:Y:S01]  /*6e20*/  LEA.HI.SX32 R8, R2, R0, 0x1a ;  /* 0x0000000002087211 */ /* 0x000fe200078fd2ff */
[----:B------:R-:W-:Y:S02]  /*6e30*/  FADD.FTZ R0, R60, R7 ;  /* 0x000000073c007221 */ /* 0x000fe40000010000 */
[----:B------:R-:W-:Y:S02]  /*6e40*/  IMAD.MOV.U32 R110, RZ, RZ, R157 ;  /* 0x000000ffff6e7224 */ /* 0x000fe400078e009d */
[----:B------:R-:W-:Y:S02]  /*6e50*/  FADD.FTZ R3, R218, R6 ;  /* 0x00000006da037221 */ /* 0x000fe40000010000 */
[----:B------:R-:W-:-:S02]  /*6e60*/  FADD.FTZ R4, R248, R4 ;  /* 0x00000004f8047221 */ /* 0x000fc40000010000 */
[----:B------:R-:W-:Y:S02]  /*6e70*/  IMAD.MOV.U32 R111, RZ, RZ, R131 ;  /* 0x000000ffff6f7224 */ /* 0x000fe400078e0083 */
[----:B------:R-:W-:Y:S02]  /*6e80*/  FADD.FTZ R5, R217, R5 ;  /* 0x00000005d9057221 */ /* 0x000fe40000010000 */
[----:B------:R-:W-:Y:S02]  /*6e90*/  IMAD.MOV.U32 R250, RZ, RZ, R178 ;  /* 0x000000fffffa7224 */ /* 0x000fe400078e00b2 */
        /* <DEDUP_REMOVED lines=42> */
[----:B------:R-:W-:Y:S01]  /*7140*/  FADD.FTZ R3, R105, R3 ;  /* 0x0000000369037221 */ /* 0x000fe20000010000 */
[----:B------:R-:W4:Y:S01]  /*7150*/  MUFU.EX2 R10, R161 ;  /* 0x000000a1000a7308 */ /* 0x000f220000000800 */
[----:B------:R-:W-:Y:S02]  /*7160*/  FADD.FTZ R4, R104, R4 ;  /* 0x0000000468047221 */ /* 0x000fe40000010000 */
[----:B------:R-:W-:Y:S02]  /*7170*/  FADD.FTZ R5, R65, R5 ;  /* 0x0000000541057221 */ /* 0x000fe40000010000 */
[----:B------:R-:W-:-:S02]  /*7180*/  FADD.FTZ R2, R46, R0 ;  /* 0x000000002e027221 */ /* 0x000fc40000010000 */
[----:B------:R-:W-:Y:S01]  /*7190*/  FADD.FTZ R0, R106, R3 ;  /* 0x000000036a007221 */ /* 0x000fe20000010000 */
[----:B------:R-:W1:Y:S01]  /*71a0*/  MUFU.EX2 R28, R68 ;  /* 0x00000044001c7308 */ /* 0x000e620000000800 */
[----:B------:R-:W-:Y:S02]  /*71b0*/  FADD.FTZ R4, R64, R4 ;  /* 0x0000000440047221 */ /* 0x000fe40000010000 */
[----:B------:R-:W-:Y:S02]  /*71c0*/  FADD.FTZ R5, R66, R5 ;  /* 0x0000000542057221 */ /* 0x000fe40000010000 */
[----:B------:R-:W-:-:S03]  /*71d0*/  FADD.FTZ R3, R44, R2 ;  /* 0x000000022c037221 */ /* 0x000fc60000010000 */
[----:B------:R-:W1:Y:S01]  /*71e0*/  MUFU.EX2 R47, R47 ;  /* 0x0000002f002f7308 */ /* 0x000e620000000800 */
[----:B------:R-:W-:Y:S02]  /*71f0*/  FADD.FTZ R2, R108, R0 ;  /* 0x000000006c027221 */ /* 0x000fe40000010000 */
[----:B------:R-:W-:-:S05]  /*7200*/  FADD.FTZ R0, R69, R4 ;  /* 0x0000000445007221 */ /* 0x000fca0000010000 */
[----:B------:R-:W1:Y:S01]  /*7210*/  MUFU.EX2 R17, R162 ;  /* 0x000000a200117308 */ /* 0x000e620000000800 */
[----:B------:R-:W-:Y:S02]  /*7220*/  FADD.FTZ R5, R67, R5 ;  /* 0x0000000543057221 */ /* 0x000fe40000010000 */
[----:B------:R-:W-:-:S05]  /*7230*/  FADD.FTZ R4, R45, R3 ;  /* 0x000000032d047221 */ /* 0x000fca0000010000 */
[----:B------:R-:W2:Y:S01]  /*7240*/  MUFU.EX2 R16, R146 ;  /* 0x0000009200107308 */ /* 0x000ea20000000800 */
[----:B------:R-:W-:Y:S02]  /*7250*/  FADD.FTZ R3, R109, R2 ;  /* 0x000000026d037221 */ /* 0x000fe40000010000 */
[----:B------:R-:W-:-:S05]  /*7260*/  FADD.FTZ R2, R71, R0 ;  /* 0x0000000047027221 */ /* 0x000fca0000010000 */
[----:B------:R-:W2:Y:S01]  /*7270*/  MUFU.EX2 R27, R132 ;  /* 0x00000084001b7308 */ /* 0x000ea20000000800 */
[----:B-1----:R-:W-:-:S07]  /*7280*/  FADD.FTZ R0, R11, R5 ;  /* 0x000000050b007221 */ /* 0x002fce0000010000 */
[----:B------:R-:W1:Y:S01]  /*7290*/  MUFU.EX2 R19, R164 ;  /* 0x000000a400137308 */ /* 0x000e620000000800 */
[----:B----4-:R-:W-:-:S07]  /*72a0*/  FADD.FTZ R0, R10, R0 ;  /* 0x000000000a007221 */ /* 0x010fce0000010000 */
[----:B------:R-:W4:Y:S01]  /*72b0*/  MUFU.EX2 R18, R145 ;  /* 0x0000009100127308 */ /* 0x000f220000000800 */
[----:B------:R-:W-:-:S07]  /*72c0*/  FADD.FTZ R4, R9, R4 ;  /* 0x0000000409047221 */ /* 0x000fce0000010000 */
[----:B------:R-:W1:Y:S01]  /*72d0*/  MUFU.EX2 R25, R134 ;  /* 0x0000008600197308 */ /* 0x000e620000000800 */
[----:B------:R-:W-:-:S07]  /*72e0*/  FADD.FTZ R5, R28, R2 ;  /* 0x000000021c057221 */ /* 0x000fce0000010000 */
[----:B------:R-:W1:Y:S01]  /*72f0*/  MUFU.EX2 R30, R61 ;  /* 0x0000003d001e7308 */ /* 0x000e620000000800 */
[----:B------:R-:W-:-:S07]  /*7300*/  FADD.FTZ R3, R47, R3 ;  /* 0x000000032f037221 */ /* 0x000fce0000010000 */
[----:B------:R-:W1:Y:S01]  /*7310*/  MUFU.EX2 R24, R172 ;  /* 0x000000ac00187308 */ /* 0x000e620000000800 */
[----:B------:R-:W-:-:S07]  /*7320*/  FADD.FTZ R0, R17, R0 ;  /* 0x0000000011007221 */ /* 0x000fce0000010000 */
[----:B------:R-:W-:Y:S01]  /*7330*/  MUFU.EX2 R26, R144 ;  /* 0x00000090001a7308 */ /* 0x000fe20000000800 */
[----:B--2---:R-:W-:-:S07]  /*7340*/  FADD.FTZ R4, R16, R4 ;  /* 0x0000000410047221 */ /* 0x004fce0000010000 */
[----:B------:R-:W2:Y:S01]  /*7350*/  MUFU.EX2 R29, R63 ;  /* 0x0000003f001d7308 */ /* 0x000ea20000000800 */
[----:B------:R-:W-:Y:S01]  /*7360*/  FADD.FTZ R5, R27, R5 ;  /* 0x000000051b057221 */ /* 0x000fe20000010000 */
[----:B------:R-:W-:Y:S01]  /*7370*/  IMNMX R6, RZ, R8, !PT ;  /* 0x00000008ff067217 */ /* 0x000fe20007800200 */
[----:B------:R-:W-:Y:S02]  /*7380*/  FADD.FTZ R2, R31, R3 ;  /* 0x000000031f027221 */ /* 0x000fe40000010000 */
[----:B-1----:R-:W-:Y:S02]  /*7390*/  FADD.FTZ R0, R19, R0 ;  /* 0x0000000013007221 */ /* 0x002fe40000010000 */
[----:B----4-:R-:W-:Y:S02]  /*73a0*/  FADD.FTZ R3, R18, R4 ;  /* 0x0000000412037221 */ /* 0x010fe40000010000 */
[----:B------:R-:W-:Y:S01]  /*73b0*/  FADD.FTZ R4, R25, R5 ;  /* 0x0000000519047221 */ /* 0x000fe20000010000 */
[----:B------:R-:W-:Y:S01]  /*73c0*/  STL [R1+0x30], R6 ;  /* 0x0000300601007387 */ /* 0x000fe20000100800 */
[----:B------:R-:W-:-:S02]  /*73d0*/  FADD.FTZ R2, R30, R2 ;  /* 0x000000021e027221 */ /* 0x000fc40000010000 */
[----:B------:R-:W-:Y:S01]  /*73e0*/  FADD.FTZ R3, R24, R3 ;  /* 0x0000000318037221 */ /* 0x000fe20000010000 */
[----:B------:R1:W-:Y:S01]  /*73f0*/  STL [R1+0x10], R0 ;  /* 0x0000100001007387 */ /* 0x0003e20000100800 */
[----:B------:R-:W-:Y:S02]  /*7400*/  IMAD.MOV.U32 R252, RZ, RZ, R176 ;  /* 0x000000fffffc7224 */ /* 0x000fe400078e00b0 */
[----:B--2---:R-:W-:Y:S01]  /*7410*/  FADD.FTZ R2, R29, R2 ;  /* 0x000000021d027221 */ /* 0x004fe20000010000 */
[----:B------:R2:W-:Y:S02]  /*7420*/  STL [R1+0x18], R3 ;  /* 0x0000180301007387 */ /* 0x0005e40000100800 */
[----:B------:R-:W-:-:S04]  /*7430*/  IADD3 R247, R252, -0x2, RZ ;  /* 0xfffffffefcf77810 */ /* 0x000fc80007ffe0ff */
[----:B------:R-:W-:Y:S01]  /*7440*/  ISETP.GE.AND P0, PT, R247, R6, PT ;  /* 0x00000006f700720c */ /* 0x000fe20003f06270 */
[----:B-1----:R-:W-:-:S05]  /*7450*/  FADD.FTZ R0, R26, R4 ;  /* 0x000000041a007221 */ /* 0x002fca0000010000 */
[----:B------:R2:W-:Y:S04]  /*7460*/  STL [R1+0x1c], R0 ;  /* 0x00001c0001007387 */ /* 0x0005e80000100800 */
[----:B------:R2:W-:Y:S01]  /*7470*/  STL [R1+0x14], R2 ;  /* 0x0000140201007387 */ /* 0x0005e20000100800 */
[----:B------:R-:W-:Y:S02]  /*7480*/  F2FP.PACK_AB R124, R31, R47 ;  /* 0x0000002f1f7c723e */ /* 0x000fe400000000ff */
[----:B------:R-:W-:Y:S02]  /*7490*/  F2FP.PACK_AB R125, R27, R28 ;  /* 0x0000001c1b7d723e */ /* 0x000fe400000000ff */
[----:B------:R-:W-:Y:S02]  /*74a0*/  F2FP.PACK_AB R126, R29, R30 ;  /* 0x0000001e1d7e723e */ /* 0x000fe400000000ff */
[----:B------:R-:W-:-:S02]  /*74b0*/  F2FP.PACK_AB R127, R26, R25 ;  /* 0x000000191a7f723e */ /* 0x000fc400000000ff */
[----:B------:R-:W-:Y:S02]  /*74c0*/  F2FP.PACK_AB R128, R10, R11 ;  /* 0x0000000b0a80723e */ /* 0x000fe400000000ff */
[----:B------:R-:W-:Y:S02]  /*74d0*/  F2FP.PACK_AB R129, R16, R9 ;  /* 0x000000091081723e */ /* 0x000fe400000000ff */
[----:B------:R-:W-:Y:S02]  /*74e0*/  F2FP.PACK_AB R130, R19, R17 ;  /* 0x000000111382723e */ /* 0x000fe400000000ff */
[----:B------:R-:W-:Y:S01]  /*74f0*/  F2FP.PACK_AB R131, R24, R18 ;  /* 0x000000121883723e */ /* 0x000fe200000000ff */
[C---:B------:R-:W-:Y:S08]  /*7500*/  HMMA.16816.F32 R140, R124.reuse, R152, R140 ;  /* 0x000000987c8c723c */ /* 0x040ff0000000188c */
[C---:B------:R-:W-:Y:S08]  /*7510*/  HMMA.16816.F32 R148, R124.reuse, R154, R112 ;  /* 0x0000009a7c94723c */ /* 0x040ff00000001870 */
[C---:B------:R-:W-:Y:S08]  /*7520*/  HMMA.16816.F32 R160, R124.reuse, R168, R100 ;  /* 0x000000a87ca0723c */ /* 0x040ff00000001864 */
[C---:B------:R-:W-:Y:S08]  /*7530*/  HMMA.16816.F32 R164, R124.reuse, R170, R92 ;  /* 0x000000aa7ca4723c */ /* 0x040ff0000000185c */
[C---:B---3--:R-:W-:Y:S08]  /*7540*/  HMMA.16816.F32 R176, R124.reuse, R184, R88 ;  /* 0x000000b87cb0723c */ /* 0x048ff00000001858 */
        /* <DEDUP_REMOVED lines=12> */
[----:B--2---:R-:W2:Y:S01]  /*7610*/  LDL R252, [R1+0x80] ;  /* 0x0000800001fc7983 */ /* 0x004ea20000100800 */
[----:B------:R-:W-:Y:S01]  /*7620*/  IMAD.MOV.U32 R132, RZ, RZ, R136 ;  /* 0x000000ffff847224 */ /* 0x000fe200078e0088 */
[----:B------:R-:W-:Y:S01]  /*7630*/  MOV R3, R137 ;  /* 0x0000008900037202 */ /* 0x000fe20000000f00 */
[----:B------:R-:W-:Y:S01]  /*7640*/  IMAD.MOV.U32 R134, RZ, RZ, R70 ;  /* 0x000000ffff867224 */ /* 0x000fe200078e0046 */
[----:B------:R-:W-:-:S02]  /*7650*/  MOV R133, R135 ;  /* 0x0000008700857202 */ /* 0x000fc40000000f00 */
[----:B------:R-:W-:Y:S01]  /*7660*/  MOV R202, R247 ;  /* 0x000000f700ca7202 */ /* 0x000fe20000000f00 */
[----:B--2---:R-:W-:-:S05]  /*7670*/  IMAD.IADD R0, R252, 0x1, R227 ;  /* 0x00000001fc007824 */ /* 0x004fca00078e02e3 */
[----:B------:R1:W-:Y:S02]  /*7680*/  STL [R1+0x20], R0 ;  /* 0x0000200001007387 */ /* 0x0003e40000100800 */
[----:B-1----:R-:W-:-:S05]  /*7690*/  @P4 IMAD.HI.U32 R0, R0, c[0x0][0x2c8], RZ ;  /* 0x0000b20000004a27 */ /* 0x002fca00078e00ff */
[----:B------:R-:W-:-:S05]  /*76a0*/  @P4 SHF.R.U32.HI R0, RZ, c[0x0][0x2cc], R0 ;  /* 0x0000b300ff004a19 */ /* 0x000fca0000011600 */
[----:B------:R1:W-:Y:S02]  /*76b0*/  @P4 STL [R1+0x34], R0 ;  /* 0x0000340001004387 */ /* 0x0003e40000100800 */
.L_x_518:
[----:B------:R-:W-:Y:S04]  /*76c0*/  DEPBAR.LE SB0, 0x0 ;  /* 0x000080000000791a */ /* 0x000fe80000000000 */
[----:B------:R-:W-:Y:S01]  /*76d0*/  WARPSYNC 0xffffffff ;  /* 0xffffffff00007948 */ /* 0x000fe20003800000 */
[----:B------:R-:W-:Y:S01]  /*76e0*/  BAR.SYNC.DEFER_BLOCKING 0x0 ;  /* 0x0000000000007b1d */ /* 0x000fe20000010000 */
[C---:B------:R-:W-:Y:S02]  /*76f0*/  ISETP.GE.AND P2, PT, R202.reuse, RZ, PT ;  /* 0x000000ffca00720c */ /* 0x040fe40003f46270 */
[----:B------:R-:W-:Y:S11]  /*7700*/  IADD3 R247, R202, -0x1, RZ ;  /* 0xffffffffcaf77810 */ /* 0x000ff60007ffe0ff */
[----:B-12---:R-:W-:Y:S02]  /*7710*/  @P2 SHF.R.S32.HI R0, RZ, 0x1f, R202 ;  /* 0x0000001fff002819 */ /* 0x006fe400000114ca */
[----:B------:R-:W-:Y:S03]  /*7720*/  @P2 MOV R135, 0x5 ;  /* 0x0000000500872802 */ /* 0x000fe60000000f00 */
[----:B------:R-:W-:Y:S04]  /*7730*/  @P2 IMAD R0, R0, c[0x0][0x208], RZ ;  /* 0x0000820000002a24 */ /* 0x000fe800078e02ff */
[C---:B------:R-:W-:Y:S01]  /*7740*/  @P2 IMAD R0, R202.reuse, c[0x0][0x20c], R0 ;  /* 0x00008300ca002a24 */ /* 0x040fe200078e0200 */
[----:B-----5:R-:W-:Y:S08]  /*7750*/  LDSM.16.M88.4 R112, [R235] ;  /* 0x00000000eb70783b */ /* 0x020ff00000000200 */
[----:B------:R-:W1:Y:S08]  /*7760*/  LDSM.16.M88.4 R16, [R228] ;  /* 0x00000000e410783b */ /* 0x000e700000000200 */
[----:B------:R-:W2:Y:S08]  /*7770*/  LDSM.16.M88.4 R108, [R235+0x2000] ;  /* 0x00200000eb6c783b */ /* 0x000eb00000000200 */
[----:B------:R-:W3:Y:S08]  /*7780*/  LDSM.16.M88.4 R32, [R228+0x800] ;  /* 0x00080000e420783b */ /* 0x000ef00000000200 */
[----:B------:R-:W4:Y:S04]  /*7790*/  LDL R2, [R1+0x4c] ;  /* 0x00004c0001027983 */ /* 0x000f280000100800 */
[----:B------:R-:W3:Y:S08]  /*77a0*/  LDSM.16.M88.4 R48, [R228+0x1000] ;  /* 0x00100000e430783b */ /* 0x000ef00000000200 */
[----:B------:R-:W4:Y:S01]  /*77b0*/  LDL.64 R196, [R1+0x40] ;  /* 0x0000400001c47983 */ /* 0x000f220000100a00 */
[-C--:B-1----:R-:W-:Y:S05]  /*77c0*/  HMMA.16816.F32 R4, R112, R16.reuse, RZ ;  /* 0x000000107004723c */ /* 0x082fea00000018ff */
[----:B------:R-:W1:Y:S03]  /*77d0*/  LDSM.16.M88.4 R64, [R228+0x1800] ;  /* 0x00180000e440783b */ /* 0x000e660000000200 */
[C---:B--2---:R-:W-:Y:S05]  /*77e0*/  HMMA.16816.F32 R8, R108.reuse, R16, RZ ;  /* 0x000000106c08723c */ /* 0x044fea00000018ff */
[----:B------:R-:W2:Y:S03]  /*77f0*/  LDSM.16.M88.4 R80, [R228+0x2000] ;  /* 0x00200000e450783b */ /* 0x000ea60000000200 */
[-C--:B------:R-:W-:Y:S05]  /*7800*/  HMMA.16816.F32 R12, R108, R18.reuse, RZ ;  /* 0x000000126c0c723c */ /* 0x080fea00000018ff */
[----:B------:R-:W1:Y:S03]  /*7810*/  LDSM.16.M88.4 R96, [R228+0x2800] ;  /* 0x00280000e460783b */ /* 0x000e660000000200 */
[C---:B------:R-:W-:Y:S05]  /*7820*/  HMMA.16816.F32 R16, R112.reuse, R18, RZ ;  /* 0x000000127010723c */ /* 0x040fea00000018ff */
[----:B------:R-:W1:Y:S03]  /*7830*/  LDSM.16.M88.4 R136, [R228+0x3000] ;  /* 0x00300000e488783b */ /* 0x000e660000000200 */
[-C--:B---3--:R-:W-:Y:S05]  /*7840*/  HMMA.16816.F32 R20, R112, R32.reuse, RZ ;  /* 0x000000207014723c */ /* 0x088fea00000018ff */
[----:B------:R-:W-:Y:S03]  /*7850*/  LDSM.16.M88.4 R188, [R238] ;  /* 0x00000000eebc783b */ /* 0x000fe60000000200 */
[C---:B------:R-:W-:Y:S05]  /*7860*/  HMMA.16816.F32 R24, R108.reuse, R32, RZ ;  /* 0x000000206c18723c */ /* 0x040fea00000018ff */
[----:B------:R-:W3:Y:S03]  /*7870*/  LDSM.16.M88.4 R192, [R239] ;  /* 0x00000000efc0783b */ /* 0x000ee60000000200 */
[-C--:B------:R-:W-:Y:S05]  /*7880*/  HMMA.16816.F32 R28, R108, R34.reuse, RZ ;  /* 0x000000226c1c723c */ /* 0x080fea00000018ff */
[----:B------:R-:W-:Y:S04]  /*7890*/  STL [R1+0x98], R235 ;  /* 0x000098eb01007387 */ /* 0x000fe80000100800 */
[----:B------:R-:W-:Y:S01]  /*78a0*/  STL [R1+0x9c], R228 ;  /* 0x00009ce401007387 */ /* 0x000fe20000100800 */
[C---:B------:R-:W-:Y:S03]  /*78b0*/  HMMA.16816.F32 R32, R112.reuse, R34, RZ ;  /* 0x000000227020723c */ /* 0x040fe600000018ff */
[----:B------:R-:W-:Y:S04]  /*78c0*/  STL [R1+0xa0], R239 ;  /* 0x0000a0ef01007387 */ /* 0x000fe80000100800 */
[----:B------:R-:W-:Y:S01]  /*78d0*/  STL [R1+0xa4], R238 ;  /* 0x0000a4ee01007387 */ /* 0x000fe20000100800 */
[-C--:B------:R-:W-:Y:S03]  /*78e0*/  HMMA.16816.F32 R36, R112, R48.reuse, RZ ;  /* 0x000000307024723c */ /* 0x080fe600000018ff */
        /* <DEDUP_REMOVED lines=8> */
[C---:B------:R-:W-:Y:S08]  /*7970*/  HMMA.16816.F32 R48, R112.reuse, R50, RZ ;  /* 0x000000327030723c */ /* 0x040ff000000018ff */
[-C--:B-1----:R-:W-:Y:S08]  /*7980*/  HMMA.16816.F32 R52, R112, R64.reuse, RZ ;  /* 0x000000407034723c */ /* 0x082ff000000018ff */
        /* <DEDUP_REMOVED lines=15> */
[----:B------:R-:W1:Y:S07]  /*7a80*/  LDSM.16.M88.4 R136, [R238+0x2000] ;  /* 0x00200000ee88783b */ /* 0x000e6e0000000200 */
[-C--:B---3--:R-:W-:Y:S08]  /*7a90*/  HMMA.16816.F32 R4, R188, R192.reuse, R4 ;  /* 0x000000c0bc04723c */ /* 0x088ff00000001804 */
[C---:B-1----:R-:W-:Y:S08]  /*7aa0*/  HMMA.16816.F32 R8, R136.reuse, R192, R8 ;  /* 0x000000c08808723c */ /* 0x042ff00000001808 */
[-C--:B------:R-:W-:Y:S08]  /*7ab0*/  HMMA.16816.F32 R12, R136, R194.reuse, R12 ;  /* 0x000000c2880c723c */ /* 0x080ff0000000180c */
[C---:B------:R-:W-:Y:S01]  /*7ac0*/  HMMA.16816.F32 R16, R188.reuse, R194, R16 ;  /* 0x000000c2bc10723c */ /* 0x040fe20000001810 */
[----:B------:R-:W1:Y:S08]  /*7ad0*/  LDSM.16.M88.4 R192, [R245] ;  /* 0x00000000f5c0783b */ /* 0x000e700000000200 */
[----:B----4-:R-:W2:Y:S01]  /*7ae0*/  LDL R197, [R1+0x34] ;  /* 0x0000340001c57983 */ /* 0x010ea20000100800 */
[-C--:B-1----:R-:W-:Y:S08]  /*7af0*/  HMMA.16816.F32 R20, R188, R192.reuse, R20 ;  /* 0x000000c0bc14723c */ /* 0x082ff00000001814 */
[C---:B------:R-:W-:Y:S08]  /*7b00*/  HMMA.16816.F32 R24, R136.reuse, R192, R24 ;  /* 0x000000c08818723c */ /* 0x040ff00000001818 */
[-C--:B------:R-:W-:Y:S08]  /*7b10*/  HMMA.16816.F32 R28, R136, R194.reuse, R28 ;  /* 0x000000c2881c723c */ /* 0x080ff0000000181c */
[C---:B------:R-:W-:Y:S01]  /*7b20*/  HMMA.16816.F32 R32, R188.reuse, R194, R32 ;  /* 0x000000c2bc20723c */ /* 0x040fe20000001820 */
[----:B------:R-:W1:Y:S07]  /*7b30*/  LDSM.16.M88.4 R192, [R244] ;  /* 0x00000000f4c0783b */ /* 0x000e6e0000000200 */
        /* <DEDUP_REMOVED lines=22> */
[-C--:B------:R-:W-:Y:S07]  /*7ca0*/  HMMA.16816.F32 R108, R136, R194.reuse, R108 ;  /* 0x000000c2886c723c */ /* 0x080fee000000186c */
[----:B------:R-:W-:Y:S01]  /*7cb0*/  @P2 IMAD.WIDE.U32 R136, R202, c[0x0][0x208], RZ ;  /* 0x00008200ca882a25 */ /* 0x000fe200078e00ff */
[----:B------:R-:W-:Y:S04]  /*7cc0*/  HMMA.16816.F32 R112, R188, R194, R112 ;  /* 0x000000c2bc70723c */ /* 0x000fe80000001870 */
[----:B------:R-:W-:Y:S02]  /*7cd0*/  @P2 IMAD.MOV.U32 R138, RZ, RZ, R196 ;  /* 0x000000ffff8a2224 */ /* 0x000fe400078e00c4 */
[----:B------:R-:W-:Y:S01]  /*7ce0*/  @P2 IMAD.IADD R0, R137, 0x1, R0 ;  /* 0x0000000189002824 */ /* 0x000fe200078e0200 */
[----:B------:R-:W3:Y:S01]  /*7cf0*/  LDL R196, [R1+0x58] ;  /* 0x0000580001c47983 */ /* 0x000ee20000100800 */
[----:B------:R-:W-:Y:S03]  /*7d00*/  @P2 IMAD.MOV.U32 R139, RZ, RZ, R2 ;  /* 0x000000ffff8b2224 */ /* 0x000fe600078e0002 */
[----:B------:R-:W-:Y:S01]  /*7d10*/  STL [R1+0xc0], R236 ;  /* 0x0000c0ec01007387 */ /* 0x000fe20000100800 */
[----:B------:R-:W-:Y:S02]  /*7d20*/  @P2 IMAD.MOV.U32 R137, RZ, RZ, c[0x0][0x208] ;  /* 0x00008200ff892624 */ /* 0x000fe400078e00ff */
[----:B------:R-:W-:Y:S01]  /*7d30*/  @P2 IMAD.WIDE.U32 R138, R136, 0x70, R138 ;  /* 0x00000070888a2825 */ /* 0x000fe200078e008a */
[----:B------:R-:W-:Y:S03]  /*7d40*/  STL [R1+0xc4], R234 ;  /* 0x0000c4ea01007387 */ /* 0x000fe60000100800 */
[----:B------:R-:W-:Y:S01]  /*7d50*/  @P2 IMAD R2, R0, 0x70, RZ ;  /* 0x0000007000022824 */ /* 0x000fe200078e02ff */
[----:B------:R-:W-:Y:S01]  /*7d60*/  @P2 SHF.L.U64.HI R0, R137, R135, c[0x0][0x20c] ;  /* 0x0000830089002619 */ /* 0x000fe20000010287 */
[----:B------:R-:W-:Y:S01]  /*7d70*/  STL [R1+0xc8], R237 ;  /* 0x0000c8ed01007387 */ /* 0x000fe20000100800 */
[C---:B------:R-:W-:Y:S01]  /*7d80*/  @P2 LEA R136, P0, R138.reuse, c[0x0][0x1f8], 0x1 ;  /* 0x00007e008a882a11 */ /* 0x040fe200078008ff */
[----:B------:R-:W-:Y:S02]  /*7d90*/  @P2 IMAD.IADD R135, R139, 0x1, R2 ;  /* 0x000000018b872824 */ /* 0x000fe400078e0202 */
[----:B------:R-:W-:Y:S01]  /*7da0*/  @P2 IMAD.SHL.U32 R2, R137, 0x20, RZ ;  /* 0x0000002089022824 */ /* 0x000fe200078e00ff */
[----:B------:R-:W-:Y:S02]  /*7db0*/  STL [R1+0xcc], R231 ;  /* 0x0000cce701007387 */ /* 0x000fe40000100800 */
[----:B------:R-:W-:Y:S02]  /*7dc0*/  @P2 LEA.HI.X R137, R138, c[0x0][0x1fc], R135, 0x1, P0 ;  /* 0x00007f008a892a11 */ /* 0x000fe400000f0c87 */
[-C--:B------:R-:W-:Y:S03]  /*7dd0*/  @P2 IADD3 R138, P0, R136, R2.reuse, RZ ;  /* 0x00000002888a2210 */ /* 0x080fe60007f1e0ff */
[----:B------:R-:W-:Y:S01]  /*7de0*/  @!PT LDS RZ, [RZ] ;  /* 0x00000000fffff984 */ /* 0x000fe20000000800 */
[----:B------:R-:W-:Y:S01]  /*7df0*/  @!PT LDS RZ, [RZ] ;  /* 0x00000000fffff984 */ /* 0x000fe20000000800 */
[----:B------:R-:W-:Y:S01]  /*7e00*/  @!PT LDS RZ, [RZ] ;  /* 0x00000000fffff984 */ /* 0x000fe20000000800 */
[----:B------:R1:W-:Y:S02]  /*7e10*/  @P2 LDGSTS.E.BYPASS.LTC128B.128 [R246+0x100], [R136.64], !P6 ;  /* 0x0010000088f62fae */ /* 0x0003e4000f101d48 */
[--C-:B------:R-:W-:Y:S06]  /*7e20*/  @P2 IMAD.X R139, R137, 0x1, R0.reuse, P0 ;  /* 0x00000001898b2824 */ /* 0x100fec00000e0600 */
[----:B------:R4:W-:Y:S01]  /*7e30*/  @P2 LDGSTS.E.BYPASS.LTC128B.128 [R246+0x900], [R138.64], !P6 ;  /* 0x009000008af62fae */ /* 0x0009e2000f101d48 */
[-C--:B-1----:R-:W-:Y:S04]  /*7e40*/  @P2 IADD3 R136, P1, R138, R2.reuse, RZ ;  /* 0x000000028a882210 */ /* 0x082fe80007f3e0ff */
[----:B------:R-:W-:Y:S01]  /*7e50*/  @P2 IADD3 R192, P0, R136, R2, RZ ;  /* 0x0000000288c02210 */ /* 0x000fe20007f1e0ff */
[--C-:B------:R-:W-:Y:S05]  /*7e60*/  @P2 IMAD.X R137, R139, 0x1, R0.reuse, P1 ;  /* 0x000000018b892824 */ /* 0x100fea00008e0600 */
[----:B------:R1:W-:Y:S01]  /*7e70*/  @P2 LDGSTS.E.BYPASS.LTC128B.128 [R246+0x1100], [R136.64], !P6 ;  /* 0x0110000088f62fae */ /* 0x0003e2000f101d48 */
[----:B------:R-:W-:Y:S02]  /*7e80*/  @P2 IADD3.X R193, R137, R0, RZ, P0, !PT ;  /* 0x0000000089c12210 */ /* 0x000fe400007fe4ff */
[-C--:B----4-:R-:W-:Y:S05]  /*7e90*/  @P2 IADD3 R138, P0, R192, R2.reuse, RZ ;  /* 0x00000002c08a2210 */ /* 0x090fea0007f1e0ff */
[----:B------:R4:W-:Y:S01]  /*7ea0*/  @P2 LDGSTS.E.BYPASS.LTC128B.128 [R246+0x1900], [R192.64], !P6 ;  /* 0x01900000c0f62fae */ /* 0x0009e2000f101d48 */
[--C-:B------:R-:W-:Y:S07]  /*7eb0*/  @P2 IMAD.X R139, R193, 0x1, R0.reuse, P0 ;  /* 0x00000001c18b2824 */ /* 0x100fee00000e0600 */
[----:B------:R2:W-:Y:S01]  /*7ec0*/  @P2 LDGSTS.E.BYPASS.LTC128B.128 [R246+0x2100], [R138.64], !P6 ;  /* 0x021000008af62fae */ /* 0x0005e2000f101d48 */
[-C--:B-1----:R-:W-:Y:S05]  /*7ed0*/  @P2 IADD3 R136, P1, R138, R2.reuse, RZ ;  /* 0x000000028a882210 */ /* 0x082fea0007f3e0ff */
[--C-:B------:R-:W-:Y:S01]  /*7ee0*/  @P2 IMAD.X R137, R139, 0x1, R0.reuse, P1 ;  /* 0x000000018b892824 */ /* 0x100fe200008e0600 */
[----:B----4-:R-:W-:Y:S04]  /*7ef0*/  @P2 IADD3 R192, P0, R136, R2, RZ ;  /* 0x0000000288c02210 */ /* 0x010fe80007f1e0ff */
[----:B------:R2:W-:Y:S01]  /*7f00*/  @P2 LDGSTS.E.BYPASS.LTC128B.128 [R246+0x2900], [R136.64], !P6 ;  /* 0x0290000088f62fae */ /* 0x0005e2000f101d48 */
[----:B------:R-:W-:Y:S07]  /*7f10*/  @P2 IMAD.X R193, R137, 0x1, R0, P0 ;  /* 0x0000000189c12824 */ /* 0x000fee00000e0600 */
[----:B------:R1:W-:Y:S08]  /*7f20*/  @P2 LDGSTS.E.BYPASS.LTC128B.128 [R246+0x3100], [R192.64], !P6 ;  /* 0x03100000c0f62fae */ /* 0x0003f0000f101d48 */
[----:B------:R-:W-:Y:S08]  /*7f30*/  LDSM.16.M88.4 R188, [R234] ;  /* 0x00000000eabc783b */ /* 0x000ff00000000200 */
[----:B------:R4:W3:Y:S04]  /*7f40*/  LDL R0, [R1+0x20] ;  /* 0x0000200001007983 */ /* 0x0008e80000100800 */
[----:B--2---:R-:W2:Y:S08]  /*7f50*/  LDSM.16.M88.4 R136, [R236] ;  /* 0x00000000ec88783b */ /* 0x004eb00000000200 */
[----:B-1----:R-:W1:Y:S08]  /*7f60*/  LDSM.16.M88.4 R192, [R236+0x2000] ;  /* 0x00200000ecc0783b */ /* 0x002e700000000200 */
[----:B------:R-:W0:Y:S01]  /*7f70*/  LDGDEPBAR ;  /* 0x00000000000079af */ /* 0x000e220000000000 */
[-C--:B--2---:R-:W-:Y:S08]  /*7f80*/  HMMA.16816.F32 R4, R136, R188.reuse, R4 ;  /* 0x000000bc8804723c */ /* 0x084ff00000001804 */
[C---:B-1----:R-:W-:Y:S08]  /*7f90*/  HMMA.16816.F32 R8, R192.reuse, R188, R8 ;  /* 0x000000bcc008723c */ /* 0x042ff00000001808 */
[-C--:B------:R-:W-:Y:S08]  /*7fa0*/  HMMA.16816.F32 R12, R192, R190.reuse, R12 ;  /* 0x000000bec00c723c */ /* 0x080ff0000000180c */
[C---:B------:R-:W-:Y:S01]  /*7fb0*/  HMMA.16816.F32 R16, R136.reuse, R190, R16 ;  /* 0x000000be8810723c */ /* 0x040fe20000001810 */
[----:B------:R-:W1:Y:S07]  /*7fc0*/  LDSM.16.M88.4 R188, [R234+0x800] ;  /* 0x00080000eabc783b */ /* 0x000e6e0000000200 */
[-C--:B-1----:R-:W-:Y:S08]  /*7fd0*/  HMMA.16816.F32 R20, R136, R188.reuse, R20 ;  /* 0x000000bc8814723c */ /* 0x082ff00000001814 */
[C---:B------:R-:W-:Y:S08]  /*7fe0*/  HMMA.16816.F32 R24, R192.reuse, R188, R24 ;  /* 0x000000bcc018723c */ /* 0x040ff00000001818 */
        /* <DEDUP_REMOVED lines=12> */
[----:B------:R-:W1:Y:S03]  /*80b0*/  LDSM.16.M88.4 R188, [R234+0x2000] ;  /* 0x00200000eabc783b */ /* 0x000e660000000200 */
[----:B---3--:R-:W-:Y:S04]  /*80c0*/  @P4 IMAD.MOV.U32 R0, RZ, RZ, R197 ;  /* 0x000000ffff004224 */ /* 0x008fe800078e00c5 */
[-C--:B-1----:R-:W-:Y:S01]  /*80d0*/  HMMA.16816.F32 R68, R136, R188.reuse, R68 ;  /* 0x000000bc8844723c */ /* 0x082fe20000001844 */
[----:B------:R-:W-:Y:S07]  /*80e0*/  SHFL.IDX PT, R2, R0, 0x2, 0x1c1f ;  /* 0x005c1f0000027f89 */ /* 0x000fee00000e0000 */
[C---:B------:R-:W-:Y:S01]  /*80f0*/  HMMA.16816.F32 R72, R192.reuse, R188, R72 ;  /* 0x000000bcc048723c */ /* 0x040fe20000001848 */
[----:B------:R-:W-:Y:S07]  /*8100*/  SHFL.IDX PT, R135, R0, 0x1, 0x1c1f ;  /* 0x003c1f0000877f89 */ /* 0x000fee00000e0000 */
        /* <DEDUP_REMOVED lines=10> */
[-C--:B------:R-:W-:Y:S01]  /*81b0*/  HMMA.16816.F32 R108, R192, R190.reuse, R108 ;  /* 0x000000bec06c723c */ /* 0x080fe2000000186c */
[----:B------:R-:W-:Y:S07]  /*81c0*/  LDSM.16.M88.4 R192, [R237] ;  /* 0x00000000edc0783b */ /* 0x000fee0000000200 */
[----:B------:R-:W-:Y:S01]  /*81d0*/  HMMA.16816.F32 R112, R136, R190, R112 ;  /* 0x000000be8870723c */ /* 0x000fe20000001870 */
[----:B------:R-:W1:Y:S08]  /*81e0*/  LDSM.16.M88.4 R136, [R231] ;  /* 0x00000000e788783b */ /* 0x000e700000000200 */
[----:B------:R-:W2:Y:S01]  /*81f0*/  LDSM.16.M88.4 R188, [R237+0x2000] ;  /* 0x00200000edbc783b */ /* 0x000ea20000000200 */
[-C--:B-1----:R-:W-:Y:S08]  /*8200*/  HMMA.16816.F32 R4, R192, R136.reuse, R4 ;  /* 0x00000088c004723c */ /* 0x082ff00000001804 */
[C---:B--2---:R-:W-:Y:S08]  /*8210*/  HMMA.16816.F32 R8, R188.reuse, R136, R8 ;  /* 0x00000088bc08723c */ /* 0x044ff00000001808 */
        /* <DEDUP_REMOVED lines=27> */
[----:B------:R-:W1:Y:S01]  /*83d0*/  LDSM.16.M88.4 R136, [R231+0x3000] ;  /* 0x00300000e788783b */ /* 0x000e620000000200 */
[----:B------:R-:W-:Y:S07]  /*83e0*/  DEPBAR.LE SB0, 0x0 ;  /* 0x000080000000791a */ /* 0x000fee0000000000 */
[----:B------:R-:W-:Y:S01]  /*83f0*/  BAR.SYNC.DEFER_BLOCKING 0x0 ;  /* 0x0000000000007b1d */ /* 0x000fe20000010000 */
[-C--:B-1----:R-:W-:Y:S08]  /*8400*/  HMMA.16816.F32 R100, R192, R136.reuse, R100 ;  /* 0x00000088c064723c */ /* 0x082ff00000001864 */
[C---:B------:R-:W-:Y:S01]  /*8410*/  HMMA.16816.F32 R104, R188.reuse, R136, R104 ;  /* 0x00000088bc68723c */ /* 0x040fe20000001868 */
[----:B------:R-:W-:Y:S07]  /*8420*/  SHFL.IDX PT, R137, R0, 0x3, 0x1c1f ;  /* 0x007c1f0000897f89 */ /* 0x000fee00000e0000 */
[-C--:B------:R-:W-:Y:S01]  /*8430*/  HMMA.16816.F32 R108, R188, R138.reuse, R108 ;  /* 0x0000008abc6c723c */ /* 0x080fe2000000186c */
[----:B------:R1:W2:Y:S07]  /*8440*/  SHFL.IDX PT, R136, R0, RZ, 0x1c1f ;  /* 0x001c1fff00887589 */ /* 0x0002ae00000e0000 */
[----:B------:R-:W-:Y:S04]  /*8450*/  HMMA.16816.F32 R112, R192, R138, R112 ;  /* 0x0000008ac070723c */ /* 0x000fe80000001870 */
[----:B-1----:R-:W-:Y:S05]  /*8460*/  IMAD R0, R202, -0x70, RZ ;  /* 0xffffff90ca007824 */ /* 0x002fea00078e02ff */
[----:B------:R-:W-:Y:S04]  /*8470*/  IADD3 R0, -R196, 0x1, R0 ;  /* 0x00000001c4007810 */ /* 0x000fe80007ffe100 */
[----:B------:R-:W-:Y:S04]  /*8480*/  IADD3 R0, R0, c[0x0][0x1d0], RZ ;  /* 0x0000740000007a10 */ /* 0x000fe80007ffe0ff */
[----:B------:R-:W-:Y:S04]  /*8490*/  IADD3 R0, R0, -c[0x0][0x168], RZ ;  /* 0x80005a0000007a10 */ /* 0x000fe80007ffe0ff */
[C---:B--2---:R-:W-:Y:S01]  /*84a0*/  IADD3 R136, R0.reuse, R136, RZ ;  /* 0x0000008800887210 */ /* 0x044fe20007ffe0ff */
[C---:B------:R-:W-:Y:S02]  /*84b0*/  IMAD.IADD R2, R0.reuse, 0x1, R2 ;  /* 0x0000000100027824 */ /* 0x040fe400078e0202 */
[----:B------:R-:W-:Y:S01]  /*84c0*/  IMAD.IADD R135, R0, 0x1, R135 ;  /* 0x0000000100877824 */ /* 0x000fe200078e0287 */
[----:B------:R-:W-:Y:S01]  /*84d0*/  ISETP.GT.AND P3, PT, R136, RZ, PT ;  /* 0x000000ff8800720c */ /* 0x000fe20003f64270 */
[----:B------:R-:W-:Y:S01]  /*84e0*/  IMAD.IADD R0, R0, 0x1, R137 ;  /* 0x0000000100007824 */ /* 0x000fe200078e0289 */
[----:B------:R-:W-:Y:S02]  /*84f0*/  ISETP.GT.AND P2, PT, R136, 0x1, PT ;  /* 0x000000018800780c */ /* 0x000fe40003f44270 */
[----:B------:R-:W-:Y:S02]  /*8500*/  FSEL R188, R4, -INF , P3 ;  /* 0xff80000004bc7808 */ /* 0x000fe40001800000 */
[----:B------:R-:W-:Y:S02]  /*8510*/  ISETP.GT.AND P3, PT, R2, RZ, PT ;  /* 0x000000ff0200720c */ /* 0x000fe40003f64270 */
[----:B------:R-:W-:Y:S02]  /*8520*/  ISETP.GT.AND P0, PT, R135, 0x1, PT ;  /* 0x000000018700780c */ /* 0x000fe40003f04270 */
[----:B------:R-:W-:Y:S02]  /*8530*/  FSEL R197, R8, -INF , P3 ;  /* 0xff80000008c57808 */ /* 0x000fe40001800000 */
[C---:B------:R-:W-:Y:S02]  /*8540*/  ISETP.GT.AND P3, PT, R2.reuse, 0x8, PT ;  /* 0x000000080200780c */ /* 0x040fe40003f64270 */
[----:B------:R-:W-:Y:S02]  /*8550*/  FSEL R189, R5, -INF , P2 ;  /* 0xff80000005bd7808 */ /* 0x000fe40001000000 */
[----:B------:R-:W-:Y:S02]  /*8560*/  ISETP.GT.AND P2, PT, R2, 0x1, PT ;  /* 0x000000010200780c */ /* 0x000fe40003f44270 */
[----:B------:R-:W-:Y:S02]  /*8570*/  FSEL R191, R7, -INF , P0 ;  /* 0xff80000007bf7808 */ /* 0x000fe40000000000 */
[----:B------:R-:W-:Y:S02]  /*8580*/  FSEL R198, R9, -INF , P2 ;  /* 0xff80000009c67808 */ /* 0x000fe40001000000 */
[----:B------:R-:W-:Y:S02]  /*8590*/  ISETP.GT.AND P0, PT, R0, 0x1, PT ;  /* 0x000000010000780c */ /* 0x000fe40003f04270 */
[----:B------:R-:W-:Y:S02]  /*85a0*/  ISETP.GT.AND P2, PT, R2, 0x9, PT ;  /* 0x000000090200780c */ /* 0x000fe40003f44270 */
[----:B------:R-:W-:Y:S02]  /*85b0*/  FSEL R196, R12, -INF , P3 ;  /* 0xff8000000cc47808 */ /* 0x000fe40001800000 */
[----:B------:R-:W-:Y:S02]  /*85c0*/  ISETP.GT.AND P3, PT, R136, 0x8, PT ;  /* 0x000000088800780c */ /* 0x000fe40003f64270 */
[----:B------:R-:W-:Y:S02]  /*85d0*/  FMNMX.FTZ R137, R188, R3, !PT ;  /* 0x00000003bc897209 */ /* 0x000fe40007810000 */
[----:B------:R-:W-:Y:S02]  /*85e0*/  FSEL R201, R11, -INF , P0 ;  /* 0xff8000000bc97808 */ /* 0x000fe40000000000 */
[----:B------:R-:W-:Y:S02]  /*85f0*/  ISETP.GT.AND P0, PT, R0, 0x9, PT ;  /* 0x000000090000780c */ /* 0x000fe40003f04270 */
[----:B------:R-:W-:Y:S02]  /*8600*/  FSEL R199, R13, -INF , P2 ;  /* 0xff8000000dc77808 */ /* 0x000fe40001000000 */
[----:B------:R-:W-:Y:S02]  /*8610*/  ISETP.GT.AND P2, PT, R136, 0x9, PT ;  /* 0x000000098800780c */ /* 0x000fe40003f44270 */
[----:B------:R-:W-:Y:S02]  /*8620*/  FSEL R16, R16, -INF , P3 ;  /* 0xff80000010107808 */ /* 0x000fe40001800000 */
[----:B------:R-:W-:Y:S02]  /*8630*/  ISETP.GT.AND P3, PT, R136, 0x10, PT ;  /* 0x000000108800780c */ /* 0x000fe40003f64270 */
[----:B------:R-:W-:Y:S02]  /*8640*/  FMNMX.FTZ R137, R189, R137, !PT ;  /* 0x00000089bd897209 */ /* 0x000fe40007810000 */
        /* <DEDUP_REMOVED lines=11> */
[----:B------:R-:W-:Y:S02]  /*8700*/  FMNMX.FTZ R137, R17, R137, !PT ;  /* 0x0000008911897209 */ /* 0x000fe40007810000 */
        /* <DEDUP_REMOVED lines=31> */
[----:B------:R-:W-:Y:S02]  /*8900*/  FMNMX.FTZ R137, R36, R137, !PT ;  /* 0x0000008924897209 */ /* 0x000fe40007810000 */
        /* <DEDUP_REMOVED lines=21> */
[----:B------:R-:W-:Y:S02]  /*8a60*/  FSEL R51, R51, -INF , P0 ;  /* 0xff80000033337808 */ /* 0x000fe40000000000 */
[----:B------:R-:W-:Y:S02]  /*8a70*/  ISETP.GT.AND P0, PT, R135, 0x31, PT ;  /* 0x000000318700780c */ /* 0x000fe40003f04270 */
[C---:B------:R-:W-:Y:S02]  /*8a80*/  ISETP.GT.AND P2, PT, R2.reuse, 0x31, PT ;  /* 0x000000310200780c */ /* 0x040fe40003f44270 */
[----:B------:R-:W-:Y:S02]  /*8a90*/  ISETP.GT.AND P3, PT, R2, 0x38, PT ;  /* 0x000000380200780c */ /* 0x000fe40003f64270 */
[----:B------:R-:W-:Y:S02]  /*8aa0*/  FMNMX.FTZ R137, R49, R137, !PT ;  /* 0x0000008931897209 */ /* 0x000fe40007810000 */
[----:B------:R-:W-:Y:S02]  /*8ab0*/  ISETP.GT.AND P1, PT, R135, RZ, PT ;  /* 0x000000ff8700720c */ /* 0x000fe40003f24270 */
[----:B------:R-:W-:Y:S02]  /*8ac0*/  FSEL R242, R55, -INF , P0 ;  /* 0xff80000037f27808 */ /* 0x000fe40000000000 */
[----:B------:R-:W-:Y:S02]  /*8ad0*/  FSEL R238, R57, -INF , P2 ;  /* 0xff80000039ee7808 */ /* 0x000fe40001000000 */
[----:B------:R-:W-:Y:S02]  /*8ae0*/  FSEL R239, R60, -INF , P3 ;  /* 0xff8000003cef7808 */ /* 0x000fe40001800000 */
[----:B------:R-:W-:Y:S02]  /*8af0*/  FMNMX.FTZ R137, R52, R137, !PT ;  /* 0x0000008934897209 */ /* 0x000fe40007810000 */
[----:B------:R-:W-:Y:S02]  /*8b00*/  ISETP.GT.AND P0, PT, R0, 0x31, PT ;  /* 0x000000310000780c */ /* 0x000fe40003f04270 */
[----:B------:R-:W-:Y:S02]  /*8b10*/  ISETP.GT.AND P2, PT, R2, 0x39, PT ;  /* 0x000000390200780c */ /* 0x000fe40003f44270 */
[----:B------:R-:W-:Y:S02]  /*8b20*/  ISETP.GT.AND P3, PT, R136, 0x38, PT ;  /* 0x000000388800780c */ /* 0x000fe40003f64270 */
[----:B------:R-:W-:Y:S02]  /*8b30*/  FSEL R190, R6, -INF , P1 ;  /* 0xff80000006be7808 */ /* 0x000fe40000800000 */
[C---:B------:R-:W-:Y:S02]  /*8b40*/  ISETP.GT.AND P1, PT, R0.reuse, RZ, PT ;  /* 0x000000ff0000720c */ /* 0x040fe40003f24270 */
[----:B------:R-:W-:Y:S02]  /*8b50*/  FSEL R228, R61, -INF , P2 ;  /* 0xff8000003de47808 */ /* 0x000fe40001000000 */
[----:B------:R-:W-:Y:S02]  /*8b60*/  FMNMX.FTZ R137, R53, R137, !PT ;  /* 0x0000008935897209 */ /* 0x000fe40007810000 */
[----:B------:R-:W-:Y:S02]  /*8b70*/  FSEL R59, R59, -INF , P0 ;  /* 0xff8000003b3b7808 */ /* 0x000fe40000000000 */
[----:B------:R-:W-:Y:S02]  /*8b80*/  ISETP.GT.AND P0, PT, R0, 0x39, PT ;  /* 0x000000390000780c */ /* 0x000fe40003f04270 */
[----:B------:R-:W-:Y:S02]  /*8b90*/  ISETP.GT.AND P2, PT, R136, 0x39, PT ;  /* 0x000000398800780c */ /* 0x000fe40003f44270 */
[----:B------:R-:W-:Y:S02]  /*8ba0*/  FSEL R64, R64, -INF , P3 ;  /* 0xff80000040407808 */ /* 0x000fe40001800000 */
        /* <DEDUP_REMOVED lines=13> */
[C---:B------:R-:W-:Y:S02]  /*8c80*/  ISETP.GT.AND P3, PT, R2.reuse, 0x48, PT ;  /* 0x000000480200780c */ /* 0x040fe40003f64270 */
        /* <DEDUP_REMOVED lines=8> */
[----:B------:R-:W-:Y:S02]  /*8d10*/  FSEL R76, R76, -INF , P3 ;  /* 0xff8000004c4c7808 */ /* 0x000fe40001800000 */
[----:B------:R-:W-:Y:S01]  /*8d20*/  FSEL R29, R71, -INF , P0 ;  /* 0xff800000471d7808 */ /* 0x000fe20000000000 */
[----:B------:R-:W-:Y:S01]  /*8d30*/  STL [R1+0x8], R73 ;  /* 0x0000084901007387 */ /* 0x000fe20000100800 */
[----:B------:R-:W-:Y:S02]  /*8d40*/  ISETP.GT.AND P0, PT, R0, 0x41, PT ;  /* 0x000000410000780c */ /* 0x000fe40003f04270 */
[----:B------:R-:W-:Y:S02]  /*8d50*/  ISETP.GT.AND P2, PT, R2, 0x49, PT ;  /* 0x000000490200780c */ /* 0x000fe40003f44270 */
[----:B------:R-:W-:Y:S02]  /*8d60*/  ISETP.GT.AND P3, PT, R136, 0x48, PT ;  /* 0x000000488800780c */ /* 0x000fe40003f64270 */
[----:B------:R-:W-:Y:S02]  /*8d70*/  FMNMX.FTZ R137, R68, R137, !PT ;  /* 0x0000008944897209 */ /* 0x000fe40007810000 */
[----:B------:R-:W-:Y:S02]  /*8d80*/  FSEL R208, R22, -INF , P1 ;  /* 0xff80000016d07808 */ /* 0x000fe40000800000 */
[C---:B------:R-:W-:Y:S02]  /*8d90*/  ISETP.GT.AND P1, PT, R0.reuse, 0x10, PT ;  /* 0x000000100000780c */ /* 0x040fe40003f24270 */
[----:B------:R-:W-:Y:S02]  /*8da0*/  FSEL R244, R75, -INF , P0 ;  /* 0xff8000004bf47808 */ /* 0x000fe40000000000 */
[----:B------:R-:W-:Y:S02]  /*8db0*/  FSEL R77, R77, -INF , P2 ;  /* 0xff8000004d4d7808 */ /* 0x000fe40001000000 */
[----:B------:R-:W-:Y:S02]  /*8dc0*/  ISETP.GT.AND P0, PT, R0, 0x49, PT ;  /* 0x000000490000780c */ /* 0x000fe40003f04270 */
[----:B------:R-:W-:Y:S02]  /*8dd0*/  FSEL R80, R80, -INF , P3 ;  /* 0xff80000050507808 */ /* 0x000fe40001800000 */
[C---:B------:R-:W-:Y:S02]  /*8de0*/  ISETP.GT.AND P2, PT, R136.reuse, 0x49, PT ;  /* 0x000000498800780c */ /* 0x040fe40003f44270 */
[----:B------:R-:W-:Y:S02]  /*8df0*/  ISETP.GT.AND P3, PT, R136, 0x50, PT ;  /* 0x000000508800780c */ /* 0x000fe40003f64270 */
[----:B------:R-:W-:Y:S02]  /*8e00*/  FMNMX.FTZ R137, R15, R137, !PT ;  /* 0x000000890f897209 */ /* 0x000fe40007810000 */
[----:B------:R-:W-:Y:S02]  /*8e10*/  FSEL R215, R26, -INF , P1 ;  /* 0xff8000001ad77808 */ /* 0x000fe40000800000 */
[----:B------:R-:W-:Y:S02]  /*8e20*/  ISETP.GT.AND P1, PT, R0, 0x18, PT ;  /* 0x000000180000780c */ /* 0x000fe40003f24270 */
[----:B------:R-:W-:Y:S02]  /*8e30*/  FSEL R79, R79, -INF , P0 ;  /* 0xff8000004f4f7808 */ /* 0x000fe40000000000 */
[----:B------:R-:W-:Y:S02]  /*8e40*/  FSEL R81, R81, -INF , P2 ;  /* 0xff80000051517808 */ /* 0x000fe40001000000 */
[----:B------:R-:W-:Y:S02]  /*8e50*/  FMNMX.FTZ R137, R80, R137, !PT ;  /* 0x0000008950897209 */ /* 0x000fe40007810000 */
[C---:B------:R-:W-:Y:S02]  /*8e60*/  ISETP.GT.AND P0, PT, R135.reuse, 0x49, PT ;  /* 0x000000498700780c */ /* 0x040fe40003f04270 */
        /* <DEDUP_REMOVED lines=8> */
[C---:B------:R-:W-:Y:S02]  /*8ef0*/  ISETP.GT.AND P0, PT, R135.reuse, 0x51, PT ;  /* 0x000000518700780c */ /* 0x040fe40003f04270 */
[----:B------:R-:W-:Y:S02]  /*8f00*/  ISETP.GT.AND P2, PT, R136, 0x51, PT ;  /* 0x000000518800780c */ /* 0x000fe40003f44270 */
[----:B------:R-:W-:Y:S02]  /*8f10*/  FSEL R206, R34, -INF , P1 ;  /* 0xff80000022ce7808 */ /* 0x000fe40000800000 */
[----:B------:R-:W-:Y:S02]  /*8f20*/  ISETP.GT.AND P1, PT, R135, 0x20, PT ;  /* 0x000000208700780c */ /* 0x000fe40003f24270 */
[----:B------:R-:W-:Y:S02]  /*8f30*/  FSEL R218, R92, -INF , P3 ;  /* 0xff8000005cda7808 */ /* 0x000fe40001800000 */
[----:B------:R-:W-:Y:S02]  /*8f40*/  FSEL R13, R85, -INF , P2 ;  /* 0xff800000550d7808 */ /* 0x000fe40001000000 */
[----:B------:R-:W-:Y:S02]  /*8f50*/  FSEL R251, R87, -INF , P0 ;  /* 0xff80000057fb7808 */ /* 0x000fe40000000000 */
[----:B------:R-:W-:Y:S02]  /*8f60*/  ISETP.GT.AND P0, PT, R0, 0x51, PT ;  /* 0x000000510000780c */ /* 0x000fe40003f04270 */
[----:B------:R-:W-:Y:S02]  /*8f70*/  ISETP.GT.AND P3, PT, R136, 0x58, PT ;  /* 0x000000588800780c */ /* 0x000fe40003f64270 */
[----:B------:R-:W-:Y:S02]  /*8f80*/  FMNMX.FTZ R137, R14, R137, !PT ;  /* 0x000000890e897209 */ /* 0x000fe40007810000 */
[----:B------:R-:W-:Y:S02]  /*8f90*/  FSEL R38, R38, -INF , P1 ;  /* 0xff80000026267808 */ /* 0x000fe40000800000 */
[C---:B------:R-:W-:Y:S02]  /*8fa0*/  ISETP.GT.AND P1, PT, R0.reuse, 0x20, PT ;  /* 0x000000200000780c */ /* 0x040fe40003f24270 */
[----:B------:R-:W-:Y:S02]  /*8fb0*/  FSEL R234, R91, -INF , P0 ;  /* 0xff8000005bea7808 */ /* 0x000fe40000000000 */
[----:B------:R-:W-:Y:S02]  /*8fc0*/  ISETP.GT.AND P0, PT, R0, 0x59, PT ;  /* 0x000000590000780c */ /* 0x000fe40003f04270 */
[----:B------:R-:W-:Y:S02]  /*8fd0*/  FSEL R96, R96, -INF , P3 ;  /* 0xff80000060607808 */ /* 0x000fe40001800000 */
[----:B------:R-:W-:Y:S02]  /*8fe0*/  FMNMX.FTZ R137, R13, R137, !PT ;  /* 0x000000890d897209 */ /* 0x000fe40007810000 */
[----:B------:R-:W-:Y:S02]  /*8ff0*/  ISETP.GT.AND P5, PT, R136, 0x59, PT ;  /* 0x000000598800780c */ /* 0x000fe40003fa4270 */
[----:B------:R-:W-:Y:S02]  /*9000*/  FSEL R42, R42, -INF , P1 ;  /* 0xff8000002a2a7808 */ /* 0x000fe40000800000 */
[----:B------:R-:W-:Y:S02]  /*9010*/  ISETP.GT.AND P1, PT, R0, 0x28, PT ;  /* 0x000000280000780c */ /* 0x000fe40003f24270 */
[----:B------:R-:W-:Y:S02]  /*9020*/  ISETP.GT.AND P2, PT, R2, 0x51, PT ;  /* 0x000000510200780c */ /* 0x000fe40003f44270 */
[----:B------:R-:W-:Y:S02]  /*9030*/  FSEL R25, R95, -INF , P0 ;  /* 0xff8000005f197808 */ /* 0x000fe40000000000 */
[----:B------:R-:W-:Y:S02]  /*9040*/  FMNMX.FTZ R137, R96, R137, !PT ;  /* 0x0000008960897209 */ /* 0x000fe40007810000 */
[----:B------:R-:W-:Y:S02]  /*9050*/  ISETP.GT.AND P0, PT, R136, 0x60, PT ;  /* 0x000000608800780c */ /* 0x000fe40003f04270 */
[----:B------:R-:W-:Y:S02]  /*9060*/  FSEL R97, R97, -INF , P5 ;  /* 0xff80000061617808 */ /* 0x000fe40002800000 */
        /* <DEDUP_REMOVED lines=11> */
[----:B------:R-:W-:Y:S02]  /*9120*/  ISETP.GT.AND P2, PT, R135, 0x58, PT ;  /* 0x000000588700780c */ /* 0x000fe40003f44270 */
[----:B------:R-:W-:Y:S02]  /*9130*/  FMNMX.FTZ R137, R100, R137, !PT ;  /* 0x0000008964897209 */ /* 0x000fe40007810000 */
[----:B------:R-:W-:Y:S02]  /*9140*/  ISETP.GT.AND P5, PT, R136, 0x68, PT ;  /* 0x000000688800780c */ /* 0x000fe40003fa4270 */
[----:B------:R-:W-:Y:S02]  /*9150*/  FSEL R241, R54, -INF , P1 ;  /* 0xff80000036f17808 */ /* 0x000fe40000800000 */
[----:B------:R-:W-:Y:S02]  /*9160*/  ISETP.GT.AND P1, PT, R0, 0x30, PT ;  /* 0x000000300000780c */ /* 0x000fe40003f24270 */
[----:B------:R-:W-:Y:S02]  /*9170*/  FSEL R225, R98, -INF , P2 ;  /* 0xff80000062e17808 */ /* 0x000fe40001000000 */
[----:B------:R-:W-:Y:S02]  /*9180*/  FSEL R112, R112, -INF , P5 ;  /* 0xff80000070707808 */ /* 0x000fe40002800000 */
[----:B------:R-:W-:Y:S02]  /*9190*/  ISETP.GT.AND P2, PT, R136, 0x69, PT ;  /* 0x000000698800780c */ /* 0x000fe40003f44270 */
[----:B------:R-:W-:Y:S02]  /*91a0*/  FMNMX.FTZ R137, R101, R137, !PT ;  /* 0x0000008965897209 */ /* 0x000fe40007810000 */
[----:B------:R-:W-:Y:S02]  /*91b0*/  FSEL R58, R58, -INF , P1 ;  /* 0xff8000003a3a7808 */ /* 0x000fe40000800000 */
[----:B------:R-:W-:Y:S02]  /*91c0*/  ISETP.GT.AND P1, PT, R0, 0x38, PT ;  /* 0x000000380000780c */ /* 0x000fe40003f24270 */
[----:B------:R-:W-:Y:S02]  /*91d0*/  FSEL R113, R113, -INF , P2 ;  /* 0xff80000071717808 */ /* 0x000fe40001000000 */
[----:B------:R-:W-:Y:S02]  /*91e0*/  FMNMX.FTZ R137, R112, R137, !PT ;  /* 0x0000008970897209 */ /* 0x000fe40007810000 */
[----:B------:R-:W-:Y:S02]  /*91f0*/  FSEL R62, R62, -INF , P1 ;  /* 0xff8000003e3e7808 */ /* 0x000fe40000800000 */
[----:B------:R-:W-:Y:S02]  /*9200*/  ISETP.GT.AND P1, PT, R135, 0x38, PT ;  /* 0x000000388700780c */ /* 0x000fe40003f24270 */
[----:B------:R-:W-:Y:S02]  /*9210*/  FMNMX.FTZ R137, R113, R137, !PT ;  /* 0x0000008971897209 */ /* 0x000fe40007810000 */
[----:B------:R-:W-:Y:S02]  /*9220*/  FSEL R243, R66, -INF , P1 ;  /* 0xff80000042f37808 */ /* 0x000fe40000800000 */
[----:B------:R-:W-:Y:S01]  /*9230*/  ISETP.GT.AND P1, PT, R135, 0x40, PT ;  /* 0x000000408700780c */ /* 0x000fe20003f24270 */
[----:B------:R-:W1:Y:S01]  /*9240*/  SHFL.BFLY PT, R7, R137, 0x2, 0x1f ;  /* 0x0c401f0089077f89 */ /* 0x000e6200000e0000 */
[----:B------:R-:W-:Y:S02]  /*9250*/  FMNMX.FTZ R4, R190, R132, !PT ;  /* 0x00000084be047209 */ /* 0x000fe40007810000 */
[----:B------:R-:W-:Y:S02]  /*9260*/  FSEL R30, R70, -INF , P1 ;  /* 0xff800000461e7808 */ /* 0x000fe40000800000 */
[----:B------:R-:W-:Y:S02]  /*9270*/  ISETP.GT.AND P1, PT, R0, 0x40, PT ;  /* 0x000000400000780c */ /* 0x000fe40003f24270 */
[----:B------:R-:W-:Y:S02]  /*9280*/  FMNMX.FTZ R4, R191, R4, !PT ;  /* 0x00000004bf047209 */ /* 0x000fe40007810000 */
[----:B------:R-:W-:Y:S02]  /*9290*/  FSEL R74, R74, -INF , P1 ;  /* 0xff8000004a4a7808 */ /* 0x000fe40000800000 */
[----:B------:R-:W-:Y:S02]  /*92a0*/  FMNMX.FTZ R4, R18, R4, !PT ;  /* 0x0000000412047209 */ /* 0x000fe40007810000 */
[----:B------:R-:W-:Y:S01]  /*92b0*/  ISETP.GT.AND P1, PT, R0, 0x48, PT ;  /* 0x000000480000780c */ /* 0x000fe20003f24270 */
[----:B------:R-:W-:Y:S01]  /*92c0*/  STL [R1+0xc], R74 ;  /* 0x00000c4a01007387 */ /* 0x000fe20000100800 */
[----:B------:R-:W-:Y:S02]  /*92d0*/  FMNMX.FTZ R5, R19, R4, !PT ;  /* 0x0000000413057209 */ /* 0x000fe40007810000 */
[----:B------:R-:W-:Y:S01]  /*92e0*/  FMNMX.FTZ R4, R197, R133, !PT ;  /* 0x00000085c5047209 */ /* 0x000fe20007810000 */
[----:B------:R-:W-:Y:S01]  /*92f0*/  STL [R1], R88 ;  /* 0x0000005801007387 */ /* 0x000fe20000100800 */
[----:B------:R-:W-:Y:S02]  /*9300*/  FMNMX.FTZ R5, R208, R5, !PT ;  /* 0x00000005d0057209 */ /* 0x000fe40007810000 */
[----:B------:R-:W-:Y:S01]  /*9310*/  FMNMX.FTZ R4, R198, R4, !PT ;  /* 0x00000004c6047209 */ /* 0x000fe20007810000 */
[----:B------:R-:W-:Y:S01]  /*9320*/  STL [R1+0xd0], R241 ;  /* 0x0000d0f101007387 */ /* 0x000fe20000100800 */
[----:B------:R-:W-:Y:S02]  /*9330*/  FMNMX.FTZ R136, R209, R5, !PT ;  /* 0x00000005d1887209 */ /* 0x000fe40007810000 */
[----:B-1----:R-:W-:Y:S01]  /*9340*/  FMNMX.FTZ R137, R137, R7, !PT ;  /* 0x0000000789897209 */ /* 0x002fe20007810000 */
[----:B------:R-:W-:Y:S01]  /*9350*/  STL [R1+0xd4], R242 ;  /* 0x0000d4f201007387 */ /* 0x000fe20000100800 */
[----:B------:R-:W-:Y:S02]  /*9360*/  FMNMX.FTZ R136, R206, R136, !PT ;  /* 0x00000088ce887209 */ /* 0x000fe40007810000 */
[----:B------:R-:W-:Y:S01]  /*9370*/  FMNMX.FTZ R4, R196, R4, !PT ;  /* 0x00000004c4047209 */ /* 0x000fe20007810000 */
[----:B------:R-:W2:Y:S01]  /*9380*/  LDL.64 R8, [R1+0x38] ;  /* 0x0000380001087983 */ /* 0x000ea20000100a00 */
[----:B------:R-:W-:Y:S02]  /*9390*/  FMNMX.FTZ R136, R207, R136, !PT ;  /* 0x00000088cf887209 */ /* 0x000fe40007810000 */
[----:B------:R-:W-:Y:S02]  /*93a0*/  FMNMX.FTZ R4, R199, R4, !PT ;  /* 0x00000004c7047209 */ /* 0x000fe40007810000 */
[----:B------:R-:W-:Y:S01]  /*93b0*/  FMNMX.FTZ R136, R38, R136, !PT ;  /* 0x0000008826887209 */ /* 0x000fe20007810000 */
[----:B------:R-:W2:Y:S01]  /*93c0*/  LDL R7, [R1+0x48] ;  /* 0x0000480001077983 */ /* 0x000ea20000100800 */
        /* <DEDUP_REMOVED lines=11> */
[----:B------:R-:W-:Y:S02]  /*9480*/  FSEL R78, R78, -INF , P1 ;  /* 0xff8000004e4e7808 */ /* 0x000fe40000800000 */
[----:B------:R-:W-:Y:S02]  /*9490*/  ISETP.GT.AND P1, PT, R135, 0x48, PT ;  /* 0x000000488700780c */ /* 0x000fe40003f24270 */
        /* <DEDUP_REMOVED lines=23> */
[----:B------:R-:W-:Y:S01]  /*9610*/  FSEL R222, R99, -INF , P1 ;  /* 0xff80000063de7808 */ /* 0x000fe20000800000 */
[----:B------:R-:W-:Y:S01]  /*9620*/  IMAD.MOV.U32 R99, RZ, RZ, R82 ;  /* 0x000000ffff637224 */ /* 0x000fe200078e0052 */
[----:B------:R-:W-:Y:S02]  /*9630*/  FMNMX.FTZ R136, R29, R136, !PT ;  /* 0x000000881d887209 */ /* 0x000fe40007810000 */
[----:B------:R-:W-:Y:S02]  /*9640*/  FMNMX.FTZ R4, R238, R4, !PT ;  /* 0x00000004ee047209 */ /* 0x000fe40007810000 */
[----:B------:R-:W-:Y:S02]  /*9650*/  FMNMX.FTZ R5, R43, R5, !PT ;  /* 0x000000052b057209 */ /* 0x000fe40007810000 */
[----:B------:R-:W-:Y:S02]  /*9660*/  FMNMX.FTZ R136, R99, R136, !PT ;  /* 0x0000008863887209 */ /* 0x000fe40007810000 */
[----:B------:R-:W-:Y:S02]  /*9670*/  FMNMX.FTZ R4, R239, R4, !PT ;  /* 0x00000004ef047209 */ /* 0x000fe40007810000 */
[----:B------:R-:W-:Y:S02]  /*9680*/  FMNMX.FTZ R5, R240, R5, !PT ;  /* 0x00000005f0057209 */ /* 0x000fe40007810000 */
[----:B------:R-:W-:Y:S02]  /*9690*/  ISETP.GT.AND P0, PT, R135, 0x61, PT ;  /* 0x000000618700780c */ /* 0x000fe40003f04270 */
[----:B------:R-:W-:Y:S02]  /*96a0*/  FMNMX.FTZ R136, R31, R136, !PT ;  /* 0x000000881f887209 */ /* 0x000fe40007810000 */
[----:B------:R-:W-:Y:S02]  /*96b0*/  FMNMX.FTZ R4, R228, R4, !PT ;  /* 0x00000004e4047209 */ /* 0x000fe40007810000 */
[----:B------:R-:W-:Y:S02]  /*96c0*/  FSEL R94, R103, -INF , P0 ;  /* 0xff800000675e7808 */ /* 0x000fe40000000000 */
[----:B------:R-:W-:Y:S02]  /*96d0*/  MOV R103, R58 ;  /* 0x0000003a00677202 */ /* 0x000fe40000000f00 */
[----:B------:R-:W-:Y:S02]  /*96e0*/  FMNMX.FTZ R5, R47, R5, !PT ;  /* 0x000000052f057209 */ /* 0x000fe40007810000 */
        /* <DEDUP_REMOVED lines=9> */
[----:B------:R-:W-:Y:S02]  /*9780*/  FMNMX.FTZ R4, R62, R6, !PT ;  /* 0x000000063e047209 */ /* 0x000fe40007810000 */
[----:B------:R-:W-:Y:S01]  /*9790*/  FSEL R95, R102, -INF , P1 ;  /* 0xff800000665f7808 */ /* 0x000fe20000800000 */
[----:B------:R-:W1:Y:S01]  /*97a0*/  SHFL.BFLY PT, R6, R137, 0x1, 0x1f ;  /* 0x0c201f0089067f89 */ /* 0x000e6200000e0000 */
[----:B------:R-:W-:Y:S02]  /*97b0*/  FMNMX.FTZ R136, R222, R136, !PT ;  /* 0x00000088de887209 */ /* 0x000fe40007810000 */
[----:B------:R-:W-:Y:S02]  /*97c0*/  ISETP.GT.AND P3, PT, R135, 0x68, PT ;  /* 0x000000688700780c */ /* 0x000fe40003f64270 */
[----:B------:R-:W-:Y:S02]  /*97d0*/  FMNMX.FTZ R136, R95, R136, !PT ;  /* 0x000000885f887209 */ /* 0x000fe40007810000 */
[C---:B------:R-:W-:Y:S02]  /*97e0*/  ISETP.GT.AND P1, PT, R2.reuse, 0x60, PT ;  /* 0x000000600200780c */ /* 0x040fe40003f24270 */
[C---:B------:R-:W-:Y:S02]  /*97f0*/  ISETP.GT.AND P2, PT, R2.reuse, 0x61, PT ;  /* 0x000000610200780c */ /* 0x040fe40003f44270 */
[----:B------:R-:W-:Y:S02]  /*9800*/  ISETP.GT.AND P0, PT, R2, 0x68, PT ;  /* 0x000000680200780c */ /* 0x000fe40003f04270 */
[----:B------:R-:W-:Y:S02]  /*9810*/  FSEL R93, R114, -INF , P3 ;  /* 0xff800000725d7808 */ /* 0x000fe40001800000 */
[----:B------:R-:W-:Y:S02]  /*9820*/  ISETP.GT.AND P3, PT, R2, 0x69, PT ;  /* 0x000000690200780c */ /* 0x000fe40003f64270 */
[----:B------:R-:W-:Y:S02]  /*9830*/  FMNMX.FTZ R2, R77, R5, !PT ;  /* 0x000000054d027209 */ /* 0x000fe40007810000 */
[----:B------:R-:W-:Y:S02]  /*9840*/  FMNMX.FTZ R4, R63, R4, !PT ;  /* 0x000000043f047209 */ /* 0x000fe40007810000 */
[----:B------:R-:W-:Y:S02]  /*9850*/  ISETP.GT.AND P5, PT, R135, 0x69, PT ;  /* 0x000000698700780c */ /* 0x000fe40003fa4270 */
[----:B------:R-:W-:Y:S02]  /*9860*/  FMNMX.FTZ R136, R94, R136, !PT ;  /* 0x000000885e887209 */ /* 0x000fe40007810000 */
[----:B------:R-:W-:Y:S02]  /*9870*/  FMNMX.FTZ R5, R74, R4, !PT ;  /* 0x000000044a057209 */ /* 0x000fe40007810000 */
[----:B------:R-:W-:Y:S02]  /*9880*/  FMNMX.FTZ R2, R88, R2, !PT ;  /* 0x0000000258027209 */ /* 0x000fe40007810000 */
[----:B------:R-:W-:Y:S02]  /*9890*/  FSEL R92, R115, -INF , P5 ;  /* 0xff800000735c7808 */ /* 0x000fe40002800000 */
[----:B------:R-:W-:Y:S02]  /*98a0*/  FMNMX.FTZ R136, R93, R136, !PT ;  /* 0x000000885d887209 */ /* 0x000fe40007810000 */
[----:B------:R-:W-:Y:S02]  /*98b0*/  FMNMX.FTZ R5, R244, R5, !PT ;  /* 0x00000005f4057209 */ /* 0x000fe40007810000 */
[----:B------:R-:W-:Y:S02]  /*98c0*/  FMNMX.FTZ R2, R89, R2, !PT ;  /* 0x0000000259027209 */ /* 0x000fe40007810000 */
[----:B------:R-:W-:Y:S02]  /*98d0*/  FMNMX.FTZ R136, R92, R136, !PT ;  /* 0x000000885c887209 */ /* 0x000fe40007810000 */
[----:B------:R-:W-:Y:S02]  /*98e0*/  FMNMX.FTZ R4, R218, R2, !PT ;  /* 0x00000002da047209 */ /* 0x000fe40007810000 */
[----:B------:R-:W-:Y:S02]  /*98f0*/  FMNMX.FTZ R2, R78, R5, !PT ;  /* 0x000000054e027209 */ /* 0x000fe40007810000 */
[----:B------:R-:W3:Y:S01]  /*9900*/  SHFL.BFLY PT, R5, R136, 0x2, 0x1f ;  /* 0x0c401f0088057f89 */ /* 0x000ee200000e0000 */
[----:B------:R-:W-:Y:S02]  /*9910*/  FSEL R205, R104, -INF , P1 ;  /* 0xff80000068cd7808 */ /* 0x000fe40000800000 */
[----:B-1----:R-:W-:Y:S02]  /*9920*/  FMNMX.FTZ R137, R137, R6, !PT ;  /* 0x0000000689897209 */ /* 0x002fe40007810000 */
[----:B------:R-:W-:Y:S02]  /*9930*/  FMNMX.FTZ R4, R34, R4, !PT ;  /* 0x0000000422047209 */ /* 0x000fe40007810000 */
[----:B------:R-:W-:Y:S01]  /*9940*/  ISETP.GE.AND P5, PT, R202, 0x1, PT ;  /* 0x00000001ca00780c */ /* 0x000fe20003fa6270 */
[----:B------:R-:W-:Y:S01]  /*9950*/  FMUL.FTZ R6, R137, c[0x0][0x2d0] ;  /* 0x0000b40089067a20 */ /* 0x000fe20000410000 */
[----:B------:R-:W-:Y:S02]  /*9960*/  FSEL R195, R105, -INF , P2 ;  /* 0xff80000069c37808 */ /* 0x000fe40001000000 */
[----:B------:R-:W-:Y:S02]  /*9970*/  FMNMX.FTZ R4, R205, R4, !PT ;  /* 0x00000004cd047209 */ /* 0x000fe40007810000 */
[----:B------:R-:W-:Y:S01]  /*9980*/  FSEL R193, R109, -INF , P3 ;  /* 0xff8000006dc17808 */ /* 0x000fe20001800000 */
[----:B------:R-:W-:Y:S01]  /*9990*/  IMAD.MOV.U32 R109, RZ, RZ, R89 ;  /* 0x000000ffff6d7224 */ /* 0x000fe200078e0059 */
[----:B------:R-:W-:Y:S02]  /*99a0*/  FSETP.NEU.FTZ.AND P3, PT, R137, -INF , PT ;  /* 0xff8000008900780b */ /* 0x000fe40003f7d000 */
[----:B------:R-:W-:Y:S02]  /*99b0*/  FMNMX.FTZ R2, R79, R2, !PT ;  /* 0x000000024f027209 */ /* 0x000fe40007810000 */
[----:B------:R-:W-:Y:S01]  /*99c0*/  FSEL R194, R108, -INF , P0 ;  /* 0xff8000006cc27808 */ /* 0x000fe20000000000 */
[----:B------:R-:W-:Y:S01]  /*99d0*/  @P5 IMAD.WIDE.U32 R10, R247, c[0x0][0x1e0], RZ ;  /* 0x00007800f70a5a25 */ /* 0x000fe200078e00ff */
[----:B------:R-:W-:Y:S02]  /*99e0*/  FMNMX.FTZ R4, R195, R4, !PT ;  /* 0x00000004c3047209 */ /* 0x000fe40007810000 */
[----:B------:R-:W-:Y:S02]  /*99f0*/  FSEL R6, R6, RZ, P3 ;  /* 0x000000ff06067208 */ /* 0x000fe40001800000 */
[----:B------:R-:W-:Y:S02]  /*9a00*/  ISETP.GT.AND P1, PT, R0, 0x60, PT ;  /* 0x000000600000780c */ /* 0x000fe40003f24270 */
[----:B------:R-:W-:Y:S01]  /*9a10*/  FMNMX.FTZ R2, R28, R2, !PT ;  /* 0x000000021c027209 */ /* 0x000fe20007810000 */
[--C-:B------:R-:W-:Y:S01]  /*9a20*/  FFMA.FTZ R104, R68, c[0x0][0x2d0], -R6.reuse ;  /* 0x0000b40044687a23 */ /* 0x100fe20000010806 */
[----:B------:R-:W-:Y:S01]  /*9a30*/  FMNMX.FTZ R4, R194, R4, !PT ;  /* 0x00000004c2047209 */ /* 0x000fe20007810000 */
[--C-:B------:R-:W-:Y:S01]  /*9a40*/  FFMA.FTZ R87, R20, c[0x0][0x2d0], -R6.reuse ;  /* 0x0000b40014577a23 */ /* 0x100fe20000010806 */
[C---:B------:R-:W-:Y:S01]  /*9a50*/  ISETP.GT.AND P2, PT, R0.reuse, 0x61, PT ;  /* 0x000000610000780c */ /* 0x040fe20003f44270 */
[--C-:B------:R-:W-:Y:S01]  /*9a60*/  FFMA.FTZ R86, R21, c[0x0][0x2d0], -R6.reuse ;  /* 0x0000b40015567a23 */ /* 0x100fe20000010806 */
[----:B------:R-:W-:Y:S01]  /*9a70*/  ISETP.GT.AND P0, PT, R0, 0x69, PT ;  /* 0x000000690000780c */ /* 0x000fe20003f04270 */
[--C-:B------:R-:W-:Y:S01]  /*9a80*/  FFMA.FTZ R27, R14, c[0x0][0x2d0], -R6.reuse ;  /* 0x0000b4000e1b7a23 */ /* 0x100fe20000010806 */
[----:B------:R-:W-:Y:S01]  /*9a90*/  FSEL R250, R106, -INF , P1 ;  /* 0xff8000006afa7808 */ /* 0x000fe20000800000 */
[----:B------:R-:W-:Y:S01]  /*9aa0*/  MUFU.EX2 R115, R86 ;  /* 0x0000005600737308 */ /* 0x000fe20000000800 */
[----:B------:R-:W-:Y:S01]  /*9ab0*/  FMNMX.FTZ R4, R193, R4, !PT ;  /* 0x00000004c1047209 */ /* 0x000fe20007810000 */
[--C-:B------:R-:W-:Y:S01]  /*9ac0*/  FFMA.FTZ R26, R112, c[0x0][0x2d0], -R6.reuse ;  /* 0x0000b400701a7a23 */ /* 0x100fe20000010806 */
[----:B------:R-:W-:Y:S01]  /*9ad0*/  ISETP.GT.AND P1, PT, R0, 0x68, PT ;  /* 0x000000680000780c */ /* 0x000fe20003f24270 */
[--C-:B------:R-:W-:Y:S01]  /*9ae0*/  FFMA.FTZ R98, R36, c[0x0][0x2d0], -R6.reuse ;  /* 0x0000b40024627a23 */ /* 0x100fe20000010806 */
[----:B------:R-:W-:Y:S01]  /*9af0*/  FMNMX.FTZ R0, R234, R2, !PT ;  /* 0x00000002ea007209 */ /* 0x000fe20007810000 */
[----:B------:R-:W1:Y:S01]  /*9b00*/  SHFL.BFLY PT, R135, R4, 0x2, 0x1f ;  /* 0x0c401f0004877f89 */ /* 0x000e6200000e0000 */
[----:B------:R-:W-:Y:S01]  /*9b10*/  @P5 SHF.R.S32.HI R2, RZ, 0x1f, R247 ;  /* 0x0000001fff025819 */ /* 0x000fe200000114f7 */
[--C-:B------:R-:W-:Y:S01]  /*9b20*/  FFMA.FTZ R91, R37, c[0x0][0x2d0], -R6.reuse ;  /* 0x0000b400255b7a23 */ /* 0x100fe20000010806 */
[----:B---3--:R-:W-:Y:S01]  /*9b30*/  FMNMX.FTZ R136, R136, R5, !PT ;  /* 0x0000000588887209 */ /* 0x008fe20007810000 */
[--C-:B------:R-:W-:Y:S01]  /*9b40*/  FFMA.FTZ R242, R13, c[0x0][0x2d0], -R6.reuse ;  /* 0x0000b4000df27a23 */ /* 0x100fe20000010806 */
[----:B------:R-:W-:Y:S01]  /*9b50*/  FMNMX.FTZ R0, R231, R0, !PT ;  /* 0x00000000e7007209 */ /* 0x000fe20007810000 */
[----:B------:R-:W-:Y:S01]  /*9b60*/  @P5 IMAD R5, R2, c[0x0][0x1e0], RZ ;  /* 0x0000780002055a24 */ /* 0x000fe200078e02ff */
[----:B------:R-:W-:Y:S01]  /*9b70*/  FSEL R249, R107, -INF , P2 ;  /* 0xff8000006bf97808 */ /* 0x000fe20001000000 */
[----:B------:R-:W-:Y:S01]  /*9b80*/  FFMA.FTZ R2, R188, c[0x0][0x2d0], -R6 ;  /* 0x0000b400bc027a23 */ /* 0x000fe20000010806 */
[----:B------:R-:W-:Y:S01]  /*9b90*/  FSEL R71, R111, -INF , P0 ;  /* 0xff8000006f477808 */ /* 0x000fe20000000000 */
[----:B------:R-:W-:Y:S01]  /*9ba0*/  IMAD.MOV.U32 R107, RZ, RZ, R218 ;  /* 0x000000ffff6b7224 */ /* 0x000fe200078e00da */
[----:B------:R-:W-:Y:S01]  /*9bb0*/  FMNMX.FTZ R0, R25, R0, !PT ;  /* 0x0000000019007209 */ /* 0x000fe20007810000 */
[----:B------:R3:W-:Y:S01]  /*9bc0*/  MUFU.EX2 R192, R2 ;  /* 0x0000000200c07308 */ /* 0x0007e20000000800 */
[----:B------:R-:W-:Y:S01]  /*9bd0*/  @P5 IMAD R5, R247, c[0x0][0x1e4], R5 ;  /* 0x00007900f7055a24 */ /* 0x000fe200078e0205 */
[----:B------:R-:W-:Y:S01]  /*9be0*/  FSEL R226, R110, -INF , P1 ;  /* 0xff8000006ee27808 */ /* 0x000fe20000800000 */
[----:B------:R-:W4:Y:S01]  /*9bf0*/  SHFL.BFLY PT, R12, R136, 0x1, 0x1f ;  /* 0x0c201f00880c7f89 */ /* 0x000f2200000e0000 */
[----:B------:R-:W-:Y:S01]  /*9c00*/  FMNMX.FTZ R0, R250, R0, !PT ;  /* 0x00000000fa007209 */ /* 0x000fe20007810000 */
[----:B------:R-:W-:Y:S02]  /*9c10*/  @P5 IMAD.IADD R5, R11, 0x1, R5 ;  /* 0x000000010b055824 */ /* 0x000fe400078e0205 */
[--C-:B------:R-:W-:Y:S01]  /*9c20*/  FFMA.FTZ R237, R96, c[0x0][0x2d0], -R6.reuse ;  /* 0x0000b40060ed7a23 */ /* 0x100fe20000010806 */
[----:B------:R-:W-:Y:S01]  /*9c30*/  FMNMX.FTZ R0, R249, R0, !PT ;  /* 0x00000000f9007209 */ /* 0x000fe20007810000 */
[----:B------:R-:W-:Y:S01]  /*9c40*/  @P5 IMAD R5, R5, 0x70, RZ ;  /* 0x0000007005055824 */ /* 0x000fe200078e02ff */
[----:B------:R-:W-:Y:S01]  /*9c50*/  MOV R96, R47 ;  /* 0x0000002f00607202 */ /* 0x000fe20000000f00 */
[--C-:B------:R-:W-:Y:S01]  /*9c60*/  FFMA.FTZ R236, R101, c[0x0][0x2d0], -R6.reuse ;  /* 0x0000b40065ec7a23 */ /* 0x100fe20000010806 */
[----:B------:R-:W-:Y:S01]  /*9c70*/  FMNMX.FTZ R0, R226, R0, !PT ;  /* 0x00000000e2007209 */ /* 0x000fe20007810000 */
[--C-:B------:R-:W-:Y:S01]  /*9c80*/  FFMA.FTZ R241, R113, c[0x0][0x2d0], -R6.reuse ;  /* 0x0000b40071f17a23 */ /* 0x100fe20000010806 */
[----:B-1----:R-:W-:Y:S01]  /*9c90*/  FMNMX.FTZ R135, R4, R135, !PT ;  /* 0x0000008704877209 */ /* 0x002fe20007810000 */
[----:B------:R-:W-:Y:S01]  /*9ca0*/  MUFU.EX2 R113, R87 ;  /* 0x0000005700717308 */ /* 0x000fe20000000800 */
[----:B------:R-:W-:Y:S01]  /*9cb0*/  FMNMX.FTZ R0, R71, R0, !PT ;  /* 0x0000000047007209 */ /* 0x000fe20007810000 */
[--C-:B------:R-:W-:Y:S01]  /*9cc0*/  FFMA.FTZ R90, R48, c[0x0][0x2d0], -R6.reuse ;  /* 0x0000b400305a7a23 */ /* 0x100fe20000010806 */
[----:B------:R-:W-:Y:S01]  /*9cd0*/  MOV R101, R30 ;  /* 0x0000001e00657202 */ /* 0x000fe20000000f00 */
[--C-:B------:R-:W-:Y:S02]  /*9ce0*/  FFMA.FTZ R89, R49, c[0x0][0x2d0], -R6.reuse ;  /* 0x0000b40031597a23 */ /* 0x100fe40000010806 */
[--C-:B------:R-:W-:Y:S02]  /*9cf0*/  FFMA.FTZ R106, R80, c[0x0][0x2d0], -R6.reuse ;  /* 0x0000b400506a7a23 */ /* 0x100fe40000010806 */
[--C-:B------:R-:W-:Y:S01]  /*9d00*/  FFMA.FTZ R24, R97, c[0x0][0x2d0], -R6.reuse ;  /* 0x0000b40061187a23 */ /* 0x100fe20000010806 */
[----:B---3--:R-:W1:Y:S01]  /*9d10*/  SHFL.BFLY PT, R2, R0, 0x2, 0x1f ;  /* 0x0c401f0000027f89 */ /* 0x008e6200000e0000 */
[--C-:B------:R-:W-:Y:S01]  /*9d20*/  FFMA.FTZ R83, R32, c[0x0][0x2d0], -R6.reuse ;  /* 0x0000b40020537a23 */ /* 0x100fe20000010806 */
[----:B----4-:R-:W-:Y:S01]  /*9d30*/  FMNMX.FTZ R136, R136, R12, !PT ;  /* 0x0000000c88887209 */ /* 0x010fe20007810000 */
[--C-:B------:R-:W-:Y:S02]  /*9d40*/  FFMA.FTZ R82, R33, c[0x0][0x2d0], -R6.reuse ;  /* 0x0000b40021527a23 */ /* 0x100fe40000010806 */
[--C-:B------:R-:W-:Y:S01]  /*9d50*/  FFMA.FTZ R105, R15, c[0x0][0x2d0], -R6.reuse ;  /* 0x0000b4000f697a23 */ /* 0x100fe20000010806 */
[C---:B------:R-:W-:Y:S01]  /*9d60*/  FSETP.NEU.FTZ.AND P2, PT, R136.reuse, -INF , PT ;  /* 0xff8000008800780b */ /* 0x040fe20003f5d000 */
[----:B------:R-:W-:Y:S01]  /*9d70*/  MUFU.EX2 R139, R82 ;  /* 0x00000052008b7308 */ /* 0x000fe20000000800 */
[----:B------:R-:W-:Y:S02]  /*9d80*/  FMUL.FTZ R85, R136, c[0x0][0x2d0] ;  /* 0x0000b40088557a20 */ /* 0x000fe40000410000 */
[----:B------:R-:W-:Y:S03]  /*9d90*/  IMAD.MOV.U32 R97, RZ, RZ, R63 ;  /* 0x000000ffff617224 */ /* 0x000fe600078e003f */
[----:B------:R-:W-:Y:S05]  /*9da0*/  FSEL R85, R85, RZ, P2 ;  /* 0x000000ff55557208 */ /* 0x000fea0001000000 */
[--C-:B------:R-:W-:Y:S02]  /*9db0*/  FFMA.FTZ R101, R101, c[0x0][0x2d0], -R85.reuse ;  /* 0x0000b40065657a23 */ /* 0x100fe40000010855 */
[----:B------:R-:W-:Y:S01]  /*9dc0*/  FFMA.FTZ R99, R99, c[0x0][0x2d0], -R85 ;  /* 0x0000b40063637a23 */ /* 0x000fe20000010855 */
[----:B-1----:R-:W-:Y:S01]  /*9dd0*/  FMNMX.FTZ R0, R0, R2, !PT ;  /* 0x0000000200007209 */ /* 0x002fe20007810000 */
[--C-:B------:R-:W-:Y:S02]  /*9de0*/  FFMA.FTZ R2, R17, c[0x0][0x2d0], -R6.reuse ;  /* 0x0000b40011027a23 */ /* 0x100fe40000010806 */
[--C-:B------:R-:W-:Y:S02]  /*9df0*/  FFMA.FTZ R17, R100, c[0x0][0x2d0], -R6.reuse ;  /* 0x0000b40064117a23 */ /* 0x100fe40000010806 */
[----:B------:R1:W-:Y:S01]  /*9e00*/  MUFU.EX2 R227, R2 ;  /* 0x0000000200e37308 */ /* 0x0003e20000000800 */
[----:B------:R-:W-:Y:S04]  /*9e10*/  IMAD.MOV.U32 R100, RZ, RZ, R29 ;  /* 0x000000ffff647224 */ /* 0x000fe800078e001d */
[----:B------:R-:W-:Y:S01]  /*9e20*/  FFMA.FTZ R100, R100, c[0x0][0x2d0], -R85 ;  /* 0x0000b40064647a23 */ /* 0x000fe20000010855 */
[----:B-1----:R-:W1:Y:S01]  /*9e30*/  SHFL.BFLY PT, R2, R0, 0x1, 0x1f ;  /* 0x0c201f0000027f89 */ /* 0x002e6200000e0000 */
[----:B--2---:R-:W-:Y:S02]  /*9e40*/  @P5 IMAD.MOV.U32 R9, RZ, RZ, R7 ;  /* 0x000000ffff095224 */ /* 0x004fe400078e0007 */
[----:B------:R-:W-:Y:S02]  /*9e50*/  FFMA.FTZ R7, R189, c[0x0][0x2d0], -R6 ;  /* 0x0000b400bd077a23 */ /* 0x000fe40000010806 */
[----:B------:R-:W-:Y:S02]  /*9e60*/  @P5 IMAD.WIDE.U32 R8, R10, 0x70, R8 ;  /* 0x000000700a085825 */ /* 0x000fe400078e0008 */
[----:B------:R2:W3:Y:S03]  /*9e70*/  MUFU.EX2 R220, R7 ;  /* 0x0000000700dc7308 */ /* 0x0004e60000000800 */
[C---:B------:R-:W-:Y:S02]  /*9e80*/  @P5 LEA R4, P0, R8.reuse, c[0x0][0x1c8], 0x1 ;  /* 0x0000720008045a11 */ /* 0x040fe400078008ff */
[----:B------:R-:W-:Y:S02]  /*9e90*/  @P5 IADD3 R5, R9, R5, RZ ;  /* 0x0000000509055210 */ /* 0x000fe40007ffe0ff */
[----:B------:R-:W4:Y:S02]  /*9ea0*/  SHFL.BFLY PT, R9, R135, 0x1, 0x1f ;  /* 0x0c201f0087097f89 */ /* 0x000f2400000e0000 */
[----:B------:R-:W-:Y:S01]  /*9eb0*/  @P5 LEA.HI.X R5, R8, c[0x0][0x1cc], R5, 0x1, P0 ;  /* 0x0000730008055a11 */ /* 0x000fe200000f0c05 */
[----:B------:R-:W-:Y:S01]  /*9ec0*/  @P5 IMAD.MOV.U32 R8, RZ, RZ, c[0x0][0x1e0] ;  /* 0x00007800ff085624 */ /* 0x000fe200078e00ff */
[----:B-1----:R-:W-:Y:S01]  /*9ed0*/  FMNMX.FTZ R70, R0, R2, !PT ;  /* 0x0000000200467209 */ /* 0x002fe20007810000 */
[--C-:B------:R-:W-:Y:S03]  /*9ee0*/  FFMA.FTZ R0, R19, c[0x0][0x2d0], -R85.reuse ;  /* 0x0000b40013007a23 */ /* 0x100fe60000010855 */
[----:B------:R1:W-:Y:S01]  /*9ef0*/  @P5 LDGSTS.E.BYPASS.LTC128B.128 [R246+0x3900], [R4.64], !P6 ;  /* 0x0390000004f65fae */ /* 0x0003e2000f101d48 */
[----:B------:R1:W-:Y:S01]  /*9f00*/  MUFU.EX2 R224, R0 ;  /* 0x0000000000e07308 */ /* 0x0003e20000000800 */
[----:B------:R-:W-:Y:S02]  /*9f10*/  FMUL.FTZ R88, R70, c[0x0][0x2d0] ;  /* 0x0000b40046587a20 */ /* 0x000fe40000410000 */
[----:B--2---:R-:W-:Y:S01]  /*9f20*/  FFMA.FTZ R7, R16, c[0x0][0x2d0], -R6 ;  /* 0x0000b40010077a23 */ /* 0x004fe20000010806 */
[----:B---3--:R-:W-:Y:S06]  /*9f30*/  F2FP.PACK_AB R72, R220, R192 ;  /* 0x000000c0dc48723e */ /* 0x008fec00000000ff */
[----:B------:R-:W2:Y:S01]  /*9f40*/  MUFU.EX2 R248, R7 ;  /* 0x0000000700f87308 */ /* 0x000ea20000000800 */
[----:B----4-:R-:W-:Y:S01]  /*9f50*/  FMNMX.FTZ R135, R135, R9, !PT ;  /* 0x0000000987877209 */ /* 0x010fe20007810000 */
[--C-:B------:R-:W-:Y:S03]  /*9f60*/  FFMA.FTZ R9, R190, c[0x0][0x2d0], -R85.reuse ;  /* 0x0000b400be097a23 */ /* 0x100fe60000010855 */
[C---:B------:R-:W-:Y:S01]  /*9f70*/  FSETP.NEU.FTZ.AND P1, PT, R135.reuse, -INF , PT ;  /* 0xff8000008700780b */ /* 0x040fe20003f3d000 */
[----:B------:R-:W-:Y:S04]  /*9f80*/  FMUL.FTZ R84, R135, c[0x0][0x2d0] ;  /* 0x0000b40087547a20 */ /* 0x000fe80000410000 */
[----:B------:R3:W-:Y:S01]  /*9f90*/  MUFU.EX2 R102, R9 ;  /* 0x0000000900667308 */ /* 0x0007e20000000800 */
[----:B------:R-:W-:Y:S05]  /*9fa0*/  FSEL R84, R84, RZ, P1 ;  /* 0x000000ff54547208 */ /* 0x000fea0000800000 */
[--C-:B-1----:R-:W-:Y:S02]  /*9fb0*/  FFMA.FTZ R0, R197, c[0x0][0x2d0], -R84.reuse ;  /* 0x0000b400c5007a23 */ /* 0x102fe40000010854 */
[----:B------:R-:W-:Y:S02]  /*9fc0*/  FFMA.FTZ R86, R245, c[0x0][0x2d0], -R84 ;  /* 0x0000b400f5567a23 */ /* 0x000fe40000010854 */
[----:B------:R1:W-:Y:S01]  /*9fd0*/  MUFU.EX2 R138, R0 ;  /* 0x00000000008a7308 */ /* 0x0003e20000000800 */
[----:B------:R-:W-:Y:S01]  /*9fe0*/  FFMA.FTZ R197, R64, c[0x0][0x2d0], -R6 ;  /* 0x0000b40040c57a23 */ /* 0x000fe20000010806 */
[----:B--2---:R-:W-:Y:S01]  /*9ff0*/  F2FP.PACK_AB R74, R227, R248 ;  /* 0x000000f8e34a723e */ /* 0x004fe200000000ff */
[----:B------:R-:W-:Y:S02]  /*a000*/  @P5 IMAD.MOV.U32 R7, RZ, RZ, 0x5 ;  /* 0x00000005ff075424 */ /* 0x000fe400078e00ff */
[--C-:B------:R-:W-:Y:S03]  /*a010*/  FFMA.FTZ R109, R109, c[0x0][0x2d0], -R84.reuse ;  /* 0x0000b4006d6d7a23 */ /* 0x100fe60000010854 */
[C---:B------:R-:W-:Y:S01]  /*a020*/  @P5 SHF.L.U64.HI R7, R8.reuse, R7, c[0x0][0x1e4] ;  /* 0x0000790008075619 */ /* 0x040fe20000010207 */
[----:B------:R-:W-:Y:S02]  /*a030*/  @P5 IMAD.SHL.U32 R8, R8, 0x20, RZ ;  /* 0x0000002008085824 */ /* 0x000fe400078e00ff */
[----:B---3--:R-:W-:Y:S03]  /*a040*/  FFMA.FTZ R9, R191, c[0x0][0x2d0], -R85 ;  /* 0x0000b400bf097a23 */ /* 0x008fe60000010855 */
[----:B------:R-:W-:Y:S01]  /*a050*/  @P5 IADD3 R4, P0, R4, R8, RZ ;  /* 0x0000000804045210 */ /* 0x000fe20007f1e0ff */
[----:B------:R2:W3:Y:S04]  /*a060*/  MUFU.EX2 R219, R9 ;  /* 0x0000000900db7308 */ /* 0x0004e80000000800 */
[----:B------:R-:W-:Y:S05]  /*a070*/  @P5 IMAD.X R5, R7, 0x1, R5, P0 ;  /* 0x0000000107055824 */ /* 0x000fea00000e0605 */
[----:B------:R4:W-:Y:S01]  /*a080*/  @P5 LDGSTS.E.BYPASS.LTC128B.128 [R246+0x4100], [R4.64], !P6 ;  /* 0x0410000004f65fae */ /* 0x0009e2000f101d48 */
[----:B-1----:R-:W-:Y:S02]  /*a090*/  FFMA.FTZ R0, R198, c[0x0][0x2d0], -R84 ;  /* 0x0000b400c6007a23 */ /* 0x002fe40000010854 */
[----:B------:R-:W-:Y:S02]  /*a0a0*/  FFMA.FTZ R198, R53, c[0x0][0x2d0], -R6 ;  /* 0x0000b40035c67a23 */ /* 0x000fe40000010806 */
[----:B------:R1:W1:Y:S01]  /*a0b0*/  MUFU.EX2 R191, R0 ;  /* 0x0000000000bf7308 */ /* 0x0002620000000800 */
[----:B--2---:R-:W-:Y:S01]  /*a0c0*/  FFMA.FTZ R9, R18, c[0x0][0x2d0], -R85 ;  /* 0x0000b40012097a23 */ /* 0x004fe20000010855 */
[----:B---3--:R-:W-:Y:S08]  /*a0d0*/  F2FP.PACK_AB R73, R219, R102 ;  /* 0x00000066db49723e */ /* 0x008ff000000000ff */
[----:B------:R-:W2:Y:S01]  /*a0e0*/  MUFU.EX2 R223, R9 ;  /* 0x0000000900df7308 */ /* 0x000ea20000000800 */
[----:B----4-:R-:W-:Y:S01]  /*a0f0*/  @P5 IADD3 R4, P0, R4, R8, RZ ;  /* 0x0000000804045210 */ /* 0x010fe20007f1e0ff */
[----:B-1----:R-:W-:Y:S01]  /*a100*/  FFMA.FTZ R0, R196, c[0x0][0x2d0], -R84 ;  /* 0x0000b400c4007a23 */ /* 0x002fe20000010854 */
[----:B------:R-:W-:Y:S01]  /*a110*/  F2FP.PACK_AB R64, R191, R138 ;  /* 0x0000008abf40723e */ /* 0x000fe200000000ff */
[----:B------:R-:W-:Y:S01]  /*a120*/  FFMA.FTZ R196, R65, c[0x0][0x2d0], -R6 ;  /* 0x0000b40041c47a23 */ /* 0x000fe20000010806 */
[----:B------:R-:W-:Y:S05]  /*a130*/  @P5 IADD3.X R5, R5, R7, RZ, P0, !PT ;  /* 0x0000000705055210 */ /* 0x000fea00007fe4ff */
[----:B------:R1:W-:Y:S01]  /*a140*/  MUFU.EX2 R218, R0 ;  /* 0x0000000000da7308 */ /* 0x0003e20000000800 */
[----:B------:R3:W-:Y:S01]  /*a150*/  @P5 LDGSTS.E.BYPASS.LTC128B.128 [R246+0x4900], [R4.64], !P6 ;  /* 0x0490000004f65fae */ /* 0x0007e2000f101d48 */
[----:B--2---:R-:W-:Y:S01]  /*a160*/  F2FP.PACK_AB R75, R224, R223 ;  /* 0x000000dfe04b723e */ /* 0x004fe200000000ff */
[----:B-1----:R-:W-:Y:S02]  /*a170*/  FFMA.FTZ R0, R199, c[0x0][0x2d0], -R84 ;  /* 0x0000b400c7007a23 */ /* 0x002fe40000010854 */
[----:B------:R-:W-:Y:S05]  /*a180*/  FFMA.FTZ R199, R52, c[0x0][0x2d0], -R6 ;  /* 0x0000b40034c77a23 */ /* 0x000fea0000010806 */
[----:B------:R1:W2:Y:S01]  /*a190*/  MUFU.EX2 R221, R0 ;  /* 0x0000000000dd7308 */ /* 0x0002a20000000800 */
[----:B---3--:R-:W-:Y:S05]  /*a1a0*/  @P5 IADD3 R4, P0, R4, R8, RZ ;  /* 0x0000000804045210 */ /* 0x008fea0007f1e0ff */
[--C-:B------:R-:W-:Y:S05]  /*a1b0*/  @P5 IMAD.X R5, R5, 0x1, R7.reuse, P0 ;  /* 0x0000000105055824 */ /* 0x100fea00000e0607 */
[----:B------:R3:W-:Y:S01]  /*a1c0*/  @P5 LDGSTS.E.BYPASS.LTC128B.128 [R246+0x5100], [R4.64], !P6 ;  /* 0x0510000004f65fae */ /* 0x0007e2000f101d48 */
[----:B-1----:R-:W-:Y:S02]  /*a1d0*/  FSEL R0, R137, RZ, P3 ;  /* 0x000000ff89007208 */ /* 0x002fe40001800000 */
[----:B--2---:R-:W-:Y:S02]  /*a1e0*/  F2FP.PACK_AB R66, R221, R218 ;  /* 0x000000dadd42723e */ /* 0x004fe400000000ff */
[-C--:B---3--:R-:W-:Y:S05]  /*a1f0*/  @P5 IADD3 R4, P0, R4, R8.reuse, RZ ;  /* 0x0000000804045210 */ /* 0x088fea0007f1e0ff */
[--C-:B------:R-:W-:Y:S05]  /*a200*/  @P5 IMAD.X R5, R5, 0x1, R7.reuse, P0 ;  /* 0x0000000105055824 */ /* 0x100fea00000e0607 */
[----:B------:R1:W-:Y:S02]  /*a210*/  @P5 LDGSTS.E.BYPASS.LTC128B.128 [R246+0x5900], [R4.64], !P6 ;  /* 0x0590000004f65fae */ /* 0x0003e4000f101d48 */
[-C--:B-1----:R-:W-:Y:S04]  /*a220*/  @P5 IADD3 R4, P0, R4, R8.reuse, RZ ;  /* 0x0000000804045210 */ /* 0x082fe80007f1e0ff */
[----:B------:R-:W-:Y:S01]  /*a230*/  @P5 IADD3 R8, P3, R4, R8, RZ ;  /* 0x0000000804085210 */ /* 0x000fe20007f7e0ff */
[--C-:B------:R-:W-:Y:S01]  /*a240*/  @P5 IMAD.X R5, R5, 0x1, R7.reuse, P0 ;  /* 0x0000000105055824 */ /* 0x100fe200000e0607 */
[----:B------:R-:W-:Y:S03]  /*a250*/  FSETP.NEU.FTZ.AND P0, PT, R70, -INF , PT ;  /* 0xff8000004600780b */ /* 0x000fe60003f1d000 */
[----:B------:R-:W-:Y:S01]  /*a260*/  @P5 IMAD.X R9, R5, 0x1, R7, P3 ;  /* 0x0000000105095824 */ /* 0x000fe200018e0607 */
[----:B------:R-:W-:Y:S01]  /*a270*/  FSEL R88, R88, RZ, P0 ;  /* 0x000000ff58587208 */ /* 0x000fe20000000000 */
[----:B------:R1:W-:Y:S04]  /*a280*/  @P5 LDGSTS.E.BYPASS.LTC128B.128 [R246+0x6100], [R4.64], !P6 ;  /* 0x0610000004f65fae */ /* 0x0003e8000f101d48 */
[--C-:B------:R-:W-:Y:S02]  /*a290*/  FFMA.FTZ R2, R200, c[0x0][0x2d0], -R88.reuse ;  /* 0x0000b400c8027a23 */ /* 0x100fe40000010858 */
[--C-:B------:R-:W-:Y:S02]  /*a2a0*/  FFMA.FTZ R7, R201, c[0x0][0x2d0], -R88.reuse ;  /* 0x0000b400c9077a23 */ /* 0x100fe40000010858 */
[----:B------:R2:W-:Y:S01]  /*a2b0*/  MUFU.EX2 R188, R2 ;  /* 0x0000000200bc7308 */ /* 0x0005e20000000800 */
[----:B------:R3:W-:Y:S01]  /*a2c0*/  @P5 LDGSTS.E.BYPASS.LTC128B.128 [R246+0x6900], [R8.64], !P6 ;  /* 0x0690000008f65fae */ /* 0x0007e2000f101d48 */
[--C-:B------:R-:W-:Y:S02]  /*a2d0*/  FFMA.FTZ R250, R250, c[0x0][0x2d0], -R88.reuse ;  /* 0x0000b400fafa7a23 */ /* 0x100fe40000010858 */
[--C-:B------:R-:W-:Y:S02]  /*a2e0*/  FFMA.FTZ R249, R249, c[0x0][0x2d0], -R88.reuse ;  /* 0x0000b400f9f97a23 */ /* 0x100fe40000010858 */
[----:B------:R-:W-:Y:S02]  /*a2f0*/  FFMA.FTZ R226, R226, c[0x0][0x2d0], -R88 ;  /* 0x0000b400e2e27a23 */ /* 0x000fe40000010858 */
[----:B------:R-:W-:Y:S01]  /*a300*/  FFMA.FTZ R200, R81, c[0x0][0x2d0], -R6 ;  /* 0x0000b40051c87a23 */ /* 0x000fe20000010806 */
[----:B------:R-:W4:Y:S01]  /*a310*/  LDSM.16.MT88.4 R20, [R229] ;  /* 0x00000000e514783b */ /* 0x000f220000004200 */
[----:B------:R-:W3:Y:S01]  /*a320*/  MUFU.EX2 R190, R7 ;  /* 0x0000000700be7308 */ /* 0x000ee20000000800 */
[----:B------:R-:W-:Y:S06]  /*a330*/  IMAD.MOV.U32 R201, RZ, RZ, R62 ;  /* 0x000000ffffc97224 */ /* 0x000fec00078e003e */
[----:B------:R-:W-:Y:S01]  /*a340*/  LDSM.16.MT88.4 R52, [R230] ;  /* 0x00000000e634783b */ /* 0x000fe20000004200 */
[----:B-1----:R-:W-:Y:S01]  /*a350*/  FADD.FTZ R5, -R0, R3 ;  /* 0x0000000300057221 */ /* 0x002fe20000010100 */
[----:B------:R-:W-:Y:S02]  /*a360*/  FSEL R3, R136, RZ, P2 ;  /* 0x000000ff88037208 */ /* 0x000fe40001000000 */
[----:B------:R-:W-:Y:S02]  /*a370*/  FSEL R0, R70, RZ, P0 ;  /* 0x000000ff46007208 */ /* 0x000fe40000000000 */
[----:B--2---:R-:W-:Y:S01]  /*a380*/  FSEL R2, R135, RZ, P1 ;  /* 0x000000ff87027208 */ /* 0x004fe20000800000 */
[----:B------:R-:W-:Y:S01]  /*a390*/  FADD.FTZ R4, -R3, R132 ;  /* 0x0000008403047221 */ /* 0x000fe20000010100 */
[----:B------:R-:W-:Y:S01]  /*a3a0*/  MOV R132, R59 ;  /* 0x0000003b00847202 */ /* 0x000fe20000000f00 */
[----:B------:R-:W0:Y:S02]  /*a3b0*/  LDGDEPBAR ;  /* 0x00000000000079af */ /* 0x000e240000000000 */
[----:B------:R-:W-:Y:S02]  /*a3c0*/  FADD.FTZ R3, -R2, R133 ;  /* 0x0000008502037221 */ /* 0x000fe40000010100 */
[----:B------:R-:W-:Y:S02]  /*a3d0*/  FADD.FTZ R2, -R0, R134 ;  /* 0x0000008600027221 */ /* 0x000fe40000010100 */
[----:B------:R-:W-:Y:S01]  /*a3e0*/  FMUL.FTZ R0, R5, c[0x0][0x2d0] ;  /* 0x0000b40005007a20 */ /* 0x000fe20000410000 */
[----:B---3--:R-:W-:Y:S03]  /*a3f0*/  F2FP.PACK_AB R65, R190, R188 ;  /* 0x000000bcbe41723e */ /* 0x008fe600000000ff */
[----:B------:R1:W2:Y:S02]  /*a400*/  MUFU.EX2 R69, R0 ;  /* 0x0000000000457308 */ /* 0x0002a40000000800 */
[----:B-1----:R-:W-:Y:S02]  /*a410*/  FMUL.FTZ R0, R4, c[0x0][0x2d0] ;  /* 0x0000b40004007a20 */ /* 0x002fe40000410000 */
[C---:B--2---:R-:W-:Y:S06]  /*a420*/  FMUL.FTZ R5, R69.reuse, R145 ;  /* 0x0000009145057220 */ /* 0x044fec0000410000 */
[----:B------:R1:W2:Y:S01]  /*a430*/  MUFU.EX2 R68, R0 ;  /* 0x0000000000447308 */ /* 0x0002a20000000800 */
[C---:B------:R-:W-:Y:S02]  /*a440*/  FMUL.FTZ R4, R69.reuse, R144 ;  /* 0x0000009045047220 */ /* 0x040fe40000410000 */
[C---:B------:R-:W-:Y:S01]  /*a450*/  FMUL.FTZ R16, R69.reuse, R152 ;  /* 0x0000009845107220 */ /* 0x040fe20000410000 */
[----:B------:R-:W-:Y:S01]  /*a460*/  MOV R152, R17 ;  /* 0x0000001100987202 */ /* 0x000fe20000000f00 */
[C---:B------:R-:W-:Y:S02]  /*a470*/  FMUL.FTZ R17, R69.reuse, R153 ;  /* 0x0000009945117220 */ /* 0x040fe40000410000 */
[----:B------:R-:W-:Y:S02]  /*a480*/  IMAD.MOV.U32 R144, RZ, RZ, R34 ;  /* 0x000000ffff907224 */ /* 0x000fe400078e0022 */
[C---:B------:R-:W-:Y:S02]  /*a490*/  FMUL.FTZ R32, R69.reuse, R168 ;  /* 0x000000a845207220 */ /* 0x040fe40000410000 */
[C---:B------:R-:W-:Y:S02]  /*a4a0*/  FMUL.FTZ R33, R69.reuse, R169 ;  /* 0x000000a945217220 */ /* 0x040fe40000410000 */
[----:B------:R-:W-:Y:S02]  /*a4b0*/  IMAD.MOV.U32 R153, RZ, RZ, R42 ;  /* 0x000000ffff997224 */ /* 0x000fe400078e002a */
[C---:B------:R-:W-:Y:S02]  /*a4c0*/  FMUL.FTZ R48, R69.reuse, R184 ;  /* 0x000000b845307220 */ /* 0x040fe40000410000 */
[----:B------:R-:W-:Y:S02]  /*a4d0*/  FMUL.FTZ R49, R69, R185 ;  /* 0x000000b945317220 */ /* 0x000fe40000410000 */
[----:B------:R-:W-:Y:S02]  /*a4e0*/  IMAD.MOV.U32 R145, RZ, RZ, R78 ;  /* 0x000000ffff917224 */ /* 0x000fe400078e004e */
[----:B-1----:R-:W-:Y:S02]  /*a4f0*/  FMUL.FTZ R0, R3, c[0x0][0x2d0] ;  /* 0x0000b40003007a20 */ /* 0x002fe40000410000 */
[C---:B--2---:R-:W-:Y:S02]  /*a500*/  FMUL.FTZ R6, R68.reuse, R146 ;  /* 0x0000009244067220 */ /* 0x044fe40000410000 */
[----:B------:R1:W2:Y:S01]  /*a510*/  MUFU.EX2 R3, R0 ;  /* 0x0000000000037308 */ /* 0x0002a20000000800 */
[C---:B------:R-:W-:Y:S02]  /*a520*/  FMUL.FTZ R7, R68.reuse, R147 ;  /* 0x0000009344077220 */ /* 0x040fe40000410000 */
[----:B------:R-:W-:Y:S02]  /*a530*/  IMAD.MOV.U32 R147, RZ, RZ, R26 ;  /* 0x000000ffff937224 */ /* 0x000fe400078e001a */
[C---:B------:R-:W-:Y:S02]  /*a540*/  FMUL.FTZ R18, R68.reuse, R154 ;  /* 0x0000009a44127220 */ /* 0x040fe40000410000 */
[C---:B------:R-:W-:Y:S01]  /*a550*/  FMUL.FTZ R19, R68.reuse, R155 ;  /* 0x0000009b44137220 */ /* 0x040fe20000410000 */
[-C--:B----4-:R-:W-:Y:S05]  /*a560*/  HMMA.16816.F32 R4, R72, R20.reuse, R4 ;  /* 0x000000144804723c */ /* 0x090fea0000001804 */
[----:B------:R-:W-:Y:S02]  /*a570*/  IMAD.MOV.U32 R155, RZ, RZ, R25 ;  /* 0x000000ffff9b7224 */ /* 0x000fe400078e0019 */
[----:B------:R-:W-:Y:S02]  /*a580*/  IMAD.MOV.U32 R154, RZ, RZ, R28 ;  /* 0x000000ffff9a7224 */ /* 0x000fe400078e001c */
[C---:B------:R-:W-:Y:S03]  /*a590*/  FMUL.FTZ R34, R68.reuse, R170 ;  /* 0x000000aa44227220 */ /* 0x040fe60000410000 */
[----:B------:R-:W-:Y:S02]  /*a5a0*/  FMUL.FTZ R35, R68, R171 ;  /* 0x000000ab44237220 */ /* 0x000fe40000410000 */
[----:B------:R-:W-:Y:S02]  /*a5b0*/  IMAD.MOV.U32 R146, RZ, RZ, R77 ;  /* 0x000000ffff927224 */ /* 0x000fe400078e004d */
[----:B-1----:R-:W-:Y:S02]  /*a5c0*/  FMUL.FTZ R0, R2, c[0x0][0x2d0] ;  /* 0x0000b40002007a20 */ /* 0x002fe40000410000 */
[----:B------:R-:W-:Y:S02]  /*a5d0*/  FFMA.FTZ R2, R204, c[0x0][0x2d0], -R88 ;  /* 0x0000b400cc027a23 */ /* 0x000fe40000010858 */
[C---:B--2---:R-:W-:Y:S01]  /*a5e0*/  FMUL.FTZ R13, R3.reuse, R149 ;  /* 0x00000095030d7220 */ /* 0x044fe20000410000 */
[----:B------:R-:W-:Y:S01]  /*a5f0*/  MOV R149, R27 ;  /* 0x0000001b00957202 */ /* 0x000fe20000000f00 */
[----:B------:R1:W-:Y:S01]  /*a600*/  MUFU.EX2 R133, R2 ;  /* 0x0000000200857308 */ /* 0x0003e20000000800 */
[C---:B------:R-:W-:Y:S02]  /*a610*/  FMUL.FTZ R8, R3.reuse, R140 ;  /* 0x0000008c03087220 */ /* 0x040fe40000410000 */
[C---:B------:R-:W-:Y:S02]  /*a620*/  FMUL.FTZ R9, R3.reuse, R141 ;  /* 0x0000008d03097220 */ /* 0x040fe40000410000 */
[C---:B------:R-:W-:Y:S02]  /*a630*/  FMUL.FTZ R12, R3.reuse, R148 ;  /* 0x00000094030c7220 */ /* 0x040fe40000410000 */
[C---:B------:R-:W-:Y:S02]  /*a640*/  FMUL.FTZ R25, R3.reuse, R161 ;  /* 0x000000a103197220 */ /* 0x040fe40000410000 */
[C---:B------:R-:W-:Y:S01]  /*a650*/  FMUL.FTZ R28, R3.reuse, R164 ;  /* 0x000000a4031c7220 */ /* 0x040fe20000410000 */
[----:B------:R-:W2:Y:S01]  /*a660*/  MUFU.EX2 R0, R0 ;  /* 0x0000000000007308 */ /* 0x000ea20000000800 */
[----:B------:R-:W-:Y:S02]  /*a670*/  IMAD.MOV.U32 R141, RZ, RZ, R67 ;  /* 0x000000ffff8d7224 */ /* 0x000fe400078e0043 */
[C---:B------:R-:W-:Y:S02]  /*a680*/  FMUL.FTZ R29, R3.reuse, R165 ;  /* 0x000000a5031d7220 */ /* 0x040fe40000410000 */
[----:B------:R-:W-:Y:S02]  /*a690*/  IMAD.MOV.U32 R140, RZ, RZ, R31 ;  /* 0x000000ffff8c7224 */ /* 0x000fe400078e001f */
[----:B------:R-:W-:Y:S02]  /*a6a0*/  IMAD.MOV.U32 R161, RZ, RZ, R50 ;  /* 0x000000ffffa17224 */ /* 0x000fe400078e0032 */
[----:B------:R-:W-:Y:S01]  /*a6b0*/  FMUL.FTZ R50, R68, R186 ;  /* 0x000000ba44327220 */ /* 0x000fe20000410000 */
[----:B------:R-:W-:Y:S01]  /*a6c0*/  MUFU.EX2 R148, R90 ;  /* 0x0000005a00947308 */ /* 0x000fe20000000800 */
[----:B------:R-:W-:Y:S02]  /*a6d0*/  IMAD.MOV.U32 R204, RZ, RZ, R76 ;  /* 0x000000ffffcc7224 */ /* 0x000fe400078e004c */
[----:B------:R-:W-:Y:S02]  /*a6e0*/  FMUL.FTZ R56, R3, R120 ;  /* 0x0000007803387220 */ /* 0x000fe40000410000 */
[----:B-1----:R-:W-:Y:S02]  /*a6f0*/  FFMA.FTZ R2, R203, c[0x0][0x2d0], -R88 ;  /* 0x0000b400cb027a23 */ /* 0x002fe40000010858 */
[C---:B------:R-:W-:Y:S02]  /*a700*/  FMUL.FTZ R57, R3.reuse, R121 ;  /* 0x0000007903397220 */ /* 0x040fe40000410000 */
[C---:B------:R-:W-:Y:S01]  /*a710*/  FMUL.FTZ R60, R3.reuse, R124 ;  /* 0x0000007c033c7220 */ /* 0x040fe20000410000 */
[----:B------:R-:W1:Y:S01]  /*a720*/  MUFU.EX2 R189, R2 ;  /* 0x0000000200bd7308 */ /* 0x000e620000000800 */
[----:B------:R-:W-:Y:S02]  /*a730*/  IMAD.MOV.U32 R203, RZ, RZ, R24 ;  /* 0x000000ffffcb7224 */ /* 0x000fe400078e0018 */
[----:B------:R-:W-:Y:S02]  /*a740*/  FMUL.FTZ R24, R3, R160 ;  /* 0x000000a003187220 */ /* 0x000fe40000410000 */
[C---:B--2---:R-:W-:Y:S02]  /*a750*/  FMUL.FTZ R26, R0.reuse, R162 ;  /* 0x000000a2001a7220 */ /* 0x044fe40000410000 */
[----:B------:R-:W-:Y:S02]  /*a760*/  IMAD.MOV.U32 R162, RZ, RZ, R39 ;  /* 0x000000ffffa27224 */ /* 0x000fe400078e0027 */
[C---:B------:R-:W-:Y:S02]  /*a770*/  FMUL.FTZ R27, R0.reuse, R163 ;  /* 0x000000a3001b7220 */ /* 0x040fe40000410000 */
[----:B------:R-:W-:Y:S02]  /*a780*/  IMAD.MOV.U32 R163, RZ, RZ, R38 ;  /* 0x000000ffffa37224 */ /* 0x000fe400078e0026 */
[----:B------:R-:W2:Y:S01]  /*a790*/  LDSM.16.MT88.4 R36, [R233] ;  /* 0x00000000e924783b */ /* 0x000ea20000004200 */
[C---:B------:R-:W-:Y:S02]  /*a7a0*/  FMUL.FTZ R10, R0.reuse, R142 ;  /* 0x0000008e000a7220 */ /* 0x040fe40000410000 */
[C---:B------:R-:W-:Y:S02]  /*a7b0*/  FMUL.FTZ R11, R0.reuse, R143 ;  /* 0x0000008f000b7220 */ /* 0x040fe40000410000 */
[C---:B------:R-:W-:Y:S02]  /*a7c0*/  FMUL.FTZ R14, R0.reuse, R150 ;  /* 0x00000096000e7220 */ /* 0x040fe40000410000 */
[C---:B------:R-:W-:Y:S02]  /*a7d0*/  FMUL.FTZ R15, R0.reuse, R151 ;  /* 0x00000097000f7220 */ /* 0x040fe40000410000 */
[----:B------:R-:W-:Y:S01]  /*a7e0*/  MUFU.EX2 R151, R89 ;  /* 0x0000005900977308 */ /* 0x000fe20000000800 */
[C---:B------:R-:W-:Y:S01]  /*a7f0*/  FMUL.FTZ R30, R0.reuse, R166 ;  /* 0x000000a6001e7220 */ /* 0x040fe20000410000 */
[----:B-1----:R-:W-:Y:S01]  /*a800*/  F2FP.PACK_AB R67, R189, R133 ;  /* 0x00000085bd43723e */ /* 0x002fe200000000ff */
[----:B------:R-:W-:Y:S02]  /*a810*/  FMUL.FTZ R31, R0, R167 ;  /* 0x000000a7001f7220 */ /* 0x000fe40000410000 */
[----:B------:R-:W-:Y:S02]  /*a820*/  FFMA.FTZ R2, R208, c[0x0][0x2d0], -R85 ;  /* 0x0000b400d0027a23 */ /* 0x000fe40000010855 */
[----:B------:R-:W-:Y:S02]  /*a830*/  IMAD.MOV.U32 R150, RZ, RZ, R79 ;  /* 0x000000ffff967224 */ /* 0x000fe400078e004f */
[C---:B------:R-:W-:Y:S01]  /*a840*/  HMMA.16816.F32 R8, R64.reuse, R20, R8 ;  /* 0x000000144008723c */ /* 0x040fe20000001808 */
[----:B------:R1:W-:Y:S01]  /*a850*/  MUFU.EX2 R111, R2 ;  /* 0x00000002006f7308 */ /* 0x0003e20000000800 */
[----:B------:R-:W3:Y:S02]  /*a860*/  LDSM.16.MT88.4 R76, [R232] ;  /* 0x00000000e84c783b */ /* 0x000ee40000004200 */
[C---:B------:R-:W-:Y:S02]  /*a870*/  FMUL.FTZ R42, R0.reuse, R178 ;  /* 0x000000b2002a7220 */ /* 0x040fe40000410000 */
[----:B------:R-:W-:Y:S02]  /*a880*/  IMAD.MOV.U32 R142, RZ, RZ, R43 ;  /* 0x000000ffff8e7224 */ /* 0x000fe400078e002b */
[-C--:B------:R-:W-:Y:S04]  /*a890*/  HMMA.16816.F32 R12, R64, R22.reuse, R12 ;  /* 0x00000016400c723c */ /* 0x080fe8000000180c */
[C---:B------:R-:W-:Y:S02]  /*a8a0*/  FMUL.FTZ R20, R69.reuse, R156 ;  /* 0x0000009c45147220 */ /* 0x040fe40000410000 */
[----:B------:R-:W-:Y:S02]  /*a8b0*/  FMUL.FTZ R21, R69, R157 ;  /* 0x0000009d45157220 */ /* 0x000fe40000410000 */
[C---:B------:R-:W-:Y:S04]  /*a8c0*/  HMMA.16816.F32 R16, R72.reuse, R22, R16 ;  /* 0x000000164810723c */ /* 0x040fe80000001810 */
[C---:B------:R-:W-:Y:S02]  /*a8d0*/  FMUL.FTZ R43, R0.reuse, R179 ;  /* 0x000000b3002b7220 */ /* 0x040fe40000410000 */
[----:B------:R-:W-:Y:S02]  /*a8e0*/  FMUL.FTZ R58, R0, R122 ;  /* 0x0000007a003a7220 */ /* 0x000fe40000410000 */
[C---:B------:R-:W-:Y:S04]  /*a8f0*/  FMUL.FTZ R22, R68.reuse, R158 ;  /* 0x0000009e44167220 */ /* 0x040fe80000410000 */
[----:B------:R-:W-:Y:S01]  /*a900*/  FMUL.FTZ R23, R68, R159 ;  /* 0x0000009f44177220 */ /* 0x000fe20000410000 */
[----:B------:R-:W-:Y:S01]  /*a910*/  MOV R159, R40 ;  /* 0x00000028009f7202 */ /* 0x000fe20000000f00 */
[C---:B------:R-:W-:Y:S02]  /*a920*/  FMUL.FTZ R40, R3.reuse, R176 ;  /* 0x000000b003287220 */ /* 0x040fe40000410000 */
[----:B------:R-:W-:Y:S02]  /*a930*/  IMAD.MOV.U32 R158, RZ, RZ, R41 ;  /* 0x000000ffff9e7224 */ /* 0x000fe400078e0029 */
[----:B------:R-:W-:Y:S01]  /*a940*/  FMUL.FTZ R41, R3, R177 ;  /* 0x000000b103297220 */ /* 0x000fe20000410000 */
[-C--:B--2---:R-:W-:Y:S03]  /*a950*/  HMMA.16816.F32 R20, R72, R36.reuse, R20 ;  /* 0x000000244814723c */ /* 0x084fe60000001814 */
[----:B-1----:R-:W-:Y:S02]  /*a960*/  FFMA.FTZ R2, R209, c[0x0][0x2d0], -R85 ;  /* 0x0000b400d1027a23 */ /* 0x002fe40000010855 */
[----:B------:R-:W-:Y:S02]  /*a970*/  IMAD.MOV.U32 R156, RZ, RZ, R45 ;  /* 0x000000ffff9c7224 */ /* 0x000fe400078e002d */
[C---:B------:R-:W-:Y:S01]  /*a980*/  FMUL.FTZ R45, R3.reuse, R181 ;  /* 0x000000b5032d7220 */ /* 0x040fe20000410000 */
[C---:B------:R-:W-:Y:S04]  /*a990*/  HMMA.16816.F32 R24, R64.reuse, R36, R24 ;  /* 0x000000244018723c */ /* 0x040fe80000001818 */
[----:B------:R-:W-:Y:S02]  /*a9a0*/  IMAD.MOV.U32 R157, RZ, RZ, R44 ;  /* 0x000000ffff9d7224 */ /* 0x000fe400078e002c */
[----:B------:R-:W-:Y:S02]  /*a9b0*/  FMUL.FTZ R44, R3, R180 ;  /* 0x000000b4032c7220 */ /* 0x000fe40000410000 */
[-C--:B------:R-:W-:Y:S04]  /*a9c0*/  HMMA.16816.F32 R28, R64, R38.reuse, R28 ;  /* 0x00000026401c723c */ /* 0x080fe8000000181c */
[C---:B------:R-:W-:Y:S02]  /*a9d0*/  FMUL.FTZ R36, R69.reuse, R172 ;  /* 0x000000ac45247220 */ /* 0x040fe40000410000 */
[----:B------:R-:W-:Y:S02]  /*a9e0*/  FMUL.FTZ R37, R69, R173 ;  /* 0x000000ad45257220 */ /* 0x000fe40000410000 */
[C---:B------:R-:W-:Y:S04]  /*a9f0*/  HMMA.16816.F32 R32, R72.reuse, R38, R32 ;  /* 0x000000264820723c */ /* 0x040fe80000001820 */
[C---:B------:R-:W-:Y:S02]  /*aa00*/  FMUL.FTZ R46, R0.reuse, R182 ;  /* 0x000000b6002e7220 */ /* 0x040fe40000410000 */
[----:B------:R-:W-:Y:S02]  /*aa10*/  FMUL.FTZ R47, R0, R183 ;  /* 0x000000b7002f7220 */ /* 0x000fe40000410000 */
[C---:B------:R-:W-:Y:S04]  /*aa20*/  FMUL.FTZ R38, R68.reuse, R174 ;  /* 0x000000ae44267220 */ /* 0x040fe80000410000 */
[C---:B------:R-:W-:Y:S02]  /*aa30*/  FMUL.FTZ R39, R68.reuse, R175 ;  /* 0x000000af44277220 */ /* 0x040fe40000410000 */
[----:B------:R-:W-:Y:S02]  /*aa40*/  IMAD.MOV.U32 R160, RZ, RZ, R51 ;  /* 0x000000ffffa07224 */ /* 0x000fe400078e0033 */
[----:B------:R-:W-:Y:S02]  /*aa50*/  FMUL.FTZ R51, R68, R187 ;  /* 0x000000bb44337220 */ /* 0x000fe40000410000 */
[C---:B------:R-:W-:Y:S01]  /*aa60*/  FMUL.FTZ R59, R0.reuse, R123 ;  /* 0x0000007b003b7220 */ /* 0x040fe20000410000 */
[-C--:B------:R-:W-:Y:S03]  /*aa70*/  HMMA.16816.F32 R36, R72, R52.reuse, R36 ;  /* 0x000000344824723c */ /* 0x080fe60000001824 */
[----:B------:R-:W-:Y:S02]  /*aa80*/  FMUL.FTZ R61, R3, R125 ;  /* 0x0000007d033d7220 */ /* 0x000fe40000410000 */
[----:B------:R-:W-:Y:S01]  /*aa90*/  MUFU.EX2 R125, R98 ;  /* 0x00000062007d7308 */ /* 0x000fe20000000800 */
[C---:B------:R-:W-:Y:S02]  /*aaa0*/  FMUL.FTZ R62, R0.reuse, R126 ;  /* 0x0000007e003e7220 */ /* 0x040fe40000410000 */
[C---:B------:R-:W-:Y:S04]  /*aab0*/  HMMA.16816.F32 R40, R64.reuse, R52, R40 ;  /* 0x000000344028723c */ /* 0x040fe80000001828 */
[----:B------:R-:W-:Y:S02]  /*aac0*/  FMUL.FTZ R63, R0, R127 ;  /* 0x0000007f003f7220 */ /* 0x000fe40000410000 */
[----:B------:R-:W-:Y:S01]  /*aad0*/  FFMA.FTZ R89, R243, c[0x0][0x2d0], -R85 ;  /* 0x0000b400f3597a23 */ /* 0x000fe20000010855 */
[----:B------:R-:W1:Y:S01]  /*aae0*/  MUFU.EX2 R126, R83 ;  /* 0x00000053007e7308 */ /* 0x000e620000000800 */
[C---:B------:R-:W-:Y:S01]  /*aaf0*/  FMUL.FTZ R52, R69.reuse, R116 ;  /* 0x0000007445347220 */ /* 0x040fe20000410000 */
[-C--:B------:R-:W-:Y:S03]  /*ab00*/  HMMA.16816.F32 R44, R64, R54.reuse, R44 ;  /* 0x00000036402c723c */ /* 0x080fe6000000182c */
[C---:B------:R-:W-:Y:S02]  /*ab10*/  FMUL.FTZ R53, R69.reuse, R117 ;  /* 0x0000007545357220 */ /* 0x040fe40000410000 */
[----:B------:R-:W-:Y:S03]  /*ab20*/  IMAD.MOV.U32 R177, RZ, RZ, R201 ;  /* 0x000000ffffb17224 */ /* 0x000fe600078e00c9 */
[----:B------:R2:W4:Y:S01]  /*ab30*/  MUFU.EX2 R116, R2 ;  /* 0x0000000200747308 */ /* 0x0005220000000800 */
[C---:B------:R-:W-:Y:S07]  /*ab40*/  HMMA.16816.F32 R48, R72.reuse, R54, R48 ;  /* 0x000000364830723c */ /* 0x040fee0000001830 */
[C---:B------:R-:W-:Y:S02]  /*ab50*/  FMUL.FTZ R55, R68.reuse, R119 ;  /* 0x0000007744377220 */ /* 0x040fe40000410000 */
[----:B------:R-:W-:Y:S07]  /*ab60*/  FMUL.FTZ R54, R68, R118 ;  /* 0x0000007644367220 */ /* 0x000fee0000410000 */
[-C--:B---3--:R-:W-:Y:S03]  /*ab70*/  HMMA.16816.F32 R52, R72, R76.reuse, R52 ;  /* 0x0000004c4834723c */ /* 0x088fe60000001834 */
[--C-:B--2---:R-:W-:Y:S05]  /*ab80*/  FFMA.FTZ R2, R206, c[0x0][0x2d0], -R85.reuse ;  /* 0x0000b400ce027a23 */ /* 0x104fea0000010855 */
[C---:B------:R-:W-:Y:S01]  /*ab90*/  HMMA.16816.F32 R56, R64.reuse, R76, R56 ;  /* 0x0000004c4038723c */ /* 0x040fe20000001838 */
[----:B------:R-:W-:Y:S07]  /*aba0*/  MUFU.EX2 R206, R99 ;  /* 0x0000006300ce7308 */ /* 0x000fee0000000800 */
[-C--:B------:R-:W-:Y:S03]  /*abb0*/  HMMA.16816.F32 R60, R64, R78.reuse, R60 ;  /* 0x0000004e403c723c */ /* 0x080fe6000000183c */
[----:B------:R2:W-:Y:S04]  /*abc0*/  MUFU.EX2 R122, R2 ;  /* 0x00000002007a7308 */ /* 0x0005e80000000800 */
[C---:B------:R-:W-:Y:S02]  /*abd0*/  FMUL.FTZ R67, R68.reuse, R131 ;  /* 0x0000008344437220 */ /* 0x040fe40000410000 */
[C---:B------:R-:W-:Y:S03]  /*abe0*/  FMUL.FTZ R64, R69.reuse, R128 ;  /* 0x0000008045407220 */ /* 0x040fe60000410000 */
[----:B------:R-:W-:Y:S01]  /*abf0*/  FMUL.FTZ R65, R69, R129 ;  /* 0x0000008145417220 */ /* 0x000fe20000410000 */
[----:B------:R-:W-:Y:S01]  /*ac00*/  MUFU.EX2 R128, R91 ;  /* 0x0000005b00807308 */ /* 0x000fe20000000800 */
[----:B------:R-:W-:Y:S07]  /*ac10*/  FMUL.FTZ R66, R68, R130 ;  /* 0x0000008244427220 */ /* 0x000fee0000410000 */
[----:B------:R-:W-:Y:S01]  /*ac20*/  HMMA.16816.F32 R64, R72, R78, R64 ;  /* 0x0000004e4840723c */ /* 0x000fe20000001840 */
[----:B------:R-:W3:Y:S03]  /*ac30*/  LDSM.16.MT88.4 R76, [R229+0x800] ;  /* 0x00080000e54c783b */ /* 0x000ee60000004200 */
[--C-:B--2---:R-:W-:Y:S03]  /*ac40*/  FFMA.FTZ R2, R207, c[0x0][0x2d0], -R85.reuse ;  /* 0x0000b400cf027a23 */ /* 0x104fe60000010855 */
[----:B------:R-:W-:Y:S02]  /*ac50*/  F2FP.PACK_AB R72, R115, R113 ;  /* 0x000000717348723e */ /* 0x000fe400000000ff */
[----:B-1----:R-:W-:Y:S01]  /*ac60*/  F2FP.PACK_AB R74, R139, R126 ;  /* 0x0000007e8b4a723e */ /* 0x002fe200000000ff */
[----:B------:R1:W2:Y:S02]  /*ac70*/  MUFU.EX2 R134, R2 ;  /* 0x0000000200867308 */ /* 0x0002a40000000800 */
[----:B----4-:R-:W-:Y:S01]  /*ac80*/  F2FP.PACK_AB R73, R116, R111 ;  /* 0x0000006f7449723e */ /* 0x010fe200000000ff */
[--C-:B-1----:R-:W-:Y:S01]  /*ac90*/  FFMA.FTZ R2, R211, c[0x0][0x2d0], -R84.reuse ;  /* 0x0000b400d3027a23 */ /* 0x102fe20000010854 */
[----:B--2---:R-:W-:Y:S06]  /*aca0*/  F2FP.PACK_AB R75, R134, R122 ;  /* 0x0000007a864b723e */ /* 0x004fec00000000ff */
[----:B------:R1:W-:Y:S01]  /*acb0*/  MUFU.EX2 R114, R2 ;  /* 0x0000000200727308 */ /* 0x0003e20000000800 */
[-C--:B---3--:R-:W-:Y:S03]  /*acc0*/  HMMA.16816.F32 R4, R72, R76.reuse, R4 ;  /* 0x0000004c4804723c */ /* 0x088fe60000001804 */
[--C-:B-1----:R-:W-:Y:S06]  /*acd0*/  FFMA.FTZ R2, R212, c[0x0][0x2d0], -R84.reuse ;  /* 0x0000b400d4027a23 */ /* 0x102fec0000010854 */
[----:B------:R-:W-:Y:S10]  /*ace0*/  MUFU.EX2 R212, R89 ;  /* 0x0000005900d47308 */ /* 0x000ff40000000800 */
[----:B------:R1:W2:Y:S02]  /*acf0*/  MUFU.EX2 R117, R2 ;  /* 0x0000000200757308 */ /* 0x0002a40000000800 */
[--C-:B-1----:R-:W-:Y:S01]  /*ad00*/  FFMA.FTZ R2, R210, c[0x0][0x2d0], -R84.reuse ;  /* 0x0000b400d2027a23 */ /* 0x102fe20000010854 */
[----:B--2---:R-:W-:Y:S07]  /*ad10*/  F2FP.PACK_AB R80, R117, R114 ;  /* 0x000000727550723e */ /* 0x004fee00000000ff */
[----:B------:R1:W-:Y:S02]  /*ad20*/  MUFU.EX2 R119, R2 ;  /* 0x0000000200777308 */ /* 0x0003e40000000800 */
[----:B-1----:R-:W-:Y:S08]  /*ad30*/  FFMA.FTZ R2, R213, c[0x0][0x2d0], -R84 ;  /* 0x0000b400d5027a23 */ /* 0x002ff00000010854 */
[----:B------:R-:W-:Y:S10]  /*ad40*/  MUFU.EX2 R213, R200 ;  /* 0x000000c800d57308 */ /* 0x000ff40000000800 */
[----:B------:R1:W2:Y:S02]  /*ad50*/  MUFU.EX2 R143, R2 ;  /* 0x00000002008f7308 */ /* 0x0002a40000000800 */
[--C-:B-1----:R-:W-:Y:S01]  /*ad60*/  FFMA.FTZ R2, R215, c[0x0][0x2d0], -R88.reuse ;  /* 0x0000b400d7027a23 */ /* 0x102fe20000010858 */
[----:B--2---:R-:W-:Y:S07]  /*ad70*/  F2FP.PACK_AB R82, R143, R119 ;  /* 0x000000778f52723e */ /* 0x004fee00000000ff */
[----:B------:R1:W-:Y:S02]  /*ad80*/  MUFU.EX2 R108, R2 ;  /* 0x00000002006c7308 */ /* 0x0003e40000000800 */
[--C-:B-1----:R-:W-:Y:S08]  /*ad90*/  FFMA.FTZ R2, R217, c[0x0][0x2d0], -R88.reuse ;  /* 0x0000b400d9027a23 */ /* 0x102ff00000010858 */
[----:B------:R1:W2:Y:S02]  /*ada0*/  MUFU.EX2 R110, R2 ;  /* 0x00000002006e7308 */ /* 0x0002a40000000800 */
[--C-:B-1----:R-:W-:Y:S01]  /*adb0*/  FFMA.FTZ R2, R214, c[0x0][0x2d0], -R88.reuse ;  /* 0x0000b400d6027a23 */ /* 0x102fe20000010858 */
[----:B--2---:R-:W-:Y:S07]  /*adc0*/  F2FP.PACK_AB R81, R110, R108 ;  /* 0x0000006c6e51723e */ /* 0x004fee00000000ff */
[----:B------:R-:W-:Y:S10]  /*add0*/  MUFU.EX2 R214, R197 ;  /* 0x000000c500d67308 */ /* 0x000ff40000000800 */
[----:B------:R1:W-:Y:S02]  /*ade0*/  MUFU.EX2 R112, R2 ;  /* 0x0000000200707308 */ /* 0x0003e40000000800 */
[----:B-1----:R-:W-:Y:S08]  /*adf0*/  FFMA.FTZ R2, R216, c[0x0][0x2d0], -R88 ;  /* 0x0000b400d8027a23 */ /* 0x002ff00000010858 */
[----:B------:R-:W-:Y:S10]  /*ae00*/  MUFU.EX2 R216, R196 ;  /* 0x000000c400d87308 */ /* 0x000ff40000000800 */
[----:B------:R1:W2:Y:S02]  /*ae10*/  MUFU.EX2 R131, R2 ;  /* 0x0000000200837308 */ /* 0x0002a40000000800 */
[----:B-1----:R-:W-:Y:S01]  /*ae20*/  FFMA.FTZ R2, R163, c[0x0][0x2d0], -R85 ;  /* 0x0000b400a3027a23 */ /* 0x002fe20000010855 */
[----:B--2---:R-:W-:Y:S01]  /*ae30*/  F2FP.PACK_AB R83, R131, R112 ;  /* 0x000000708353723e */ /* 0x004fe200000000ff */
[----:B------:R-:W-:Y:S01]  /*ae40*/  IMAD.MOV.U32 R163, RZ, RZ, R162 ;  /* 0x000000ffffa37224 */ /* 0x000fe200078e00a2 */
[----:B------:R-:W-:Y:S05]  /*ae50*/  MOV R162, R161 ;  /* 0x000000a100a27202 */ /* 0x000fea0000000f00 */
[----:B------:R1:W-:Y:S01]  /*ae60*/  MUFU.EX2 R124, R2 ;  /* 0x00000002007c7308 */ /* 0x0003e20000000800 */
[----:B------:R-:W-:Y:S02]  /*ae70*/  IMAD.MOV.U32 R161, RZ, RZ, R160 ;  /* 0x000000ffffa17224 */ /* 0x000fe400078e00a0 */
[----:B------:R-:W-:Y:S01]  /*ae80*/  IMAD.MOV.U32 R160, RZ, RZ, R159 ;  /* 0x000000ffffa07224 */ /* 0x000fe200078e009f */
[C---:B------:R-:W-:Y:S04]  /*ae90*/  HMMA.16816.F32 R8, R80.reuse, R76, R8 ;  /* 0x0000004c5008723c */ /* 0x040fe80000001808 */
[----:B------:R-:W-:Y:S02]  /*aea0*/  IMAD.MOV.U32 R159, RZ, RZ, R158 ;  /* 0x000000ffff9f7224 */ /* 0x000fe400078e009e */
[----:B------:R-:W-:Y:S01]  /*aeb0*/  IMAD.MOV.U32 R158, RZ, RZ, R157 ;  /* 0x000000ffff9e7224 */ /* 0x000fe200078e009d */
[----:B------:R-:W-:Y:S01]  /*aec0*/  MOV R157, R156 ;  /* 0x0000009c009d7202 */ /* 0x000fe20000000f00 */
[-C--:B------:R-:W-:Y:S04]  /*aed0*/  HMMA.16816.F32 R12, R80, R78.reuse, R12 ;  /* 0x0000004e500c723c */ /* 0x080fe8000000180c */
[----:B------:R-:W-:Y:S02]  /*aee0*/  IMAD.MOV.U32 R156, RZ, RZ, R153 ;  /* 0x000000ffff9c7224 */ /* 0x000fe400078e0099 */
[----:B------:R-:W-:Y:S02]  /*aef0*/  IMAD.MOV.U32 R153, RZ, RZ, R150 ;  /* 0x000000ffff997224 */ /* 0x000fe400078e0096 */
[C---:B------:R-:W-:Y:S01]  /*af00*/  HMMA.16816.F32 R16, R72.reuse, R78, R16 ;  /* 0x0000004e4810723c */ /* 0x040fe20000001810 */
[----:B------:R-:W2:Y:S03]  /*af10*/  LDSM.16.MT88.4 R76, [R233+0x800] ;  /* 0x00080000e94c783b */ /* 0x000ea60000004200 */
[----:B------:R-:W-:Y:S02]  /*af20*/  IMAD.MOV.U32 R150, RZ, RZ, R142 ;  /* 0x000000ffff967224 */ /* 0x000fe400078e008e */
[----:B------:R-:W-:Y:S01]  /*af30*/  IMAD.MOV.U32 R142, RZ, RZ, R141 ;  /* 0x000000ffff8e7224 */ /* 0x000fe200078e008d */
[----:B------:R-:W-:Y:S01]  /*af40*/  MOV R141, R140 ;  /* 0x0000008c008d7202 */ /* 0x000fe20000000f00 */
[----:B------:R-:W-:Y:S04]  /*af50*/  IMAD.MOV.U32 R140, RZ, RZ, R132 ;  /* 0x000000ffff8c7224 */ /* 0x000fe800078e0084 */
[----:B------:R-:W-:Y:S02]  /*af60*/  IMAD.MOV.U32 R132, RZ, RZ, R107 ;  /* 0x000000ffff847224 */ /* 0x000fe400078e006b */
[----:B------:R-:W3:Y:S01]  /*af70*/  LDL.LU R107, [R1] ;  /* 0x00000000016b7983 */ /* 0x000ee20000300800 */
[----:B-1----:R-:W-:Y:S02]  /*af80*/  FFMA.FTZ R2, R163, c[0x0][0x2d0], -R85 ;  /* 0x0000b400a3027a23 */ /* 0x002fe40000010855 */
[----:B------:R-:W-:Y:S02]  /*af90*/  IMAD.MOV.U32 R163, RZ, RZ, R162 ;  /* 0x000000ffffa37224 */ /* 0x000fe400078e00a2 */
[----:B------:R-:W-:Y:S01]  /*afa0*/  IMAD.MOV.U32 R162, RZ, RZ, R161 ;  /* 0x000000ffffa27224 */ /* 0x000fe200078e00a1 */
[----:B------:R-:W-:Y:S01]  /*afb0*/  MOV R161, R160 ;  /* 0x000000a000a17202 */ /* 0x000fe20000000f00 */
[----:B------:R-:W-:Y:S01]  /*afc0*/  IMAD.MOV.U32 R160, RZ, RZ, R159 ;  /* 0x000000ffffa07224 */ /* 0x000fe200078e009f */
[----:B------:R1:W4:Y:S01]  /*afd0*/  MUFU.EX2 R127, R2 ;  /* 0x00000002007f7308 */ /* 0x0003220000000800 */
[----:B------:R-:W-:Y:S02]  /*afe0*/  IMAD.MOV.U32 R159, RZ, RZ, R158 ;  /* 0x000000ffff9f7224 */ /* 0x000fe400078e009e */
[----:B------:R-:W-:Y:S02]  /*aff0*/  IMAD.MOV.U32 R158, RZ, RZ, R157 ;  /* 0x000000ffff9e7224 */ /* 0x000fe400078e009d */
[----:B------:R-:W-:Y:S01]  /*b000*/  IMAD.MOV.U32 R157, RZ, RZ, R156 ;  /* 0x000000ffff9d7224 */ /* 0x000fe200078e009c */
[----:B------:R-:W-:Y:S01]  /*b010*/  MOV R156, R150 ;  /* 0x00000096009c7202 */ /* 0x000fe20000000f00 */
[----:B------:R-:W-:Y:S02]  /*b020*/  IMAD.MOV.U32 R150, RZ, RZ, R142 ;  /* 0x000000ffff967224 */ /* 0x000fe400078e008e */
[----:B------:R-:W-:Y:S02]  /*b030*/  IMAD.MOV.U32 R142, RZ, RZ, R141 ;  /* 0x000000ffff8e7224 */ /* 0x000fe400078e008d */
[----:B------:R-:W-:Y:S02]  /*b040*/  IMAD.MOV.U32 R141, RZ, RZ, R146 ;  /* 0x000000ffff8d7224 */ /* 0x000fe400078e0092 */
[----:B------:R-:W3:Y:S01]  /*b050*/  LDL.LU R146, [R1+0xc] ;  /* 0x00000c0001927983 */ /* 0x000ee20000300800 */
[----:B------:R-:W-:Y:S02]  /*b060*/  IMAD.MOV.U32 R164, RZ, RZ, R162 ;  /* 0x000000ffffa47224 */ /* 0x000fe400078e00a2 */
[----:B------:R-:W-:Y:S02]  /*b070*/  IMAD.MOV.U32 R162, RZ, RZ, R160 ;  /* 0x000000ffffa27224 */ /* 0x000fe400078e00a0 */
[----:B------:R-:W-:Y:S01]  /*b080*/  IMAD.MOV.U32 R160, RZ, RZ, R158 ;  /* 0x000000ffffa07224 */ /* 0x000fe200078e009e */
[-C--:B--2---:R-:W-:Y:S03]  /*b090*/  HMMA.16816.F32 R20, R72, R76.reuse, R20 ;  /* 0x0000004c4814723c */ /* 0x084fe60000001814 */
[----:B------:R-:W-:Y:S02]  /*b0a0*/  IMAD.MOV.U32 R158, RZ, RZ, R156 ;  /* 0x000000ffff9e7224 */ /* 0x000fe400078e009c */
[----:B-1----:R-:W-:Y:S01]  /*b0b0*/  FFMA.FTZ R2, R163, c[0x0][0x2d0], -R85 ;  /* 0x0000b400a3027a23 */ /* 0x002fe20000010855 */
[----:B------:R-:W-:Y:S01]  /*b0c0*/  MOV R163, R161 ;  /* 0x000000a100a37202 */ /* 0x000fe20000000f00 */
[----:B------:R-:W-:Y:S01]  /*b0d0*/  IMAD.MOV.U32 R156, RZ, RZ, R142 ;  /* 0x000000ffff9c7224 */ /* 0x000fe200078e008e */
[C---:B------:R-:W-:Y:S04]  /*b0e0*/  HMMA.16816.F32 R24, R80.reuse, R76, R24 ;  /* 0x0000004c5018723c */ /* 0x040fe80000001818 */
[----:B------:R-:W-:Y:S01]  /*b0f0*/  IMAD.MOV.U32 R161, RZ, RZ, R159 ;  /* 0x000000ffffa17224 */ /* 0x000fe200078e009f */
[----:B------:R-:W-:Y:S01]  /*b100*/  MOV R159, R157 ;  /* 0x0000009d009f7202 */ /* 0x000fe20000000f00 */
[----:B------:R-:W-:Y:S02]  /*b110*/  IMAD.MOV.U32 R157, RZ, RZ, R150 ;  /* 0x000000ffff9d7224 */ /* 0x000fe400078e0096 */
[-C--:B------:R-:W-:Y:S04]  /*b120*/  HMMA.16816.F32 R28, R80, R78.reuse, R28 ;  /* 0x0000004e501c723c */ /* 0x080fe8000000181c */
[----:B------:R-:W-:Y:S02]  /*b130*/  IMAD.MOV.U32 R150, RZ, RZ, R96 ;  /* 0x000000ffff967224 */ /* 0x000fe400078e0060 */
[----:B------:R-:W-:Y:S01]  /*b140*/  IMAD.MOV.U32 R165, RZ, RZ, R163 ;  /* 0x000000ffffa57224 */ /* 0x000fe200078e00a3 */
[----:B------:R-:W-:Y:S01]  /*b150*/  MOV R163, R161 ;  /* 0x000000a100a37202 */ /* 0x000fe20000000f00 */
[C---:B------:R-:W-:Y:S01]  /*b160*/  HMMA.16816.F32 R32, R72.reuse, R78, R32 ;  /* 0x0000004e4820723c */ /* 0x040fe20000001820 */
[----:B------:R-:W2:Y:S03]  /*b170*/  LDL.LU R96, [R1+0x8] ;  /* 0x0000080001607983 */ /* 0x000ea60000300800 */
[----:B------:R-:W-:Y:S01]  /*b180*/  IMAD.MOV.U32 R161, RZ, RZ, R159 ;  /* 0x000000ffffa17224 */ /* 0x000fe200078e009f */
[----:B------:R-:W-:Y:S01]  /*b190*/  MOV R159, R157 ;  /* 0x0000009d009f7202 */ /* 0x000fe20000000f00 */
[----:B------:R-:W-:Y:S01]  /*b1a0*/  IMAD.MOV.U32 R157, RZ, RZ, R150 ;  /* 0x000000ffff9d7224 */ /* 0x000fe200078e0096 */
[----:B------:R-:W1:Y:S01]  /*b1b0*/  LDSM.16.MT88.4 R76, [R230+0x800] ;  /* 0x00080000e64c783b */ /* 0x000e620000004200 */
[--C-:B------:R-:W-:Y:S06]  /*b1c0*/  FFMA.FTZ R132, R132, c[0x0][0x2d0], -R84.reuse ;  /* 0x0000b40084847a23 */ /* 0x100fec0000010854 */
[----:B------:R-:W-:Y:S01]  /*b1d0*/  MUFU.EX2 R132, R132 ;  /* 0x0000008400847308 */ /* 0x000fe20000000800 */
[-C--:B-1----:R-:W-:Y:S08]  /*b1e0*/  HMMA.16816.F32 R36, R72, R76.reuse, R36 ;  /* 0x0000004c4824723c */ /* 0x082ff00000001824 */
[C---:B------:R-:W-:Y:S08]  /*b1f0*/  HMMA.16816.F32 R40, R80.reuse, R76, R40 ;  /* 0x0000004c5028723c */ /* 0x040ff00000001828 */
[-C--:B------:R-:W-:Y:S08]  /*b200*/  HMMA.16816.F32 R44, R80, R78.reuse, R44 ;  /* 0x0000004e502c723c */ /* 0x080ff0000000182c */
[C---:B------:R-:W-:Y:S01]  /*b210*/  HMMA.16816.F32 R48, R72.reuse, R78, R48 ;  /* 0x0000004e4830723c */ /* 0x040fe20000001830 */
[----:B------:R-:W1:Y:S07]  /*b220*/  LDSM.16.MT88.4 R76, [R232+0x800] ;  /* 0x00080000e84c783b */ /* 0x000e6e0000004200 */
[-C--:B-1----:R-:W-:Y:S08]  /*b230*/  HMMA.16816.F32 R52, R72, R76.reuse, R52 ;  /* 0x0000004c4834723c */ /* 0x082ff00000001834 */
[C---:B------:R-:W-:Y:S08]  /*b240*/  HMMA.16816.F32 R56, R80.reuse, R76, R56 ;  /* 0x0000004c5038723c */ /* 0x040ff00000001838 */
[-C--:B------:R-:W-:Y:S08]  /*b250*/  HMMA.16816.F32 R60, R80, R78.reuse, R60 ;  /* 0x0000004e503c723c */ /* 0x080ff0000000183c */
[----:B------:R-:W-:Y:S01]  /*b260*/  HMMA.16816.F32 R64, R72, R78, R64 ;  /* 0x0000004e4840723c */ /* 0x000fe20000001840 */
[----:B------:R-:W1:Y:S06]  /*b270*/  LDSM.16.MT88.4 R76, [R229+0x1000] ;  /* 0x00100000e54c783b */ /* 0x000e6c0000004200 */
[----:B------:R-:W-:Y:S02]  /*b280*/  F2FP.PACK_AB R74, R151, R148 ;  /* 0x00000094974a723e */ /* 0x000fe400000000ff */
[----:B----4-:R-:W-:Y:S03]  /*b290*/  F2FP.PACK_AB R73, R127, R124 ;  /* 0x0000007c7f49723e */ /* 0x010fe600000000ff */
[----:B---3--:R-:W-:Y:S01]  /*b2a0*/  FFMA.FTZ R107, R107, c[0x0][0x2d0], -R84 ;  /* 0x0000b4006b6b7a23 */ /* 0x008fe20000010854 */
[----:B------:R-:W-:Y:S02]  /*b2b0*/  MOV R142, R146 ;  /* 0x00000092008e7202 */ /* 0x000fe40000000f00 */
[----:B------:R3:W-:Y:S02]  /*b2c0*/  MUFU.EX2 R146, R2 ;  /* 0x0000000200927308 */ /* 0x0007e40000000800 */
[----:B------:R-:W-:Y:S04]  /*b2d0*/  MOV R181, R142 ;  /* 0x0000008e00b57202 */ /* 0x000fe80000000f00 */
[----:B------:R-:W-:Y:S04]  /*b2e0*/  MOV R185, R181 ;  /* 0x000000b500b97202 */ /* 0x000fe80000000f00 */
[----:B------:R-:W-:Y:S01]  /*b2f0*/  MUFU.EX2 R142, R199 ;  /* 0x000000c7008e7308 */ /* 0x000fe20000000800 */
[----:B---3--:R-:W-:Y:S02]  /*b300*/  FFMA.FTZ R2, R164, c[0x0][0x2d0], -R85 ;  /* 0x0000b400a4027a23 */ /* 0x008fe40000010855 */
[----:B------:R-:W-:Y:S07]  /*b310*/  IMAD.MOV.U32 R164, RZ, RZ, R162 ;  /* 0x000000ffffa47224 */ /* 0x000fee00078e00a2 */
[----:B------:R3:W4:Y:S01]  /*b320*/  MUFU.EX2 R150, R2 ;  /* 0x0000000200967308 */ /* 0x0007220000000800 */
[----:B------:R-:W-:Y:S02]  /*b330*/  IMAD.MOV.U32 R162, RZ, RZ, R160 ;  /* 0x000000ffffa27224 */ /* 0x000fe400078e00a0 */
[----:B------:R-:W-:Y:S02]  /*b340*/  IMAD.MOV.U32 R160, RZ, RZ, R158 ;  /* 0x000000ffffa07224 */ /* 0x000fe400078e009e */
[----:B------:R-:W-:Y:S02]  /*b350*/  IMAD.MOV.U32 R158, RZ, RZ, R156 ;  /* 0x000000ffff9e7224 */ /* 0x000fe400078e009c */
[----:B------:R-:W-:Y:S01]  /*b360*/  IMAD.MOV.U32 R156, RZ, RZ, R204 ;  /* 0x000000ffff9c7224 */ /* 0x000fe200078e00cc */
[----:B------:R-:W-:Y:S01]  /*b370*/  MOV R204, R242 ;  /* 0x000000f200cc7202 */ /* 0x000fe20000000f00 */
[--C-:B--2---:R-:W-:Y:S01]  /*b380*/  FFMA.FTZ R96, R96, c[0x0][0x2d0], -R84.reuse ;  /* 0x0000b40060607a23 */ /* 0x104fe20000010854 */
[----:B------:R-:W2:Y:S01]  /*b390*/  LDL.LU R242, [R1+0xd4] ;  /* 0x0000d40001f27983 */ /* 0x000ea20000300800 */
[----:B---3--:R-:W-:Y:S01]  /*b3a0*/  FFMA.FTZ R2, R165, c[0x0][0x2d0], -R84 ;  /* 0x0000b400a5027a23 */ /* 0x008fe20000010854 */
[----:B----4-:R-:W-:Y:S01]  /*b3b0*/  F2FP.PACK_AB R75, R150, R146 ;  /* 0x00000092964b723e */ /* 0x010fe200000000ff */
[----:B------:R-:W-:Y:S02]  /*b3c0*/  IMAD.MOV.U32 R165, RZ, RZ, R164 ;  /* 0x000000ffffa57224 */ /* 0x000fe400078e00a4 */
[----:B------:R3:W-:Y:S01]  /*b3d0*/  MUFU.EX2 R121, R2 ;  /* 0x0000000200797308 */ /* 0x0007e20000000800 */
[----:B------:R-:W-:Y:S02]  /*b3e0*/  IMAD.MOV.U32 R164, RZ, RZ, R163 ;  /* 0x000000ffffa47224 */ /* 0x000fe400078e00a3 */
[----:B------:R-:W-:Y:S01]  /*b3f0*/  IMAD.MOV.U32 R163, RZ, RZ, R162 ;  /* 0x000000ffffa37224 */ /* 0x000fe200078e00a2 */
[----:B------:R-:W-:Y:S01]  /*b400*/  MOV R162, R161 ;  /* 0x000000a100a27202 */ /* 0x000fe20000000f00 */
[----:B------:R-:W-:Y:S02]  /*b410*/  IMAD.MOV.U32 R161, RZ, RZ, R160 ;  /* 0x000000ffffa17224 */ /* 0x000fe400078e00a0 */
[----:B------:R-:W-:Y:S02]  /*b420*/  IMAD.MOV.U32 R160, RZ, RZ, R159 ;  /* 0x000000ffffa07224 */ /* 0x000fe400078e009f */
[----:B------:R-:W-:Y:S01]  /*b430*/  IMAD.MOV.U32 R159, RZ, RZ, R158 ;  /* 0x000000ffff9f7224 */ /* 0x000fe200078e009e */
[----:B------:R-:W-:Y:S01]  /*b440*/  MOV R158, R157 ;  /* 0x0000009d009e7202 */ /* 0x000fe20000000f00 */
[----:B------:R-:W-:Y:S02]  /*b450*/  IMAD.MOV.U32 R157, RZ, RZ, R156 ;  /* 0x000000ffff9d7224 */ /* 0x000fe400078e009c */
[----:B------:R-:W-:Y:S02]  /*b460*/  IMAD.MOV.U32 R156, RZ, RZ, R241 ;  /* 0x000000ffff9c7224 */ /* 0x000fe400078e00f1 */
[----:B------:R-:W4:Y:S01]  /*b470*/  LDL.LU R241, [R1+0xd0] ;  /* 0x0000d00001f17983 */ /* 0x000f220000300800 */
[----:B---3--:R-:W-:Y:S02]  /*b480*/  FFMA.FTZ R2, R165, c[0x0][0x2d0], -R84 ;  /* 0x0000b400a5027a23 */ /* 0x008fe40000010854 */
[----:B------:R-:W-:Y:S01]  /*b490*/  IMAD.MOV.U32 R165, RZ, RZ, R164 ;  /* 0x000000ffffa57224 */ /* 0x000fe200078e00a4 */
[----:B------:R-:W-:Y:S01]  /*b4a0*/  MOV R164, R163 ;  /* 0x000000a300a47202 */ /* 0x000fe20000000f00 */
[----:B------:R3:W-:Y:S01]  /*b4b0*/  MUFU.EX2 R129, R2 ;  /* 0x0000000200817308 */ /* 0x0007e20000000800 */
[----:B------:R-:W-:Y:S02]  /*b4c0*/  IMAD.MOV.U32 R163, RZ, RZ, R162 ;  /* 0x000000ffffa37224 */ /* 0x000fe400078e00a2 */
[----:B------:R-:W-:Y:S02]  /*b4d0*/  IMAD.MOV.U32 R162, RZ, RZ, R161 ;  /* 0x000000ffffa27224 */ /* 0x000fe400078e00a1 */
        /* <DEDUP_REMOVED lines=8> */
[----:B------:R-:W-:Y:S02]  /*b560*/  IMAD.MOV.U32 R155, RZ, RZ, R231 ;  /* 0x000000ffff9b7224 */ /* 0x000fe400078e00e7 */
[----:B------:R-:W-:Y:S01]  /*b570*/  IMAD.MOV.U32 R162, RZ, RZ, R160 ;  /* 0x000000ffffa27224 */ /* 0x000fe200078e00a0 */
[----:B------:R-:W-:Y:S01]  /*b580*/  MOV R160, R158 ;  /* 0x0000009e00a07202 */ /* 0x000fe20000000f00 */
[----:B------:R-:W-:Y:S01]  /*b590*/  IMAD.MOV.U32 R158, RZ, RZ, R155 ;  /* 0x000000ffff9e7224 */ /* 0x000fe200078e009b */
[----:B------:R-:W-:Y:S01]  /*b5a0*/  MOV R155, R237 ;  /* 0x000000ed009b7202 */ /* 0x000fe20000000f00 */
[----:B------:R1:W5:Y:S01]  /*b5b0*/  LDL.LU R231, [R1+0xcc] ;  /* 0x0000cc0001e77983 */ /* 0x0003620000300800 */
[--C-:B---3--:R-:W-:Y:S03]  /*b5c0*/  FFMA.FTZ R2, R165, c[0x0][0x2d0], -R84.reuse ;  /* 0x0000b400a5027a23 */ /* 0x108fe60000010854 */
[----:B------:R3:W5:Y:S01]  /*b5d0*/  LDL.LU R237, [R1+0xc8] ;  /* 0x0000c80001ed7983 */ /* 0x0007620000300800 */
[----:B------:R-:W-:Y:S02]  /*b5e0*/  IMAD.MOV.U32 R165, RZ, RZ, R163 ;  /* 0x000000ffffa57224 */ /* 0x000fe400078e00a3 */
[----:B------:R-:W-:Y:S02]  /*b5f0*/  IMAD.MOV.U32 R163, RZ, RZ, R161 ;  /* 0x000000ffffa37224 */ /* 0x000fe400078e00a1 */
[----:B------:R-:W-:Y:S02]  /*b600*/  IMAD.MOV.U32 R161, RZ, RZ, R159 ;  /* 0x000000ffffa17224 */ /* 0x000fe400078e009f */
[----:B------:R-:W-:Y:S02]  /*b610*/  IMAD.MOV.U32 R159, RZ, RZ, R157 ;  /* 0x000000ffff9f7224 */ /* 0x000fe400078e009d */
[----:B------:R-:W-:Y:S02]  /*b620*/  IMAD.MOV.U32 R157, RZ, RZ, R147 ;  /* 0x000000ffff9d7224 */ /* 0x000fe400078e0093 */
[----:B------:R1:W-:Y:S01]  /*b630*/  MUFU.EX2 R147, R2 ;  /* 0x0000000200937308 */ /* 0x0003e20000000800 */
[----:B------:R-:W-:Y:S02]  /*b640*/  IMAD.MOV.U32 R167, RZ, RZ, R165 ;  /* 0x000000ffffa77224 */ /* 0x000fe400078e00a5 */
[----:B------:R-:W-:Y:S02]  /*b650*/  IMAD.MOV.U32 R165, RZ, RZ, R163 ;  /* 0x000000ffffa57224 */ /* 0x000fe400078e00a3 */
[----:B------:R-:W-:Y:S02]  /*b660*/  IMAD.MOV.U32 R163, RZ, RZ, R161 ;  /* 0x000000ffffa37224 */ /* 0x000fe400078e00a1 */
[----:B------:R-:W-:Y:S02]  /*b670*/  IMAD.MOV.U32 R161, RZ, RZ, R159 ;  /* 0x000000ffffa17224 */ /* 0x000fe400078e009f */
[----:B------:R-:W-:Y:S02]  /*b680*/  IMAD.MOV.U32 R159, RZ, RZ, R157 ;  /* 0x000000ffff9f7224 */ /* 0x000fe400078e009d */
[----:B------:R-:W-:Y:S02]  /*b690*/  IMAD.MOV.U32 R157, RZ, RZ, R149 ;  /* 0x000000ffff9d7224 */ /* 0x000fe400078e0095 */
[----:B-1----:R-:W-:Y:S02]  /*b6a0*/  FFMA.FTZ R2, R166, c[0x0][0x2d0], -R84 ;  /* 0x0000b400a6027a23 */ /* 0x002fe40000010854 */
[----:B------:R-:W-:Y:S01]  /*b6b0*/  IMAD.MOV.U32 R166, RZ, RZ, R164 ;  /* 0x000000ffffa67224 */ /* 0x000fe200078e00a4 */
[----:B------:R-:W-:Y:S01]  /*b6c0*/  MOV R164, R162 ;  /* 0x000000a200a47202 */ /* 0x000fe20000000f00 */
[----:B------:R1:W1:Y:S01]  /*b6d0*/  MUFU.EX2 R149, R2 ;  /* 0x0000000200957308 */ /* 0x0002620000000800 */
[----:B------:R-:W-:Y:S01]  /*b6e0*/  IMAD.MOV.U32 R162, RZ, RZ, R160 ;  /* 0x000000ffffa27224 */ /* 0x000fe200078e00a0 */
[----:B------:R-:W-:Y:S01]  /*b6f0*/  MOV R160, R158 ;  /* 0x0000009e00a07202 */ /* 0x000fe20000000f00 */
[----:B------:R-:W-:Y:S01]  /*b700*/  IMAD.MOV.U32 R158, RZ, RZ, R155 ;  /* 0x000000ffff9e7224 */ /* 0x000fe200078e009b */
[----:B------:R-:W-:Y:S02]  /*b710*/  MOV R155, R234 ;  /* 0x000000ea009b7202 */ /* 0x000fe40000000f00 */
[----:B------:R3:W5:Y:S01]  /*b720*/  LDL.LU R234, [R1+0xc4] ;  /* 0x0000c40001ea7983 */ /* 0x0007620000300800 */
[----:B-1----:R-:W-:Y:S01]  /*b730*/  FFMA.FTZ R2, R167, c[0x0][0x2d0], -R88 ;  /* 0x0000b400a7027a23 */ /* 0x002fe20000010858 */
[----:B------:R-:W-:Y:S01]  /*b740*/  F2FP.PACK_AB R82, R149, R147 ;  /* 0x000000939552723e */ /* 0x000fe200000000ff */
        /* <DEDUP_REMOVED lines=13> */
[----:B------:R-:W-:Y:S01]  /*b820*/  FFMA.FTZ R87, R166, c[0x0][0x2d0], -R85 ;  /* 0x0000b400a6577a23 */ /* 0x000fe20000010855 */
[----:B------:R3:W5:Y:S01]  /*b830*/  LDL.LU R236, [R1+0xc0] ;  /* 0x0000c00001ec7983 */ /* 0x0007620000300800 */
[----:B------:R-:W-:Y:S02]  /*b840*/  IMAD.MOV.U32 R166, RZ, RZ, R165 ;  /* 0x000000ffffa67224 */ /* 0x000fe400078e00a5 */
[----:B------:R-:W-:Y:S01]  /*b850*/  IMAD.MOV.U32 R165, RZ, RZ, R164 ;  /* 0x000000ffffa57224 */ /* 0x000fe200078e00a4 */
[----:B------:R-:W-:Y:S01]  /*b860*/  MUFU.EX2 R215, R87 ;  /* 0x0000005700d77308 */ /* 0x000fe20000000800 */
[----:B------:R-:W-:Y:S01]  /*b870*/  IMAD.MOV.U32 R164, RZ, RZ, R163 ;  /* 0x000000ffffa47224 */ /* 0x000fe200078e00a3 */
[----:B------:R-:W-:Y:S01]  /*b880*/  MOV R163, R162 ;  /* 0x000000a200a37202 */ /* 0x000fe20000000f00 */
[----:B------:R-:W-:Y:S01]  /*b890*/  IMAD.MOV.U32 R162, RZ, RZ, R160 ;  /* 0x000000ffffa27224 */ /* 0x000fe200078e00a0 */
[----:B------:R-:W-:Y:S01]  /*b8a0*/  MOV R174, R165 ;  /* 0x000000a500ae7202 */ /* 0x000fe20000000f00 */
        /* <DEDUP_REMOVED lines=8> */
[----:B------:R-:W-:Y:S01]  /*b930*/  IMAD.MOV.U32 R145, RZ, RZ, R106 ;  /* 0x000000ffff917224 */ /* 0x000fe200078e006a */
[----:B------:R-:W-:Y:S01]  /*b940*/  MOV R170, R154 ;  /* 0x0000009a00aa7202 */ /* 0x000fe20000000f00 */
[--C-:B-1----:R-:W-:Y:S02]  /*b950*/  FFMA.FTZ R2, R240, c[0x0][0x2d0], -R88.reuse ;  /* 0x0000b400f0027a23 */ /* 0x102fe40000010858 */
[----:B------:R-:W-:Y:S01]  /*b960*/  IMAD.MOV.U32 R172, RZ, RZ, R145 ;  /* 0x000000ffffac7224 */ /* 0x000fe200078e0091 */
[----:B------:R3:W5:Y:S01]  /*b970*/  LDL.LU R240, [R1+0xbc] ;  /* 0x0000bc0001f07983 */ /* 0x0007620000300800 */
[----:B------:R1:W-:Y:S01]  /*b980*/  MUFU.EX2 R145, R2 ;  /* 0x0000000200917308 */ /* 0x0003e20000000800 */
[----:B------:R-:W-:Y:S01]  /*b990*/  FFMA.FTZ R72, R167, c[0x0][0x2d0], -R88 ;  /* 0x0000b400a7487a23 */ /* 0x000fe20000010858 */
[----:B------:R-:W-:Y:S01]  /*b9a0*/  MOV R167, R159 ;  /* 0x0000009f00a77202 */ /* 0x000fe20000000f00 */
[----:B------:R-:W-:Y:S02]  /*b9b0*/  IMAD.MOV.U32 R173, RZ, RZ, R164 ;  /* 0x000000ffffad7224 */ /* 0x000fe400078e00a4 */
[----:B------:R-:W-:Y:S02]  /*b9c0*/  IMAD.MOV.U32 R106, RZ, RZ, R244 ;  /* 0x000000ffff6a7224 */ /* 0x000fe400078e00f4 */
[--C-:B------:R-:W-:Y:S02]  /*b9d0*/  FFMA.FTZ R154, R93, c[0x0][0x2d0], -R85.reuse ;  /* 0x0000b4005d9a7a23 */ /* 0x100fe40000010855 */
[----:B------:R-:W-:Y:S01]  /*b9e0*/  FFMA.FTZ R98, R166, c[0x0][0x2d0], -R85 ;  /* 0x0000b400a6627a23 */ /* 0x000fe20000010855 */
[----:B------:R-:W3:Y:S01]  /*b9f0*/  MUFU.EX2 R123, R72 ;  /* 0x00000048007b7308 */ /* 0x000ee20000000800 */
[----:B------:R-:W-:Y:S02]  /*ba00*/  IMAD.MOV.U32 R165, RZ, RZ, R163 ;  /* 0x000000ffffa57224 */ /* 0x000fe400078e00a3 */
[----:B------:R-:W-:Y:S02]  /*ba10*/  IMAD.MOV.U32 R168, RZ, RZ, R158 ;  /* 0x000000ffffa87224 */ /* 0x000fe400078e009e */
[----:B------:R-:W-:Y:S02]  /*ba20*/  IMAD.MOV.U32 R169, RZ, RZ, R157 ;  /* 0x000000ffffa97224 */ /* 0x000fe400078e009d */
[----:B------:R-:W-:Y:S02]  /*ba30*/  IMAD.MOV.U32 R163, RZ, RZ, R155 ;  /* 0x000000ffffa37224 */ /* 0x000fe400078e009b */
[----:B------:R-:W-:Y:S01]  /*ba40*/  FFMA.FTZ R155, R92, c[0x0][0x2d0], -R85 ;  /* 0x0000b4005c9b7a23 */ /* 0x000fe20000010855 */
[----:B------:R-:W-:Y:S01]  /*ba50*/  MUFU.EX2 R211, R98 ;  /* 0x0000006200d37308 */ /* 0x000fe20000000800 */
[----:B------:R-:W-:Y:S02]  /*ba60*/  IMAD.MOV.U32 R164, RZ, RZ, R153 ;  /* 0x000000ffffa47224 */ /* 0x000fe400078e0099 */
[----:B------:R-:W-:Y:S02]  /*ba70*/  FFMA.FTZ R153, R94, c[0x0][0x2d0], -R85 ;  /* 0x0000b4005e997a23 */ /* 0x000fe40000010855 */
[----:B-1----:R-:W-:Y:S01]  /*ba80*/  FFMA.FTZ R2, R174, c[0x0][0x2d0], -R88 ;  /* 0x0000b400ae027a23 */ /* 0x002fe20000010858 */
[----:B------:R-:W-:Y:S01]  /*ba90*/  MOV R174, R173 ;  /* 0x000000ad00ae7202 */ /* 0x000fe20000000f00 */
[----:B------:R-:W-:Y:S02]  /*baa0*/  IMAD.MOV.U32 R173, RZ, RZ, R141 ;  /* 0x000000ffffad7224 */ /* 0x000fe400078e008d */
[----:B------:R-:W-:Y:S02]  /*bab0*/  IMAD.MOV.U32 R141, RZ, RZ, R140 ;  /* 0x000000ffff8d7224 */ /* 0x000fe400078e008c */
[----:B------:R-:W-:Y:S01]  /*bac0*/  IMAD.MOV.U32 R140, RZ, RZ, R144 ;  /* 0x000000ffff8c7224 */ /* 0x000fe200078e0090 */
[----:B------:R-:W-:Y:S01]  /*bad0*/  MOV R144, R97 ;  /* 0x0000006100907202 */ /* 0x000fe20000000f00 */
[----:B------:R-:W-:Y:S01]  /*bae0*/  IMAD.MOV.U32 R171, RZ, RZ, R152 ;  /* 0x000000ffffab7224 */ /* 0x000fe200078e0098 */
[----:B---3--:R-:W-:Y:S01]  /*baf0*/  F2FP.PACK_AB R81, R123, R118 ;  /* 0x000000767b51723e */ /* 0x008fe200000000ff */
[----:B------:R-:W-:Y:S02]  /*bb00*/  FFMA.FTZ R152, R95, c[0x0][0x2d0], -R85 ;  /* 0x0000b4005f987a23 */ /* 0x000fe40000010855 */
[----:B------:R-:W-:Y:S02]  /*bb10*/  IMAD.MOV.U32 R159, RZ, RZ, R105 ;  /* 0x000000ffff9f7224 */ /* 0x000fe400078e0069 */
[----:B------:R-:W-:Y:S02]  /*bb20*/  IMAD.MOV.U32 R158, RZ, RZ, R104 ;  /* 0x000000ffff9e7224 */ /* 0x000fe400078e0068 */
[----:B------:R-:W-:Y:S02]  /*bb30*/  IMAD.MOV.U32 R157, RZ, RZ, R103 ;  /* 0x000000ffff9d7224 */ /* 0x000fe400078e0067 */
[--C-:B------:R-:W-:Y:S02]  /*bb40*/  FFMA.FTZ R103, R252, c[0x0][0x2d0], -R85.reuse ;  /* 0x0000b400fc677a23 */ /* 0x100fe40000010855 */
[--C-:B------:R-:W-:Y:S02]  /*bb50*/  FFMA.FTZ R104, R251, c[0x0][0x2d0], -R85.reuse ;  /* 0x0000b400fb687a23 */ /* 0x100fe40000010855 */
[----:B------:R-:W-:Y:S02]  /*bb60*/  FFMA.FTZ R105, R225, c[0x0][0x2d0], -R85 ;  /* 0x0000b400e1697a23 */ /* 0x000fe40000010855 */
[----:B------:R-:W-:Y:S02]  /*bb70*/  IMAD.MOV.U32 R175, RZ, RZ, R174 ;  /* 0x000000ffffaf7224 */ /* 0x000fe400078e00ae */
[----:B------:R-:W-:Y:S02]  /*bb80*/  IMAD.MOV.U32 R174, RZ, RZ, R173 ;  /* 0x000000ffffae7224 */ /* 0x000fe400078e00ad */
[----:B------:R-:W-:Y:S01]  /*bb90*/  IMAD.MOV.U32 R173, RZ, RZ, R140 ;  /* 0x000000ffffad7224 */ /* 0x000fe200078e008c */
[----:B------:R-:W-:Y:S01]  /*bba0*/  MOV R140, R144 ;  /* 0x00000090008c7202 */ /* 0x000fe20000000f00 */
[----:B------:R-:W-:Y:S01]  /*bbb0*/  IMAD.MOV.U32 R166, RZ, RZ, R160 ;  /* 0x000000ffffa67224 */ /* 0x000fe200078e00a0 */
[----:B------:R-:W-:Y:S01]  /*bbc0*/  MOV R160, R106 ;  /* 0x0000006a00a07202 */ /* 0x000fe20000000f00 */
[----:B------:R-:W-:Y:S01]  /*bbd0*/  FFMA.FTZ R106, R222, c[0x0][0x2d0], -R85 ;  /* 0x0000b400de6a7a23 */ /* 0x000fe20000010855 */
[----:B------:R-:W1:Y:S01]  /*bbe0*/  MUFU.EX2 R144, R2 ;  /* 0x0000000200907308 */ /* 0x000e620000000800 */
[--C-:B------:R-:W-:Y:S02]  /*bbf0*/  FFMA.FTZ R92, R239, c[0x0][0x2d0], -R84.reuse ;  /* 0x0000b400ef5c7a23 */ /* 0x100fe40000010854 */
[--C-:B------:R-:W-:Y:S02]  /*bc00*/  FFMA.FTZ R93, R228, c[0x0][0x2d0], -R84.reuse ;  /* 0x0000b400e45d7a23 */ /* 0x100fe40000010854 */
[--C-:B------:R-:W-:Y:S02]  /*bc10*/  FFMA.FTZ R97, R235, c[0x0][0x2d0], -R84.reuse ;  /* 0x0000b400eb617a23 */ /* 0x100fe40000010854 */
[----:B------:R-:W-:Y:S02]  /*bc20*/  FFMA.FTZ R94, R174, c[0x0][0x2d0], -R84 ;  /* 0x0000b400ae5e7a23 */ /* 0x000fe40000010854 */
[----:B------:R-:W-:Y:S01]  /*bc30*/  IMAD.MOV.U32 R174, RZ, RZ, R172 ;  /* 0x000000ffffae7224 */ /* 0x000fe200078e00ac */
[----:B------:R-:W-:Y:S01]  /*bc40*/  MUFU.EX2 R178, R92 ;  /* 0x0000005c00b27308 */ /* 0x000fe20000000800 */
[----:B------:R-:W-:Y:S02]  /*bc50*/  IMAD.MOV.U32 R172, RZ, RZ, R157 ;  /* 0x000000ffffac7224 */ /* 0x000fe400078e009d */
[----:B------:R-:W-:Y:S02]  /*bc60*/  IMAD.MOV.U32 R183, RZ, RZ, R140 ;  /* 0x000000ffffb77224 */ /* 0x000fe400078e008c */
[----:B------:R-:W-:Y:S02]  /*bc70*/  IMAD.MOV.U32 R176, RZ, RZ, R159 ;  /* 0x000000ffffb07224 */ /* 0x000fe400078e009f */
[----:B------:R-:W-:Y:S02]  /*bc80*/  FFMA.FTZ R95, R175, c[0x0][0x2d0], -R84 ;  /* 0x0000b400af5f7a23 */ /* 0x000fe40000010854 */
[----:B------:R-:W-:Y:S01]  /*bc90*/  IMAD.MOV.U32 R180, RZ, RZ, R176 ;  /* 0x000000ffffb47224 */ /* 0x000fe200078e00b0 */
[----:B------:R-:W-:Y:S01]  /*bca0*/  MUFU.EX2 R140, R86 ;  /* 0x00000056008c7308 */ /* 0x000fe20000000800 */
[----:B------:R-:W-:Y:S02]  /*bcb0*/  IMAD.MOV.U32 R176, RZ, RZ, R141 ;  /* 0x000000ffffb07224 */ /* 0x000fe400078e008d */
[--C-:B------:R-:W-:Y:S01]  /*bcc0*/  FFMA.FTZ R130, R173, c[0x0][0x2d0], -R84.reuse ;  /* 0x0000b400ad827a23 */ /* 0x100fe20000010854 */
[----:B-1----:R-:W-:Y:S01]  /*bcd0*/  F2FP.PACK_AB R83, R144, R145 ;  /* 0x000000919053723e */ /* 0x002fe200000000ff */
[--C-:B------:R-:W-:Y:S01]  /*bce0*/  FFMA.FTZ R157, R205, c[0x0][0x2d0], -R84.reuse ;  /* 0x0000b400cd9d7a23 */ /* 0x100fe20000010854 */
[----:B------:R-:W-:Y:S01]  /*bcf0*/  MOV R173, R158 ;  /* 0x0000009e00ad7202 */ /* 0x000fe20000000f00 */
[--C-:B------:R-:W-:Y:S02]  /*bd00*/  FFMA.FTZ R158, R195, c[0x0][0x2d0], -R84.reuse ;  /* 0x0000b400c39e7a23 */ /* 0x100fe40000010854 */
[----:B------:R-:W-:Y:S01]  /*bd10*/  FFMA.FTZ R159, R194, c[0x0][0x2d0], -R84 ;  /* 0x0000b400c29f7a23 */ /* 0x000fe20000010854 */
[----:B------:R-:W-:Y:S01]  /*bd20*/  MUFU.EX2 R201, R93 ;  /* 0x0000005d00c97308 */ /* 0x000fe20000000800 */
[----:B------:R-:W-:Y:S02]  /*bd30*/  IMAD.MOV.U32 R175, RZ, RZ, R160 ;  /* 0x000000ffffaf7224 */ /* 0x000fe400078e00a0 */
[----:B------:R-:W-:Y:S02]  /*bd40*/  FFMA.FTZ R160, R193, c[0x0][0x2d0], -R84 ;  /* 0x0000b400c1a07a23 */ /* 0x000fe40000010854 */
[----:B------:R-:W-:Y:S02]  /*bd50*/  IMAD.MOV.U32 R184, RZ, RZ, R175 ;  /* 0x000000ffffb87224 */ /* 0x000fe400078e00af */
[----:B------:R-:W-:Y:S01]  /*bd60*/  IMAD.MOV.U32 R175, RZ, RZ, R171 ;  /* 0x000000ffffaf7224 */ /* 0x000fe200078e00ab */
[----:B------:R-:W-:Y:S01]  /*bd70*/  MOV R171, R169 ;  /* 0x000000a900ab7202 */ /* 0x000fe20000000f00 */
[----:B------:R-:W-:Y:S01]  /*bd80*/  IMAD.MOV.U32 R169, RZ, RZ, R167 ;  /* 0x000000ffffa97224 */ /* 0x000fe200078e00a7 */
[----:B------:R-:W-:Y:S01]  /*bd90*/  MUFU.EX2 R207, R95 ;  /* 0x0000005f00cf7308 */ /* 0x000fe20000000800 */
[----:B------:R-:W-:Y:S02]  /*bda0*/  IMAD.MOV.U32 R182, RZ, RZ, R173 ;  /* 0x000000ffffb67224 */ /* 0x000fe400078e00ad */
[----:B------:R-:W-:Y:S07]  /*bdb0*/  IMAD.MOV.U32 R167, RZ, RZ, R204 ;  /* 0x000000ffffa77224 */ /* 0x000fee00078e00cc */
[----:B------:R1:W-:Y:S01]  /*bdc0*/  MUFU.EX2 R209, R94 ;  /* 0x0000005e00d17308 */ /* 0x0003e20000000800 */
[--C-:B--2---:R-:W-:Y:S09]  /*bdd0*/  FFMA.FTZ R90, R242, c[0x0][0x2d0], -R85.reuse ;  /* 0x0000b400f25a7a23 */ /* 0x104ff20000010855 */
[----:B------:R-:W-:Y:S10]  /*bde0*/  MUFU.EX2 R200, R169 ;  /* 0x000000a900c87308 */ /* 0x000ff40000000800 */
[----:B------:R-:W-:Y:S01]  /*bdf0*/  MUFU.EX2 R210, R90 ;  /* 0x0000005a00d27308 */ /* 0x000fe20000000800 */
[----:B-1----:R-:W-:Y:S09]  /*be00*/  LDSM.16.MT88.4 R92, [R230+0x1800] ;  /* 0x00180000e65c783b */ /* 0x002ff20000004200 */
[----:B------:R1:W-:Y:S10]  /*be10*/  MUFU.EX2 R204, R100 ;  /* 0x0000006400cc7308 */ /* 0x0003f40000000800 */
[----:B------:R-:W-:Y:S01]  /*be20*/  MUFU.EX2 R194, R103 ;  /* 0x0000006700c27308 */ /* 0x000fe20000000800 */
[----:B----4-:R-:W-:Y:S02]  /*be30*/  FFMA.FTZ R91, R241, c[0x0][0x2d0], -R85 ;  /* 0x0000b400f15b7a23 */ /* 0x010fe40000010855 */
[----:B------:R2:W5:Y:S01]  /*be40*/  LDL.LU R241, [R1+0xb8] ;  /* 0x0000b80001f17983 */ /* 0x0005620000300800 */
[----:B------:R-:W-:Y:S03]  /*be50*/  FFMA.FTZ R85, R238, c[0x0][0x2d0], -R84 ;  /* 0x0000b400ee557a23 */ /* 0x000fe60000010854 */
[----:B------:R2:W5:Y:S03]  /*be60*/  LDL.LU R242, [R1+0xb4] ;  /* 0x0000b40001f27983 */ /* 0x0005660000300800 */
[----:B------:R3:W4:Y:S01]  /*be70*/  MUFU.EX2 R179, R85 ;  /* 0x0000005500b37308 */ /* 0x0007220000000800 */
[----:B------:R2:W5:Y:S01]  /*be80*/  LDL.LU R243, [R1+0xb0] ;  /* 0x0000b00001f37983 */ /* 0x0005620000300800 */
[--C-:B-1----:R-:W-:Y:S03]  /*be90*/  FFMA.FTZ R100, R156, c[0x0][0x2d0], -R88.reuse ;  /* 0x0000b4009c647a23 */ /* 0x102fe60000010858 */
[----:B------:R2:W5:Y:S01]  /*bea0*/  LDL.LU R244, [R1+0xac] ;  /* 0x0000ac0001f47983 */ /* 0x0005620000300800 */
[----:B------:R-:W-:Y:S03]  /*beb0*/  FFMA.FTZ R156, R71, c[0x0][0x2d0], -R88 ;  /* 0x0000b400479c7a23 */ /* 0x000fe60000010858 */
[----:B------:R2:W5:Y:S01]  /*bec0*/  LDL.LU R245, [R1+0xa8] ;  /* 0x0000a80001f57983 */ /* 0x0005620000300800 */
[----:B------:R-:W-:Y:S03]  /*bed0*/  MUFU.EX2 R141, R91 ;  /* 0x0000005b008d7308 */ /* 0x000fe60000000800 */
[----:B------:R2:W5:Y:S04]  /*bee0*/  LDL.LU R238, [R1+0xa4] ;  /* 0x0000a40001ee7983 */ /* 0x0005680000300800 */
[----:B------:R2:W5:Y:S03]  /*bef0*/  LDL.LU R239, [R1+0xa0] ;  /* 0x0000a00001ef7983 */ /* 0x0005660000300800 */
[----:B------:R-:W-:Y:S01]  /*bf00*/  MUFU.EX2 R103, R153 ;  /* 0x0000009900677308 */ /* 0x000fe20000000800 */
[----:B------:R2:W5:Y:S04]  /*bf10*/  LDL.LU R228, [R1+0x9c] ;  /* 0x00009c0001e47983 */ /* 0x0005680000300800 */
[----:B------:R2:W5:Y:S04]  /*bf20*/  LDL.LU R235, [R1+0x98] ;  /* 0x0000980001eb7983 */ /* 0x0005680000300800 */
[----:B------:R-:W2:Y:S01]  /*bf30*/  LDL.LU R72, [R1+0x10] ;  /* 0x0000100001487983 */ /* 0x000ea20000300800 */
[----:B------:R1:W-:Y:S03]  /*bf40*/  MUFU.EX2 R208, R174 ;  /* 0x000000ae00d07308 */ /* 0x0003e60000000800 */
[----:B------:R-:W4:Y:S04]  /*bf50*/  LDL.LU R80, [R1+0x18] ;  /* 0x0000180001507983 */ /* 0x000f280000300800 */
[----:B------:R-:W4:Y:S03]  /*bf60*/  LDL.LU R2, [R1+0x14] ;  /* 0x0000140001027983 */ /* 0x000f260000300800 */
[----:B------:R-:W-:Y:S01]  /*bf70*/  MUFU.EX2 R173, R198 ;  /* 0x000000c600ad7308 */ /* 0x000fe20000000800 */
[----:B---3--:R-:W-:Y:S09]  /*bf80*/  LDSM.16.MT88.4 R84, [R232+0x1000] ;  /* 0x00100000e854783b */ /* 0x008ff20000004200 */
[----:B------:R-:W-:Y:S01]  /*bf90*/  MUFU.EX2 R205, R180 ;  /* 0x000000b400cd7308 */ /* 0x000fe20000000800 */
[----:B-1----:R-:W-:Y:S02]  /*bfa0*/  IMAD.MOV.U32 R174, RZ, RZ, R170 ;  /* 0x000000ffffae7224 */ /* 0x002fe400078e00aa */
[----:B------:R-:W-:Y:S02]  /*bfb0*/  IMAD.MOV.U32 R170, RZ, RZ, R168 ;  /* 0x000000ffffaa7224 */ /* 0x000fe400078e00a8 */
[----:B------:R-:W-:Y:S01]  /*bfc0*/  IMAD.MOV.U32 R168, RZ, RZ, R165 ;  /* 0x000000ffffa87224 */ /* 0x000fe200078e00a5 */
[----:B------:R-:W-:Y:S01]  /*bfd0*/  MOV R165, R203 ;  /* 0x000000cb00a57202 */ /* 0x000fe20000000f00 */
[--C-:B------:R-:W-:Y:S03]  /*bfe0*/  FFMA.FTZ R98, R170, c[0x0][0x2d0], -R88.reuse ;  /* 0x0000b400aa627a23 */ /* 0x100fe60000010858 */
[----:B------:R1:W-:Y:S01]  /*bff0*/  MUFU.EX2 R180, R97 ;  /* 0x0000006100b47308 */ /* 0x0003e20000000800 */
[--C-:B------:R-:W-:Y:S09]  /*c000*/  FFMA.FTZ R99, R168, c[0x0][0x2d0], -R88.reuse ;  /* 0x0000b400a8637a23 */ /* 0x100ff20000010858 */
[----:B------:R-:W-:Y:S10]  /*c010*/  MUFU.EX2 R203, R96 ;  /* 0x0000006000cb7308 */ /* 0x000ff40000000800 */
[----:B------:R-:W-:Y:S01]  /*c020*/  MUFU.EX2 R197, R167 ;  /* 0x000000a700c57308 */ /* 0x000fe20000000800 */
[----:B-1----:R-:W-:Y:S02]  /*c030*/  FFMA.FTZ R97, R171, c[0x0][0x2d0], -R88 ;  /* 0x0000b400ab617a23 */ /* 0x002fe40000010858 */
[----:B------:R-:W-:Y:S07]  /*c040*/  LDSM.16.MT88.4 R168, [R233+0x3000] ;  /* 0x00300000e9a8783b */ /* 0x000fee0000004200 */
[----:B------:R-:W-:Y:S10]  /*c050*/  MUFU.EX2 R193, R104 ;  /* 0x0000006800c17308 */ /* 0x000ff40000000800 */
[----:B------:R-:W-:Y:S10]  /*c060*/  MUFU.EX2 R104, R162 ;  /* 0x000000a200687308 */ /* 0x000ff40000000800 */
[----:B------:R-:W-:Y:S10]  /*c070*/  MUFU.EX2 R120, R98 ;  /* 0x0000006200787308 */ /* 0x000ff40000000800 */
[----:B------:R-:W-:Y:S01]  /*c080*/  MUFU.EX2 R98, R158 ;  /* 0x0000009e00627308 */ /* 0x000fe20000000800 */
[----:B--2---:R-:W-:Y:S01]  /*c090*/  FFMA.FTZ R69, R69, R72, R192 ;  /* 0x0000004845457223 */ /* 0x004fe200000100c0 */
[----:B------:R-:W-:Y:S08]  /*c0a0*/  F2FP.PACK_AB R72, R128, R125 ;  /* 0x0000007d8048723e */ /* 0x000ff000000000ff */
[----:B------:R-:W-:Y:S01]  /*c0b0*/  MUFU.EX2 R192, R166 ;  /* 0x000000a600c07308 */ /* 0x000fe20000000800 */
[----:B----4-:R-:W-:Y:S01]  /*c0c0*/  FFMA.FTZ R102, R68, R80, R102 ;  /* 0x0000005044667223 */ /* 0x010fe20000010066 */
[----:B------:R-:W-:Y:S01]  /*c0d0*/  F2FP.PACK_AB R80, R129, R121 ;  /* 0x000000798150723e */ /* 0x000fe200000000ff */
[-C--:B------:R-:W-:Y:S03]  /*c0e0*/  HMMA.16816.F32 R4, R72, R76.reuse, R4 ;  /* 0x0000004c4804723c */ /* 0x080fe60000001804 */
[----:B------:R-:W-:Y:S02]  /*c0f0*/  FFMA.FTZ R68, R3, R2, R138 ;  /* 0x0000000203447223 */ /* 0x000fe4000001008a */
[----:B------:R-:W2:Y:S01]  /*c100*/  LDL.LU R3, [R1+0x1c] ;  /* 0x00001c0001037983 */ /* 0x000ea20000300800 */
[----:B------:R-:W-:Y:S01]  /*c110*/  FFMA.FTZ R2, R172, c[0x0][0x2d0], -R88 ;  /* 0x0000b400ac027a23 */ /* 0x000fe20000010858 */
[----:B------:R-:W-:Y:S01]  /*c120*/  MUFU.EX2 R138, R109 ;  /* 0x0000006d008a7308 */ /* 0x000fe20000000800 */
[C---:B------:R-:W-:Y:S04]  /*c130*/  HMMA.16816.F32 R8, R80.reuse, R76, R8 ;  /* 0x0000004c5008723c */ /* 0x040fe80000001808 */
[----:B------:R-:W-:Y:S04]  /*c140*/  FADD.FTZ R68, R191, R68 ;  /* 0x00000044bf447221 */ /* 0x000fe80000010000 */
[-C--:B------:R-:W-:Y:S01]  /*c150*/  HMMA.16816.F32 R12, R80, R78.reuse, R12 ;  /* 0x0000004e500c723c */ /* 0x080fe2000000180c */
[----:B------:R1:W-:Y:S03]  /*c160*/  MUFU.EX2 R172, R2 ;  /* 0x0000000200ac7308 */ /* 0x0003e60000000800 */
[----:B------:R-:W-:Y:S04]  /*c170*/  FADD.FTZ R68, R218, R68 ;  /* 0x00000044da447221 */ /* 0x000fe80000010000 */
[C---:B------:R-:W-:Y:S01]  /*c180*/  HMMA.16816.F32 R16, R72.reuse, R78, R16 ;  /* 0x0000004e4810723c */ /* 0x040fe20000001810 */
[----:B------:R-:W3:Y:S02]  /*c190*/  LDSM.16.MT88.4 R76, [R233+0x1000] ;  /* 0x00100000e94c783b */ /* 0x000ee40000004200 */
[----:B------:R-:W-:Y:S10]  /*c1a0*/  MUFU.EX2 R191, R165 ;  /* 0x000000a500bf7308 */ /* 0x000ff40000000800 */
[----:B------:R-:W-:Y:S01]  /*c1b0*/  MUFU.EX2 R109, R99 ;  /* 0x00000063006d7308 */ /* 0x000fe20000000800 */
[--C-:B-1----:R-:W-:Y:S09]  /*c1c0*/  FFMA.FTZ R2, R176, c[0x0][0x2d0], -R88.reuse ;  /* 0x0000b400b0027a23 */ /* 0x102ff20000010858 */
[----:B------:R1:W4:Y:S10]  /*c1d0*/  MUFU.EX2 R176, R2 ;  /* 0x0000000200b07308 */ /* 0x0003340000000800 */
[----:B------:R-:W-:Y:S01]  /*c1e0*/  MUFU.EX2 R99, R157 ;  /* 0x0000009d00637308 */ /* 0x000fe20000000800 */
[-C--:B---3--:R-:W-:Y:S03]  /*c1f0*/  HMMA.16816.F32 R20, R72, R76.reuse, R20 ;  /* 0x0000004c4814723c */ /* 0x088fe60000001814 */
[--C-:B-1----:R-:W-:Y:S05]  /*c200*/  FFMA.FTZ R2, R177, c[0x0][0x2d0], -R88.reuse ;  /* 0x0000b400b1027a23 */ /* 0x102fea0000010858 */
[C---:B------:R-:W-:Y:S01]  /*c210*/  HMMA.16816.F32 R24, R80.reuse, R76, R24 ;  /* 0x0000004c5018723c */ /* 0x040fe20000001818 */
[----:B------:R1:W-:Y:S07]  /*c220*/  MUFU.EX2 R177, R2 ;  /* 0x0000000200b17308 */ /* 0x0003ee0000000800 */
[-C--:B------:R-:W-:Y:S08]  /*c230*/  HMMA.16816.F32 R28, R80, R78.reuse, R28 ;  /* 0x0000004e501c723c */ /* 0x080ff0000000181c */
[C---:B------:R-:W-:Y:S01]  /*c240*/  HMMA.16816.F32 R32, R72.reuse, R78, R32 ;  /* 0x0000004e4820723c */ /* 0x040fe20000001820 */
[----:B------:R-:W3:Y:S03]  /*c250*/  LDSM.16.MT88.4 R76, [R230+0x1000] ;  /* 0x00100000e64c783b */ /* 0x000ee60000004200 */
[--C-:B-1----:R-:W-:Y:S02]  /*c260*/  FFMA.FTZ R2, R183, c[0x0][0x2d0], -R88.reuse ;  /* 0x0000b400b7027a23 */ /* 0x102fe40000010858 */
[----:B------:R-:W-:Y:S10]  /*c270*/  MUFU.EX2 R183, R182 ;  /* 0x000000b600b77308 */ /* 0x000ff40000000800 */
[----:B------:R1:W1:Y:S10]  /*c280*/  MUFU.EX2 R181, R2 ;  /* 0x0000000200b57308 */ /* 0x0002740000000800 */
[----:B------:R-:W-:Y:S01]  /*c290*/  MUFU.EX2 R182, R101 ;  /* 0x0000006500b67308 */ /* 0x000fe20000000800 */
[-C--:B---3--:R-:W-:Y:S09]  /*c2a0*/  HMMA.16816.F32 R36, R72, R76.reuse, R36 ;  /* 0x0000004c4824723c */ /* 0x088ff20000001824 */
[----:B------:R-:W-:Y:S03]  /*c2b0*/  MUFU.EX2 R101, R154 ;  /* 0x0000009a00657308 */ /* 0x000fe60000000800 */
[----:B-1----:R-:W-:Y:S01]  /*c2c0*/  FFMA.FTZ R2, R185, c[0x0][0x2d0], -R88 ;  /* 0x0000b400b9027a23 */ /* 0x002fe20000010858 */
[C---:B------:R-:W-:Y:S06]  /*c2d0*/  HMMA.16816.F32 R40, R80.reuse, R76, R40 ;  /* 0x0000004c5028723c */ /* 0x040fec0000001828 */
[----:B------:R1:W-:Y:S02]  /*c2e0*/  MUFU.EX2 R196, R2 ;  /* 0x0000000200c47308 */ /* 0x0003e40000000800 */
[-C--:B------:R-:W-:Y:S08]  /*c2f0*/  HMMA.16816.F32 R44, R80, R78.reuse, R44 ;  /* 0x0000004e502c723c */ /* 0x080ff0000000182c */
[C---:B------:R-:W-:Y:S01]  /*c300*/  HMMA.16816.F32 R48, R72.reuse, R78, R48 ;  /* 0x0000004e4830723c */ /* 0x040fe20000001830 */
[----:B------:R-:W3:Y:S07]  /*c310*/  LDSM.16.MT88.4 R76, [R229+0x1800] ;  /* 0x00180000e54c783b */ /* 0x000eee0000004200 */
[-C--:B------:R-:W-:Y:S04]  /*c320*/  HMMA.16816.F32 R52, R72, R84.reuse, R52 ;  /* 0x000000544834723c */ /* 0x080fe80000001834 */
[----:B-1----:R-:W-:Y:S04]  /*c330*/  FADD.FTZ R2, R220, R69 ;  /* 0x00000045dc027221 */ /* 0x002fe80000010000 */
[C---:B------:R-:W-:Y:S04]  /*c340*/  HMMA.16816.F32 R56, R80.reuse, R84, R56 ;  /* 0x000000545038723c */ /* 0x040fe80000001838 */
[----:B------:R-:W-:Y:S04]  /*c350*/  FADD.FTZ R2, R248, R2 ;  /* 0x00000002f8027221 */ /* 0x000fe80000010000 */
[-C--:B------:R-:W-:Y:S04]  /*c360*/  HMMA.16816.F32 R60, R80, R86.reuse, R60 ;  /* 0x00000056503c723c */ /* 0x080fe8000000183c */
[----:B------:R-:W-:Y:S02]  /*c370*/  FADD.FTZ R96, R227, R2 ;  /* 0x00000002e3607221 */ /* 0x000fe40000010000 */
[----:B------:R-:W-:Y:S01]  /*c380*/  FADD.FTZ R2, R221, R68 ;  /* 0x00000044dd027221 */ /* 0x000fe20000010000 */
[----:B------:R-:W-:Y:S01]  /*c390*/  F2FP.PACK_AB R80, R179, R140 ;  /* 0x0000008cb350723e */ /* 0x000fe200000000ff */
[----:B------:R-:W-:Y:S01]  /*c3a0*/  HMMA.16816.F32 R64, R72, R86, R64 ;  /* 0x000000564840723c */ /* 0x000fe20000001840 */
[----:B------:R-:W-:Y:S03]  /*c3b0*/  LDSM.16.MT88.4 R84, [R232+0x1800] ;  /* 0x00180000e854783b */ /* 0x000fe60000004200 */
[----:B------:R-:W-:Y:S01]  /*c3c0*/  F2FP.PACK_AB R82, R201, R178 ;  /* 0x000000b2c952723e */ /* 0x000fe200000000ff */
[----:B------:R-:W-:Y:S01]  /*c3d0*/  FADD.FTZ R2, R114, R2 ;  /* 0x0000000272027221 */ /* 0x000fe20000010000 */
[----:B----4-:R-:W-:Y:S02]  /*c3e0*/  F2FP.PACK_AB R81, R176, R172 ;  /* 0x000000acb051723e */ /* 0x010fe400000000ff */
[----:B------:R-:W-:Y:S01]  /*c3f0*/  F2FP.PACK_AB R72, R173, R142 ;  /* 0x0000008ead48723e */ /* 0x000fe200000000ff */
[----:B------:R-:W-:Y:S03]  /*c400*/  FADD.FTZ R2, R117, R2 ;  /* 0x0000000275027221 */ /* 0x000fe60000010000 */
[----:B------:R-:W-:Y:S02]  /*c410*/  F2FP.PACK_AB R74, R216, R214 ;  /* 0x000000d6d84a723e */ /* 0x000fe400000000ff */
[----:B------:R-:W-:Y:S02]  /*c420*/  F2FP.PACK_AB R73, R210, R141 ;  /* 0x0000008dd249723e */ /* 0x000fe400000000ff */
[----:B------:R-:W-:Y:S02]  /*c430*/  F2FP.PACK_AB R75, R215, R212 ;  /* 0x000000d4d74b723e */ /* 0x000fe400000000ff */
[----:B------:R-:W-:Y:S05]  /*c440*/  F2FP.PACK_AB R83, R181, R177 ;  /* 0x000000b1b553723e */ /* 0x000fea00000000ff */
[-C--:B---3--:R-:W-:Y:S08]  /*c450*/  HMMA.16816.F32 R4, R72, R76.reuse, R4 ;  /* 0x0000004c4804723c */ /* 0x088ff00000001804 */
[C---:B------:R-:W-:Y:S08]  /*c460*/  HMMA.16816.F32 R8, R80.reuse, R76, R8 ;  /* 0x0000004c5008723c */ /* 0x040ff00000001808 */
[-C--:B------:R-:W-:Y:S08]  /*c470*/  HMMA.16816.F32 R12, R80, R78.reuse, R12 ;  /* 0x0000004e500c723c */ /* 0x080ff0000000180c */
[C---:B------:R-:W-:Y:S01]  /*c480*/  HMMA.16816.F32 R16, R72.reuse, R78, R16 ;  /* 0x0000004e4810723c */ /* 0x040fe20000001810 */
[----:B------:R-:W-:Y:S03]  /*c490*/  LDSM.16.MT88.4 R76, [R229+0x2000] ;  /* 0x00200000e54c783b */ /* 0x000fe60000004200 */
[----:B--2---:R-:W-:Y:S02]  /*c4a0*/  FFMA.FTZ R3, R0, R3, R188 ;  /* 0x0000000300037223 */ /* 0x004fe400000100bc */
[--C-:B------:R-:W-:Y:S01]  /*c4b0*/  FFMA.FTZ R0, R184, c[0x0][0x2d0], -R88.reuse ;  /* 0x0000b400b8007a23 */ /* 0x100fe20000010858 */
[----:B------:R-:W-:Y:S02]  /*c4c0*/  MUFU.EX2 R188, R107 ;  /* 0x0000006b00bc7308 */ /* 0x000fe40000000800 */
[----:B------:R-:W-:Y:S03]  /*c4d0*/  LDSM.16.MT88.4 R184, [R230+0x3000] ;  /* 0x00300000e6b8783b */ /* 0x000fe60000004200 */
[----:B------:R-:W-:Y:S04]  /*c4e0*/  FADD.FTZ R3, R190, R3 ;  /* 0x00000003be037221 */ /* 0x000fe80000010000 */
[----:B------:R-:W-:Y:S01]  /*c4f0*/  FADD.FTZ R3, R133, R3 ;  /* 0x0000000385037221 */ /* 0x000fe20000010000 */
[----:B------:R1:W-:Y:S03]  /*c500*/  MUFU.EX2 R195, R0 ;  /* 0x0000000000c37308 */ /* 0x0003e60000000800 */
[----:B------:R-:W-:Y:S04]  /*c510*/  FADD.FTZ R69, R189, R3 ;  /* 0x00000003bd457221 */ /* 0x000fe80000010000 */
[----:B------:R-:W-:Y:S03]  /*c520*/  FADD.FTZ R69, R108, R69 ;  /* 0x000000456c457221 */ /* 0x000fe60000010000 */
[----:B------:R-:W-:Y:S10]  /*c530*/  MUFU.EX2 R190, R105 ;  /* 0x0000006900be7308 */ /* 0x000ff40000000800 */
[----:B------:R-:W-:Y:S01]  /*c540*/  MUFU.EX2 R105, R152 ;  /* 0x0000009800697308 */ /* 0x000fe20000000800 */
[--C-:B-1----:R-:W-:Y:S09]  /*c550*/  FFMA.FTZ R0, R175, c[0x0][0x2d0], -R88.reuse ;  /* 0x0000b400af007a23 */ /* 0x102ff20000010858 */
[----:B------:R1:W-:Y:S10]  /*c560*/  MUFU.EX2 R198, R0 ;  /* 0x0000000000c67308 */ /* 0x0003f40000000800 */
[----:B------:R-:W-:Y:S10]  /*c570*/  MUFU.EX2 R108, R100 ;  /* 0x00000064006c7308 */ /* 0x000ff40000000800 */
[----:B------:R2:W3:Y:S01]  /*c580*/  MUFU.EX2 R100, R155 ;  /* 0x0000009b00647308 */ /* 0x0004e20000000800 */
[----:B-1----:R-:W-:Y:S02]  /*c590*/  FFMA.FTZ R0, R174, c[0x0][0x2d0], -R88 ;  /* 0x0000b400ae007a23 */ /* 0x002fe40000010858 */
[----:B------:R-:W1:Y:S07]  /*c5a0*/  LDSM.16.MT88.4 R88, [R233+0x1800] ;  /* 0x00180000e958783b */ /* 0x000e6e0000004200 */
[----:B------:R4:W-:Y:S10]  /*c5b0*/  MUFU.EX2 R199, R0 ;  /* 0x0000000000c77308 */ /* 0x0009f40000000800 */
[----:B------:R-:W-:Y:S01]  /*c5c0*/  MUFU.EX2 R189, R106 ;  /* 0x0000006a00bd7308 */ /* 0x000fe20000000800 */
[----:B--2---:R-:W-:Y:S09]  /*c5d0*/  LDSM.16.MT88.4 R152, [R229+0x3000] ;  /* 0x00300000e598783b */ /* 0x004ff20000004200 */
[----:B------:R-:W-:Y:S01]  /*c5e0*/  MUFU.EX2 R107, R164 ;  /* 0x000000a4006b7308 */ /* 0x000fe20000000800 */
[----:B----4-:R-:W-:Y:S04]  /*c5f0*/  FADD.FTZ R0, R219, R102 ;  /* 0x00000066db007221 */ /* 0x010fe80000010000 */
[----:B------:R-:W-:Y:S05]  /*c600*/  FADD.FTZ R0, R223, R0 ;  /* 0x00000000df007221 */ /* 0x000fea0000010000 */
[----:B------:R-:W2:Y:S01]  /*c610*/  MUFU.EX2 R102, R161 ;  /* 0x000000a100667308 */ /* 0x000ea20000000800 */
[----:B------:R-:W-:Y:S02]  /*c620*/  FADD.FTZ R71, R224, R0 ;  /* 0x00000000e0477221 */ /* 0x000fe40000010000 */
[----:B------:R-:W-:Y:S01]  /*c630*/  FADD.FTZ R0, R113, R96 ;  /* 0x0000006071007221 */ /* 0x000fe20000010000 */
[-C--:B-1----:R-:W-:Y:S03]  /*c640*/  HMMA.16816.F32 R20, R72, R88.reuse, R20 ;  /* 0x000000584814723c */ /* 0x082fe60000001814 */
[----:B------:R-:W-:Y:S03]  /*c650*/  FADD.FTZ R68, R115, R0 ;  /* 0x0000000073447221 */ /* 0x000fe60000010000 */
[----:B------:R-:W1:Y:S01]  /*c660*/  MUFU.EX2 R106, R163 ;  /* 0x000000a3006a7308 */ /* 0x000e620000000800 */
[----:B------:R-:W-:Y:S02]  /*c670*/  FADD.FTZ R0, R110, R69 ;  /* 0x000000456e007221 */ /* 0x000fe40000010000 */
[----:B------:R-:W4:Y:S01]  /*c680*/  LDL R110, [R1+0x30] ;  /* 0x00003000016e7983 */ /* 0x000f220000100800 */
[C---:B------:R-:W-:Y:S04]  /*c690*/  HMMA.16816.F32 R24, R80.reuse, R88, R24 ;  /* 0x000000585018723c */ /* 0x040fe80000001818 */
[----:B------:R-:W-:Y:S02]  /*c6a0*/  FADD.FTZ R69, R112, R0 ;  /* 0x0000000070457221 */ /* 0x000fe40000010000 */
[----:B------:R-:W-:Y:S01]  /*c6b0*/  FADD.FTZ R3, R111, R71 ;  /* 0x000000476f037221 */ /* 0x000fe20000010000 */
[----:B------:R-:W-:Y:S01]  /*c6c0*/  MUFU.EX2 R133, R97 ;  /* 0x0000006100857308 */ /* 0x000fe20000000800 */
[-C--:B------:R-:W-:Y:S04]  /*c6d0*/  HMMA.16816.F32 R28, R80, R90.reuse, R28 ;  /* 0x0000005a501c723c */ /* 0x080fe8000000181c */
[----:B------:R-:W-:Y:S02]  /*c6e0*/  FADD.FTZ R71, R119, R2 ;  /* 0x0000000277477221 */ /* 0x000fe40000010000 */
[----:B------:R-:W-:Y:S02]  /*c6f0*/  FADD.FTZ R3, R116, R3 ;  /* 0x0000000374037221 */ /* 0x000fe40000010000 */
[C---:B------:R-:W-:Y:S01]  /*c700*/  HMMA.16816.F32 R32, R72.reuse, R90, R32 ;  /* 0x0000005a4820723c */ /* 0x040fe20000001820 */
[----:B------:R-:W1:Y:S01]  /*c710*/  LDSM.16.MT88.4 R88, [R233+0x2000] ;  /* 0x00200000e958783b */ /* 0x000e620000004200 */
[----:B------:R2:W-:Y:S02]  /*c720*/  MUFU.EX2 R111, R130 ;  /* 0x00000082006f7308 */ /* 0x0005e40000000800 */
[----:B------:R-:W-:Y:S02]  /*c730*/  FADD.FTZ R3, R122, R3 ;  /* 0x000000037a037221 */ /* 0x000fe40000010000 */
[----:B------:R-:W-:Y:S02]  /*c740*/  FADD.FTZ R68, R126, R68 ;  /* 0x000000447e447221 */ /* 0x000fe40000010000 */
[-C--:B------:R-:W-:Y:S04]  /*c750*/  HMMA.16816.F32 R36, R72, R92.reuse, R36 ;  /* 0x0000005c4824723c */ /* 0x080fe80000001824 */
[----:B------:R-:W-:Y:S02]  /*c760*/  FADD.FTZ R0, R134, R3 ;  /* 0x0000000386007221 */ /* 0x000fe40000010000 */
[----:B------:R-:W-:Y:S01]  /*c770*/  FADD.FTZ R3, R131, R69 ;  /* 0x0000004583037221 */ /* 0x000fe20000010000 */
[----:B---3--:R-:W-:Y:S01]  /*c780*/  F2FP.PACK_AB R131, R100, R101 ;  /* 0x000000656483723e */ /* 0x008fe200000000ff */
[C---:B------:R-:W-:Y:S01]  /*c790*/  HMMA.16816.F32 R40, R80.reuse, R92, R40 ;  /* 0x0000005c5028723c */ /* 0x040fe20000001828 */
[----:B------:R-:W-:Y:S03]  /*c7a0*/  MUFU.EX2 R69, R156 ;  /* 0x0000009c00457308 */ /* 0x000fe60000000800 */
[----:B------:R-:W-:Y:S02]  /*c7b0*/  FADD.FTZ R3, R118, R3 ;  /* 0x0000000376037221 */ /* 0x000fe40000010000 */
[----:B------:R-:W-:Y:S01]  /*c7c0*/  FADD.FTZ R0, R124, R0 ;  /* 0x000000007c007221 */ /* 0x000fe20000010000 */
[----:B------:R-:W-:Y:S01]  /*c7d0*/  F2FP.PACK_AB R124, R98, R99 ;  /* 0x00000063627c723e */ /* 0x000fe200000000ff */
[-C--:B------:R-:W-:Y:S04]  /*c7e0*/  HMMA.16816.F32 R44, R80, R94.reuse, R44 ;  /* 0x0000005e502c723c */ /* 0x080fe8000000182c */
[----:B--2---:R-:W-:Y:S01]  /*c7f0*/  F2FP.PACK_AB R130, R102, R104 ;  /* 0x000000686682723e */ /* 0x004fe200000000ff */
[----:B------:R-:W-:Y:S02]  /*c800*/  FADD.FTZ R96, R127, R0 ;  /* 0x000000007f607221 */ /* 0x000fe40000010000 */
[----:B------:R-:W-:Y:S01]  /*c810*/  FADD.FTZ R0, R123, R3 ;  /* 0x000000037b007221 */ /* 0x000fe20000010000 */
[C---:B------:R-:W-:Y:S01]  /*c820*/  HMMA.16816.F32 R48, R72.reuse, R94, R48 ;  /* 0x0000005e4830723c */ /* 0x040fe20000001830 */
[----:B------:R-:W2:Y:S03]  /*c830*/  LDSM.16.MT88.4 R92, [R230+0x2000] ;  /* 0x00200000e65c783b */ /* 0x000ea60000004200 */
[----:B------:R-:W-:Y:S02]  /*c840*/  FADD.FTZ R0, R145, R0 ;  /* 0x0000000091007221 */ /* 0x000fe40000010000 */
[----:B------:R-:W-:Y:S02]  /*c850*/  FADD.FTZ R3, R146, R96 ;  /* 0x0000006092037221 */ /* 0x000fe40000010000 */
[-C--:B------:R-:W-:Y:S04]  /*c860*/  HMMA.16816.F32 R52, R72, R84.reuse, R52 ;  /* 0x000000544834723c */ /* 0x080fe80000001834 */
[----:B------:R-:W-:Y:S02]  /*c870*/  FADD.FTZ R0, R144, R0 ;  /* 0x0000000090007221 */ /* 0x000fe40000010000 */
[----:B------:R-:W-:Y:S02]  /*c880*/  FADD.FTZ R2, R139, R68 ;  /* 0x000000448b027221 */ /* 0x000fe40000010000 */
[C---:B------:R-:W-:Y:S04]  /*c890*/  HMMA.16816.F32 R56, R80.reuse, R84, R56 ;  /* 0x000000545038723c */ /* 0x040fe80000001838 */
[----:B------:R-:W-:Y:S02]  /*c8a0*/  FADD.FTZ R68, R143, R71 ;  /* 0x000000478f447221 */ /* 0x000fe40000010000 */
[----:B------:R-:W3:Y:S01]  /*c8b0*/  MUFU.EX2 R71, R226 ;  /* 0x000000e200477308 */ /* 0x000ee20000000800 */
[----:B------:R-:W-:Y:S01]  /*c8c0*/  FADD.FTZ R2, R125, R2 ;  /* 0x000000027d027221 */ /* 0x000fe20000010000 */
[-C--:B------:R-:W-:Y:S04]  /*c8d0*/  HMMA.16816.F32 R60, R80, R86.reuse, R60 ;  /* 0x00000056503c723c */ /* 0x080fe8000000183c */
[----:B------:R-:W-:Y:S01]  /*c8e0*/  FADD.FTZ R97, R128, R2 ;  /* 0x0000000280617221 */ /* 0x000fe20000010000 */
[----:B-1----:R-:W-:Y:S01]  /*c8f0*/  F2FP.PACK_AB R128, R106, R107 ;  /* 0x0000006b6a80723e */ /* 0x002fe200000000ff */
[----:B------:R-:W-:Y:S01]  /*c900*/  FADD.FTZ R68, R121, R68 ;  /* 0x0000004479447221 */ /* 0x000fe20000010000 */
[----:B------:R-:W-:Y:S01]  /*c910*/  F2FP.PACK_AB R80, R203, R180 ;  /* 0x000000b4cb50723e */ /* 0x000fe200000000ff */
[----:B------:R-:W-:Y:S01]  /*c920*/  HMMA.16816.F32 R64, R72, R86, R64 ;  /* 0x000000564840723c */ /* 0x000fe20000001840 */
[----:B------:R-:W1:Y:S03]  /*c930*/  LDSM.16.MT88.4 R84, [R232+0x2000] ;  /* 0x00200000e854783b */ /* 0x000e660000004200 */
[----:B------:R-:W-:Y:S01]  /*c940*/  F2FP.PACK_AB R82, R209, R207 ;  /* 0x000000cfd152723e */ /* 0x000fe200000000ff */
[----:B------:R-:W-:Y:S01]  /*c950*/  FADD.FTZ R2, R129, R68 ;  /* 0x0000004481027221 */ /* 0x000fe20000010000 */
[----:B------:R-:W-:Y:S01]  /*c960*/  F2FP.PACK_AB R81, R195, R196 ;  /* 0x000000c4c351723e */ /* 0x000fe200000000ff */
[----:B------:R-:W-:Y:S01]  /*c970*/  FADD.FTZ R0, R172, R0 ;  /* 0x00000000ac007221 */ /* 0x000fe20000010000 */
[----:B------:R-:W-:Y:S01]  /*c980*/  F2FP.PACK_AB R72, R205, R183 ;  /* 0x000000b7cd48723e */ /* 0x000fe200000000ff */
[----:B------:R-:W-:Y:S03]  /*c990*/  FADD.FTZ R2, R147, R2 ;  /* 0x0000000293027221 */ /* 0x000fe60000010000 */
[----:B------:R-:W-:Y:S01]  /*c9a0*/  F2FP.PACK_AB R74, R213, R208 ;  /* 0x000000d0d54a723e */ /* 0x000fe200000000ff */
        /* <DEDUP_REMOVED lines=9> */
[----:B---3--:R-:W-:Y:S01]  /*ca40*/  F2FP.PACK_AB R127, R69, R71 ;  /* 0x00000047457f723e */ /* 0x008fe200000000ff */
[-C--:B------:R-:W-:Y:S03]  /*ca50*/  HMMA.16816.F32 R4, R72, R76.reuse, R4 ;  /* 0x0000004c4804723c */ /* 0x080fe60000001804 */
[----:B------:R-:W-:Y:S02]  /*ca60*/  FADD.FTZ R2, R179, R2 ;  /* 0x00000002b3027221 */ /* 0x000fe40000010000 */
[----:B------:R-:W-:Y:S02]  /*ca70*/  FADD.FTZ R68, R142, R68 ;  /* 0x000000448e447221 */ /* 0x000fe40000010000 */
[----:B------:R-:W-:Y:S01]  /*ca80*/  FADD.FTZ R3, R150, R3 ;  /* 0x0000000396037221 */ /* 0x000fe20000010000 */
[C---:B------:R-:W-:Y:S04]  /*ca90*/  HMMA.16816.F32 R8, R80.reuse, R76, R8 ;  /* 0x0000004c5008723c */ /* 0x040fe80000001808 */
[----:B------:R-:W-:Y:S02]  /*caa0*/  FADD.FTZ R3, R141, R3 ;  /* 0x000000038d037221 */ /* 0x000fe40000010000 */
[----:B------:R-:W-:Y:S02]  /*cab0*/  IMAD.MOV.U32 R134, RZ, RZ, R70 ;  /* 0x000000ffff867224 */ /* 0x000fe400078e0046 */
[-C--:B------:R-:W-:Y:S04]  /*cac0*/  HMMA.16816.F32 R12, R80, R78.reuse, R12 ;  /* 0x0000004e500c723c */ /* 0x080fe8000000180c */
[----:B------:R-:W-:Y:S04]  /*cad0*/  FADD.FTZ R3, R210, R3 ;  /* 0x00000003d2037221 */ /* 0x000fe80000010000 */
[C---:B------:R-:W-:Y:S01]  /*cae0*/  HMMA.16816.F32 R16, R72.reuse, R78, R16 ;  /* 0x0000004e4810723c */ /* 0x040fe20000001810 */
[----:B------:R-:W3:Y:S07]  /*caf0*/  LDSM.16.MT88.4 R76, [R229+0x2800] ;  /* 0x00280000e54c783b */ /* 0x000eee0000004200 */
[-C--:B------:R-:W-:Y:S08]  /*cb00*/  HMMA.16816.F32 R20, R72, R88.reuse, R20 ;  /* 0x000000584814723c */ /* 0x080ff00000001814 */
[C---:B------:R-:W-:Y:S08]  /*cb10*/  HMMA.16816.F32 R24, R80.reuse, R88, R24 ;  /* 0x000000585018723c */ /* 0x040ff00000001818 */
[-C--:B------:R-:W-:Y:S08]  /*cb20*/  HMMA.16816.F32 R28, R80, R90.reuse, R28 ;  /* 0x0000005a501c723c */ /* 0x080ff0000000181c */
[C---:B------:R-:W-:Y:S01]  /*cb30*/  HMMA.16816.F32 R32, R72.reuse, R90, R32 ;  /* 0x0000005a4820723c */ /* 0x040fe20000001820 */
[----:B------:R-:W3:Y:S07]  /*cb40*/  LDSM.16.MT88.4 R88, [R233+0x2800] ;  /* 0x00280000e958783b */ /* 0x000eee0000004200 */
[-C--:B--2---:R-:W-:Y:S08]  /*cb50*/  HMMA.16816.F32 R36, R72, R92.reuse, R36 ;  /* 0x0000005c4824723c */ /* 0x084ff00000001824 */
[C---:B------:R-:W-:Y:S08]  /*cb60*/  HMMA.16816.F32 R40, R80.reuse, R92, R40 ;  /* 0x0000005c5028723c */ /* 0x040ff00000001828 */
[-C--:B------:R-:W-:Y:S08]  /*cb70*/  HMMA.16816.F32 R44, R80, R94.reuse, R44 ;  /* 0x0000005e502c723c */ /* 0x080ff0000000182c */
[C---:B------:R-:W-:Y:S01]  /*cb80*/  HMMA.16816.F32 R48, R72.reuse, R94, R48 ;  /* 0x0000005e4830723c */ /* 0x040fe20000001830 */
[----:B------:R-:W2:Y:S07]  /*cb90*/  LDSM.16.MT88.4 R92, [R230+0x2800] ;  /* 0x00280000e65c783b */ /* 0x000eae0000004200 */
[-C--:B-1----:R-:W-:Y:S08]  /*cba0*/  HMMA.16816.F32 R52, R72, R84.reuse, R52 ;  /* 0x000000544834723c */ /* 0x082ff00000001834 */
[C---:B------:R-:W-:Y:S08]  /*cbb0*/  HMMA.16816.F32 R56, R80.reuse, R84, R56 ;  /* 0x000000545038723c */ /* 0x040ff00000001838 */
[-C--:B------:R-:W-:Y:S07]  /*cbc0*/  HMMA.16816.F32 R60, R80, R86.reuse, R60 ;  /* 0x00000056503c723c */ /* 0x080fee000000183c */
[----:B------:R-:W-:Y:S01]  /*cbd0*/  F2FP.PACK_AB R80, R138, R188 ;  /* 0x000000bc8a50723e */ /* 0x000fe200000000ff */
[----:B------:R-:W-:Y:S01]  /*cbe0*/  HMMA.16816.F32 R64, R72, R86, R64 ;  /* 0x000000564840723c */ /* 0x000fe20000001840 */
[----:B------:R-:W1:Y:S03]  /*cbf0*/  LDSM.16.MT88.4 R84, [R232+0x2800] ;  /* 0x00280000e854783b */ /* 0x000e660000004200 */
[----:B------:R-:W-:Y:S02]  /*cc00*/  F2FP.PACK_AB R81, R120, R133 ;  /* 0x000000857851723e */ /* 0x000fe400000000ff */
[----:B------:R-:W-:Y:S02]  /*cc10*/  F2FP.PACK_AB R82, R111, R132 ;  /* 0x000000846f52723e */ /* 0x000fe400000000ff */
[----:B------:R-:W-:Y:S04]  /*cc20*/  F2FP.PACK_AB R72, R197, R200 ;  /* 0x000000c8c548723e */ /* 0x000fe800000000ff */
[----:B------:R-:W-:Y:S02]  /*cc30*/  F2FP.PACK_AB R73, R193, R194 ;  /* 0x000000c2c149723e */ /* 0x000fe400000000ff */
[----:B------:R-:W-:Y:S02]  /*cc40*/  F2FP.PACK_AB R74, R191, R192 ;  /* 0x000000c0bf4a723e */ /* 0x000fe400000000ff */
[----:B------:R-:W-:Y:S02]  /*cc50*/  F2FP.PACK_AB R75, R189, R190 ;  /* 0x000000bebd4b723e */ /* 0x000fe400000000ff */
[----:B------:R-:W-:Y:S05]  /*cc60*/  F2FP.PACK_AB R83, R108, R109 ;  /* 0x0000006d6c53723e */ /* 0x000fea00000000ff */
[-C--:B---3--:R-:W-:Y:S08]  /*cc70*/  HMMA.16816.F32 R4, R72, R76.reuse, R4 ;  /* 0x0000004c4804723c */ /* 0x088ff00000001804 */
[C---:B------:R-:W-:Y:S01]  /*cc80*/  HMMA.16816.F32 R8, R80.reuse, R76, R8 ;  /* 0x0000004c5008723c */ /* 0x040fe20000001808 */
[----:B------:R-:W-:Y:S07]  /*cc90*/  MUFU.EX2 R76, R160 ;  /* 0x000000a0004c7308 */ /* 0x000fee0000000800 */
[-C--:B------:R-:W-:Y:S03]  /*cca0*/  HMMA.16816.F32 R12, R80, R78.reuse, R12 ;  /* 0x0000004e500c723c */ /* 0x080fe6000000180c */
[----:B------:R-:W3:Y:S05]  /*ccb0*/  MUFU.EX2 R77, R159 ;  /* 0x0000009f004d7308 */ /* 0x000eea0000000800 */
[C---:B------:R-:W-:Y:S05]  /*ccc0*/  HMMA.16816.F32 R16, R72.reuse, R78, R16 ;  /* 0x0000004e4810723c */ /* 0x040fea0000001810 */
[----:B------:R-:W-:Y:S03]  /*ccd0*/  MUFU.EX2 R78, R249 ;  /* 0x000000f9004e7308 */ /* 0x000fe60000000800 */
[-C--:B------:R-:W-:Y:S07]  /*cce0*/  HMMA.16816.F32 R20, R72, R88.reuse, R20 ;  /* 0x000000584814723c */ /* 0x080fee0000001814 */
[----:B------:R-:W1:Y:S01]  /*ccf0*/  MUFU.EX2 R79, R250 ;  /* 0x000000fa004f7308 */ /* 0x000e620000000800 */
[C---:B------:R-:W-:Y:S04]  /*cd00*/  HMMA.16816.F32 R24, R80.reuse, R88, R24 ;  /* 0x000000585018723c */ /* 0x040fe80000001818 */
[----:B---3--:R-:W-:Y:S04]  /*cd10*/  F2FP.PACK_AB R126, R76, R77 ;  /* 0x0000004d4c7e723e */ /* 0x008fe800000000ff */
[-C--:B------:R-:W-:Y:S03]  /*cd20*/  HMMA.16816.F32 R28, R80, R90.reuse, R28 ;  /* 0x0000005a501c723c */ /* 0x080fe6000000181c */
[----:B----4-:R-:W-:Y:S01]  /*cd30*/  ISETP.GT.AND P0, PT, R202, R110, PT ;  /* 0x0000006eca00720c */ /* 0x010fe20003f04270 */
[----:B------:R-:W-:Y:S04]  /*cd40*/  IMAD.MOV.U32 R202, RZ, RZ, R247 ;  /* 0x000000ffffca7224 */ /* 0x000fe800078e00f7 */
[C---:B------:R-:W-:Y:S04]  /*cd50*/  HMMA.16816.F32 R32, R72.reuse, R90, R32 ;  /* 0x0000005a4820723c */ /* 0x040fe80000001820 */
[----:B-1----:R-:W-:Y:S04]  /*cd60*/  F2FP.PACK_AB R125, R78, R79 ;  /* 0x0000004f4e7d723e */ /* 0x002fe800000000ff */
[-C--:B--2---:R-:W-:Y:S08]  /*cd70*/  HMMA.16816.F32 R36, R72, R92.reuse, R36 ;  /* 0x0000005c4824723c */ /* 0x084ff00000001824 */
[C---:B------:R-:W-:Y:S08]  /*cd80*/  HMMA.16816.F32 R40, R80.reuse, R92, R40 ;  /* 0x0000005c5028723c */ /* 0x040ff00000001828 */
[-C--:B------:R-:W-:Y:S08]  /*cd90*/  HMMA.16816.F32 R44, R80, R94.reuse, R44 ;  /* 0x0000005e502c723c */ /* 0x080ff0000000182c */
[C---:B------:R-:W-:Y:S08]  /*cda0*/  HMMA.16816.F32 R48, R72.reuse, R94, R48 ;  /* 0x0000005e4830723c */ /* 0x040ff00000001830 */
[-C--:B------:R-:W-:Y:S08]  /*cdb0*/  HMMA.16816.F32 R52, R72, R84.reuse, R52 ;  /* 0x000000544834723c */ /* 0x080ff00000001834 */
[C---:B------:R-:W-:Y:S08]  /*cdc0*/  HMMA.16816.F32 R56, R80.reuse, R84, R56 ;  /* 0x000000545038723c */ /* 0x040ff00000001838 */
[-C--:B------:R-:W-:Y:S08]  /*cdd0*/  HMMA.16816.F32 R60, R80, R86.reuse, R60 ;  /* 0x00000056503c723c */ /* 0x080ff0000000183c */
[----:B------:R-:W-:Y:S08]  /*cde0*/  HMMA.16816.F32 R64, R72, R86, R64 ;  /* 0x000000564840723c */ /* 0x000ff00000001840 */
        /* <DEDUP_REMOVED lines=50> */
[----:B------:R-:W-:Y:S01]  /*d110*/  FADD.FTZ R0, R132, R9 ;  /* 0x0000000984007221 */ /* 0x000fe20000010000 */
[----:B------:R-:W-:Y:S01]  /*d120*/  MOV R132, R136 ;  /* 0x0000008800847202 */ /* 0x000fe20000000f00 */
        /* <DEDUP_REMOVED lines=23> */
[----:B------:R-:W-:Y:S01]  /*d2a0*/  FADD.FTZ R0, R69, R0 ;  /* 0x0000000045007221 */ /* 0x000fe20000010000 */
[----:B------:R1:W-:Y:S01]  /*d2b0*/  STL [R1+0x18], R3 ;  /* 0x0000180301007387 */ /* 0x0003e20000100800 */
[----:B------:R-:W-:Y:S03]  /*d2c0*/  IMAD.MOV.U32 R133, RZ, RZ, R135 ;  /* 0x000000ffff857224 */ /* 0x000fe600078e0087 */
[----:B------:R2:W-:Y:S04]  /*d2d0*/  STL [R1+0x14], R2 ;  /* 0x0000140201007387 */ /* 0x0005e80000100800 */
[----:B------:R2:W-:Y:S01]  /*d2e0*/  STL [R1+0x1c], R0 ;  /* 0x00001c0001007387 */ /* 0x0005e20000100800 */
[----:B-1----:R-:W-:Y:S01]  /*d2f0*/  IMAD.MOV.U32 R3, RZ, RZ, R137 ;  /* 0x000000ffff037224 */ /* 0x002fe200078e0089 */
[----:B------:R-:W-:-:S05]  /*d300*/  @P0 BRA `(.L_x_518) ;  /* 0xffffa3b000000947 */ /* 0x000fca000383ffff */
.L_x_517:
[----:B--2---:R-:W-:-:S13]  /*d310*/  ISETP.GE.AND P0, PT, R247, RZ, PT ;  /* 0x000000fff700720c */ /* 0x004fda0003f06270 */
[----:B------:R-:W-:Y:S05]  /*d320*/  @!P0 BRA `(.L_x_519) ;  /* 0x0000403000008947 */ /* 0x000fea0003800000 */
[----:B------:R-:W-:Y:S01]  /*d330*/  IMAD.MOV.U32 R3, RZ, RZ, R136 ;  /* 0x000000ffff037224 */ /* 0x000fe200078e0088 */
[----:B------:R-:W-:Y:S01]  /*d340*/  MOV R138, R70 ;  /* 0x00000046008a7202 */ /* 0x000fe20000000f00 */
[----:B------:R-:W-:Y:S01]  /*d350*/  IMAD.MOV.U32 R0, RZ, RZ, R137 ;  /* 0x000000ffff007224 */ /* 0x000fe200078e0089 */
[----:B------:R-:W-:Y:S02]  /*d360*/  MOV R132, R135 ;  /* 0x0000008700847202 */ /* 0x000fe40000000f00 */
.L_x_520:
[----:B------:R-:W2:Y:S01]  /*d370*/  LDL R76, [R1+0x4c] ;  /* 0x00004c00014c7983 */ /* 0x000ea20000100800 */
[----:B------:R-:W-:Y:S04]  /*d380*/  DEPBAR.LE SB0, 0x0 ;  /* 0x000080000000791a */ /* 0x000fe80000000000 */
[----:B------:R-:W3:Y:S01]  /*d390*/  LDL.64 R74, [R1+0x40] ;  /* 0x00004000014a7983 */ /* 0x000ee20000100a00 */
[----:B------:R-:W-:Y:S01]  /*d3a0*/  WARPSYNC 0xffffffff ;  /* 0xffffffff00007948 */ /* 0x000fe20003800000 */
[----:B------:R-:W-:Y:S01]  /*d3b0*/  SHF.R.S32.HI R2, RZ, 0x1f, R247 ;  /* 0x0000001fff027819 */ /* 0x000fe200000114f7 */
[C---:B------:R-:W-:Y:S01]  /*d3c0*/  IMAD.WIDE.U32 R72, R247.reuse, c[0x0][0x208], RZ ;  /* 0x00008200f7487a25 */ /* 0x040fe200078e00ff */
[----:B------:R-:W-:Y:S02]  /*d3d0*/  MOV R78, c[0x0][0x208] ;  /* 0x00008200004e7a02 */ /* 0x000fe40000000f00 */
[----:B------:R-:W-:Y:S01]  /*d3e0*/  BAR.SYNC.DEFER_BLOCKING 0x0 ;  /* 0x0000000000007b1d */ /* 0x000fe20000010000 */
[----:B------:R-:W-:Y:S01]  /*d3f0*/  IMAD R2, R2, c[0x0][0x208], RZ ;  /* 0x0000820002027a24 */ /* 0x000fe200078e02ff */
[----:B------:R-:W-:Y:S02]  /*d400*/  SHF.L.U32 R104, R78, 0x5, RZ ;  /* 0x000000054e687819 */ /* 0x000fe400000006ff */
[----:B------:R-:W-:Y:S01]  /*d410*/  MOV R252, 0x5 ;  /* 0x0000000500fc7802 */ /* 0x000fe20000000f00 */
[----:B------:R-:W-:Y:S05]  /*d420*/  IMAD R2, R247, c[0x0][0x20c], R2 ;  /* 0x00008300f7027a24 */ /* 0x000fea00078e0202 */
[----:B------:R-:W-:Y:S05]  /*d430*/  IADD3 R2, R73, R2, RZ ;  /* 0x0000000249027210 */ /* 0x000fea0007ffe0ff */
[----:B------:R-:W-:Y:S01]  /*d440*/  IMAD R2, R2, 0x70, RZ ;  /* 0x0000007002027824 */ /* 0x000fe200078e02ff */
[----:B-----5:R-:W-:Y:S08]  /*d450*/  LDSM.16.M88.4 R112, [R235] ;  /* 0x00000000eb70783b */ /* 0x020ff00000000200 */
[----:B------:R-:W1:Y:S08]  /*d460*/  LDSM.16.M88.4 R16, [R228] ;  /* 0x00000000e410783b */ /* 0x000e700000000200 */
[----:B------:R-:W4:Y:S08]  /*d470*/  LDSM.16.M88.4 R108, [R235+0x2000] ;  /* 0x00200000eb6c783b */ /* 0x000f300000000200 */
[----:B------:R-:W4:Y:S08]  /*d480*/  LDSM.16.M88.4 R32, [R228+0x800] ;  /* 0x00080000e420783b */ /* 0x000f300000000200 */
[----:B------:R-:W4:Y:S08]  /*d490*/  LDSM.16.M88.4 R48, [R228+0x1000] ;  /* 0x00100000e430783b */ /* 0x000f300000000200 */
[----:B------:R-:W4:Y:S01]  /*d4a0*/  LDSM.16.M88.4 R64, [R228+0x1800] ;  /* 0x00180000e440783b */ /* 0x000f220000000200 */
[-C--:B-1----:R-:W-:Y:S07]  /*d4b0*/  HMMA.16816.F32 R4, R112, R16.reuse, RZ ;  /* 0x000000107004723c */ /* 0x082fee00000018ff */
[----:B------:R-:W1:Y:S01]  /*d4c0*/  LDSM.16.M88.4 R80, [R228+0x2000] ;  /* 0x00200000e450783b */ /* 0x000e620000000200 */
[C---:B----4-:R-:W-:Y:S07]  /*d4d0*/  HMMA.16816.F32 R8, R108.reuse, R16, RZ ;  /* 0x000000106c08723c */ /* 0x050fee00000018ff */
[----:B------:R-:W4:Y:S01]  /*d4e0*/  LDSM.16.M88.4 R96, [R228+0x2800] ;  /* 0x00280000e460783b */ /* 0x000f220000000200 */
[-C--:B------:R-:W-:Y:S07]  /*d4f0*/  HMMA.16816.F32 R12, R108, R18.reuse, RZ ;  /* 0x000000126c0c723c */ /* 0x080fee00000018ff */
[----:B------:R-:W1:Y:S01]  /*d500*/  LDSM.16.M88.4 R188, [R228+0x3000] ;  /* 0x00300000e4bc783b */ /* 0x000e620000000200 */
[C---:B------:R-:W-:Y:S07]  /*d510*/  HMMA.16816.F32 R16, R112.reuse, R18, RZ ;  /* 0x000000127010723c */ /* 0x040fee00000018ff */
[----:B------:R-:W-:Y:S01]  /*d520*/  LDSM.16.M88.4 R192, [R238] ;  /* 0x00000000eec0783b */ /* 0x000fe20000000200 */
[-C--:B------:R-:W-:Y:S07]  /*d530*/  HMMA.16816.F32 R20, R112, R32.reuse, RZ ;  /* 0x000000207014723c */ /* 0x080fee00000018ff */
[----:B------:R-:W1:Y:S01]  /*d540*/  LDSM.16.M88.4 R196, [R239] ;  /* 0x00000000efc4783b */ /* 0x000e620000000200 */
[C---:B------:R-:W-:Y:S07]  /*d550*/  HMMA.16816.F32 R24, R108.reuse, R32, RZ ;  /* 0x000000206c18723c */ /* 0x040fee00000018ff */
[----:B------:R-:W1:Y:S01]  /*d560*/  LDSM.16.M88.4 R200, [R238+0x2000] ;  /* 0x00200000eec8783b */ /* 0x000e620000000200 */
[-C--:B------:R-:W-:Y:S07]  /*d570*/  HMMA.16816.F32 R28, R108, R34.reuse, RZ ;  /* 0x000000226c1c723c */ /* 0x080fee00000018ff */
[----:B------:R-:W1:Y:S01]  /*d580*/  LDSM.16.M88.4 R204, [R245] ;  /* 0x00000000f5cc783b */ /* 0x000e620000000200 */
[C---:B------:R-:W-:Y:S07]  /*d590*/  HMMA.16816.F32 R32, R112.reuse, R34, RZ ;  /* 0x000000227020723c */ /* 0x040fee00000018ff */
[----:B------:R-:W1:Y:S01]  /*d5a0*/  LDSM.16.M88.4 R208, [R244] ;  /* 0x00000000f4d0783b */ /* 0x000e620000000200 */
[-C--:B------:R-:W-:Y:S07]  /*d5b0*/  HMMA.16816.F32 R36, R112, R48.reuse, RZ ;  /* 0x000000307024723c */ /* 0x080fee00000018ff */
[----:B------:R-:W1:Y:S01]  /*d5c0*/  LDSM.16.M88.4 R212, [R243] ;  /* 0x00000000f3d4783b */ /* 0x000e620000000200 */
[C---:B------:R-:W-:Y:S07]  /*d5d0*/  HMMA.16816.F32 R40, R108.reuse, R48, RZ ;  /* 0x000000306c28723c */ /* 0x040fee00000018ff */
[----:B------:R-:W1:Y:S01]  /*d5e0*/  LDSM.16.M88.4 R216, [R242] ;  /* 0x00000000f2d8783b */ /* 0x000e620000000200 */
[-C--:B------:R-:W-:Y:S07]  /*d5f0*/  HMMA.16816.F32 R44, R108, R50.reuse, RZ ;  /* 0x000000326c2c723c */ /* 0x080fee00000018ff */
[----:B------:R-:W1:Y:S01]  /*d600*/  LDSM.16.M88.4 R220, [R241] ;  /* 0x00000000f1dc783b */ /* 0x000e620000000200 */
[C---:B------:R-:W-:Y:S07]  /*d610*/  HMMA.16816.F32 R48, R112.reuse, R50, RZ ;  /* 0x000000327030723c */ /* 0x040fee00000018ff */
[----:B------:R-:W2:Y:S01]  /*d620*/  LDSM.16.M88.4 R224, [R240] ;  /* 0x00000000f0e0783b */ /* 0x000ea20000000200 */
[-C--:B------:R-:W-:Y:S08]  /*d630*/  HMMA.16816.F32 R52, R112, R64.reuse, RZ ;  /* 0x000000407034723c */ /* 0x080ff000000018ff */
[C---:B------:R-:W-:Y:S08]  /*d640*/  HMMA.16816.F32 R56, R108.reuse, R64, RZ ;  /* 0x000000406c38723c */ /* 0x040ff000000018ff */
[-C--:B------:R-:W-:Y:S08]  /*d650*/  HMMA.16816.F32 R60, R108, R66.reuse, RZ ;  /* 0x000000426c3c723c */ /* 0x080ff000000018ff */
[C---:B------:R-:W-:Y:S08]  /*d660*/  HMMA.16816.F32 R64, R112.reuse, R66, RZ ;  /* 0x000000427040723c */ /* 0x040ff000000018ff */
[-C--:B-1----:R-:W-:Y:S01]  /*d670*/  HMMA.16816.F32 R68, R112, R80.reuse, RZ ;  /* 0x000000507044723c */ /* 0x082fe200000018ff */
[----:B--2---:R-:W-:Y:S03]  /*d680*/  MOV R77, R76 ;  /* 0x0000004c004d7202 */ /* 0x004fe60000000f00 */
[----:B---3--:R-:W-:Y:S05]  /*d690*/  MOV R76, R74 ;  /* 0x0000004a004c7202 */ /* 0x008fea0000000f00 */
[----:B------:R-:W-:Y:S02]  /*d6a0*/  IMAD.WIDE.U32 R76, R72, 0x70, R76 ;  /* 0x00000070484c7825 */ /* 0x000fe400078e004c */
[C---:B------:R-:W-:Y:S03]  /*d6b0*/  HMMA.16816.F32 R72, R108.reuse, R80, RZ ;  /* 0x000000506c48723c */ /* 0x040fe600000018ff */
[----:B------:R-:W-:Y:S02]  /*d6c0*/  LEA R90, P0, R76, c[0x0][0x1f8], 0x1 ;  /* 0x00007e004c5a7a11 */ /* 0x000fe400078008ff */
[----:B------:R-:W-:Y:S02]  /*d6d0*/  IADD3 R2, R77, R2, RZ ;  /* 0x000000024d027210 */ /* 0x000fe40007ffe0ff */
[----:B------:R-:W-:Y:S02]  /*d6e0*/  IADD3 R88, P1, R90, R104, RZ ;  /* 0x000000685a587210 */ /* 0x000fe40007f3e0ff */
[----:B------:R-:W-:Y:S03]  /*d6f0*/  LEA.HI.X R91, R76, c[0x0][0x1fc], R2, 0x1, P0 ;  /* 0x00007f004c5b7a11 */ /* 0x000fe600000f0c02 */
[----:B------:R-:W-:Y:S02]  /*d700*/  SHF.L.U64.HI R2, R78, R252, c[0x0][0x20c] ;  /* 0x000083004e027619 */ /* 0x000fe400000102fc */
[-C--:B------:R-:W-:Y:S01]  /*d710*/  HMMA.16816.F32 R76, R108, R82.reuse, RZ ;  /* 0x000000526c4c723c */ /* 0x080fe200000018ff */
[----:B------:R-:W-:Y:S01]  /*d720*/  @!PT LDS RZ, [RZ] ;  /* 0x00000000fffff984 */ /* 0x000fe20000000800 */
[----:B------:R-:W-:Y:S01]  /*d730*/  @!PT LDS RZ, [RZ] ;  /* 0x00000000fffff984 */ /* 0x000fe20000000800 */
[----:B------:R-:W-:Y:S01]  /*d740*/  @!PT LDS RZ, [RZ] ;  /* 0x00000000fffff984 */ /* 0x000fe20000000800 */
[----:B------:R1:W-:Y:S01]  /*d750*/  LDGSTS.E.BYPASS.LTC128B.128 [R246+0x100], [R90.64], !P6 ;  /* 0x001000005af67fae */ /* 0x0003e2000f101d48 */
[----:B------:R-:W-:Y:S02]  /*d760*/  IADD3.X R89, R91, R2, RZ, P1, !PT ;  /* 0x000000025b597210 */ /* 0x000fe40000ffe4ff */
[----:B------:R-:W-:Y:S04]  /*d770*/  IADD3 R94, P0, R88, R104, RZ ;  /* 0x00000068585e7210 */ /* 0x000fe80007f1e0ff */
[C---:B------:R-:W-:Y:S01]  /*d780*/  HMMA.16816.F32 R80, R112.reuse, R82, RZ ;  /* 0x000000527050723c */ /* 0x040fe200000018ff */
[----:B------:R1:W-:Y:S03]  /*d790*/  LDGSTS.E.BYPASS.LTC128B.128 [R246+0x900], [R88.64], !P6 ;  /* 0x0090000058f67fae */ /* 0x0003e6000f101d48 */
[----:B------:R-:W-:Y:S02]  /*d7a0*/  IADD3.X R95, R89, R2, RZ, P0, !PT ;  /* 0x00000002595f7210 */ /* 0x000fe400007fe4ff */
[----:B------:R-:W-:Y:S02]  /*d7b0*/  IADD3 R92, P1, R94, R104, RZ ;  /* 0x000000685e5c7210 */ /* 0x000fe40007f3e0ff */
[-C--:B----4-:R-:W-:Y:S01]  /*d7c0*/  HMMA.16816.F32 R84, R112, R96.reuse, RZ ;  /* 0x000000607054723c */ /* 0x090fe200000018ff */
[----:B------:R2:W-:Y:S03]  /*d7d0*/  LDGSTS.E.BYPASS.LTC128B.128 [R246+0x1100], [R94.64], !P6 ;  /* 0x011000005ef67fae */ /* 0x0005e6000f101d48 */
[----:B------:R-:W-:Y:S02]  /*d7e0*/  IADD3.X R93, R95, R2, RZ, P1, !PT ;  /* 0x000000025f5d7210 */ /* 0x000fe40000ffe4ff */
[----:B------:R-:W-:Y:S03]  /*d7f0*/  IADD3 R102, P0, R92, R104, RZ ;  /* 0x000000685c667210 */ /* 0x000fe60007f1e0ff */
[----:B------:R2:W-:Y:S03]  /*d800*/  LDGSTS.E.BYPASS.LTC128B.128 [R246+0x1900], [R92.64], !P6 ;  /* 0x019000005cf67fae */ /* 0x0005e6000f101d48 */
[----:B------:R-:W-:Y:S02]  /*d810*/  IADD3.X R103, R93, R2, RZ, P0, !PT ;  /* 0x000000025d677210 */ /* 0x000fe400007fe4ff */
[----:B------:R-:W-:Y:S03]  /*d820*/  IADD3 R100, P0, R102, R104, RZ ;  /* 0x0000006866647210 */ /* 0x000fe60007f1e0ff */
[----:B------:R3:W-:Y:S01]  /*d830*/  LDGSTS.E.BYPASS.LTC128B.128 [R246+0x2100], [R102.64], !P6 ;  /* 0x0210000066f67fae */ /* 0x0007e2000f101d48 */
[----:B------:R-:W-:Y:S01]  /*d840*/  IADD3.X R101, R103, R2, RZ, P0, !PT ;  /* 0x0000000267657210 */ /* 0x000fe200007fe4ff */
[C---:B-1----:R-:W-:Y:S06]  /*d850*/  HMMA.16816.F32 R88, R108.reuse, R96, RZ ;  /* 0x000000606c58723c */ /* 0x042fec00000018ff */
[----:B------:R1:W-:Y:S02]  /*d860*/  LDGSTS.E.BYPASS.LTC128B.128 [R246+0x2900], [R100.64], !P6 ;  /* 0x0290000064f67fae */ /* 0x0003e4000f101d48 */
[-C--:B--2---:R-:W-:Y:S08]  /*d870*/  HMMA.16816.F32 R92, R108, R98.reuse, RZ ;  /* 0x000000626c5c723c */ /* 0x084ff000000018ff */
[C---:B------:R-:W-:Y:S04]  /*d880*/  HMMA.16816.F32 R96, R112.reuse, R98, RZ ;  /* 0x000000627060723c */ /* 0x040fe800000018ff */
[----:B---3--:R-:W-:Y:S04]  /*d890*/  IADD3 R102, P0, R100, R104, RZ ;  /* 0x0000006864667210 */ /* 0x008fe80007f1e0ff */
[----:B------:R-:W-:Y:S02]  /*d8a0*/  IADD3.X R103, R101, R2, RZ, P0, !PT ;  /* 0x0000000265677210 */ /* 0x000fe400007fe4ff */
[C---:B------:R-:W-:Y:S02]  /*d8b0*/  ISETP.GT.AND P0, PT, R247.reuse, RZ, PT ;  /* 0x000000fff700720c */ /* 0x040fe40003f04270 */
[----:B------:R-:W-:Y:S01]  /*d8c0*/  IADD3 R247, R247, -0x1, RZ ;  /* 0xfffffffff7f77810 */ /* 0x000fe20007ffe0ff */
[----:B------:R1:W-:Y:S08]  /*d8d0*/  LDGSTS.E.BYPASS.LTC128B.128 [R246+0x3100], [R102.64], !P6 ;  /* 0x0310000066f67fae */ /* 0x0003f0000f101d48 */
[----:B------:R-:W0:Y:S01]  /*d8e0*/  LDGDEPBAR ;  /* 0x00000000000079af */ /* 0x000e220000000000 */
[-C--:B-1----:R-:W-:Y:S08]  /*d8f0*/  HMMA.16816.F32 R100, R112, R188.reuse, RZ ;  /* 0x000000bc7064723c */ /* 0x082ff000000018ff */
[C---:B------:R-:W-:Y:S08]  /*d900*/  HMMA.16816.F32 R104, R108.reuse, R188, RZ ;  /* 0x000000bc6c68723c */ /* 0x040ff000000018ff */
[-C--:B------:R-:W-:Y:S08]  /*d910*/  HMMA.16816.F32 R108, R108, R190.reuse, RZ ;  /* 0x000000be6c6c723c */ /* 0x080ff000000018ff */
[----:B------:R-:W-:Y:S01]  /*d920*/  HMMA.16816.F32 R112, R112, R190, RZ ;  /* 0x000000be7070723c */ /* 0x000fe200000018ff */
[----:B------:R-:W-:Y:S07]  /*d930*/  LDSM.16.M88.4 R188, [R236] ;  /* 0x00000000ecbc783b */ /* 0x000fee0000000200 */
[-C--:B------:R-:W-:Y:S08]  /*d940*/  HMMA.16816.F32 R4, R192, R196.reuse, R4 ;  /* 0x000000c4c004723c */ /* 0x080ff00000001804 */
        /* <DEDUP_REMOVED lines=118> */
[C---:B------:R-:W-:Y:S01]  /*e0b0*/  HMMA.16816.F32 R72, R200.reuse, R204, R72 ;  /* 0x000000ccc848723c */ /* 0x040fe20000001848 */
[----:B------:R-:W2:Y:S03]  /*e0c0*/  LDL.64 R204, [R1+0x38] ;  /* 0x0000380001cc7983 */ /* 0x000ea60000100a00 */
[----:B------:R-:W-:Y:S02]  /*e0d0*/  FMNMX.FTZ R133, R39, R133, !PT ;  /* 0x0000008527857209 */ /* 0x000fe40007810000 */
[----:B------:R-:W-:Y:S02]  /*e0e0*/  FMNMX.FTZ R134, R28, R134, !PT ;  /* 0x000000861c867209 */ /* 0x000fe40007810000 */
[-C--:B------:R-:W-:Y:S04]  /*e0f0*/  HMMA.16816.F32 R76, R200, R206.reuse, R76 ;  /* 0x000000cec84c723c */ /* 0x080fe8000000184c */
[----:B------:R-:W-:Y:S02]  /*e100*/  FMNMX.FTZ R2, R52, R2, !PT ;  /* 0x0000000234027209 */ /* 0x000fe40007810000 */
[----:B------:R-:W-:Y:S02]  /*e110*/  FMNMX.FTZ R134, R29, R134, !PT ;  /* 0x000000861d867209 */ /* 0x000fe40007810000 */
[C---:B------:R-:W-:Y:S01]  /*e120*/  HMMA.16816.F32 R80, R192.reuse, R206, R80 ;  /* 0x000000cec050723c */ /* 0x040fe20000001850 */
[----:B------:R-:W4:Y:S03]  /*e130*/  LDL R207, [R1+0x48] ;  /* 0x0000480001cf7983 */ /* 0x000f260000100800 */
        /* <DEDUP_REMOVED lines=66> */
[----:B------:R-:W3:Y:S01]  /*e560*/  SHFL.BFLY PT, R136, R2, 0x2, 0x1f ;  /* 0x0c401f0002887f89 */ /* 0x000ee200000e0000 */
        /* <DEDUP_REMOVED lines=14> */
[----:B---3--:R-:W-:Y:S02]  /*e650*/  FMNMX.FTZ R2, R2, R136, !PT ;  /* 0x0000008802027209 */ /* 0x008fe40007810000 */
[----:B------:R-:W-:Y:S02]  /*e660*/  FMNMX.FTZ R133, R108, R133, !PT ;  /* 0x000000856c857209 */ /* 0x000fe40007810000 */
[----:B------:R-:W-:Y:S01]  /*e670*/  FMNMX.FTZ R134, R78, R134, !PT ;  /* 0x000000864e867209 */ /* 0x000fe20007810000 */
[----:B------:R-:W3:Y:S01]  /*e680*/  SHFL.BFLY PT, R136, R2, 0x1, 0x1f ;  /* 0x0c201f0002887f89 */ /* 0x000ee200000e0000 */
[----:B------:R-:W-:Y:S02]  /*e690*/  FMNMX.FTZ R133, R109, R133, !PT ;  /* 0x000000856d857209 */ /* 0x000fe40007810000 */
        /* <DEDUP_REMOVED lines=11> */
[----:B---3--:R-:W-:Y:S01]  /*e750*/  FMNMX.FTZ R136, R2, R136, !PT ;  /* 0x0000008802887209 */ /* 0x008fe20007810000 */
[----:B------:R-:W-:Y:S01]  /*e760*/  FMUL.FTZ R2, R0, c[0x0][0x2d0] ;  /* 0x0000b40000027a20 */ /* 0x000fe20000410000 */
[----:B------:R-:W-:Y:S01]  /*e770*/  FMNMX.FTZ R0, R107, R134, !PT ;  /* 0x000000866b007209 */ /* 0x000fe20007810000 */
[----:B------:R1:W-:Y:S01]  /*e780*/  MUFU.EX2 R217, R4 ;  /* 0x0000000400d97308 */ /* 0x0003e20000000800 */
[--C-:B------:R-:W-:Y:S02]  /*e790*/  FFMA.FTZ R20, R20, c[0x0][0x2d0], -R139.reuse ;  /* 0x0000b40014147a23 */ /* 0x100fe4000001088b */
[--C-:B------:R-:W-:Y:S01]  /*e7a0*/  FFMA.FTZ R21, R21, c[0x0][0x2d0], -R139.reuse ;  /* 0x0000b40015157a23 */ /* 0x100fe2000001088b */
[----:B------:R-:W-:Y:S01]  /*e7b0*/  FMNMX.FTZ R133, R133, R135, !PT ;  /* 0x0000008785857209 */ /* 0x000fe20007810000 */
[--C-:B------:R-:W-:Y:S01]  /*e7c0*/  FFMA.FTZ R36, R36, c[0x0][0x2d0], -R139.reuse ;  /* 0x0000b40024247a23 */ /* 0x100fe2000001088b */
[----:B------:R-:W-:Y:S01]  /*e7d0*/  FMNMX.FTZ R0, R110, R0, !PT ;  /* 0x000000006e007209 */ /* 0x000fe20007810000 */
[--C-:B------:R-:W-:Y:S02]  /*e7e0*/  FFMA.FTZ R37, R37, c[0x0][0x2d0], -R139.reuse ;  /* 0x0000b40025257a23 */ /* 0x100fe4000001088b */
[--C-:B------:R-:W-:Y:S01]  /*e7f0*/  FFMA.FTZ R64, R64, c[0x0][0x2d0], -R139.reuse ;  /* 0x0000b40040407a23 */ /* 0x100fe2000001088b */
[----:B------:R3:W3:Y:S01]  /*e800*/  MUFU.EX2 R134, R2 ;  /* 0x0000000200867308 */ /* 0x0006e20000000800 */
[----:B------:R-:W3:Y:S01]  /*e810*/  SHFL.BFLY PT, R135, R133, 0x1, 0x1f ;  /* 0x0c201f0085877f89 */ /* 0x000ee200000e0000 */
[----:B------:R-:W-:Y:S01]  /*e820*/  FMNMX.FTZ R0, R111, R0, !PT ;  /* 0x000000006f007209 */ /* 0x000fe20007810000 */
[----:B------:R-:W-:Y:S02]  /*e830*/  FMUL.FTZ R188, R136, c[0x0][0x2d0] ;  /* 0x0000b40088bc7a20 */ /* 0x000fe40000410000 */
[----:B------:R-:W-:Y:S02]  /*e840*/  FFMA.FTZ R5, R5, c[0x0][0x2d0], -R139 ;  /* 0x0000b40005057a23 */ /* 0x000fe4000001088b */
[--C-:B------:R-:W-:Y:S02]  /*e850*/  FFMA.FTZ R6, R6, c[0x0][0x2d0], -R188.reuse ;  /* 0x0000b40006067a23 */ /* 0x100fe400000108bc */
[--C-:B------:R-:W-:Y:S01]  /*e860*/  FFMA.FTZ R22, R22, c[0x0][0x2d0], -R188.reuse ;  /* 0x0000b40016167a23 */ /* 0x100fe200000108bc */
[----:B------:R-:W-:Y:S01]  /*e870*/  MUFU.EX2 R218, R5 ;  /* 0x0000000500da7308 */ /* 0x000fe20000000800 */
[--C-:B------:R-:W-:Y:S02]  /*e880*/  FFMA.FTZ R23, R23, c[0x0][0x2d0], -R188.reuse ;  /* 0x0000b40017177a23 */ /* 0x100fe400000108bc */
[--C-:B------:R-:W-:Y:S01]  /*e890*/  FFMA.FTZ R38, R38, c[0x0][0x2d0], -R188.reuse ;  /* 0x0000b40026267a23 */ /* 0x100fe200000108bc */
[----:B-1----:R-:W-:Y:S01]  /*e8a0*/  @P0 SHF.R.S32.HI R4, RZ, 0x1f, R247 ;  /* 0x0000001fff040819 */ /* 0x002fe200000114f7 */
[--C-:B------:R-:W-:Y:S02]  /*e8b0*/  FFMA.FTZ R39, R39, c[0x0][0x2d0], -R188.reuse ;  /* 0x0000b40027277a23 */ /* 0x100fe400000108bc */
[----:B------:R-:W-:Y:S02]  /*e8c0*/  FFMA.FTZ R65, R65, c[0x0][0x2d0], -R139 ;  /* 0x0000b40041417a23 */ /* 0x000fe4000001088b */
[--C-:B------:R-:W-:Y:S01]  /*e8d0*/  FFMA.FTZ R66, R66, c[0x0][0x2d0], -R188.reuse ;  /* 0x0000b40042427a23 */ /* 0x100fe200000108bc */
[----:B------:R1:W-:Y:S01]  /*e8e0*/  MUFU.EX2 R215, R6 ;  /* 0x0000000600d77308 */ /* 0x0003e20000000800 */
[--C-:B------:R-:W-:Y:S02]  /*e8f0*/  FFMA.FTZ R7, R7, c[0x0][0x2d0], -R188.reuse ;  /* 0x0000b40007077a23 */ /* 0x100fe400000108bc */
[--C-:B------:R-:W-:Y:S02]  /*e900*/  FFMA.FTZ R67, R67, c[0x0][0x2d0], -R188.reuse ;  /* 0x0000b40043437a23 */ /* 0x100fe400000108bc */
[----:B---3--:R-:W-:Y:S01]  /*e910*/  FADD.FTZ R2, -R136, R3 ;  /* 0x0000000388027221 */ /* 0x008fe20000010100 */
[----:B------:R-:W-:Y:S01]  /*e920*/  FMNMX.FTZ R135, R133, R135, !PT ;  /* 0x0000008785877209 */ /* 0x000fe20007810000 */
[----:B------:R-:W3:Y:S01]  /*e930*/  SHFL.BFLY PT, R3, R0, 0x2, 0x1f ;  /* 0x0c401f0000037f89 */ /* 0x000ee200000e0000 */
[--C-:B------:R-:W-:Y:S02]  /*e940*/  FFMA.FTZ R68, R68, c[0x0][0x2d0], -R139.reuse ;  /* 0x0000b40044447a23 */ /* 0x100fe4000001088b */
[----:B------:R-:W-:Y:S01]  /*e950*/  MUFU.EX2 R216, R7 ;  /* 0x0000000700d87308 */ /* 0x000fe20000000800 */
[----:B------:R-:W-:Y:S02]  /*e960*/  FMUL.FTZ R2, R2, c[0x0][0x2d0] ;  /* 0x0000b40002027a20 */ /* 0x000fe40000410000 */
[--C-:B------:R-:W-:Y:S02]  /*e970*/  FFMA.FTZ R69, R69, c[0x0][0x2d0], -R139.reuse ;  /* 0x0000b40045457a23 */ /* 0x100fe4000001088b */
[--C-:B------:R-:W-:Y:S02]  /*e980*/  FFMA.FTZ R70, R70, c[0x0][0x2d0], -R188.reuse ;  /* 0x0000b40046467a23 */ /* 0x100fe400000108bc */
[--C-:B------:R-:W-:Y:S02]  /*e990*/  FFMA.FTZ R71, R71, c[0x0][0x2d0], -R188.reuse ;  /* 0x0000b40047477a23 */ /* 0x100fe400000108bc */
[--C-:B------:R-:W-:Y:S01]  /*e9a0*/  FFMA.FTZ R16, R16, c[0x0][0x2d0], -R139.reuse ;  /* 0x0000b40010107a23 */ /* 0x100fe2000001088b */
[----:B------:R2:W2:Y:S01]  /*e9b0*/  MUFU.EX2 R133, R2 ;  /* 0x0000000200857308 */ /* 0x0004a20000000800 */
[--C-:B------:R-:W-:Y:S02]  /*e9c0*/  FFMA.FTZ R17, R17, c[0x0][0x2d0], -R139.reuse ;  /* 0x0000b40011117a23 */ /* 0x100fe4000001088b */
[----:B------:R-:W-:Y:S02]  /*e9d0*/  FFMA.FTZ R18, R18, c[0x0][0x2d0], -R188 ;  /* 0x0000b40012127a23 */ /* 0x000fe400000108bc */
[----:B-1----:R-:W-:Y:S02]  /*e9e0*/  @P0 IMAD R6, R4, c[0x0][0x1e0], RZ ;  /* 0x0000780004060a24 */ /* 0x002fe400078e02ff */
[C---:B------:R-:W-:Y:S03]  /*e9f0*/  @P0 IMAD.WIDE.U32 R4, R247.reuse, c[0x0][0x1e0], RZ ;  /* 0x00007800f7040a25 */ /* 0x040fe600078e00ff */
[----:B------:R-:W-:Y:S01]  /*ea00*/  MUFU.EX2 R249, R20 ;  /* 0x0000001400f97308 */ /* 0x000fe20000000800 */
[----:B---3--:R-:W-:Y:S01]  /*ea10*/  FMNMX.FTZ R0, R0, R3, !PT ;  /* 0x0000000300007209 */ /* 0x008fe20007810000 */
[----:B------:R-:W-:Y:S02]  /*ea20*/  @P0 IMAD R6, R247, c[0x0][0x1e4], R6 ;  /* 0x00007900f7060a24 */ /* 0x000fe400078e0206 */
[----:B------:R-:W-:Y:S02]  /*ea30*/  FFMA.FTZ R19, R19, c[0x0][0x2d0], -R188 ;  /* 0x0000b40013137a23 */ /* 0x000fe400000108bc */
[C---:B------:R-:W-:Y:S01]  /*ea40*/  FMUL.FTZ R116, R134.reuse, R116 ;  /* 0x0000007486747220 */ /* 0x040fe20000410000 */
[----:B------:R-:W-:Y:S01]  /*ea50*/  @P0 IADD3 R6, R5, R6, RZ ;  /* 0x0000000605060210 */ /* 0x000fe20007ffe0ff */
[----:B------:R-:W-:Y:S02]  /*ea60*/  FMUL.FTZ R117, R134, R117 ;  /* 0x0000007586757220 */ /* 0x000fe40000410000 */
[----:B------:R-:W-:Y:S01]  /*ea70*/  MUFU.EX2 R223, R21 ;  /* 0x0000001500df7308 */ /* 0x000fe20000000800 */
[--C-:B------:R-:W-:Y:S02]  /*ea80*/  FFMA.FTZ R52, R52, c[0x0][0x2d0], -R139.reuse ;  /* 0x0000b40034347a23 */ /* 0x100fe4000001088b */
[----:B------:R-:W-:Y:S02]  /*ea90*/  @P0 IMAD R6, R6, 0x70, RZ ;  /* 0x0000007006060824 */ /* 0x000fe400078e02ff */
[----:B--2---:R-:W-:Y:S02]  /*eaa0*/  FADD.FTZ R2, -R135, R132 ;  /* 0x0000008487027221 */ /* 0x004fe40000010100 */
[C---:B------:R-:W-:Y:S02]  /*eab0*/  FMUL.FTZ R118, R133.reuse, R118 ;  /* 0x0000007685767220 */ /* 0x040fe40000410000 */
[----:B------:R-:W-:Y:S01]  /*eac0*/  FMUL.FTZ R2, R2, c[0x0][0x2d0] ;  /* 0x0000b40002027a20 */ /* 0x000fe20000410000 */
[----:B------:R-:W-:Y:S01]  /*ead0*/  MUFU.EX2 R208, R22 ;  /* 0x0000001600d07308 */ /* 0x000fe20000000800 */
[----:B------:R-:W-:Y:S02]  /*eae0*/  FMUL.FTZ R119, R133, R119 ;  /* 0x0000007785777220 */ /* 0x000fe40000410000 */
[--C-:B------:R-:W-:Y:S02]  /*eaf0*/  FFMA.FTZ R53, R53, c[0x0][0x2d0], -R139.reuse ;  /* 0x0000b40035357a23 */ /* 0x100fe4000001088b */
[--C-:B------:R-:W-:Y:S02]  /*eb00*/  FFMA.FTZ R54, R54, c[0x0][0x2d0], -R188.reuse ;  /* 0x0000b40036367a23 */ /* 0x100fe400000108bc */
[--C-:B------:R-:W-:Y:S02]  /*eb10*/  FFMA.FTZ R55, R55, c[0x0][0x2d0], -R188.reuse ;  /* 0x0000b40037377a23 */ /* 0x100fe400000108bc */
[C---:B------:R-:W-:Y:S01]  /*eb20*/  FMUL.FTZ R128, R134.reuse, R128 ;  /* 0x0000008086807220 */ /* 0x040fe20000410000 */
[----:B------:R1:W2:Y:S01]  /*eb30*/  MUFU.EX2 R132, R2 ;  /* 0x0000000200847308 */ /* 0x0002a20000000800 */
[----:B------:R-:W-:Y:S02]  /*eb40*/  FMUL.FTZ R129, R134, R129 ;  /* 0x0000008186817220 */ /* 0x000fe40000410000 */
[C---:B------:R-:W-:Y:S02]  /*eb50*/  FMUL.FTZ R130, R133.reuse, R130 ;  /* 0x0000008285827220 */ /* 0x040fe40000410000 */
[----:B------:R-:W-:Y:S02]  /*eb60*/  FMUL.FTZ R131, R133, R131 ;  /* 0x0000008385837220 */ /* 0x000fe40000410000 */
[--C-:B------:R-:W-:Y:S02]  /*eb70*/  FFMA.FTZ R82, R82, c[0x0][0x2d0], -R188.reuse ;  /* 0x0000b40052527a23 */ /* 0x100fe400000108bc */
[--C-:B------:R-:W-:Y:S01]  /*eb80*/  FFMA.FTZ R83, R83, c[0x0][0x2d0], -R188.reuse ;  /* 0x0000b40053537a23 */ /* 0x100fe200000108bc */
[----:B------:R-:W-:Y:S01]  /*eb90*/  MUFU.EX2 R224, R23 ;  /* 0x0000001700e07308 */ /* 0x000fe20000000800 */
        /* <DEDUP_REMOVED lines=8> */
[----:B-1----:R-:W1:Y:S01]  /*ec20*/  SHFL.BFLY PT, R2, R0, 0x1, 0x1f ;  /* 0x0c201f0000027f89 */ /* 0x002e6200000e0000 */
[C---:B--2---:R-:W-:Y:S02]  /*ec30*/  FMUL.FTZ R120, R132.reuse, R120 ;  /* 0x0000007884787220 */ /* 0x044fe40000410000 */
[C---:B------:R-:W-:Y:S02]  /*ec40*/  FMUL.FTZ R121, R132.reuse, R121 ;  /* 0x0000007984797220 */ /* 0x040fe40000410000 */
[C---:B------:R-:W-:Y:S01]  /*ec50*/  FMUL.FTZ R124, R132.reuse, R124 ;  /* 0x0000007c847c7220 */ /* 0x040fe20000410000 */
[----:B------:R2:W-:Y:S01]  /*ec60*/  MUFU.EX2 R251, R17 ;  /* 0x0000001100fb7308 */ /* 0x0005e20000000800 */
[----:B------:R-:W-:Y:S02]  /*ec70*/  FMUL.FTZ R125, R132, R125 ;  /* 0x0000007d847d7220 */ /* 0x000fe40000410000 */
[--C-:B------:R-:W-:Y:S02]  /*ec80*/  FFMA.FTZ R80, R80, c[0x0][0x2d0], -R139.reuse ;  /* 0x0000b40050507a23 */ /* 0x100fe4000001088b */
[--C-:B------:R-:W-:Y:S02]  /*ec90*/  FFMA.FTZ R33, R33, c[0x0][0x2d0], -R139.reuse ;  /* 0x0000b40021217a23 */ /* 0x100fe4000001088b */
[--C-:B------:R-:W-:Y:S02]  /*eca0*/  FFMA.FTZ R81, R81, c[0x0][0x2d0], -R139.reuse ;  /* 0x0000b40051517a23 */ /* 0x100fe4000001088b */
[--C-:B------:R-:W-:Y:S01]  /*ecb0*/  FFMA.FTZ R96, R96, c[0x0][0x2d0], -R139.reuse ;  /* 0x0000b40060607a23 */ /* 0x100fe2000001088b */
[----:B------:R4:W-:Y:S01]  /*ecc0*/  MUFU.EX2 R248, R18 ;  /* 0x0000001200f87308 */ /* 0x0009e20000000800 */
[--C-:B------:R-:W-:Y:S02]  /*ecd0*/  FFMA.FTZ R97, R97, c[0x0][0x2d0], -R139.reuse ;  /* 0x0000b40061617a23 */ /* 0x100fe4000001088b */
[--C-:B------:R-:W-:Y:S02]  /*ece0*/  FFMA.FTZ R98, R98, c[0x0][0x2d0], -R188.reuse ;  /* 0x0000b40062627a23 */ /* 0x100fe400000108bc */
[----:B---3--:R-:W-:Y:S02]  /*ecf0*/  FMUL.FTZ R16, R134, R152 ;  /* 0x0000009886107220 */ /* 0x008fe40000410000 */
[----:B------:R-:W-:Y:S01]  /*ed00*/  FFMA.FTZ R99, R99, c[0x0][0x2d0], -R188 ;  /* 0x0000b40063637a23 */ /* 0x000fe200000108bc */
[----:B-1----:R-:W-:Y:S01]  /*ed10*/  FMNMX.FTZ R2, R0, R2, !PT ;  /* 0x0000000200027209 */ /* 0x002fe20007810000 */
[--C-:B------:R-:W-:Y:S01]  /*ed20*/  FFMA.FTZ R84, R84, c[0x0][0x2d0], -R139.reuse ;  /* 0x0000b40054547a23 */ /* 0x100fe2000001088b */
[----:B------:R1:W-:Y:S01]  /*ed30*/  MUFU.EX2 R250, R19 ;  /* 0x0000001300fa7308 */ /* 0x0003e20000000800 */
[----:B------:R-:W-:Y:S02]  /*ed40*/  FFMA.FTZ R85, R85, c[0x0][0x2d0], -R139 ;  /* 0x0000b40055557a23 */ /* 0x000fe4000001088b */
[C---:B------:R-:W-:Y:S02]  /*ed50*/  FMUL.FTZ R3, R2.reuse, c[0x0][0x2d0] ;  /* 0x0000b40002037a20 */ /* 0x040fe40000410000 */
[----:B------:R-:W-:Y:S02]  /*ed60*/  FADD.FTZ R0, -R2, R138 ;  /* 0x0000008a02007221 */ /* 0x000fe40000010100 */
[--C-:B------:R-:W-:Y:S02]  /*ed70*/  FFMA.FTZ R10, R10, c[0x0][0x2d0], -R3.reuse ;  /* 0x0000b4000a0a7a23 */ /* 0x100fe40000010803 */
[--C-:B------:R-:W-:Y:S01]  /*ed80*/  FFMA.FTZ R11, R11, c[0x0][0x2d0], -R3.reuse ;  /* 0x0000b4000b0b7a23 */ /* 0x100fe20000010803 */
[----:B------:R-:W-:Y:S01]  /*ed90*/  MUFU.EX2 R198, R36 ;  /* 0x0000002400c67308 */ /* 0x000fe20000000800 */
[----:B--2---:R-:W-:Y:S02]  /*eda0*/  FMUL.FTZ R17, R134, R153 ;  /* 0x0000009986117220 */ /* 0x004fe40000410000 */
[--C-:B------:R-:W-:Y:S02]  /*edb0*/  FFMA.FTZ R58, R58, c[0x0][0x2d0], -R3.reuse ;  /* 0x0000b4003a3a7a23 */ /* 0x100fe40000010803 */
[----:B----4-:R-:W-:Y:S02]  /*edc0*/  FMUL.FTZ R18, R133, R154 ;  /* 0x0000009a85127220 */ /* 0x010fe40000410000 */
[--C-:B------:R-:W-:Y:S02]  /*edd0*/  FFMA.FTZ R59, R59, c[0x0][0x2d0], -R3.reuse ;  /* 0x0000b4003b3b7a23 */ /* 0x100fe40000010803 */
[--C-:B------:R-:W-:Y:S01]  /*ede0*/  FFMA.FTZ R74, R74, c[0x0][0x2d0], -R3.reuse ;  /* 0x0000b4004a4a7a23 */ /* 0x100fe20000010803 */
[----:B------:R2:W-:Y:S01]  /*edf0*/  MUFU.EX2 R189, R10 ;  /* 0x0000000a00bd7308 */ /* 0x0005e20000000800 */
[--C-:B------:R-:W-:Y:S02]  /*ee00*/  FFMA.FTZ R75, R75, c[0x0][0x2d0], -R3.reuse ;  /* 0x0000b4004b4b7a23 */ /* 0x100fe40000010803 */
[----:B------:R-:W-:Y:S02]  /*ee10*/  FMUL.FTZ R138, R135, c[0x0][0x2d0] ;  /* 0x0000b400878a7a20 */ /* 0x000fe40000410000 */
        /* <DEDUP_REMOVED lines=13> */
[--C-:B------:R-:W-:Y:S02]  /*eef0*/  FFMA.FTZ R13, R13, c[0x0][0x2d0], -R138.reuse ;  /* 0x0000b4000d0d7a23 */ /* 0x100fe4000001088a */
[--C-:B------:R-:W-:Y:S02]  /*ef00*/  FFMA.FTZ R60, R60, c[0x0][0x2d0], -R138.reuse ;  /* 0x0000b4003c3c7a23 */ /* 0x100fe4000001088a */
[----:B------:R-:W-:Y:S01]  /*ef10*/  FFMA.FTZ R61, R61, c[0x0][0x2d0], -R138 ;  /* 0x0000b4003d3d7a23 */ /* 0x000fe2000001088a */
[----:B------:R-:W-:Y:S01]  /*ef20*/  MUFU.EX2 R202, R37 ;  /* 0x0000002500ca7308 */ /* 0x000fe20000000800 */
[--C-:B------:R-:W-:Y:S02]  /*ef30*/  FFMA.FTZ R62, R62, c[0x0][0x2d0], -R3.reuse ;  /* 0x0000b4003e3e7a23 */ /* 0x100fe40000010803 */
[--C-:B------:R-:W-:Y:S01]  /*ef40*/  FFMA.FTZ R63, R63, c[0x0][0x2d0], -R3.reuse ;  /* 0x0000b4003f3f7a23 */ /* 0x100fe20000010803 */
[----:B-1----:R-:W-:Y:S01]  /*ef50*/  @P0 MOV R11, R207 ;  /* 0x000000cf000b0202 */ /* 0x002fe20000000f00 */
[----:B------:R-:W-:Y:S02]  /*ef60*/  FFMA.FTZ R78, R78, c[0x0][0x2d0], -R3 ;  /* 0x0000b4004e4e7a23 */ /* 0x000fe40000010803 */
[----:B------:R-:W-:Y:S02]  /*ef70*/  FMUL.FTZ R0, R0, c[0x0][0x2d0] ;  /* 0x0000b40000007a20 */ /* 0x000fe40000410000 */
[----:B------:R-:W-:Y:S01]  /*ef80*/  @P0 IMAD.WIDE.U32 R10, R4, 0x70, R10 ;  /* 0x00000070040a0825 */ /* 0x000fe200078e000a */
[----:B------:R1:W-:Y:S01]  /*ef90*/  MUFU.EX2 R213, R9 ;  /* 0x0000000900d57308 */ /* 0x0003e20000000800 */
[----:B------:R-:W-:Y:S02]  /*efa0*/  @P0 MOV R4, c[0x0][0x1e0] ;  /* 0x0000780000040a02 */ /* 0x000fe40000000f00 */
[--C-:B------:R-:W-:Y:S01]  /*efb0*/  FFMA.FTZ R24, R24, c[0x0][0x2d0], -R138.reuse ;  /* 0x0000b40018187a23 */ /* 0x100fe2000001088a */
[----:B---3--:R-:W-:Y:S01]  /*efc0*/  @P0 LEA R8, P2, R10, c[0x0][0x1c8], 0x1 ;  /* 0x000072000a080a11 */ /* 0x008fe200078408ff */
[--C-:B------:R-:W-:Y:S01]  /*efd0*/  FFMA.FTZ R25, R25, c[0x0][0x2d0], -R138.reuse ;  /* 0x0000b40019197a23 */ /* 0x100fe2000001088a */
[----:B------:R-:W-:Y:S01]  /*efe0*/  @P0 IADD3 R7, R11, R6, RZ ;  /* 0x000000060b070210 */ /* 0x000fe20007ffe0ff */
[--C-:B------:R-:W-:Y:S01]  /*eff0*/  FFMA.FTZ R26, R26, c[0x0][0x2d0], -R3.reuse ;  /* 0x0000b4001a1a7a23 */ /* 0x100fe20000010803 */
[C---:B------:R-:W-:Y:S01]  /*f000*/  @P0 SHF.L.U32 R5, R4.reuse, 0x5, RZ ;  /* 0x0000000504050819 */ /* 0x040fe200000006ff */
[--C-:B------:R-:W-:Y:S01]  /*f010*/  FFMA.FTZ R27, R27, c[0x0][0x2d0], -R3.reuse ;  /* 0x0000b4001b1b7a23 */ /* 0x100fe20000010803 */
[----:B------:R-:W-:Y:S01]  /*f020*/  MUFU.EX2 R192, R38 ;  /* 0x0000002600c07308 */ /* 0x000fe20000000800 */
[----:B------:R-:W-:Y:S01]  /*f030*/  @P0 SHF.L.U64.HI R4, R4, R252, c[0x0][0x1e4] ;  /* 0x0000790004040619 */ /* 0x000fe200000102fc */
[--C-:B------:R-:W-:Y:S01]  /*f040*/  FFMA.FTZ R28, R28, c[0x0][0x2d0], -R138.reuse ;  /* 0x0000b4001c1c7a23 */ /* 0x100fe2000001088a */
[-C--:B------:R-:W-:Y:S01]  /*f050*/  @P0 IADD3 R6, P1, R8, R5.reuse, RZ ;  /* 0x0000000508060210 */ /* 0x080fe20007f3e0ff */
[--C-:B------:R-:W-:Y:S02]  /*f060*/  FFMA.FTZ R29, R29, c[0x0][0x2d0], -R138.reuse ;  /* 0x0000b4001d1d7a23 */ /* 0x100fe4000001088a */
[--C-:B------:R-:W-:Y:S02]  /*f070*/  FFMA.FTZ R30, R30, c[0x0][0x2d0], -R3.reuse ;  /* 0x0000b4001e1e7a23 */ /* 0x100fe40000010803 */
[----:B------:R-:W-:Y:S02]  /*f080*/  FFMA.FTZ R31, R31, c[0x0][0x2d0], -R3 ;  /* 0x0000b4001f1f7a23 */ /* 0x000fe40000010803 */
[----:B------:R2:W-:Y:S01]  /*f090*/  MUFU.EX2 R226, R12 ;  /* 0x0000000c00e27308 */ /* 0x0005e20000000800 */
[--C-:B------:R-:W-:Y:S02]  /*f0a0*/  FFMA.FTZ R40, R40, c[0x0][0x2d0], -R138.reuse ;  /* 0x0000b40028287a23 */ /* 0x100fe4000001088a */
[--C-:B------:R-:W-:Y:S01]  /*f0b0*/  FFMA.FTZ R41, R41, c[0x0][0x2d0], -R138.reuse ;  /* 0x0000b40029297a23 */ /* 0x100fe2000001088a */
[----:B-1----:R-:W-:Y:S01]  /*f0c0*/  @P0 LEA.HI.X R9, R10, c[0x0][0x1cc], R7, 0x1, P2 ;  /* 0x000073000a090a11 */ /* 0x002fe200010f0c07 */
[--C-:B------:R-:W-:Y:S02]  /*f0d0*/  FFMA.FTZ R42, R42, c[0x0][0x2d0], -R3.reuse ;  /* 0x0000b4002a2a7a23 */ /* 0x100fe40000010803 */
[--C-:B------:R-:W-:Y:S01]  /*f0e0*/  FFMA.FTZ R43, R43, c[0x0][0x2d0], -R3.reuse ;  /* 0x0000b4002b2b7a23 */ /* 0x100fe20000010803 */
[-C--:B------:R-:W-:Y:S01]  /*f0f0*/  @P0 IADD3.X R7, R9, R4.reuse, RZ, P1, !PT ;  /* 0x0000000409070210 */ /* 0x080fe20000ffe4ff */
[----:B------:R1:W-:Y:S01]  /*f100*/  @P0 LDGSTS.E.BYPASS.LTC128B.128 [R246+0x3900], [R8.64], !P6 ;  /* 0x0390000008f60fae */ /* 0x0003e2000f101d48 */
[----:B------:R-:W-:Y:S01]  /*f110*/  MUFU.EX2 R199, R39 ;  /* 0x0000002700c77308 */ /* 0x000fe20000000800 */
[--C-:B------:R-:W-:Y:S02]  /*f120*/  FFMA.FTZ R44, R44, c[0x0][0x2d0], -R138.reuse ;  /* 0x0000b4002c2c7a23 */ /* 0x100fe4000001088a */
[--C-:B------:R-:W-:Y:S02]  /*f130*/  FFMA.FTZ R45, R45, c[0x0][0x2d0], -R138.reuse ;  /* 0x0000b4002d2d7a23 */ /* 0x100fe4000001088a */
[--C-:B------:R-:W-:Y:S02]  /*f140*/  FFMA.FTZ R46, R46, c[0x0][0x2d0], -R3.reuse ;  /* 0x0000b4002e2e7a23 */ /* 0x100fe40000010803 */
[----:B------:R3:W-:Y:S01]  /*f150*/  @P0 LDGSTS.E.BYPASS.LTC128B.128 [R246+0x4100], [R6.64], !P6 ;  /* 0x0410000006f60fae */ /* 0x0007e2000f101d48 */
[--C-:B------:R-:W-:Y:S02]  /*f160*/  FFMA.FTZ R47, R47, c[0x0][0x2d0], -R3.reuse ;  /* 0x0000b4002f2f7a23 */ /* 0x100fe40000010803 */
[----:B------:R4:W-:Y:S01]  /*f170*/  MUFU.EX2 R227, R13 ;  /* 0x0000000d00e37308 */ /* 0x0009e20000000800 */
[--C-:B------:R-:W-:Y:S02]  /*f180*/  FFMA.FTZ R79, R79, c[0x0][0x2d0], -R3.reuse ;  /* 0x0000b4004f4f7a23 */ /* 0x100fe40000010803 */
[--C-:B------:R-:W-:Y:S01]  /*f190*/  FFMA.FTZ R90, R90, c[0x0][0x2d0], -R3.reuse ;  /* 0x0000b4005a5a7a23 */ /* 0x100fe20000010803 */
[-C--:B--2---:R-:W-:Y:S01]  /*f1a0*/  @P0 IADD3 R12, P3, R6, R5.reuse, RZ ;  /* 0x00000005060c0210 */ /* 0x084fe20007f7e0ff */
[--C-:B------:R-:W-:Y:S02]  /*f1b0*/  FFMA.FTZ R91, R91, c[0x0][0x2d0], -R3.reuse ;  /* 0x0000b4005b5b7a23 */ /* 0x100fe40000010803 */
[--C-:B------:R-:W-:Y:S01]  /*f1c0*/  FFMA.FTZ R94, R94, c[0x0][0x2d0], -R3.reuse ;  /* 0x0000b4005e5e7a23 */ /* 0x100fe20000010803 */
[-C--:B------:R-:W-:Y:S01]  /*f1d0*/  @P0 IADD3 R10, P2, R12, R5.reuse, RZ ;  /* 0x000000050c0a0210 */ /* 0x080fe20007f5e0ff */
[--C-:B------:R-:W-:Y:S01]  /*f1e0*/  FFMA.FTZ R95, R95, c[0x0][0x2d0], -R3.reuse ;  /* 0x0000b4005f5f7a23 */ /* 0x100fe20000010803 */
[----:B------:R-:W2:Y:S01]  /*f1f0*/  MUFU.EX2 R0, R0 ;  /* 0x0000000000007308 */ /* 0x000ea20000000800 */
[--C-:B------:R-:W-:Y:S02]  /*f200*/  FFMA.FTZ R107, R107, c[0x0][0x2d0], -R3.reuse ;  /* 0x0000b4006b6b7a23 */ /* 0x100fe40000010803 */
[----:B------:R-:W-:Y:S02]  /*f210*/  FFMA.FTZ R110, R110, c[0x0][0x2d0], -R3 ;  /* 0x0000b4006e6e7a23 */ /* 0x000fe40000010803 */
[--C-:B------:R-:W-:Y:S01]  /*f220*/  FFMA.FTZ R76, R76, c[0x0][0x2d0], -R138.reuse ;  /* 0x0000b4004c4c7a23 */ /* 0x100fe2000001088a */
[-C--:B-1----:R-:W-:Y:S01]  /*f230*/  @P0 IADD3 R8, P1, R10, R5.reuse, RZ ;  /* 0x000000050a080210 */ /* 0x082fe20007f3e0ff */
[----:B------:R-:W-:Y:S02]  /*f240*/  FFMA.FTZ R77, R77, c[0x0][0x2d0], -R138 ;  /* 0x0000b4004d4d7a23 */ /* 0x000fe4000001088a */
[--C-:B------:R-:W-:Y:S01]  /*f250*/  FFMA.FTZ R86, R86, c[0x0][0x2d0], -R188.reuse ;  /* 0x0000b40056567a23 */ /* 0x100fe200000108bc */
[----:B------:R1:W-:Y:S01]  /*f260*/  MUFU.EX2 R191, R14 ;  /* 0x0000000e00bf7308 */ /* 0x0003e20000000800 */
[----:B------:R-:W-:Y:S02]  /*f270*/  FFMA.FTZ R87, R87, c[0x0][0x2d0], -R188 ;  /* 0x0000b40057577a23 */ /* 0x000fe400000108bc */
[--C-:B------:R-:W-:Y:S01]  /*f280*/  FFMA.FTZ R100, R100, c[0x0][0x2d0], -R139.reuse ;  /* 0x0000b40064647a23 */ /* 0x100fe2000001088b */
[-C--:B----4-:R-:W-:Y:S01]  /*f290*/  @P0 IADD3.X R13, R7, R4.reuse, RZ, P3, !PT ;  /* 0x00000004070d0210 */ /* 0x090fe20001ffe4ff */
[--C-:B------:R-:W-:Y:S02]  /*f2a0*/  FFMA.FTZ R101, R101, c[0x0][0x2d0], -R139.reuse ;  /* 0x0000b40065657a23 */ /* 0x100fe4000001088b */
[--C-:B------:R-:W-:Y:S01]  /*f2b0*/  FFMA.FTZ R112, R112, c[0x0][0x2d0], -R139.reuse ;  /* 0x0000b40070707a23 */ /* 0x100fe2000001088b */
[-C--:B------:R-:W-:Y:S01]  /*f2c0*/  @P0 IADD3.X R11, R13, R4.reuse, RZ, P2, !PT ;  /* 0x000000040d0b0210 */ /* 0x080fe200017fe4ff */
[----:B------:R4:W-:Y:S01]  /*f2d0*/  @P0 LDGSTS.E.BYPASS.LTC128B.128 [R246+0x4900], [R12.64], !P6 ;  /* 0x049000000cf60fae */ /* 0x0009e2000f101d48 */
[----:B---3--:R-:W-:Y:S01]  /*f2e0*/  @P0 IADD3 R6, P2, R8, R5, RZ ;  /* 0x0000000508060210 */ /* 0x008fe20007f5e0ff */
[----:B------:R3:W3:Y:S01]  /*f2f0*/  MUFU.EX2 R193, R15 ;  /* 0x0000000f00c17308 */ /* 0x0006e20000000800 */
[----:B------:R-:W-:Y:S01]  /*f300*/  @P0 IADD3.X R9, R11, R4, RZ, P1, !PT ;  /* 0x000000040b090210 */ /* 0x000fe20000ffe4ff */
[----:B------:R-:W-:Y:S02]  /*f310*/  FFMA.FTZ R139, R113, c[0x0][0x2d0], -R139 ;  /* 0x0000b400718b7a23 */ /* 0x000fe4000001088b */
[C---:B--2---:R-:W-:Y:S01]  /*f320*/  FMUL.FTZ R126, R0.reuse, R126 ;  /* 0x0000007e007e7220 */ /* 0x044fe20000410000 */
[----:B------:R-:W-:Y:S01]  /*f330*/  @P0 IADD3.X R7, R9, R4, RZ, P2, !PT ;  /* 0x0000000409070210 */ /* 0x000fe200017fe4ff */
[----:B------:R2:W-:Y:S01]  /*f340*/  @P0 LDGSTS.E.BYPASS.LTC128B.128 [R246+0x5100], [R10.64], !P6 ;  /* 0x051000000af60fae */ /* 0x0005e2000f101d48 */
[C---:B------:R-:W-:Y:S02]  /*f350*/  FMUL.FTZ R127, R0.reuse, R127 ;  /* 0x0000007f007f7220 */ /* 0x040fe40000410000 */
[C---:B------:R-:W-:Y:S01]  /*f360*/  FMUL.FTZ R122, R0.reuse, R122 ;  /* 0x0000007a007a7220 */ /* 0x040fe20000410000 */
[----:B------:R2:W-:Y:S01]  /*f370*/  MUFU.EX2 R209, R24 ;  /* 0x0000001800d17308 */ /* 0x0005e20000000800 */
[C---:B------:R-:W-:Y:S02]  /*f380*/  FMUL.FTZ R123, R0.reuse, R123 ;  /* 0x0000007b007b7220 */ /* 0x040fe40000410000 */
[----:B-1----:R-:W-:Y:S01]  /*f390*/  FMUL.FTZ R14, R0, R150 ;  /* 0x00000096000e7220 */ /* 0x002fe20000410000 */
[----:B------:R1:W-:Y:S01]  /*f3a0*/  @P0 LDGSTS.E.BYPASS.LTC128B.128 [R246+0x5900], [R8.64], !P6 ;  /* 0x0590000008f60fae */ /* 0x0003e2000f101d48 */
[--C-:B------:R-:W-:Y:S02]  /*f3b0*/  FFMA.FTZ R88, R88, c[0x0][0x2d0], -R138.reuse ;  /* 0x0000b40058587a23 */ /* 0x100fe4000001088a */
[--C-:B------:R-:W-:Y:S02]  /*f3c0*/  FFMA.FTZ R89, R89, c[0x0][0x2d0], -R138.reuse ;  /* 0x0000b40059597a23 */ /* 0x100fe4000001088a */
[--C-:B------:R-:W-:Y:S01]  /*f3d0*/  FFMA.FTZ R92, R92, c[0x0][0x2d0], -R138.reuse ;  /* 0x0000b4005c5c7a23 */ /* 0x100fe2000001088a */
[----:B------:R1:W-:Y:S01]  /*f3e0*/  MUFU.EX2 R220, R25 ;  /* 0x0000001900dc7308 */ /* 0x0003e20000000800 */
[----:B------:R-:W-:Y:S01]  /*f3f0*/  FFMA.FTZ R93, R93, c[0x0][0x2d0], -R138 ;  /* 0x0000b4005d5d7a23 */ /* 0x000fe2000001088a */
[----:B------:R1:W-:Y:S01]  /*f400*/  @P0 LDGSTS.E.BYPASS.LTC128B.128 [R246+0x6100], [R6.64], !P6 ;  /* 0x0610000006f60fae */ /* 0x0003e2000f101d48 */
[--C-:B------:R-:W-:Y:S01]  /*f410*/  FFMA.FTZ R102, R102, c[0x0][0x2d0], -R188.reuse ;  /* 0x0000b40066667a23 */ /* 0x100fe200000108bc */
[----:B----4-:R-:W-:Y:S01]  /*f420*/  @P0 IADD3 R12, P1, R6, R5, RZ ;  /* 0x00000005060c0210 */ /* 0x010fe20007f3e0ff */
[----:B------:R-:W-:Y:S01]  /*f430*/  FMUL.FTZ R5, R134, R145 ;  /* 0x0000009186057220 */ /* 0x000fe20000410000 */
[----:B------:R-:W-:Y:S01]  /*f440*/  F2FP.PACK_AB R145, R216, R215 ;  /* 0x000000d7d891723e */ /* 0x000fe200000000ff */
[----:B---3--:R-:W-:Y:S01]  /*f450*/  FMUL.FTZ R15, R0, R151 ;  /* 0x00000097000f7220 */ /* 0x008fe20000410000 */
[----:B------:R-:W-:Y:S01]  /*f460*/  @P0 IADD3.X R13, R7, R4, RZ, P1, !PT ;  /* 0x00000004070d0210 */ /* 0x000fe20000ffe4ff */
[----:B------:R-:W-:Y:S01]  /*f470*/  FMUL.FTZ R4, R134, R144 ;  /* 0x0000009086047220 */ /* 0x000fe20000410000 */
[----:B------:R-:W-:Y:S01]  /*f480*/  F2FP.PACK_AB R144, R218, R217 ;  /* 0x000000d9da90723e */ /* 0x000fe200000000ff */
[----:B------:R3:W-:Y:S01]  /*f490*/  MUFU.EX2 R194, R26 ;  /* 0x0000001a00c27308 */ /* 0x0007e20000000800 */
[C---:B--2---:R-:W-:Y:S01]  /*f4a0*/  FMUL.FTZ R10, R0.reuse, R142 ;  /* 0x0000008e000a7220 */ /* 0x044fe20000410000 */
[----:B------:R2:W-:Y:S01]  /*f4b0*/  @P0 LDGSTS.E.BYPASS.LTC128B.128 [R246+0x6900], [R12.64], !P6 ;  /* 0x069000000cf60fae */ /* 0x0005e2000f101d48 */
[----:B------:R-:W-:Y:S01]  /*f4c0*/  F2FP.PACK_AB R142, R227, R226 ;  /* 0x000000e2e38e723e */ /* 0x000fe200000000ff */
[----:B------:R-:W-:Y:S01]  /*f4d0*/  FMUL.FTZ R11, R0, R143 ;  /* 0x0000008f000b7220 */ /* 0x000fe20000410000 */
[----:B------:R-:W-:Y:S01]  /*f4e0*/  F2FP.PACK_AB R143, R193, R191 ;  /* 0x000000bfc18f723e */ /* 0x000fe200000000ff */
[C---:B------:R-:W-:Y:S02]  /*f4f0*/  FMUL.FTZ R24, R132.reuse, R160 ;  /* 0x000000a084187220 */ /* 0x040fe40000410000 */
[----:B------:R-:W-:Y:S02]  /*f500*/  FFMA.FTZ R103, R103, c[0x0][0x2d0], -R188 ;  /* 0x0000b40067677a23 */ /* 0x000fe400000108bc */
[----:B------:R-:W4:Y:S01]  /*f510*/  LDSM.16.MT88.4 R20, [R229] ;  /* 0x00000000e514783b */ /* 0x000f220000004200 */
[C---:B-1----:R-:W-:Y:S01]  /*f520*/  FMUL.FTZ R8, R132.reuse, R140 ;  /* 0x0000008c84087220 */ /* 0x042fe20000410000 */
[----:B------:R-:W-:Y:S01]  /*f530*/  F2FP.PACK_AB R140, R213, R212 ;  /* 0x000000d4d58c723e */ /* 0x000fe200000000ff */
[----:B------:R-:W-:Y:S01]  /*f540*/  FMUL.FTZ R9, R132, R141 ;  /* 0x0000008d84097220 */ /* 0x000fe20000410000 */
[----:B------:R-:W-:Y:S01]  /*f550*/  F2FP.PACK_AB R141, R190, R189 ;  /* 0x000000bdbe8d723e */ /* 0x000fe200000000ff */
[----:B------:R1:W-:Y:S01]  /*f560*/  MUFU.EX2 R195, R27 ;  /* 0x0000001b00c37308 */ /* 0x0003e20000000800 */
[----:B------:R-:W-:Y:S02]  /*f570*/  FMUL.FTZ R25, R132, R161 ;  /* 0x000000a184197220 */ /* 0x000fe40000410000 */
[----:B------:R-:W-:Y:S01]  /*f580*/  FMUL.FTZ R6, R133, R146 ;  /* 0x0000009285067220 */ /* 0x000fe20000410000 */
[----:B------:R-:W-:Y:S01]  /*f590*/  F2FP.PACK_AB R146, R251, R221 ;  /* 0x000000ddfb92723e */ /* 0x000fe200000000ff */
[C---:B------:R-:W-:Y:S01]  /*f5a0*/  FMUL.FTZ R7, R133.reuse, R147 ;  /* 0x0000009385077220 */ /* 0x040fe20000410000 */
[----:B------:R-:W-:Y:S01]  /*f5b0*/  F2FP.PACK_AB R147, R250, R248 ;  /* 0x000000f8fa93723e */ /* 0x000fe200000000ff */
[----:B------:R-:W4:Y:S01]  /*f5c0*/  LDSM.16.MT88.4 R36, [R233] ;  /* 0x00000000e924783b */ /* 0x000f220000004200 */
[--C-:B------:R-:W-:Y:S02]  /*f5d0*/  FFMA.FTZ R108, R108, c[0x0][0x2d0], -R138.reuse ;  /* 0x0000b4006c6c7a23 */ /* 0x100fe4000001088a */
[----:B------:R-:W-:Y:S01]  /*f5e0*/  MUFU.EX2 R204, R72 ;  /* 0x0000004800cc7308 */ /* 0x000fe20000000800 */
[----:B---3--:R-:W-:Y:S02]  /*f5f0*/  FMUL.FTZ R26, R0, R162 ;  /* 0x000000a2001a7220 */ /* 0x008fe40000410000 */
[C---:B--2---:R-:W-:Y:S02]  /*f600*/  FMUL.FTZ R12, R132.reuse, R148 ;  /* 0x00000094840c7220 */ /* 0x044fe40000410000 */
[----:B------:R-:W-:Y:S01]  /*f610*/  LDSM.16.MT88.4 R152, [R232] ;  /* 0x00000000e898783b */ /* 0x000fe20000004200 */
[----:B------:R-:W-:Y:S04]  /*f620*/  FMUL.FTZ R13, R132, R149 ;  /* 0x00000095840d7220 */ /* 0x000fe80000410000 */
[----:B------:R-:W-:Y:S03]  /*f630*/  MUFU.EX2 R203, R73 ;  /* 0x0000004900cb7308 */ /* 0x000fe60000000800 */
[----:B------:R-:W2:Y:S01]  /*f640*/  LDSM.16.MT88.4 R148, [R230] ;  /* 0x00000000e694783b */ /* 0x000ea20000004200 */
[----:B-1----:R-:W-:Y:S06]  /*f650*/  FMUL.FTZ R27, R0, R163 ;  /* 0x000000a3001b7220 */ /* 0x002fec0000410000 */
[----:B------:R1:W-:Y:S01]  /*f660*/  MUFU.EX2 R222, R29 ;  /* 0x0000001d00de7308 */ /* 0x0003e20000000800 */
[----:B------:R-:W0:Y:S01]  /*f670*/  LDGDEPBAR ;  /* 0x00000000000079af */ /* 0x000e220000000000 */
[-C--:B----4-:R-:W-:Y:S08]  /*f680*/  HMMA.16816.F32 R4, R144, R20.reuse, R4 ;  /* 0x000000149004723c */ /* 0x090ff00000001804 */
[----:B------:R-:W-:Y:S01]  /*f690*/  MUFU.EX2 R211, R32 ;  /* 0x0000002000d37308 */ /* 0x000fe20000000800 */
[C---:B------:R-:W-:Y:S09]  /*f6a0*/  HMMA.16816.F32 R8, R140.reuse, R20, R8 ;  /* 0x000000148c08723c */ /* 0x040ff20000001808 */
[----:B------:R-:W-:Y:S01]  /*f6b0*/  MUFU.EX2 R210, R34 ;  /* 0x0000002200d27308 */ /* 0x000fe20000000800 */
[-C--:B------:R-:W-:Y:S03]  /*f6c0*/  HMMA.16816.F32 R12, R140, R22.reuse, R12 ;  /* 0x000000168c0c723c */ /* 0x080fe6000000180c */
[C---:B------:R-:W-:Y:S02]  /*f6d0*/  FMUL.FTZ R20, R134.reuse, R156 ;  /* 0x0000009c86147220 */ /* 0x040fe40000410000 */
[----:B------:R-:W-:Y:S03]  /*f6e0*/  FMUL.FTZ R21, R134, R157 ;  /* 0x0000009d86157220 */ /* 0x000fe60000410000 */
[C---:B------:R-:W-:Y:S01]  /*f6f0*/  HMMA.16816.F32 R16, R144.reuse, R22, R16 ;  /* 0x000000169010723c */ /* 0x040fe20000001810 */
[----:B------:R3:W4:Y:S03]  /*f700*/  MUFU.EX2 R225, R28 ;  /* 0x0000001c00e17308 */ /* 0x0007260000000800 */
[C---:B-1----:R-:W-:Y:S01]  /*f710*/  FMUL.FTZ R29, R132.reuse, R165 ;  /* 0x000000a5841d7220 */ /* 0x042fe20000410000 */
[----:B------:R-:W-:Y:S02]  /*f720*/  MOV R165, R202 ;  /* 0x000000ca00a57202 */ /* 0x000fe40000000f00 */
[C---:B------:R-:W-:Y:S02]  /*f730*/  FMUL.FTZ R22, R133.reuse, R158 ;  /* 0x0000009e85167220 */ /* 0x040fe40000410000 */
[C---:B------:R-:W-:Y:S02]  /*f740*/  FMUL.FTZ R23, R133.reuse, R159 ;  /* 0x0000009f85177220 */ /* 0x040fe40000410000 */
[----:B------:R1:W-:Y:S05]  /*f750*/  MUFU.EX2 R197, R30 ;  /* 0x0000001e00c57308 */ /* 0x0003ea0000000800 */
[-C--:B------:R-:W-:Y:S05]  /*f760*/  HMMA.16816.F32 R20, R144, R36.reuse, R20 ;  /* 0x000000249014723c */ /* 0x080fea0000001814 */
[----:B------:R2:W-:Y:S03]  /*f770*/  MUFU.EX2 R196, R31 ;  /* 0x0000001f00c47308 */ /* 0x0005e60000000800 */
[C---:B------:R-:W-:Y:S04]  /*f780*/  HMMA.16816.F32 R24, R140.reuse, R36, R24 ;  /* 0x000000248c18723c */ /* 0x040fe80000001818 */
[----:B---3--:R-:W-:Y:S01]  /*f790*/  FMUL.FTZ R28, R132, R164 ;  /* 0x000000a4841c7220 */ /* 0x008fe20000410000 */
[----:B----4-:R-:W-:Y:S02]  /*f7a0*/  MOV R162, R225 ;  /* 0x000000e100a27202 */ /* 0x010fe40000000f00 */
[----:B------:R-:W3:Y:S01]  /*f7b0*/  MUFU.EX2 R219, R35 ;  /* 0x0000002300db7308 */ /* 0x000ee20000000800 */
[----:B------:R-:W-:Y:S04]  /*f7c0*/  FMUL.FTZ R36, R134, R172 ;  /* 0x000000ac86247220 */ /* 0x000fe80000410000 */
[----:B-1----:R-:W-:Y:S02]  /*f7d0*/  FMUL.FTZ R30, R0, R166 ;  /* 0x000000a6001e7220 */ /* 0x002fe40000410000 */
[----:B------:R-:W-:Y:S03]  /*f7e0*/  FMUL.FTZ R37, R134, R173 ;  /* 0x000000ad86257220 */ /* 0x000fe60000410000 */
[----:B------:R-:W1:Y:S01]  /*f7f0*/  MUFU.EX2 R214, R33 ;  /* 0x0000002100d67308 */ /* 0x000e620000000800 */
[----:B--2---:R-:W-:Y:S01]  /*f800*/  FMUL.FTZ R31, R0, R167 ;  /* 0x000000a7001f7220 */ /* 0x004fe20000410000 */
[----:B------:R-:W-:Y:S08]  /*f810*/  MOV R167, R192 ;  /* 0x000000c000a77202 */ /* 0x000ff00000000f00 */
[----:B------:R-:W2:Y:S01]  /*f820*/  MUFU.EX2 R32, R48 ;  /* 0x0000003000207308 */ /* 0x000ea20000000800 */
[-C--:B------:R-:W-:Y:S03]  /*f830*/  HMMA.16816.F32 R28, R140, R38.reuse, R28 ;  /* 0x000000268c1c723c */ /* 0x080fe6000000181c */
[----:B---3--:R-:W-:Y:S06]  /*f840*/  MOV R160, R219 ;  /* 0x000000db00a07202 */ /* 0x008fec0000000f00 */
[----:B------:R-:W3:Y:S03]  /*f850*/  MUFU.EX2 R35, R49 ;  /* 0x0000003100237308 */ /* 0x000ee60000000800 */
[----:B-1----:R-:W-:Y:S07]  /*f860*/  MOV R161, R214 ;  /* 0x000000d600a17202 */ /* 0x002fee0000000f00 */
[----:B------:R-:W1:Y:S01]  /*f870*/  MUFU.EX2 R33, R50 ;  /* 0x0000003200217308 */ /* 0x000e620000000800 */
[----:B--2---:R-:W-:Y:S01]  /*f880*/  MOV R163, R32 ;  /* 0x0000002000a37202 */ /* 0x004fe20000000f00 */
[C---:B------:R-:W-:Y:S01]  /*f890*/  FMUL.FTZ R32, R134.reuse, R168 ;  /* 0x000000a886207220 */ /* 0x040fe20000410000 */
[----:B------:R-:W-:Y:S01]  /*f8a0*/  MOV R168, R208 ;  /* 0x000000d000a87202 */ /* 0x000fe20000000f00 */
[C---:B------:R-:W-:Y:S01]  /*f8b0*/  FMUL.FTZ R48, R134.reuse, R184 ;  /* 0x000000b886307220 */ /* 0x040fe20000410000 */
[----:B------:R-:W-:Y:S05]  /*f8c0*/  MOV R184, R210 ;  /* 0x000000d200b87202 */ /* 0x000fea0000000f00 */
[----:B------:R-:W2:Y:S01]  /*f8d0*/  MUFU.EX2 R34, R51 ;  /* 0x0000003300227308 */ /* 0x000ea20000000800 */
[----:B---3--:R-:W-:Y:S01]  /*f8e0*/  MOV R156, R35 ;  /* 0x00000023009c7202 */ /* 0x008fe20000000f00 */
[C---:B------:R-:W-:Y:S01]  /*f8f0*/  FMUL.FTZ R35, R133.reuse, R171 ;  /* 0x000000ab85237220 */ /* 0x040fe20000410000 */
[----:B------:R-:W-:Y:S01]  /*f900*/  MOV R171, R224 ;  /* 0x000000e000ab7202 */ /* 0x000fe20000000f00 */
[C---:B------:R-:W-:Y:S06]  /*f910*/  FMUL.FTZ R49, R134.reuse, R185 ;  /* 0x000000b986317220 */ /* 0x040fec0000410000 */
[----:B------:R3:W4:Y:S01]  /*f920*/  MUFU.EX2 R200, R41 ;  /* 0x0000002900c87308 */ /* 0x0007220000000800 */
[----:B-1----:R-:W-:Y:S01]  /*f930*/  MOV R159, R33 ;  /* 0x00000021009f7202 */ /* 0x002fe20000000f00 */
[----:B------:R-:W-:Y:S01]  /*f940*/  FMUL.FTZ R33, R134, R169 ;  /* 0x000000a986217220 */ /* 0x000fe20000410000 */
[----:B------:R-:W-:Y:S01]  /*f950*/  MOV R169, R209 ;  /* 0x000000d100a97202 */ /* 0x000fe20000000f00 */
[C---:B------:R-:W-:Y:S01]  /*f960*/  FMUL.FTZ R50, R133.reuse, R186 ;  /* 0x000000ba85327220 */ /* 0x040fe20000410000 */
[----:B------:R-:W-:Y:S05]  /*f970*/  MOV R186, R199 ;  /* 0x000000c700ba7202 */ /* 0x000fea0000000f00 */
[----:B------:R1:W-:Y:S01]  /*f980*/  MUFU.EX2 R164, R42 ;  /* 0x0000002a00a47308 */ /* 0x0003e20000000800 */
[----:B--2---:R-:W-:Y:S01]  /*f990*/  MOV R157, R34 ;  /* 0x00000022009d7202 */ /* 0x004fe20000000f00 */
[C---:B------:R-:W-:Y:S01]  /*f9a0*/  FMUL.FTZ R34, R133.reuse, R170 ;  /* 0x000000aa85227220 */ /* 0x040fe20000410000 */
[----:B------:R-:W-:Y:S01]  /*f9b0*/  MOV R170, R223 ;  /* 0x000000df00aa7202 */ /* 0x000fe20000000f00 */
[C---:B------:R-:W-:Y:S01]  /*f9c0*/  FMUL.FTZ R51, R133.reuse, R187 ;  /* 0x000000bb85337220 */ /* 0x040fe20000410000 */
[----:B------:R-:W-:Y:S05]  /*f9d0*/  MOV R187, R211 ;  /* 0x000000d300bb7202 */ /* 0x000fea0000000f00 */
[----:B------:R2:W-:Y:S01]  /*f9e0*/  MUFU.EX2 R192, R43 ;  /* 0x0000002b00c07308 */ /* 0x0005e20000000800 */
[C---:B------:R-:W-:Y:S04]  /*f9f0*/  HMMA.16816.F32 R32, R144.reuse, R38, R32 ;  /* 0x000000269020723c */ /* 0x040fe80000001820 */
[----:B---3--:R-:W-:Y:S01]  /*fa00*/  FMUL.FTZ R41, R132, R177 ;  /* 0x000000b184297220 */ /* 0x008fe20000410000 */
[----:B----4-:R-:W-:Y:S02]  /*fa10*/  MOV R185, R200 ;  /* 0x000000c800b97202 */ /* 0x010fe40000000f00 */
[C---:B------:R-:W-:Y:S02]  /*fa20*/  FMUL.FTZ R38, R133.reuse, R174 ;  /* 0x000000ae85267220 */ /* 0x040fe40000410000 */
[----:B------:R3:W4:Y:S03]  /*fa30*/  MUFU.EX2 R201, R40 ;  /* 0x0000002800c97308 */ /* 0x0007260000000800 */
[----:B------:R-:W-:Y:S02]  /*fa40*/  FMUL.FTZ R39, R133, R175 ;  /* 0x000000af85277220 */ /* 0x000fe40000410000 */
[C---:B-1----:R-:W-:Y:S05]  /*fa50*/  FMUL.FTZ R42, R0.reuse, R178 ;  /* 0x000000b2002a7220 */ /* 0x042fea0000410000 */
[-C--:B------:R-:W-:Y:S01]  /*fa60*/  HMMA.16816.F32 R36, R144, R148.reuse, R36 ;  /* 0x000000949024723c */ /* 0x080fe20000001824 */
[----:B------:R1:W-:Y:S02]  /*fa70*/  MUFU.EX2 R252, R44 ;  /* 0x0000002c00fc7308 */ /* 0x0003e40000000800 */
[----:B--2---:R-:W-:Y:S08]  /*fa80*/  FMUL.FTZ R43, R0, R179 ;  /* 0x000000b3002b7220 */ /* 0x004ff00000410000 */
[----:B------:R2:W2:Y:S01]  /*fa90*/  MUFU.EX2 R158, R45 ;  /* 0x0000002d009e7308 */ /* 0x0004a20000000800 */
[C---:B---3--:R-:W-:Y:S01]  /*faa0*/  FMUL.FTZ R40, R132.reuse, R176 ;  /* 0x000000b084287220 */ /* 0x048fe20000410000 */
[----:B----4-:R-:W-:Y:S08]  /*fab0*/  MOV R166, R201 ;  /* 0x000000c900a67202 */ /* 0x010ff00000000f00 */
[----:B------:R3:W-:Y:S01]  /*fac0*/  MUFU.EX2 R172, R46 ;  /* 0x0000002e00ac7308 */ /* 0x0007e20000000800 */
[C---:B------:R-:W-:Y:S04]  /*fad0*/  HMMA.16816.F32 R40, R140.reuse, R148, R40 ;  /* 0x000000948c28723c */ /* 0x040fe80000001828 */
[C---:B-1----:R-:W-:Y:S05]  /*fae0*/  FMUL.FTZ R44, R132.reuse, R180 ;  /* 0x000000b4842c7220 */ /* 0x042fea0000410000 */
[----:B------:R1:W3:Y:S03]  /*faf0*/  MUFU.EX2 R173, R47 ;  /* 0x0000002f00ad7308 */ /* 0x0002e60000000800 */
[----:B--2---:R-:W-:Y:S07]  /*fb00*/  FMUL.FTZ R45, R132, R181 ;  /* 0x000000b5842d7220 */ /* 0x004fee0000410000 */
[----:B------:R2:W-:Y:S01]  /*fb10*/  MUFU.EX2 R225, R52 ;  /* 0x0000003400e17308 */ /* 0x0005e20000000800 */
[C---:B---3--:R-:W-:Y:S09]  /*fb20*/  FMUL.FTZ R46, R0.reuse, R182 ;  /* 0x000000b6002e7220 */ /* 0x048ff20000410000 */
[----:B------:R3:W-:Y:S01]  /*fb30*/  MUFU.EX2 R224, R53 ;  /* 0x0000003500e07308 */ /* 0x0007e20000000800 */
[----:B-1----:R-:W-:Y:S09]  /*fb40*/  FMUL.FTZ R47, R0, R183 ;  /* 0x000000b7002f7220 */ /* 0x002ff20000410000 */
[----:B------:R-:W-:Y:S01]  /*fb50*/  MUFU.EX2 R223, R64 ;  /* 0x0000004000df7308 */ /* 0x000fe20000000800 */
[-C--:B------:R-:W-:Y:S03]  /*fb60*/  HMMA.16816.F32 R44, R140, R150.reuse, R44 ;  /* 0x000000968c2c723c */ /* 0x080fe6000000182c */
[----:B--2---:R-:W-:Y:S05]  /*fb70*/  F2FP.PACK_AB R52, R170, R249 ;  /* 0x000000f9aa34723e */ /* 0x004fea00000000ff */
[C---:B------:R-:W-:Y:S01]  /*fb80*/  HMMA.16816.F32 R48, R144.reuse, R150, R48 ;  /* 0x000000969030723c */ /* 0x040fe20000001830 */
[----:B------:R-:W1:Y:S01]  /*fb90*/  LDSM.16.MT88.4 R148, [R229+0x800] ;  /* 0x00080000e594783b */ /* 0x000e620000004200 */
[----:B------:R-:W-:Y:S02]  /*fba0*/  MUFU.EX2 R179, R66 ;  /* 0x0000004200b37308 */ /* 0x000fe40000000800 */
[----:B---3--:R-:W-:Y:S04]  /*fbb0*/  F2FP.PACK_AB R53, R171, R168 ;  /* 0x000000a8ab35723e */ /* 0x008fe800000000ff */
[-C--:B------:R-:W-:Y:S04]  /*fbc0*/  HMMA.16816.F32 R116, R144, R152.reuse, R116 ;  /* 0x000000989074723c */ /* 0x080fe80000001874 */
[----:B------:R-:W-:Y:S04]  /*fbd0*/  MUFU.EX2 R219, R67 ;  /* 0x0000004300db7308 */ /* 0x000fe80000000800 */
[C---:B------:R-:W-:Y:S06]  /*fbe0*/  HMMA.16816.F32 R120, R140.reuse, R152, R120 ;  /* 0x000000988c78723c */ /* 0x040fec0000001878 */
[----:B------:R2:W-:Y:S01]  /*fbf0*/  MUFU.EX2 R175, R54 ;  /* 0x0000003600af7308 */ /* 0x0005e20000000800 */
[----:B------:R-:W-:Y:S01]  /*fc00*/  MOV R153, R220 ;  /* 0x000000dc00997202 */ /* 0x000fe20000000f00 */
[-C--:B------:R-:W-:Y:S04]  /*fc10*/  HMMA.16816.F32 R124, R140, R154.reuse, R124 ;  /* 0x0000009a8c7c723c */ /* 0x080fe8000000187c */
[----:B------:R-:W-:Y:S03]  /*fc20*/  MOV R152, R222 ;  /* 0x000000de00987202 */ /* 0x000fe60000000f00 */
[----:B------:R-:W-:Y:S01]  /*fc30*/  F2FP.PACK_AB R140, R153, R169 ;  /* 0x000000a9998c723e */ /* 0x000fe200000000ff */
[----:B------:R-:W-:Y:S01]  /*fc40*/  HMMA.16816.F32 R128, R144, R154, R128 ;  /* 0x0000009a9080723c */ /* 0x000fe20000001880 */
[----:B------:R3:W-:Y:S01]  /*fc50*/  MUFU.EX2 R220, R55 ;  /* 0x0000003700dc7308 */ /* 0x0007e20000000800 */
[----:B------:R-:W3:Y:S02]  /*fc60*/  LDSM.16.MT88.4 R144, [R233+0x800] ;  /* 0x00080000e990783b */ /* 0x000ee40000004200 */
[----:B------:R-:W-:Y:S02]  /*fc70*/  F2FP.PACK_AB R142, R152, R162 ;  /* 0x000000a2988e723e */ /* 0x000fe400000000ff */
[----:B------:R-:W-:Y:S02]  /*fc80*/  F2FP.PACK_AB R141, R195, R194 ;  /* 0x000000c2c38d723e */ /* 0x000fe400000000ff */
[----:B------:R-:W-:Y:S02]  /*fc90*/  F2FP.PACK_AB R143, R196, R197 ;  /* 0x000000c5c48f723e */ /* 0x000fe400000000ff */
[----:B------:R-:W4:Y:S01]  /*fca0*/  LDL.LU R155, [R1+0x18] ;  /* 0x00001800019b7983 */ /* 0x000f220000300800 */
[----:B------:R3:W-:Y:S01]  /*fcb0*/  MUFU.EX2 R222, R65 ;  /* 0x0000004100de7308 */ /* 0x0007e20000000800 */
[----:B--2---:R-:W-:Y:S02]  /*fcc0*/  F2FP.PACK_AB R54, R161, R187 ;  /* 0x000000bba136723e */ /* 0x004fe400000000ff */
[----:B------:R-:W2:Y:S07]  /*fcd0*/  LDL.LU R154, [R1+0x14] ;  /* 0x00001400019a7983 */ /* 0x000eae0000300800 */
[----:B------:R-:W-:Y:S01]  /*fce0*/  MUFU.EX2 R174, R56 ;  /* 0x0000003800ae7308 */ /* 0x000fe20000000800 */
[----:B---3--:R-:W-:Y:S09]  /*fcf0*/  F2FP.PACK_AB R55, R160, R184 ;  /* 0x000000b8a037723e */ /* 0x008ff200000000ff */
[----:B------:R-:W3:Y:S01]  /*fd00*/  MUFU.EX2 R178, R57 ;  /* 0x0000003900b27308 */ /* 0x000ee20000000800 */
[-C--:B-1----:R-:W-:Y:S01]  /*fd10*/  HMMA.16816.F32 R4, R52, R148.reuse, R4 ;  /* 0x000000943404723c */ /* 0x082fe20000001804 */
[----:B------:R-:W1:Y:S07]  /*fd20*/  LDSM.16.MT88.4 R64, [R230+0x800] ;  /* 0x00080000e640783b */ /* 0x000e6e0000004200 */
[C---:B------:R-:W-:Y:S01]  /*fd30*/  HMMA.16816.F32 R8, R140.reuse, R148, R8 ;  /* 0x000000948c08723c */ /* 0x040fe20000001808 */
[----:B------:R-:W-:Y:S07]  /*fd40*/  MUFU.EX2 R177, R58 ;  /* 0x0000003a00b17308 */ /* 0x000fee0000000800 */
[-C--:B------:R-:W-:Y:S03]  /*fd50*/  HMMA.16816.F32 R12, R140, R150.reuse, R12 ;  /* 0x000000968c0c723c */ /* 0x080fe6000000180c */
[----:B------:R1:W1:Y:S05]  /*fd60*/  MUFU.EX2 R176, R59 ;  /* 0x0000003b00b07308 */ /* 0x00026a0000000800 */
[C---:B------:R-:W-:Y:S01]  /*fd70*/  HMMA.16816.F32 R16, R52.reuse, R150, R16 ;  /* 0x000000963410723c */ /* 0x040fe20000001810 */
[----:B------:R-:W3:Y:S04]  /*fd80*/  LDSM.16.MT88.4 R148, [R232+0x800] ;  /* 0x00080000e894783b */ /* 0x000ee80000004200 */
[----:B------:R-:W-:Y:S03]  /*fd90*/  MUFU.EX2 R182, R68 ;  /* 0x0000004400b67308 */ /* 0x000fe60000000800 */
[-C--:B------:R-:W-:Y:S07]  /*fda0*/  HMMA.16816.F32 R20, R52, R144.reuse, R20 ;  /* 0x000000903414723c */ /* 0x080fee0000001814 */
[----:B------:R-:W-:Y:S01]  /*fdb0*/  MUFU.EX2 R211, R69 ;  /* 0x0000004500d37308 */ /* 0x000fe20000000800 */
[C---:B------:R-:W-:Y:S01]  /*fdc0*/  HMMA.16816.F32 R24, R140.reuse, R144, R24 ;  /* 0x000000908c18723c */ /* 0x040fe20000001818 */
[----:B------:R-:W2:Y:S04]  /*fdd0*/  LDL.LU R145, [R1+0x1c] ;  /* 0x00001c0001917983 */ /* 0x000ea80000300800 */
[----:B-1----:R-:W1:Y:S02]  /*fde0*/  LDSM.16.MT88.4 R56, [R229+0x1000] ;  /* 0x00100000e538783b */ /* 0x002e640000004200 */
[----:B------:R-:W-:Y:S01]  /*fdf0*/  MOV R144, R198 ;  /* 0x000000c600907202 */ /* 0x000fe20000000f00 */
[-C--:B------:R-:W-:Y:S01]  /*fe00*/  HMMA.16816.F32 R28, R140, R146.reuse, R28 ;  /* 0x000000928c1c723c */ /* 0x080fe2000000181c */
[----:B------:R-:W-:Y:S07]  /*fe10*/  MUFU.EX2 R210, R70 ;  /* 0x0000004600d27308 */ /* 0x000fee0000000800 */
[C---:B------:R-:W-:Y:S01]  /*fe20*/  HMMA.16816.F32 R32, R52.reuse, R146, R32 ;  /* 0x000000923420723c */ /* 0x040fe20000001820 */
[----:B------:R-:W2:Y:S02]  /*fe30*/  LDL.LU R147, [R1+0x10] ;  /* 0x0000100001937983 */ /* 0x000ea40000300800 */
[----:B------:R3:W-:Y:S04]  /*fe40*/  MUFU.EX2 R209, R71 ;  /* 0x0000004700d17308 */ /* 0x0007e80000000800 */
[----:B------:R-:W-:Y:S01]  /*fe50*/  MOV R146, R171 ;  /* 0x000000ab00927202 */ /* 0x000fe20000000f00 */
[-C--:B------:R-:W-:Y:S05]  /*fe60*/  HMMA.16816.F32 R36, R52, R64.reuse, R36 ;  /* 0x000000403424723c */ /* 0x080fea0000001824 */
[----:B------:R1:W-:Y:S03]  /*fe70*/  MUFU.EX2 R214, R60 ;  /* 0x0000003c00d67308 */ /* 0x0003e60000000800 */
[C---:B------:R-:W-:Y:S07]  /*fe80*/  HMMA.16816.F32 R40, R140.reuse, R64, R40 ;  /* 0x000000408c28723c */ /* 0x040fee0000001828 */
[----:B------:R1:W1:Y:S01]  /*fe90*/  MUFU.EX2 R183, R61 ;  /* 0x0000003d00b77308 */ /* 0x0002620000000800 */
[-C--:B------:R-:W-:Y:S01]  /*fea0*/  HMMA.16816.F32 R44, R140, R66.reuse, R44 ;  /* 0x000000428c2c723c */ /* 0x080fe2000000182c */
[----:B---3--:R-:W-:Y:S07]  /*feb0*/  LDSM.16.MT88.4 R68, [R230+0x1000] ;  /* 0x00100000e644783b */ /* 0x008fee0000004200 */
[C---:B------:R-:W-:Y:S01]  /*fec0*/  HMMA.16816.F32 R48, R52.reuse, R66, R48 ;  /* 0x000000423430723c */ /* 0x040fe20000001830 */
[----:B------:R3:W-:Y:S01]  /*fed0*/  MUFU.EX2 R181, R62 ;  /* 0x0000003e00b57308 */ /* 0x0007e20000000800 */
[----:B------:R-:W3:Y:S02]  /*fee0*/  LDSM.16.MT88.4 R64, [R233+0x1000] ;  /* 0x00100000e940783b */ /* 0x000ee40000004200 */
[----:B-1----:R-:W-:Y:S04]  /*fef0*/  F2FP.PACK_AB R60, R185, R166 ;  /* 0x000000a6b93c723e */ /* 0x002fe800000000ff */
[-C--:B------:R-:W-:Y:S03]  /*ff00*/  HMMA.16816.F32 R116, R52, R148.reuse, R116 ;  /* 0x000000943474723c */ /* 0x080fe60000001874 */
[----:B------:R1:W1:Y:S01]  /*ff10*/  MUFU.EX2 R180, R63 ;  /* 0x0000003f00b47308 */ /* 0x0002620000000800 */
[----:B------:R-:W-:Y:S04]  /*ff20*/  F2FP.PACK_AB R61, R192, R164 ;  /* 0x000000a4c03d723e */ /* 0x000fe800000000ff */
[C---:B------:R-:W-:Y:S05]  /*ff30*/  HMMA.16816.F32 R120, R140.reuse, R148, R120 ;  /* 0x000000948c78723c */ /* 0x040fea0000001878 */
[----:B------:R-:W-:Y:S02]  /*ff40*/  MUFU.EX2 R206, R82 ;  /* 0x0000005200ce7308 */ /* 0x000fe40000000800 */
[----:B------:R-:W-:Y:S01]  /*ff50*/  MOV R148, R169 ;  /* 0x000000a900947202 */ /* 0x000fe20000000f00 */
[-C--:B------:R-:W-:Y:S04]  /*ff60*/  HMMA.16816.F32 R124, R140, R150.reuse, R124 ;  /* 0x000000968c7c723c */ /* 0x080fe8000000187c */
[----:B---3--:R-:W-:Y:S02]  /*ff70*/  F2FP.PACK_AB R62, R158, R252 ;  /* 0x000000fc9e3e723e */ /* 0x008fe400000000ff */
[----:B------:R-:W-:Y:S01]  /*ff80*/  MOV R149, R170 ;  /* 0x000000aa00957202 */ /* 0x000fe20000000f00 */
[----:B------:R-:W-:Y:S01]  /*ff90*/  MUFU.EX2 R82, R75 ;  /* 0x0000004b00527308 */ /* 0x000fe20000000800 */
[----:B------:R-:W-:Y:S04]  /*ffa0*/  HMMA.16816.F32 R128, R52, R150, R128 ;  /* 0x000000963480723c */ /* 0x000fe80000001880 */
[----:B-1----:R-:W-:Y:S02]  /*ffb0*/  F2FP.PACK_AB R63, R173, R172 ;  /* 0x000000acad3f723e */ /* 0x002fe400000000ff */
[----:B------:R-:W-:Y:S02]  /*ffc0*/  MOV R143, R168 ;  /* 0x000000a8008f7202 */ /* 0x000fe40000000f00 */
[----:B------:R-:W-:Y:S01]  /*ffd0*/  F2FP.PACK_AB R53, R186, R167 ;  /* 0x000000a7ba35723e */ /* 0x000fe200000000ff */
[----:B------:R-:W-:Y:S01]  /*ffe0*/  LDSM.16.MT88.4 R168, [R233+0x3000] ;  /* 0x00300000e9a8783b */ /* 0x000fe20000004200 */
[----:B------:R-:W-:Y:S02]  /*fff0*/  MUFU.EX2 R205, R83 ;  /* 0x0000005300cd7308 */ /* 0x000fe40000000800 */
[----:B------:R-:W-:Y:S02]  /*10000*/  F2FP.PACK_AB R52, R165, R144 ;  /* 0x00000090a534723e */ /* 0x000fe400000000ff */
[----:B------:R-:W-:Y:S02]  /*10010*/  F2FP.PACK_AB R54, R156, R163 ;  /* 0x000000a39c36723e */ /* 0x000fe400000000ff */
[----:B------:R-:W-:Y:S04]  /*10020*/  F2FP.PACK_AB R55, R157, R159 ;  /* 0x0000009f9d37723e */ /* 0x000fe800000000ff */
[----:B------:R1:W3:Y:S03]  /*10030*/  MUFU.EX2 R83, R74 ;  /* 0x0000004a00537308 */ /* 0x0002e60000000800 */
[-C--:B------:R-:W-:Y:S07]  /*10040*/  HMMA.16816.F32 R4, R52, R56.reuse, R4 ;  /* 0x000000383404723c */ /* 0x080fee0000001804 */
        /* <DEDUP_REMOVED lines=14> */
[----:B------:R-:W2:Y:S01]  /*10130*/  LDSM.16.MT88.4 R64, [R229+0x1800] ;  /* 0x00180000e540783b */ /* 0x000ea20000004200 */
[----:B------:R-:W1:Y:S06]  /*10140*/  MUFU.EX2 R201, R77 ;  /* 0x0000004d00c97308 */ /* 0x000e6c0000000800 */
[-C--:B------:R-:W-:Y:S04]  /*10150*/  HMMA.16816.F32 R36, R52, R68.reuse, R36 ;  /* 0x000000443424723c */ /* 0x080fe80000001824 */
[----:B------:R1:W1:Y:S04]  /*10160*/  MUFU.EX2 R81, R79 ;  /* 0x0000004f00517308 */ /* 0x0002680000000800 */
[C---:B------:R-:W-:Y:S06]  /*10170*/  HMMA.16816.F32 R40, R60.reuse, R68, R40 ;  /* 0x000000443c28723c */ /* 0x040fec0000001828 */
[----:B------:R3:W-:Y:S02]  /*10180*/  MUFU.EX2 R200, R84 ;  /* 0x0000005400c87308 */ /* 0x0007e40000000800 */
[-C--:B------:R-:W-:Y:S08]  /*10190*/  HMMA.16816.F32 R44, R60, R70.reuse, R44 ;  /* 0x000000463c2c723c */ /* 0x080ff0000000182c */
[C---:B------:R-:W-:Y:S01]  /*101a0*/  HMMA.16816.F32 R48, R52.reuse, R70, R48 ;  /* 0x000000463430723c */ /* 0x040fe20000001830 */
[----:B------:R-:W-:Y:S01]  /*101b0*/  LDSM.16.MT88.4 R68, [R230+0x1800] ;  /* 0x00180000e644783b */ /* 0x000fe20000004200 */
[----:B------:R3:W-:Y:S02]  /*101c0*/  MUFU.EX2 R199, R85 ;  /* 0x0000005500c77308 */ /* 0x0007e40000000800 */
[--C-:B-1----:R-:W-:Y:S01]  /*101d0*/  FFMA.FTZ R79, R106, c[0x0][0x2d0], -R3.reuse ;  /* 0x0000b4006a4f7a23 */ /* 0x102fe20000010803 */
[----:B------:R-:W-:Y:S01]  /*101e0*/  MOV R106, R185 ;  /* 0x000000b9006a7202 */ /* 0x000fe20000000f00 */
[----:B------:R-:W-:Y:S01]  /*101f0*/  FFMA.FTZ R3, R111, c[0x0][0x2d0], -R3 ;  /* 0x0000b4006f037a23 */ /* 0x000fe20000010803 */
[----:B------:R-:W-:Y:S01]  /*10200*/  MOV R111, R186 ;  /* 0x000000ba006f7202 */ /* 0x000fe20000000f00 */
[-C--:B------:R-:W-:Y:S04]  /*10210*/  HMMA.16816.F32 R116, R52, R56.reuse, R116 ;  /* 0x000000383474723c */ /* 0x080fe80000001874 */
[----:B------:R1:W-:Y:S01]  /*10220*/  MUFU.EX2 R198, R86 ;  /* 0x0000005600c67308 */ /* 0x0003e20000000800 */
[--C-:B---3--:R-:W-:Y:S01]  /*10230*/  FFMA.FTZ R84, R105, c[0x0][0x2d0], -R138.reuse ;  /* 0x0000b40069547a23 */ /* 0x108fe2000001088a */
[----:B------:R-:W-:Y:S02]  /*10240*/  MOV R105, R159 ;  /* 0x0000009f00697202 */ /* 0x000fe40000000f00 */
[C---:B------:R-:W-:Y:S06]  /*10250*/  HMMA.16816.F32 R120, R60.reuse, R56, R120 ;  /* 0x000000383c78723c */ /* 0x040fec0000001878 */
[----:B------:R-:W-:Y:S01]  /*10260*/  MUFU.EX2 R84, R84 ;  /* 0x0000005400547308 */ /* 0x000fe20000000800 */
[----:B------:R-:W-:Y:S01]  /*10270*/  F2FP.PACK_AB R56, R178, R174 ;  /* 0x000000aeb238723e */ /* 0x000fe200000000ff */
[-C--:B------:R-:W-:Y:S01]  /*10280*/  HMMA.16816.F32 R124, R60, R58.reuse, R124 ;  /* 0x0000003a3c7c723c */ /* 0x080fe2000000187c */
[----:B------:R-:W3:Y:S03]  /*10290*/  LDSM.16.MT88.4 R60, [R233+0x1800] ;  /* 0x00180000e93c783b */ /* 0x000ee60000004200 */
[----:B------:R-:W-:Y:S01]  /*102a0*/  F2FP.PACK_AB R57, R176, R177 ;  /* 0x000000b1b039723e */ /* 0x000fe200000000ff */
[--C-:B------:R-:W-:Y:S01]  /*102b0*/  FFMA.FTZ R85, R104, c[0x0][0x2d0], -R138.reuse ;  /* 0x0000b40068557a23 */ /* 0x100fe2000001088a */
[----:B------:R-:W-:Y:S01]  /*102c0*/  MOV R104, R156 ;  /* 0x0000009c00687202 */ /* 0x000fe20000000f00 */
[----:B------:R-:W-:Y:S01]  /*102d0*/  FFMA.FTZ R138, R109, c[0x0][0x2d0], -R138 ;  /* 0x0000b4006d8a7a23 */ /* 0x000fe2000001088a */
[----:B------:R-:W-:Y:S01]  /*102e0*/  HMMA.16816.F32 R128, R52, R58, R128 ;  /* 0x0000003a3480723c */ /* 0x000fe20000001880 */
[----:B------:R-:W-:Y:S03]  /*102f0*/  MUFU.EX2 R113, R87 ;  /* 0x0000005700717308 */ /* 0x000fe60000000800 */
[----:B------:R-:W-:Y:S01]  /*10300*/  MOV R109, R163 ;  /* 0x000000a3006d7202 */ /* 0x000fe20000000f00 */
[--C-:B-1----:R-:W-:Y:S01]  /*10310*/  FFMA.FTZ R86, R114, c[0x0][0x2d0], -R188.reuse ;  /* 0x0000b40072567a23 */ /* 0x102fe200000108bc */
[----:B------:R-:W-:Y:S01]  /*10320*/  MOV R114, R158 ;  /* 0x0000009e00727202 */ /* 0x000fe20000000f00 */
[----:B------:R-:W-:Y:S01]  /*10330*/  FFMA.FTZ R188, R115, c[0x0][0x2d0], -R188 ;  /* 0x0000b40073bc7a23 */ /* 0x000fe200000108bc */
[----:B------:R-:W-:Y:S03]  /*10340*/  F2FP.PACK_AB R52, R224, R225 ;  /* 0x000000e1e034723e */ /* 0x000fe600000000ff */
[----:B------:R-:W-:Y:S01]  /*10350*/  MUFU.EX2 R138, R138 ;  /* 0x0000008a008a7308 */ /* 0x000fe20000000800 */
[----:B------:R-:W-:Y:S02]  /*10360*/  F2FP.PACK_AB R54, R222, R223 ;  /* 0x000000dfde36723e */ /* 0x000fe400000000ff */
[----:B------:R-:W-:Y:S01]  /*10370*/  F2FP.PACK_AB R53, R220, R175 ;  /* 0x000000afdc35723e */ /* 0x000fe200000000ff */
[----:B----4-:R-:W-:Y:S01]  /*10380*/  FFMA.FTZ R133, R133, R155, R215 ;  /* 0x0000009b85857223 */ /* 0x010fe200000100d7 */
[----:B------:R-:W-:Y:S02]  /*10390*/  F2FP.PACK_AB R55, R219, R179 ;  /* 0x000000b3db37723e */ /* 0x000fe400000000ff */
[----:B------:R-:W-:Y:S01]  /*103a0*/  F2FP.PACK_AB R58, R183, R214 ;  /* 0x000000d6b73a723e */ /* 0x000fe200000000ff */
[----:B------:R-:W-:Y:S01]  /*103b0*/  FADD.FTZ R133, R216, R133 ;  /* 0x00000085d8857221 */ /* 0x000fe20000010000 */
[----:B------:R-:W-:Y:S01]  /*103c0*/  F2FP.PACK_AB R59, R180, R181 ;  /* 0x000000b5b43b723e */ /* 0x000fe200000000ff */
[----:B--2---:R-:W-:Y:S01]  /*103d0*/  FFMA.FTZ R132, R132, R154, R212 ;  /* 0x0000009a84847223 */ /* 0x004fe200000100d4 */
[----:B------:R-:W-:Y:S01]  /*103e0*/  MUFU.EX2 R188, R188 ;  /* 0x000000bc00bc7308 */ /* 0x000fe20000000800 */
[-C--:B------:R-:W-:Y:S03]  /*103f0*/  HMMA.16816.F32 R4, R52, R64.reuse, R4 ;  /* 0x000000403404723c */ /* 0x080fe60000001804 */
[----:B------:R-:W-:Y:S01]  /*10400*/  FADD.FTZ R132, R213, R132 ;  /* 0x00000084d5847221 */ /* 0x000fe20000010000 */
[----:B------:R-:W-:Y:S04]  /*10410*/  MOV R115, R157 ;  /* 0x0000009d00737202 */ /* 0x000fe80000000f00 */
[C---:B------:R-:W-:Y:S01]  /*10420*/  HMMA.16816.F32 R8, R56.reuse, R64, R8 ;  /* 0x000000403808723c */ /* 0x040fe20000001808 */
[----:B------:R-:W-:Y:S07]  /*10430*/  MUFU.EX2 R87, R112 ;  /* 0x0000007000577308 */ /* 0x000fee0000000800 */
[-C--:B------:R-:W-:Y:S03]  /*10440*/  HMMA.16816.F32 R12, R56, R66.reuse, R12 ;  /* 0x00000042380c723c */ /* 0x080fe6000000180c */
[----:B------:R-:W-:Y:S05]  /*10450*/  MUFU.EX2 R86, R86 ;  /* 0x0000005600567308 */ /* 0x000fea0000000800 */
[C---:B------:R-:W-:Y:S01]  /*10460*/  HMMA.16816.F32 R16, R52.reuse, R66, R16 ;  /* 0x000000423410723c */ /* 0x040fe20000001810 */
[----:B------:R-:W-:Y:S04]  /*10470*/  LDSM.16.MT88.4 R64, [R233+0x2000] ;  /* 0x00200000e940783b */ /* 0x000fe80000004200 */
[----:B------:R-:W-:Y:S03]  /*10480*/  MUFU.EX2 R96, R96 ;  /* 0x0000006000607308 */ /* 0x000fe60000000800 */
[-C--:B---3--:R-:W-:Y:S07]  /*10490*/  HMMA.16816.F32 R20, R52, R60.reuse, R20 ;  /* 0x0000003c3414723c */ /* 0x088fee0000001814 */
[----:B------:R-:W-:Y:S01]  /*104a0*/  MUFU.EX2 R97, R97 ;  /* 0x0000006100617308 */ /* 0x000fe20000000800 */
[C---:B------:R-:W-:Y:S08]  /*104b0*/  HMMA.16816.F32 R24, R56.reuse, R60, R24 ;  /* 0x0000003c3818723c */ /* 0x040ff00000001818 */
[-C--:B------:R-:W-:Y:S01]  /*104c0*/  HMMA.16816.F32 R28, R56, R62.reuse, R28 ;  /* 0x0000003e381c723c */ /* 0x080fe2000000181c */
[----:B------:R-:W-:Y:S03]  /*104d0*/  MUFU.EX2 R98, R98 ;  /* 0x0000006200627308 */ /* 0x000fe60000000800 */
[----:B------:R-:W-:Y:S04]  /*104e0*/  FFMA.FTZ R0, R0, R145, R189 ;  /* 0x0000009100007223 */ /* 0x000fe800000100bd */
[C---:B------:R-:W-:Y:S01]  /*104f0*/  HMMA.16816.F32 R32, R52.reuse, R62, R32 ;  /* 0x0000003e3420723c */ /* 0x040fe20000001820 */
[----:B------:R-:W1:Y:S02]  /*10500*/  LDSM.16.MT88.4 R60, [R229+0x2000] ;  /* 0x00200000e53c783b */ /* 0x000e640000004200 */
[----:B------:R-:W-:Y:S01]  /*10510*/  MUFU.EX2 R99, R99 ;  /* 0x0000006300637308 */ /* 0x000fe20000000800 */
[----:B------:R-:W-:Y:S01]  /*10520*/  MOV R145, R152 ;  /* 0x0000009800917202 */ /* 0x000fe20000000f00 */
[----:B------:R-:W-:Y:S02]  /*10530*/  FADD.FTZ R76, R190, R0 ;  /* 0x00000000be4c7221 */ /* 0x000fe40000010000 */
[----:B------:R-:W-:Y:S01]  /*10540*/  FADD.FTZ R0, R226, R132 ;  /* 0x00000084e2007221 */ /* 0x000fe20000010000 */
[-C--:B------:R-:W-:Y:S04]  /*10550*/  HMMA.16816.F32 R36, R52, R68.reuse, R36 ;  /* 0x000000443424723c */ /* 0x080fe80000001824 */
[----:B------:R-:W-:Y:S01]  /*10560*/  FADD.FTZ R0, R227, R0 ;  /* 0x00000000e3007221 */ /* 0x000fe20000010000 */
[----:B------:R-:W-:Y:S01]  /*10570*/  MOV R215, R145 ;  /* 0x0000009100d77202 */ /* 0x000fe20000000f00 */
[----:B------:R-:W-:Y:S01]  /*10580*/  MUFU.EX2 R88, R88 ;  /* 0x0000005800587308 */ /* 0x000fe20000000800 */
[----:B------:R-:W-:Y:S01]  /*10590*/  FFMA.FTZ R134, R134, R147, R217 ;  /* 0x0000009386867223 */ /* 0x000fe200000100d9 */
[C---:B------:R-:W-:Y:S04]  /*105a0*/  HMMA.16816.F32 R40, R56.reuse, R68, R40 ;  /* 0x000000443828723c */ /* 0x040fe80000001828 */
[----:B------:R-:W-:Y:S01]  /*105b0*/  MOV R147, R153 ;  /* 0x0000009900937202 */ /* 0x000fe20000000f00 */
[----:B------:R-:W-:Y:S01]  /*105c0*/  FADD.FTZ R0, R148, R0 ;  /* 0x0000000094007221 */ /* 0x000fe20000010000 */
[----:B------:R-:W-:Y:S01]  /*105d0*/  LDSM.16.MT88.4 R152, [R229+0x3000] ;  /* 0x00300000e598783b */ /* 0x000fe20000004200 */
[----:B------:R-:W-:Y:S01]  /*105e0*/  MOV R217, R144 ;  /* 0x0000009000d97202 */ /* 0x000fe20000000f00 */
[-C--:B------:R-:W-:Y:S01]  /*105f0*/  HMMA.16816.F32 R44, R56, R70.reuse, R44 ;  /* 0x00000046382c723c */ /* 0x080fe2000000182c */
[----:B------:R-:W-:Y:S03]  /*10600*/  MUFU.EX2 R89, R89 ;  /* 0x0000005900597308 */ /* 0x000fe60000000800 */
[----:B------:R-:W-:Y:S01]  /*10610*/  FADD.FTZ R134, R218, R134 ;  /* 0x00000086da867221 */ /* 0x000fe20000010000 */
[----:B------:R-:W-:Y:S03]  /*10620*/  MOV R132, R135 ;  /* 0x0000008700847202 */ /* 0x000fe60000000f00 */
[C---:B------:R-:W-:Y:S01]  /*10630*/  HMMA.16816.F32 R48, R52.reuse, R70, R48 ;  /* 0x000000463430723c */ /* 0x040fe20000001830 */
[----:B------:R-:W2:Y:S02]  /*10640*/  LDSM.16.MT88.4 R68, [R230+0x2000] ;  /* 0x00200000e644783b */ /* 0x000ea40000004200 */
[----:B------:R-:W-:Y:S01]  /*10650*/  MUFU.EX2 R90, R90 ;  /* 0x0000005a005a7308 */ /* 0x000fe20000000800 */
[----:B------:R-:W-:Y:S04]  /*10660*/  FADD.FTZ R134, R221, R134 ;  /* 0x00000086dd867221 */ /* 0x000fe80000010000 */
[-C--:B------:R-:W-:Y:S05]  /*10670*/  HMMA.16816.F32 R116, R52, R72.reuse, R116 ;  /* 0x000000483474723c */ /* 0x080fea0000001874 */
[----:B------:R-:W-:Y:S03]  /*10680*/  MUFU.EX2 R91, R91 ;  /* 0x0000005b005b7308 */ /* 0x000fe60000000800 */
[C---:B------:R-:W-:Y:S07]  /*10690*/  HMMA.16816.F32 R120, R56.reuse, R72, R120 ;  /* 0x000000483878723c */ /* 0x040fee0000001878 */
[----:B------:R-:W-:Y:S01]  /*106a0*/  MUFU.EX2 R92, R92 ;  /* 0x0000005c005c7308 */ /* 0x000fe20000000800 */
[-C--:B------:R-:W-:Y:S07]  /*106b0*/  HMMA.16816.F32 R124, R56, R74.reuse, R124 ;  /* 0x0000004a387c723c */ /* 0x080fee000000187c */
        /* <DEDUP_REMOVED lines=11> */
[----:B------:R-:W-:Y:S05]  /*10770*/  F2FP.PACK_AB R59, R81, R80 ;  /* 0x00000050513b723e */ /* 0x000fea00000000ff */
[-C--:B-1----:R-:W-:Y:S01]  /*10780*/  HMMA.16816.F32 R4, R52, R60.reuse, R4 ;  /* 0x0000003c3404723c */ /* 0x082fe20000001804 */
[----:B------:R-:W1:Y:S07]  /*10790*/  MUFU.EX2 R95, R95 ;  /* 0x0000005f005f7308 */ /* 0x000e6e0000000800 */
[C---:B------:R-:W-:Y:S03]  /*107a0*/  HMMA.16816.F32 R8, R56.reuse, R60, R8 ;  /* 0x0000003c3808723c */ /* 0x040fe60000001808 */
[----:B------:R-:W-:Y:S05]  /*107b0*/  MUFU.EX2 R100, R100 ;  /* 0x0000006400647308 */ /* 0x000fea0000000800 */
[-C--:B------:R-:W-:Y:S05]  /*107c0*/  HMMA.16816.F32 R12, R56, R62.reuse, R12 ;  /* 0x0000003e380c723c */ /* 0x080fea000000180c */
[----:B------:R-:W-:Y:S03]  /*107d0*/  MUFU.EX2 R101, R101 ;  /* 0x0000006500657308 */ /* 0x000fe60000000800 */
[C---:B------:R-:W-:Y:S01]  /*107e0*/  HMMA.16816.F32 R16, R52.reuse, R62, R16 ;  /* 0x0000003e3410723c */ /* 0x040fe20000001810 */
[----:B------:R-:W1:Y:S06]  /*107f0*/  LDSM.16.MT88.4 R60, [R229+0x2800] ;  /* 0x00280000e53c783b */ /* 0x000e6c0000004200 */
[----:B------:R-:W-:Y:S01]  /*10800*/  MUFU.EX2 R102, R102 ;  /* 0x0000006600667308 */ /* 0x000fe20000000800 */
[-C--:B------:R-:W-:Y:S08]  /*10810*/  HMMA.16816.F32 R20, R52, R64.reuse, R20 ;  /* 0x000000403414723c */ /* 0x080ff00000001814 */
[C---:B------:R-:W-:Y:S01]  /*10820*/  HMMA.16816.F32 R24, R56.reuse, R64, R24 ;  /* 0x000000403818723c */ /* 0x040fe20000001818 */
[----:B------:R-:W-:Y:S07]  /*10830*/  MUFU.EX2 R103, R103 ;  /* 0x0000006700677308 */ /* 0x000fee0000000800 */
[-C--:B------:R-:W-:Y:S03]  /*10840*/  HMMA.16816.F32 R28, R56, R66.reuse, R28 ;  /* 0x00000042381c723c */ /* 0x080fe6000000181c */
[----:B------:R-:W-:Y:S05]  /*10850*/  MUFU.EX2 R85, R85 ;  /* 0x0000005500557308 */ /* 0x000fea0000000800 */
[C---:B------:R-:W-:Y:S01]  /*10860*/  HMMA.16816.F32 R32, R52.reuse, R66, R32 ;  /* 0x000000423420723c */ /* 0x040fe20000001820 */
[----:B------:R-:W1:Y:S04]  /*10870*/  LDSM.16.MT88.4 R64, [R233+0x2800] ;  /* 0x00280000e940783b */ /* 0x000e680000004200 */
[----:B------:R-:W-:Y:S03]  /*10880*/  MUFU.EX2 R79, R79 ;  /* 0x0000004f004f7308 */ /* 0x000fe60000000800 */
[-C--:B--2---:R-:W-:Y:S08]  /*10890*/  HMMA.16816.F32 R36, R52, R68.reuse, R36 ;  /* 0x000000443424723c */ /* 0x084ff00000001824 */
[C---:B------:R-:W-:Y:S07]  /*108a0*/  HMMA.16816.F32 R40, R56.reuse, R68, R40 ;  /* 0x000000443828723c */ /* 0x040fee0000001828 */
[----:B------:R-:W-:Y:S01]  /*108b0*/  FADD.FTZ R68, R248, R133 ;  /* 0x00000085f8447221 */ /* 0x000fe20000010000 */
[-C--:B------:R-:W-:Y:S04]  /*108c0*/  HMMA.16816.F32 R44, R56, R70.reuse, R44 ;  /* 0x00000046382c723c */ /* 0x080fe8000000182c */
[----:B------:R-:W-:Y:S04]  /*108d0*/  FADD.FTZ R78, R250, R68 ;  /* 0x00000044fa4e7221 */ /* 0x000fe80000010000 */
[C---:B------:R-:W-:Y:S01]  /*108e0*/  HMMA.16816.F32 R48, R52.reuse, R70, R48 ;  /* 0x000000463430723c */ /* 0x040fe20000001830 */
[----:B------:R-:W2:Y:S07]  /*108f0*/  LDSM.16.MT88.4 R68, [R230+0x2800] ;  /* 0x00280000e644783b */ /* 0x000eae0000004200 */
[-C--:B---3--:R-:W-:Y:S08]  /*10900*/  HMMA.16816.F32 R116, R52, R72.reuse, R116 ;  /* 0x000000483474723c */ /* 0x088ff00000001874 */
[C---:B------:R-:W-:Y:S08]  /*10910*/  HMMA.16816.F32 R120, R56.reuse, R72, R120 ;  /* 0x000000483878723c */ /* 0x040ff00000001878 */
[-C--:B------:R-:W-:Y:S07]  /*10920*/  HMMA.16816.F32 R124, R56, R74.reuse, R124 ;  /* 0x0000004a387c723c */ /* 0x080fee000000187c */
[----:B----4-:R-:W-:Y:S01]  /*10930*/  F2FP.PACK_AB R58, R93, R92 ;  /* 0x0000005c5d3a723e */ /* 0x010fe200000000ff */
[----:B------:R-:W-:Y:S01]  /*10940*/  HMMA.16816.F32 R128, R52, R74, R128 ;  /* 0x0000004a3480723c */ /* 0x000fe20000001880 */
[----:B------:R-:W3:Y:S03]  /*10950*/  LDSM.16.MT88.4 R72, [R232+0x2800] ;  /* 0x00280000e848783b */ /* 0x000ee60000004200 */
[----:B------:R-:W-:Y:S01]  /*10960*/  FADD.FTZ R57, R191, R76 ;  /* 0x0000004cbf397221 */ /* 0x000fe20000010000 */
[----:B-1----:R-:W-:Y:S01]  /*10970*/  F2FP.PACK_AB R59, R95, R94 ;  /* 0x0000005e5f3b723e */ /* 0x002fe200000000ff */
[----:B------:R-:W-:Y:S01]  /*10980*/  FADD.FTZ R56, R251, R134 ;  /* 0x00000086fb387221 */ /* 0x000fe20000010000 */
[----:B------:R-:W-:Y:S01]  /*10990*/  F2FP.PACK_AB R52, R199, R200 ;  /* 0x000000c8c734723e */ /* 0x000fe200000000ff */
[----:B------:R-:W-:Y:S01]  /*109a0*/  FADD.FTZ R77, R193, R57 ;  /* 0x00000039c14d7221 */ /* 0x000fe20000010000 */
[----:B------:R-:W-:Y:S03]  /*109b0*/  F2FP.PACK_AB R53, R113, R198 ;  /* 0x000000c67135723e */ /* 0x000fe600000000ff */
[----:B------:R-:W-:Y:S01]  /*109c0*/  F2FP.PACK_AB R54, R97, R96 ;  /* 0x000000606136723e */ /* 0x000fe200000000ff */
[----:B------:R-:W-:Y:S01]  /*109d0*/  FADD.FTZ R76, R249, R56 ;  /* 0x00000038f94c7221 */ /* 0x000fe20000010000 */
[----:B------:R-:W-:Y:S02]  /*109e0*/  F2FP.PACK_AB R55, R99, R98 ;  /* 0x000000626337723e */ /* 0x000fe400000000ff */
[----:B------:R-:W-:Y:S02]  /*109f0*/  F2FP.PACK_AB R56, R89, R88 ;  /* 0x000000585938723e */ /* 0x000fe400000000ff */
[----:B------:R-:W-:Y:S03]  /*10a00*/  F2FP.PACK_AB R57, R91, R90 ;  /* 0x0000005a5b39723e */ /* 0x000fe600000000ff */
[-C--:B------:R-:W-:Y:S08]  /*10a10*/  HMMA.16816.F32 R4, R52, R60.reuse, R4 ;  /* 0x0000003c3404723c */ /* 0x080ff00000001804 */
[C---:B------:R-:W-:Y:S08]  /*10a20*/  HMMA.16816.F32 R8, R56.reuse, R60, R8 ;  /* 0x0000003c3808723c */ /* 0x040ff00000001808 */
[-C--:B------:R-:W-:Y:S08]  /*10a30*/  HMMA.16816.F32 R12, R56, R62.reuse, R12 ;  /* 0x0000003e380c723c */ /* 0x080ff0000000180c */
[C---:B------:R-:W-:Y:S01]  /*10a40*/  HMMA.16816.F32 R16, R52.reuse, R62, R16 ;  /* 0x0000003e3410723c */ /* 0x040fe20000001810 */
[----:B------:R1:W-:Y:S06]  /*10a50*/  MUFU.EX2 R63, R3 ;  /* 0x00000003003f7308 */ /* 0x0003ec0000000800 */
[----:B------:R-:W-:Y:S01]  /*10a60*/  FADD.FTZ R62, R147, R0 ;  /* 0x00000000933e7221 */ /* 0x000fe20000010000 */
[-C--:B------:R-:W-:Y:S08]  /*10a70*/  HMMA.16816.F32 R20, R52, R64.reuse, R20 ;  /* 0x000000403414723c */ /* 0x080ff00000001814 */
[C---:B------:R-:W-:Y:S01]  /*10a80*/  HMMA.16816.F32 R24, R56.reuse, R64, R24 ;  /* 0x000000403818723c */ /* 0x040fe20000001818 */
[----:B------:R-:W-:Y:S07]  /*10a90*/  MUFU.EX2 R64, R110 ;  /* 0x0000006e00407308 */ /* 0x000fee0000000800 */
[-C--:B------:R-:W-:Y:S03]  /*10aa0*/  HMMA.16816.F32 R28, R56, R66.reuse, R28 ;  /* 0x00000042381c723c */ /* 0x080fe6000000181c */
[----:B------:R-:W-:Y:S01]  /*10ab0*/  MUFU.EX2 R65, R107 ;  /* 0x0000006b00417308 */ /* 0x000fe20000000800 */
[----:B-1----:R-:W-:Y:S04]  /*10ac0*/  FADD.FTZ R3, R143, R78 ;  /* 0x0000004e8f037221 */ /* 0x002fe80000010000 */
[C---:B------:R-:W-:Y:S04]  /*10ad0*/  HMMA.16816.F32 R32, R52.reuse, R66, R32 ;  /* 0x000000423420723c */ /* 0x040fe80000001820 */
[----:B------:R-:W-:Y:S01]  /*10ae0*/  FADD.FTZ R3, R146, R3 ;  /* 0x0000000392037221 */ /* 0x000fe20000010000 */
[----:B------:R-:W1:Y:S03]  /*10af0*/  MUFU.EX2 R66, R108 ;  /* 0x0000006c00427308 */ /* 0x000e660000000800 */
[-C--:B--2---:R-:W-:Y:S04]  /*10b00*/  HMMA.16816.F32 R36, R52, R68.reuse, R36 ;  /* 0x000000443424723c */ /* 0x084fe80000001824 */
[----:B------:R-:W-:Y:S04]  /*10b10*/  FADD.FTZ R60, R184, R3 ;  /* 0x00000003b83c7221 */ /* 0x000fe80000010000 */
[C---:B------:R-:W-:Y:S08]  /*10b20*/  HMMA.16816.F32 R40, R56.reuse, R68, R40 ;  /* 0x000000443828723c */ /* 0x040ff00000001828 */
[-C--:B------:R-:W-:Y:S08]  /*10b30*/  HMMA.16816.F32 R44, R56, R70.reuse, R44 ;  /* 0x00000046382c723c */ /* 0x080ff0000000182c */
[C---:B------:R-:W-:Y:S07]  /*10b40*/  HMMA.16816.F32 R48, R52.reuse, R70, R48 ;  /* 0x000000463430723c */ /* 0x040fee0000001830 */
[----:B------:R-:W-:Y:S01]  /*10b50*/  MOV R70, R2 ;  /* 0x0000000200467202 */ /* 0x000fe20000000f00 */
[-C--:B---3--:R-:W-:Y:S08]  /*10b60*/  HMMA.16816.F32 R116, R52, R72.reuse, R116 ;  /* 0x000000483474723c */ /* 0x088ff00000001874 */
[C---:B------:R-:W-:Y:S08]  /*10b70*/  HMMA.16816.F32 R120, R56.reuse, R72, R120 ;  /* 0x000000483878723c */ /* 0x040ff00000001878 */
[-C--:B------:R-:W-:Y:S07]  /*10b80*/  HMMA.16816.F32 R124, R56, R74.reuse, R124 ;  /* 0x0000004a387c723c */ /* 0x080fee000000187c */
[----:B------:R-:W-:Y:S01]  /*10b90*/  FADD.FTZ R57, R194, R77 ;  /* 0x0000004dc2397221 */ /* 0x000fe20000010000 */
[----:B------:R-:W-:Y:S04]  /*10ba0*/  HMMA.16816.F32 R128, R52, R74, R128 ;  /* 0x0000004a3480723c */ /* 0x000fe80000001880 */
[----:B------:R-:W-:Y:S01]  /*10bb0*/  FADD.FTZ R56, R149, R76 ;  /* 0x0000004c95387221 */ /* 0x000fe20000010000 */
[----:B-1----:R-:W-:Y:S01]  /*10bc0*/  F2FP.PACK_AB R58, R138, R66 ;  /* 0x000000428a3a723e */ /* 0x002fe200000000ff */
[----:B------:R-:W-:Y:S01]  /*10bd0*/  FADD.FTZ R61, R195, R57 ;  /* 0x00000039c33d7221 */ /* 0x000fe20000010000 */
[----:B------:R-:W-:Y:S01]  /*10be0*/  F2FP.PACK_AB R52, R101, R100 ;  /* 0x000000646534723e */ /* 0x000fe200000000ff */
[----:B------:R-:W-:Y:S01]  /*10bf0*/  FADD.FTZ R0, R187, R56 ;  /* 0x00000038bb007221 */ /* 0x000fe20000010000 */
[----:B------:R-:W-:Y:S01]  /*10c00*/  F2FP.PACK_AB R53, R103, R102 ;  /* 0x000000666735723e */ /* 0x000fe200000000ff */
[----:B------:R-:W1:Y:S02]  /*10c10*/  LDSM.16.MT88.4 R184, [R230+0x3000] ;  /* 0x00300000e6b8783b */ /* 0x000e640000004200 */
[----:B------:R-:W-:Y:S01]  /*10c20*/  FADD.FTZ R3, R197, R61 ;  /* 0x0000003dc5037221 */ /* 0x000fe20000010000 */
[----:B------:R-:W-:Y:S01]  /*10c30*/  F2FP.PACK_AB R54, R139, R87 ;  /* 0x000000578b36723e */ /* 0x000fe200000000ff */
[----:B------:R-:W-:Y:S01]  /*10c40*/  FADD.FTZ R0, R161, R0 ;  /* 0x00000000a1007221 */ /* 0x000fe20000010000 */
[----:B------:R-:W-:Y:S01]  /*10c50*/  F2FP.PACK_AB R55, R188, R86 ;  /* 0x00000056bc37723e */ /* 0x000fe200000000ff */
[----:B------:R-:W-:Y:S01]  /*10c60*/  FADD.FTZ R3, R196, R3 ;  /* 0x00000003c4037221 */ /* 0x000fe20000010000 */
[----:B------:R-:W-:Y:S01]  /*10c70*/  F2FP.PACK_AB R56, R84, R85 ;  /* 0x000000555438723e */ /* 0x000fe200000000ff */
[----:B------:R-:W-:Y:S01]  /*10c80*/  FADD.FTZ R0, R217, R0 ;  /* 0x00000000d9007221 */ /* 0x000fe20000010000 */
[----:B------:R-:W-:Y:S02]  /*10c90*/  F2FP.PACK_AB R57, R65, R79 ;  /* 0x0000004f4139723e */ /* 0x000fe400000000ff */
[----:B------:R-:W-:Y:S01]  /*10ca0*/  F2FP.PACK_AB R59, R63, R64 ;  /* 0x000000403f3b723e */ /* 0x000fe200000000ff */
[-C--:B------:R-:W-:Y:S07]  /*10cb0*/  HMMA.16816.F32 R144, R52, R152.reuse, R4 ;  /* 0x000000983490723c */ /* 0x080fee0000001804 */
        /* <DEDUP_REMOVED lines=17> */
[----:B------:R-:W2:Y:S01]  /*10dd0*/  LDSM.16.MT88.4 R4, [R232+0x3000] ;  /* 0x00300000e804783b */ /* 0x000ea20000004200 */
        /* <DEDUP_REMOVED lines=16> */
[----:B------:R-:W-:Y:S02]  /*10ee0*/  FADD.FTZ R11, R176, R8 ;  /* 0x00000008b00b7221 */ /* 0x000fe40000010000 */
[----:B------:R-:W-:Y:S03]  /*10ef0*/  FADD.FTZ R10, R223, R3 ;  /* 0x00000003df0a7221 */ /* 0x000fe60000010000 */
        /* <DEDUP_REMOVED lines=70> */
.L_x_519:
[----:B------:R-:W-:Y:S02]  /*11360*/  MOV R10, 0x1f ;  /* 0x0000001f000a7802 */ /* 0x000fe40000000f00 */
[----:B------:R-:W-:Y:S01]  /*11370*/  MOV R7, 0xffffffff ;  /* 0xffffffff00077802 */ /* 0x000fe20000000f00 */
[----:B------:R-:W-:Y:S05]  /*11380*/  BRA.DIV ~URZ, `(.L_x_521) ;  /* 0x00002a427f007947 */ /* 0x000fea000b800000 */
[----:B------:R-:W2:Y:S04]  /*11390*/  LDL R0, [R1+0x10] ;  /* 0x0000100001007983 */ /* 0x000ea80000100800 */
[----:B--2---:R1:W2:Y:S02]  /*113a0*/  SHFL.BFLY PT, R2, R0, 0x2, 0x1f ;  /* 0x0c401f0000027f89 */ /* 0x0042a400000e0000 */
.L_x_559:
[----:B-1----:R-:W3:Y:S02]  /*113b0*/  LDL.LU R0, [R1+0x10] ;  /* 0x0000100001007983 */ /* 0x002ee40000300800 */
[----:B--23--:R-:W-:Y:S01]  /*113c0*/  FADD.FTZ R2, R2, R0 ;  /* 0x0000000002027221 */ /* 0x00cfe20000010000 */
[----:B------:R-:W-:Y:S05]  /*113d0*/  BRA.DIV ~URZ, `(.L_x_522) ;  /* 0x00002a527f007947 */ /* 0x000fea000b800000 */
[----:B------:R-:W2:Y:S04]  /*113e0*/  LDL.LU R3, [R1+0x18] ;  /* 0x0000180001037983 */ /* 0x000ea80000300800 */
[----:B------:R-:W3:Y:S04]  /*113f0*/  LDL.LU R0, [R1+0x14] ;  /* 0x0000140001007983 */ /* 0x000ee80000300800 */
[----:B------:R-:W4:Y:S04]  /*11400*/  LDL.LU R9, [R1+0x1c] ;  /* 0x00001c0001097983 */ /* 0x000f280000300800 */
[----:B--2---:R-:W1:Y:S04]  /*11410*/  SHFL.BFLY PT, R4, R3, 0x2, 0x1f ;  /* 0x0c401f0003047f89 */ /* 0x004e6800000e0000 */
[----:B---3--:R-:W2:Y:S04]  /*11420*/  SHFL.BFLY PT, R6, R0, 0x2, 0x1f ;  /* 0x0c401f0000067f89 */ /* 0x008ea800000e0000 */
[----:B----4-:R-:W3:Y:S01]  /*11430*/  SHFL.BFLY PT, R5, R9, 0x2, 0x1f ;  /* 0x0c401f0009057f89 */ /* 0x010ee200000e0000 */
[----:B-1----:R-:W-:-:S02]  /*11440*/  FADD.FTZ R4, R4, R3 ;  /* 0x0000000304047221 */ /* 0x002fc40000010000 */
[----:B--2---:R-:W-:-:S03]  /*11450*/  FADD.FTZ R6, R6, R0 ;  /* 0x0000000006067221 */ /* 0x004fc60000010000 */
[----:B------:R-:W1:Y:S01]  /*11460*/  SHFL.BFLY PT, R3, R4, 0x1, 0x1f ;  /* 0x0c201f0004037f89 */ /* 0x000e6200000e0000 */
[----:B---3--:R-:W-:-:S03]  /*11470*/  FADD.FTZ R5, R5, R9 ;  /* 0x0000000905057221 */ /* 0x008fc60000010000 */
[----:B------:R-:W2:Y:S04]  /*11480*/  SHFL.BFLY PT, R0, R2, 0x1, 0x1f ;  /* 0x0c201f0002007f89 */ /* 0x000ea800000e0000 */
[----:B------:R-:W3:Y:S04]  /*11490*/  SHFL.BFLY PT, R7, R6, 0x1, 0x1f ;  /* 0x0c201f0006077f89 */ /* 0x000ee800000e0000 */
[----:B------:R4:W4:Y:S01]  /*114a0*/  SHFL.BFLY PT, R8, R5, 0x1, 0x1f ;  /* 0x0c201f0005087f89 */ /* 0x00092200000e0000 */
[----:B-1----:R-:W-:Y:S02]  /*114b0*/  FADD.FTZ R4, R4, R3 ;  /* 0x0000000304047221 */ /* 0x002fe40000010000 */
[----:B--2---:R-:W-:-:S02]  /*114c0*/  FADD.FTZ R2, R2, R0 ;  /* 0x0000000002027221 */ /* 0x004fc40000010000 */
[----:B---3--:R-:W-:-:S03]  /*114d0*/  FADD.FTZ R6, R6, R7 ;  /* 0x0000000706067221 */ /* 0x008fc60000010000 */
.L_x_560:
[----:B------:R-:W-:Y:S01]  /*114e0*/  FSETP.NE.FTZ.AND P3, PT, R2, RZ, PT ;  /* 0x000000ff0200720b */ /* 0x000fe20003f75000 */
[----:B----4-:R-:W-:Y:S01]  /*114f0*/  FADD.FTZ R5, R8, R5 ;  /* 0x0000000508057221 */ /* 0x010fe20000010000 */
[----:B------:R-:W-:Y:S02]  /*11500*/  MOV R0, RZ ;  /* 0x000000ff00007202 */ /* 0x000fe40000000f00 */
[----:B------:R-:W-:Y:S02]  /*11510*/  FSETP.NE.FTZ.AND P2, PT, R4, RZ, PT ;  /* 0x000000ff0400720b */ /* 0x000fe40003f55000 */
[----:B------:R-:W-:Y:S02]  /*11520*/  FSETP.NE.FTZ.AND P1, PT, R6, RZ, PT ;  /* 0x000000ff0600720b */ /* 0x000fe40003f35000 */
[----:B------:R-:W-:Y:S02]  /*11530*/  FSETP.NE.FTZ.AND P0, PT, R5, RZ, PT ;  /* 0x000000ff0500720b */ /* 0x000fe40003f15000 */
[----:B------:R-:W-:-:S02]  /*11540*/  MOV R34, 0xff800000 ;  /* 0xff80000000227802 */ /* 0x000fc40000000f00 */
[----:B------:R-:W-:Y:S01]  /*11550*/  MOV R33, 0xff800000 ;  /* 0xff80000000217802 */ /* 0x000fe20000000f00 */
[----:B------:R-:W1:Y:S01]  /*11560*/  @P3 MUFU.RCP R0, R2 ;  /* 0x0000000200003308 */ /* 0x000e620000001000 */
[----:B------:R-:W-:Y:S02]  /*11570*/  MOV R32, 0xff800000 ;  /* 0xff80000000207802 */ /* 0x000fe40000000f00 */
[----:B------:R-:W-:Y:S02]  /*11580*/  MOV R31, 0xff800000 ;  /* 0xff800000001f7802 */ /* 0x000fe40000000f00 */
[----:B------:R-:W-:Y:S02]  /*11590*/  @P2 MOV R9, 0x3f317218 ;  /* 0x3f31721800092802 */ /* 0x000fe40000000f00 */
[----:B------:R-:W-:Y:S01]  /*115a0*/  @P1 MOV R21, 0x3f317218 ;  /* 0x3f31721800151802 */ /* 0x000fe20000000f00 */
[----:B------:R2:W-:Y:S01]  /*115b0*/  @P3 MUFU.LG2 R17, R2 ;  /* 0x0000000200113308 */ /* 0x0005e20000000c00 */
[----:B-1----:R-:W-:-:S02]  /*115c0*/  FMUL.FTZ R144, R0, R144 ;  /* 0x0000009000907220 */ /* 0x002fc40000410000 */
[C---:B------:R-:W-:Y:S02]  /*115d0*/  FMUL.FTZ R30, R0.reuse, R145 ;  /* 0x00000091001e7220 */ /* 0x040fe40000410000 */
[C---:B------:R-:W-:Y:S02]  /*115e0*/  FMUL.FTZ R152, R0.reuse, R152 ;  /* 0x0000009800987220 */ /* 0x040fe40000410000 */
[C---:B------:R-:W-:Y:S01]  /*115f0*/  FMUL.FTZ R27, R0.reuse, R153 ;  /* 0x00000099001b7220 */ /* 0x040fe20000410000 */
[----:B--2---:R-:W-:Y:S01]  /*11600*/  CS2R R2, SRZ ;  /* 0x0000000000027805 */ /* 0x004fe2000001ff00 */
[C---:B------:R-:W-:Y:S02]  /*11610*/  FMUL.FTZ R156, R0.reuse, R156 ;  /* 0x0000009c009c7220 */ /* 0x040fe40000410000 */
[C---:B------:R-:W-:Y:S02]  /*11620*/  FMUL.FTZ R24, R0.reuse, R157 ;  /* 0x0000009d00187220 */ /* 0x040fe40000410000 */
[C---:B------:R-:W-:Y:S01]  /*11630*/  FMUL.FTZ R168, R0.reuse, R168 ;  /* 0x000000a800a87220 */ /* 0x040fe20000410000 */
[----:B------:R-:W1:Y:S01]  /*11640*/  @P2 MUFU.RCP R3, R4 ;  /* 0x0000000400032308 */ /* 0x000e620000001000 */
[----:B------:R-:W-:-:S02]  /*11650*/  FMUL.FTZ R20, R0, R169 ;  /* 0x000000a900147220 */ /* 0x000fc40000410000 */
[C---:B------:R-:W-:Y:S02]  /*11660*/  FMUL.FTZ R172, R0.reuse, R172 ;  /* 0x000000ac00ac7220 */ /* 0x040fe40000410000 */
[C---:B------:R-:W-:Y:S02]  /*11670*/  FMUL.FTZ R16, R0.reuse, R173 ;  /* 0x000000ad00107220 */ /* 0x040fe40000410000 */
[C---:B------:R-:W-:Y:S01]  /*11680*/  FMUL.FTZ R184, R0.reuse, R184 ;  /* 0x000000b800b87220 */ /* 0x040fe20000410000 */
[----:B------:R-:W2:Y:S01]  /*11690*/  @P1 MUFU.RCP R2, R6 ;  /* 0x0000000600021308 */ /* 0x000ea20000001000 */
[C---:B------:R-:W-:Y:S02]  /*116a0*/  FMUL.FTZ R12, R0.reuse, R185 ;  /* 0x000000b9000c7220 */ /* 0x040fe40000410000 */
[C---:B------:R-:W-:Y:S02]  /*116b0*/  FMUL.FTZ R116, R0.reuse, R116 ;  /* 0x0000007400747220 */ /* 0x040fe40000410000 */
[----:B------:R-:W-:-:S02]  /*116c0*/  FMUL.FTZ R8, R0, R117 ;  /* 0x0000007500087220 */ /* 0x000fc40000410000 */
[----:B------:R-:W-:Y:S01]  /*116d0*/  FMUL.FTZ R128, R0, R128 ;  /* 0x0000008000807220 */ /* 0x000fe20000410000 */
[----:B------:R-:W3:Y:S01]  /*116e0*/  @P2 MUFU.LG2 R4, R4 ;  /* 0x0000000400042308 */ /* 0x000ee20000000c00 */
[C---:B-1----:R-:W-:Y:S02]  /*116f0*/  FMUL.FTZ R146, R3.reuse, R146 ;  /* 0x0000009203927220 */ /* 0x042fe40000410000 */
        /* <DEDUP_REMOVED lines=14> */
[----:B------:R-:W-:Y:S02]  /*117e0*/  FMUL.FTZ R131, R3, R131 ;  /* 0x0000008303837220 */ /* 0x000fe40000410000 */
[----:B------:R1:W4:Y:S01]  /*117f0*/  @P1 MUFU.LG2 R3, R6 ;  /* 0x0000000600031308 */ /* 0x0003220000000c00 */
[----:B------:R-:W-:Y:S01]  /*11800*/  FMUL.FTZ R129, R0, R129 ;  /* 0x0000008100817220 */ /* 0x000fe20000410000 */
[----:B------:R-:W-:Y:S01]  /*11810*/  MOV R0, RZ ;  /* 0x000000ff00007202 */ /* 0x000fe20000000f00 */
[----:B--2---:R-:W-:-:S02]  /*11820*/  FMUL.FTZ R140, R2, R140 ;  /* 0x0000008c028c7220 */ /* 0x004fc40000410000 */
[C---:B------:R-:W-:Y:S02]  /*11830*/  FMUL.FTZ R28, R2.reuse, R141 ;  /* 0x0000008d021c7220 */ /* 0x040fe40000410000 */
[C---:B------:R-:W-:Y:S01]  /*11840*/  FMUL.FTZ R148, R2.reuse, R148 ;  /* 0x0000009402947220 */ /* 0x040fe20000410000 */
[----:B------:R-:W-:Y:S01]  /*11850*/  @P0 MUFU.RCP R0, R5 ;  /* 0x0000000500000308 */ /* 0x000fe20000001000 */
[C---:B------:R-:W-:Y:S02]  /*11860*/  FMUL.FTZ R25, R2.reuse, R149 ;  /* 0x0000009502197220 */ /* 0x040fe40000410000 */
[C---:B------:R-:W-:Y:S02]  /*11870*/  FMUL.FTZ R160, R2.reuse, R160 ;  /* 0x000000a002a07220 */ /* 0x040fe40000410000 */
[C---:B------:R-:W-:Y:S02]  /*11880*/  FMUL.FTZ R22, R2.reuse, R161 ;  /* 0x000000a102167220 */ /* 0x040fe40000410000 */
[C---:B------:R-:W-:Y:S01]  /*11890*/  FMUL.FTZ R164, R2.reuse, R164 ;  /* 0x000000a402a47220 */ /* 0x040fe20000410000 */
[----:B-1----:R-:W-:Y:S01]  /*118a0*/  @P3 MOV R6, 0x3f317218 ;  /* 0x3f31721800063802 */ /* 0x002fe20000000f00 */
        /* <DEDUP_REMOVED lines=8> */
[----:B------:R-:W-:Y:S02]  /*11930*/  FMUL.FTZ R125, R2, R125 ;  /* 0x0000007d027d7220 */ /* 0x000fe40000410000 */
[----:B------:R-:W1:Y:S01]  /*11940*/  @P0 MUFU.LG2 R2, R5 ;  /* 0x0000000500020308 */ /* 0x000e620000000c00 */
[----:B---3--:R-:W-:Y:S02]  /*11950*/  @P2 FMUL.FTZ R13, R4, 0.69314718246459960938 ;  /* 0x3f317218040d2820 */ /* 0x008fe40000410000 */
[----:B------:R-:W-:Y:S02]  /*11960*/  @P2 FMUL.FTZ R4, R9, c[0x0][0x2d0] ;  /* 0x0000b40009042a20 */ /* 0x000fe40000410000 */
[----:B----4-:R-:W-:Y:S02]  /*11970*/  @P1 FMUL.FTZ R9, R3, 0.69314718246459960938 ;  /* 0x3f31721803091820 */ /* 0x010fe40000410000 */
[----:B------:R-:W-:-:S02]  /*11980*/  @P1 FMUL.FTZ R3, R21, c[0x0][0x2d0] ;  /* 0x0000b40015031a20 */ /* 0x000fc40000410000 */
[----:B------:R-:W-:Y:S02]  /*11990*/  @P3 FMUL.FTZ R17, R17, 0.69314718246459960938 ;  /* 0x3f31721811113820 */ /* 0x000fe40000410000 */
[----:B------:R-:W-:Y:S01]  /*119a0*/  @P1 FFMA.FTZ R34, R3, R135, R9 ;  /* 0x0000008703221223 */ /* 0x000fe20000010009 */
[----:B------:R-:W-:Y:S01]  /*119b0*/  @P0 MOV R3, 0x3f317218 ;  /* 0x3f31721800030802 */ /* 0x000fe20000000f00 */
[----:B------:R-:W-:Y:S02]  /*119c0*/  @P3 FMUL.FTZ R6, R6, c[0x0][0x2d0] ;  /* 0x0000b40006063a20 */ /* 0x000fe40000410000 */
[----:B------:R-:W-:Y:S01]  /*119d0*/  @P2 FFMA.FTZ R33, R4, R136, R13 ;  /* 0x0000008804212223 */ /* 0x000fe2000001000d */
[----:B------:R-:W-:Y:S01]  /*119e0*/  MOV R4, 0x1 ;  /* 0x0000000100047802 */ /* 0x000fe20000000f00 */
[----:B-1----:R-:W-:Y:S02]  /*119f0*/  @P0 FMUL.FTZ R2, R2, 0.69314718246459960938 ;  /* 0x3f31721802020820 */ /* 0x002fe40000410000 */
[----:B------:R-:W-:-:S02]  /*11a00*/  @P0 FMUL.FTZ R3, R3, c[0x0][0x2d0] ;  /* 0x0000b40003030a20 */ /* 0x000fc40000410000 */
[----:B------:R-:W-:Y:S02]  /*11a10*/  @P3 FFMA.FTZ R32, R6, R137, R17 ;  /* 0x0000008906203223 */ /* 0x000fe40000010011 */
        /* <DEDUP_REMOVED lines=16> */
[----:B------:R-:W-:Y:S01]  /*11b20*/  PRMT R0, R4, 0x7610, R0 ;  /* 0x0000761004007816 */ /* 0x000fe20000000000 */
[----:B------:R-:W-:-:S02]  /*11b30*/  @P0 FFMA.FTZ R31, R3, R70, R2 ;  /* 0x00000046031f0223 */ /* 0x000fc40000010002 */
.L_x_488:
[----:B------:R1:W5:Y:S01]  /*11b40*/  LDL R6, [R1+0x60] ;  /* 0x0000600001067983 */ /* 0x0003620000100800 */
[----:B------:R-:W-:Y:S03]  /*11b50*/  BSSY B0, `(.L_x_523) ;  /* 0x0000012000007945 */ /* 0x000fe60003800000 */
[----:B------:R-:W2:Y:S02]  /*11b60*/  S2R R35, SR_TID.X ;  /* 0x0000000000237919 */ /* 0x000ea40000002100 */
[----:B--2---:R-:W-:-:S13]  /*11b70*/  LOP3.LUT P6, RZ, R35, 0x7f, RZ, 0xc0, !PT ;  /* 0x0000007f23ff7812 */ /* 0x004fda00078cc0ff */
[----:B------:R-:W-:Y:S05]  /*11b80*/  @P6 BRA `(.L_x_524) ;  /* 0x000000e000006947 */ /* 0x000fea0003800000 */
[----:B-1----:R-:W1:Y:S01]  /*11b90*/  S2R R4, SR_LANEID ;  /* 0x0000000000047919 */ /* 0x002e620000000000 */
[----:B------:R-:W-:Y:S01]  /*11ba0*/  VOTEU.ANY UR4, UPT, PT ;  /* 0x0000000000047886 */ /* 0x000fe200038e0100 */
[----:B------:R-:W-:Y:S01]  /*11bb0*/  IMAD.MOV.U32 R36, RZ, RZ, c[0x0][0x580] ;  /* 0x00016000ff247624 */ /* 0x000fe200078e00ff */
[----:B------:R-:W1:Y:S01]  /*11bc0*/  FLO.U32 R3, UR4 ;  /* 0x0000000400037d00 */ /* 0x000e6200080e0000 */
[----:B------:R-:W-:-:S07]  /*11bd0*/  IMAD.MOV.U32 R37, RZ, RZ, c[0x0][0x584] ;  /* 0x00016100ff257624 */ /* 0x000fce00078e00ff */
[----:B------:R-:W2:Y:S01]  /*11be0*/  POPC R2, UR4 ;  /* 0x0000000400027d09 */ /* 0x000ea20008000000 */
[----:B-1----:R-:W-:-:S13]  /*11bf0*/  ISETP.EQ.U32.AND P0, PT, R3, R4, PT ;  /* 0x000000040300720c */ /* 0x002fda0003f02070 */
[----:B--2---:R-:W2:Y:S04]  /*11c00*/  @P0 ATOMG.E.ADD.STRONG.GPU PT, R2, [R36.64], R2 ;  /* 0x00000002240209a8 */ /* 0x004ea800081ee1c8 */
[----:B------:R-:W1:Y:S04]  /*11c10*/  S2R R4, SR_LTMASK ;  /* 0x0000000000047919 */ /* 0x000e680000003900 */
[----:B--2---:R1:W2:Y:S02]  /*11c20*/  SHFL.IDX PT, R3, R2, R3, 0x1f ;  /* 0x00001f0302037589 */ /* 0x0042a400000e0000 */
[----:B-1----:R-:W-:-:S06]  /*11c30*/  LOP3.LUT R2, R4, UR4, RZ, 0xc0, !PT ;  /* 0x0000000404027c12 */ /* 0x002fcc000f8ec0ff */
[----:B------:R-:W2:Y:S02]  /*11c40*/  POPC R2, R2 ;  /* 0x0000000200027309 */ /* 0x000ea40000000000 */
[----:B--2--5:R-:W-:-:S05]  /*11c50*/  IADD3 R6, R3, c[0x0][0xc], R2 ;  /* 0x0000030003067a10 */ /* 0x024fca0007ffe002 */
[----:B------:R1:W-:Y:S02]  /*11c60*/  STL [R1+0x60], R6 ;  /* 0x0000600601007387 */ /* 0x0003e40000100800 */
.L_x_524:
[----:B-1----:R-:W-:Y:S05]  /*11c70*/  BSYNC B0 ;  /* 0x0000000000007941 */ /* 0x002fea0003800000 */
.L_x_523:
[----:B------:R-:W-:Y:S01]  /*11c80*/  PRMT R0, R0, 0x9910, RZ ;  /* 0x0000991000007816 */ /* 0x000fe200000000ff */
[----:B------:R-:W-:Y:S01]  /*11c90*/  BSSY B1, `(.L_x_525) ;  /* 0x0000193000017945 */ /* 0x000fe20003800000 */
[----:B-----5:R-:W-:Y:S02]  /*11ca0*/  IMAD.MOV.U32 R47, RZ, RZ, R6 ;  /* 0x000000ffff2f7224 */ /* 0x020fe400078e0006 */
[----:B------:R-:W-:-:S13]  /*11cb0*/  ISETP.NE.AND P0, PT, R0, RZ, PT ;  /* 0x000000ff0000720c */ /* 0x000fda0003f05270 */
[----:B------:R-:W-:Y:S05]  /*11cc0*/  @!P0 BRA `(.L_x_526) ;  /* 0x00000f6000008947 */ /* 0x000fea0003800000 */
[----:B------:R-:W2:Y:S04]  /*11cd0*/  LDL R44, [R1+0x64] ;  /* 0x00006400012c7983 */ /* 0x000ea80000100800 */
[----:B------:R-:W3:Y:S04]  /*11ce0*/  LDL R43, [R1+0x74] ;  /* 0x00007400012b7983 */ /* 0x000ee80000100800 */
[----:B------:R-:W4:Y:S04]  /*11cf0*/  LDL R42, [R1+0x7c] ;  /* 0x00007c00012a7983 */ /* 0x000f280000100800 */
[----:B------:R-:W5:Y:S04]  /*11d00*/  LDL R41, [R1+0x78] ;  /* 0x0000780001297983 */ /* 0x000f680000100800 */
[----:B------:R-:W4:Y:S04]  /*11d10*/  LDL R40, [R1+0x68] ;  /* 0x0000680001287983 */ /* 0x000f280000100800 */
[----:B------:R-:W4:Y:S04]  /*11d20*/  LDL R39, [R1+0x70] ;  /* 0x0000700001277983 */ /* 0x000f280000100800 */
[----:B------:R-:W4:Y:S04]  /*11d30*/  LDL R38, [R1+0x6c] ;  /* 0x00006c0001267983 */ /* 0x000f280000100800 */
[----:B------:R-:W4:Y:S04]  /*11d40*/  LDL R37, [R1+0x88] ;  /* 0x0000880001257983 */ /* 0x000f280000100800 */
[----:B------:R-:W4:Y:S01]  /*11d50*/  LDL R36, [R1+0x8c] ;  /* 0x00008c0001247983 */ /* 0x000f220000100800 */
[----:B------:R-:W-:Y:S01]  /*11d60*/  WARPSYNC 0xffffffff ;  /* 0xffffffff00007948 */ /* 0x000fe20003800000 */
[----:B------:R-:W-:-:S02]  /*11d70*/  F2FP.PACK_AB R30, R30, R144 ;  /* 0x000000901e1e723e */ /* 0x000fc400000000ff */
[----:B------:R-:W-:Y:S01]  /*11d80*/  BAR.SYNC.DEFER_BLOCKING 0x1, 0x80 ;  /* 0x0042000000007b1d */ /* 0x000fe20000010000 */
        /* <DEDUP_REMOVED lines=31> */
[----:B--2---:R1:W-:Y:S04]  /*11f80*/  STS [R44], R30 ;  /* 0x0000001e2c007388 */ /* 0x0043e80000000800 */
[----:B------:R1:W-:Y:S04]  /*11f90*/  STS [R44+0x400], R29 ;  /* 0x0004001d2c007388 */ /* 0x0003e80000000800 */
[----:B---3--:R1:W-:Y:S04]  /*11fa0*/  STS [R43], R27 ;  /* 0x0000001b2b007388 */ /* 0x0083e80000000800 */
[----:B------:R1:W-:Y:S04]  /*11fb0*/  STS [R43+0x400], R26 ;  /* 0x0004001a2b007388 */ /* 0x0003e80000000800 */
[----:B------:R1:W-:Y:S04]  /*11fc0*/  STS [R44+0x2000], R28 ;  /* 0x0020001c2c007388 */ /* 0x0003e80000000800 */
[----:B------:R1:W-:Y:S04]  /*11fd0*/  STS [R44+0x2400], R142 ;  /* 0x0024008e2c007388 */ /* 0x0003e80000000800 */
[----:B------:R1:W-:Y:S04]  /*11fe0*/  STS [R43+0x2000], R25 ;  /* 0x002000192b007388 */ /* 0x0003e80000000800 */
[----:B------:R1:W-:Y:S04]  /*11ff0*/  STS [R43+0x2400], R150 ;  /* 0x002400962b007388 */ /* 0x0003e80000000800 */
[----:B----4-:R1:W-:Y:S04]  /*12000*/  STS [R42], R24 ;  /* 0x000000182a007388 */ /* 0x0103e80000000800 */
[----:B------:R1:W-:Y:S04]  /*12010*/  STS [R42+0x400], R23 ;  /* 0x000400172a007388 */ /* 0x0003e80000000800 */
[----:B-----5:R1:W-:Y:S04]  /*12020*/  STS [R41], R20 ;  /* 0x0000001429007388 */ /* 0x0203e80000000800 */
[----:B------:R1:W-:Y:S04]  /*12030*/  STS [R41+0x400], R19 ;  /* 0x0004001329007388 */ /* 0x0003e80000000800 */
[----:B------:R1:W-:Y:S04]  /*12040*/  STS [R42+0x2000], R22 ;  /* 0x002000162a007388 */ /* 0x0003e80000000800 */
[----:B------:R1:W-:Y:S04]  /*12050*/  STS [R42+0x2400], R21 ;  /* 0x002400152a007388 */ /* 0x0003e80000000800 */
[----:B------:R1:W-:Y:S04]  /*12060*/  STS [R41+0x2000], R18 ;  /* 0x0020001229007388 */ /* 0x0003e80000000800 */
[----:B------:R1:W-:Y:S04]  /*12070*/  STS [R41+0x2400], R17 ;  /* 0x0024001129007388 */ /* 0x0003e80000000800 */
[----:B------:R1:W-:Y:S04]  /*12080*/  STS [R40], R16 ;  /* 0x0000001028007388 */ /* 0x0003e80000000800 */
[----:B------:R1:W-:Y:S04]  /*12090*/  STS [R40+0x400], R15 ;  /* 0x0004000f28007388 */ /* 0x0003e80000000800 */
[----:B------:R1:W-:Y:S04]  /*120a0*/  STS [R39], R12 ;  /* 0x0000000c27007388 */ /* 0x0003e80000000800 */
        /* <DEDUP_REMOVED lines=13> */
[----:B------:R-:W-:Y:S06]  /*12180*/  BAR.SYNC.DEFER_BLOCKING 0x1, 0x80 ;  /* 0x0042000000007b1d */ /* 0x000fec0000010000 */
[----:B------:R-:W-:Y:S05]  /*12190*/  BRA.CONV ~URZ, `(.L_x_527) ;  /* 0x000000737f007947 */ /* 0x000fea000b800000 */
[----:B-1----:R-:W-:Y:S01]  /*121a0*/  SHF.R.S32.HI R10, RZ, 0x1f, R35 ;  /* 0x0000001fff0a7819 */ /* 0x002fe20000011423 */
[----:B------:R-:W-:Y:S01]  /*121b0*/  IMAD.MOV.U32 R8, RZ, RZ, RZ ;  /* 0x000000ffff087224 */ /* 0x000fe200078e00ff */
[----:B------:R-:W-:Y:S01]  /*121c0*/  MOV R9, 0x12210 ;  /* 0x0001221000097802 */ /* 0x000fe20000000f00 */
[----:B------:R-:W-:Y:S01]  /*121d0*/  IMAD.MOV.U32 R7, RZ, RZ, 0x1f ;  /* 0x0000001fff077424 */ /* 0x000fe200078e00ff */
[----:B------:R-:W-:-:S04]  /*121e0*/  LEA.HI R10, R10, R35, RZ, 0x7 ;  /* 0x000000230a0a7211 */ /* 0x000fc800078f38ff */
[----:B------:R-:W-:Y:S02]  /*121f0*/  SHF.R.S32.HI R10, RZ, 0x7, R10 ;  /* 0x00000007ff0a7819 */ /* 0x000fe4000001140a */
[----:B------:R-:W-:Y:S05]  /*12200*/  CALL.REL.NOINC `($__internal_1_$__cuda_sm70_shflsync_idx_p) ;  /* 0x0000260000007944 */ /* 0x000fea0003c00000 */
.L_x_527:
[----:B-1----:R-:W2:Y:S04]  /*12210*/  LDL R2, [R1+0x80] ;  /* 0x0000800001027983 */ /* 0x002ea80000100800 */
[----:B------:R-:W3:Y:S04]  /*12220*/  LDL R5, [R1+0x84] ;  /* 0x0000840001057983 */ /* 0x000ee80000100800 */
[----:B------:R-:W4:Y:S04]  /*12230*/  LDL.LU R4, [R1+0x50] ;  /* 0x0000500001047983 */ /* 0x000f280000300800 */
[----:B------:R-:W5:Y:S04]  /*12240*/  LDL.LU R15, [R1+0x54] ;  /* 0x00005400010f7983 */ /* 0x000f680000300800 */
[----:B------:R-:W2:Y:S01]  /*12250*/  LDL.LU R17, [R1+0x5c] ;  /* 0x00005c0001117983 */ /* 0x000ea20000300800 */
[----:B------:R-:W-:-:S03]  /*12260*/  IMAD.MOV.U32 R0, RZ, RZ, 0x1 ;  /* 0x00000001ff007424 */ /* 0x000fc600078e00ff */
[----:B------:R-:W3:Y:S02]  /*12270*/  LDL R14, [R1+0x94] ;  /* 0x00009400010e7983 */ /* 0x000ee40000100800 */
[----:B------:R-:W-:Y:S02]  /*12280*/  ISETP.NE.AND P0, PT, R0, c[0x0][0x4e8], PT ;  /* 0x00013a0000007a0c */ /* 0x000fe40003f05270 */
[----:B------:R-:W3:Y:S04]  /*12290*/  LDL.64 R48, [R1+0x28] ;  /* 0x0000280001307983 */ /* 0x000ee80000100a00 */
[----:B------:R-:W1:Y:S04]  /*122a0*/  S2R R16, SR_TID.X ;  /* 0x0000000000107919 */ /* 0x000e680000002100 */
[----:B------:R-:W1:Y:S01]  /*122b0*/  S2R R18, SR_TID.X ;  /* 0x0000000000127919 */ /* 0x000e620000002100 */
[----:B------:R-:W-:-:S02]  /*122c0*/  ULDC UR5, c[0x0][0x4e8] ;  /* 0x00013a0000057ab9 */ /* 0x000fc40000000800 */
[----:B------:R-:W-:Y:S02]  /*122d0*/  ULDC UR4, c[0x0][0x388] ;  /* 0x0000e20000047ab9 */ /* 0x000fe40000000800 */
[----:B------:R-:W-:Y:S01]  /*122e0*/  UIMAD UR4, UR5, UR4, URZ ;  /* 0x00000004050472a4 */ /* 0x000fe2000f8e023f */
[----:B----4-:R-:W-:Y:S01]  /*122f0*/  SHF.R.S32.HI R0, RZ, 0x1f, R4 ;  /* 0x0000001fff007819 */ /* 0x010fe20000011404 */
[----:B------:R-:W-:Y:S01]  /*12300*/  IMAD.WIDE.U32 R6, R4, c[0x0][0x490], RZ ;  /* 0x0001240004067a25 */ /* 0x000fe200078e00ff */
[----:B-----5:R-:W-:-:S03]  /*12310*/  SHF.R.S32.HI R8, RZ, 0x1f, R15 ;  /* 0x0000001fff087819 */ /* 0x020fc6000001140f */
[----:B--2---:R-:W-:Y:S02]  /*12320*/  IMAD.IADD R3, R2, 0x1, R17 ;  /* 0x0000000102037824 */ /* 0x004fe400078e0211 */
[C---:B------:R-:W-:Y:S02]  /*12330*/  IMAD R2, R0.reuse, c[0x0][0x490], RZ ;  /* 0x0001240000027a24 */ /* 0x040fe400078e02ff */
[----:B------:R-:W-:Y:S02]  /*12340*/  IMAD R0, R0, c[0x0][0x3e8], RZ ;  /* 0x0000fa0000007a24 */ /* 0x000fe400078e02ff */
[----:B------:R-:W-:-:S04]  /*12350*/  @P0 IMAD.HI.U32 R12, R3, c[0x0][0x4ec], RZ ;  /* 0x00013b00030c0a27 */ /* 0x000fc800078e00ff */
[----:B---3--:R-:W-:Y:S02]  /*12360*/  IMAD.IADD R10, R5, 0x1, R17 ;  /* 0x00000001050a7824 */ /* 0x008fe400078e0211 */
[C---:B------:R-:W-:Y:S02]  /*12370*/  IMAD R9, R4.reuse, c[0x0][0x494], R2 ;  /* 0x0001250004097a24 */ /* 0x040fe400078e0202 */
[C---:B------:R-:W-:Y:S02]  /*12380*/  IMAD R11, R4.reuse, c[0x0][0x3ec], R0 ;  /* 0x0000fb00040b7a24 */ /* 0x040fe400078e0200 */
[----:B------:R-:W-:Y:S01]  /*12390*/  IMAD.MOV.U32 R2, RZ, RZ, R3 ;  /* 0x000000ffff027224 */ /* 0x000fe200078e0003 */
[----:B------:R-:W-:Y:S01]  /*123a0*/  @P0 SHF.R.U32.HI R2, RZ, c[0x0][0x4f0], R12 ;  /* 0x00013c00ff020a19 */ /* 0x000fe2000001160c */
[----:B------:R-:W-:-:S04]  /*123b0*/  IMAD.WIDE.U32 R4, R4, c[0x0][0x3e8], RZ ;  /* 0x0000fa0004047a25 */ /* 0x000fc800078e00ff */
[----:B------:R-:W-:-:S04]  /*123c0*/  @P0 IMAD.HI.U32 R13, R10, c[0x0][0x4ec], RZ ;  /* 0x00013b000a0d0a27 */ /* 0x000fc800078e00ff */
[----:B------:R-:W-:Y:S02]  /*123d0*/  IMAD.IADD R7, R7, 0x1, R9 ;  /* 0x0000000107077824 */ /* 0x000fe400078e0209 */
[C---:B------:R-:W-:Y:S02]  /*123e0*/  IMAD R9, R8.reuse, c[0x0][0x498], RZ ;  /* 0x0001260008097a24 */ /* 0x040fe400078e02ff */
[----:B------:R-:W-:Y:S02]  /*123f0*/  IMAD R8, R8, c[0x0][0x3f0], RZ ;  /* 0x0000fc0008087a24 */ /* 0x000fe400078e02ff */
[----:B------:R-:W-:Y:S01]  /*12400*/  IMAD.MOV.U32 R0, RZ, RZ, R10 ;  /* 0x000000ffff007224 */ /* 0x000fe200078e000a */
[----:B------:R-:W-:Y:S01]  /*12410*/  @P0 SHF.R.U32.HI R0, RZ, c[0x0][0x4f0], R13 ;  /* 0x00013c00ff000a19 */ /* 0x000fe2000001160d */
[----:B------:R-:W-:Y:S02]  /*12420*/  IMAD.IADD R5, R5, 0x1, R11 ;  /* 0x0000000105057824 */ /* 0x000fe400078e020b */
[----:B------:R-:W-:-:S02]  /*12430*/  IMAD.MOV R11, RZ, RZ, -R2 ;  /* 0x000000ffff0b7224 */ /* 0x000fc400078e0a02 */
[C---:B------:R-:W-:Y:S02]  /*12440*/  IMAD R13, R15.reuse, c[0x0][0x49c], R9 ;  /* 0x000127000f0d7a24 */ /* 0x040fe400078e0209 */
[C---:B------:R-:W-:Y:S02]  /*12450*/  IMAD R12, R15.reuse, c[0x0][0x3f4], R8 ;  /* 0x0000fd000f0c7a24 */ /* 0x040fe400078e0208 */
[----:B------:R-:W-:Y:S01]  /*12460*/  IMAD.WIDE.U32 R8, R15, c[0x0][0x3f0], R4 ;  /* 0x0000fc000f087a25 */ /* 0x000fe200078e0004 */
[----:B------:R-:W-:-:S03]  /*12470*/  SHF.R.S32.HI R5, RZ, 0x1f, R0 ;  /* 0x0000001fff057819 */ /* 0x000fc60000011400 */
[----:B------:R-:W-:-:S04]  /*12480*/  IMAD.WIDE.U32 R6, R15, c[0x0][0x498], R6 ;  /* 0x000126000f067a25 */ /* 0x000fc800078e0006 */
[----:B------:R-:W-:Y:S01]  /*12490*/  IMAD R4, R11, c[0x0][0x4e8], R3 ;  /* 0x00013a000b047a24 */ /* 0x000fe200078e0203 */
[----:B------:R-:W-:Y:S01]  /*124a0*/  SHF.R.S32.HI R11, RZ, 0x1f, R2 ;  /* 0x0000001fff0b7819 */ /* 0x000fe20000011402 */
[----:B------:R-:W-:Y:S01]  /*124b0*/  IMAD.IADD R3, R9, 0x1, R12 ;  /* 0x0000000109037824 */ /* 0x000fe200078e020c */
[----:B------:R-:W-:Y:S01]  /*124c0*/  IADD3 R6, P0, R2, R6, RZ ;  /* 0x0000000602067210 */ /* 0x000fe20007f1e0ff */
[----:B------:R-:W-:Y:S01]  /*124d0*/  IMAD R5, R5, c[0x0][0x3e0], RZ ;  /* 0x0000f80005057a24 */ /* 0x000fe200078e02ff */
[----:B------:R-:W-:Y:S01]  /*124e0*/  SHF.R.S32.HI R9, RZ, 0x1f, R4 ;  /* 0x0000001fff097819 */ /* 0x000fe20000011404 */
[----:B------:R-:W-:Y:S01]  /*124f0*/  IMAD.MOV.U32 R2, RZ, RZ, R8 ;  /* 0x000000ffff027224 */ /* 0x000fe200078e0008 */
[----:B------:R-:W-:Y:S01]  /*12500*/  IADD3.X R7, R11, R7, R13, P0, !PT ;  /* 0x000000070b077210 */ /* 0x000fe200007fe40d */
[----:B------:R-:W-:Y:S01]  /*12510*/  IMAD R12, R0, c[0x0][0x3e4], R5 ;  /* 0x0000f900000c7a24 */ /* 0x000fe200078e0205 */
[----:B-1----:R-:W-:Y:S01]  /*12520*/  SHF.R.S32.HI R15, RZ, 0x1f, R16 ;  /* 0x0000001fff0f7819 */ /* 0x002fe20000011410 */
[----:B------:R-:W-:-:S02]  /*12530*/  IMAD R5, R9, c[0x0][0x488], RZ ;  /* 0x0001220009057a24 */ /* 0x000fc400078e02ff */
[----:B------:R-:W-:Y:S01]  /*12540*/  IMAD.WIDE.U32 R8, R0, c[0x0][0x3e0], R2 ;  /* 0x0000f80000087a25 */ /* 0x000fe200078e0002 */
[----:B------:R-:W-:-:S03]  /*12550*/  LEA.HI R15, R15, R16, RZ, 0x5 ;  /* 0x000000100f0f7211 */ /* 0x000fc600078f28ff */
[----:B------:R-:W-:Y:S02]  /*12560*/  IMAD.MOV R0, RZ, RZ, -R0 ;  /* 0x000000ffff007224 */ /* 0x000fe400078e0a00 */
[C---:B------:R-:W-:Y:S02]  /*12570*/  IMAD R11, R4.reuse, c[0x0][0x48c], R5 ;  /* 0x00012300040b7a24 */ /* 0x040fe400078e0205 */
[----:B------:R-:W-:Y:S01]  /*12580*/  IMAD.WIDE.U32 R2, R4, c[0x0][0x488], R6 ;  /* 0x0001220004027a25 */ /* 0x000fe200078e0006 */
[----:B------:R-:W-:-:S03]  /*12590*/  LOP3.LUT R15, R15, 0xffffffe0, RZ, 0xc0, !PT ;  /* 0xffffffe00f0f7812 */ /* 0x000fc600078ec0ff */
[----:B------:R-:W-:Y:S02]  /*125a0*/  IMAD R6, R0, c[0x0][0x4e8], R10 ;  /* 0x00013a0000067a24 */ /* 0x000fe400078e020a */
[----:B------:R-:W-:Y:S01]  /*125b0*/  IMAD.IADD R0, R3, 0x1, R11 ;  /* 0x0000000103007824 */ /* 0x000fe200078e020b */
[----:B------:R-:W-:Y:S01]  /*125c0*/  LEA R3, P0, R2, c[0x0][0x450], 0x2 ;  /* 0x0001140002037a11 */ /* 0x000fe200078010ff */
[----:B------:R-:W-:-:S03]  /*125d0*/  IMAD.IADD R15, R16, 0x1, -R15 ;  /* 0x00000001100f7824 */ /* 0x000fc600078e0a0f */
[----:B------:R-:W-:Y:S01]  /*125e0*/  LEA.HI.X R2, R2, c[0x0][0x454], R0, 0x2, P0 ;  /* 0x0001150002027a11 */ /* 0x000fe200000f1400 */
[----:B------:R-:W-:Y:S01]  /*125f0*/  IMAD.IADD R0, R14, 0x1, R17 ;  /* 0x000000010e007824 */ /* 0x000fe200078e0211 */
[----:B------:R-:W-:Y:S01]  /*12600*/  LOP3.LUT P1, RZ, R15, 0x3, RZ, 0xc0, !PT ;  /* 0x000000030fff7812 */ /* 0x000fe2000782c0ff */
[----:B------:R-:W-:Y:S01]  /*12610*/  IMAD.IADD R5, R9, 0x1, R12 ;  /* 0x0000000109057824 */ /* 0x000fe200078e020c */
[----:B------:R-:W-:Y:S01]  /*12620*/  SHFL.IDX PT, R14, R3, RZ, 0x1c1f ;  /* 0x001c1fff030e7589 */ /* 0x000fe200000e0000 */
[----:B------:R-:W-:-:S03]  /*12630*/  IMAD.MOV.U32 R4, RZ, RZ, R8 ;  /* 0x000000ffff047224 */ /* 0x000fc600078e0008 */
[----:B------:R-:W1:Y:S04]  /*12640*/  SHFL.IDX PT, R15, R2, RZ, 0x1c1f ;  /* 0x001c1fff020f7589 */ /* 0x000e6800000e0000 */
[----:B------:R-:W-:Y:S04]  /*12650*/  SHFL.IDX PT, R12, R3, 0x1, 0x1c1f ;  /* 0x003c1f00030c7f89 */ /* 0x000fe800000e0000 */
[----:B------:R-:W2:Y:S04]  /*12660*/  SHFL.IDX PT, R13, R2, 0x1, 0x1c1f ;  /* 0x003c1f00020d7f89 */ /* 0x000ea800000e0000 */
[----:B------:R-:W-:Y:S04]  /*12670*/  SHFL.IDX PT, R10, R3, 0x2, 0x1c1f ;  /* 0x005c1f00030a7f89 */ /* 0x000fe800000e0000 */
[----:B------:R-:W3:Y:S04]  /*12680*/  SHFL.IDX PT, R11, R2, 0x2, 0x1c1f ;  /* 0x005c1f00020b7f89 */ /* 0x000ee800000e0000 */
[----:B------:R4:W-:Y:S04]  /*12690*/  SHFL.IDX PT, R8, R3, 0x3, 0x1c1f ;  /* 0x007c1f0003087f89 */ /* 0x0009e800000e0000 */
[----:B------:R5:W1:Y:S01]  /*126a0*/  SHFL.IDX PT, R9, R2, 0x3, 0x1c1f ;  /* 0x007c1f0002097f89 */ /* 0x000a6200000e0000 */
[----:B------:R-:W-:-:S02]  /*126b0*/  SHF.R.S32.HI R7, RZ, 0x1f, R6 ;  /* 0x0000001fff077819 */ /* 0x000fc40000011406 */
[----:B------:R-:W-:-:S03]  /*126c0*/  ISETP.GE.OR P4, PT, R0, UR4, P1 ;  /* 0x0000000400007c0c */ /* 0x000fc60008f86670 */
[----:B------:R-:W-:Y:S01]  /*126d0*/  IMAD R7, R7, c[0x0][0x3d8], RZ ;  /* 0x0000f60007077a24 */ /* 0x000fe200078e02ff */
[----:B------:R-:W-:Y:S01]  /*126e0*/  SHF.R.S32.HI R16, RZ, 0x1f, R18 ;  /* 0x0000001fff107819 */ /* 0x000fe20000011412 */
[----:B------:R-:W-:Y:S01]  /*126f0*/  IMAD.WIDE.U32 R4, R6, c[0x0][0x3d8], R4 ;  /* 0x0000f60006047a25 */ /* 0x000fe200078e0004 */
[C---:B----4-:R-:W-:Y:S02]  /*12700*/  IADD3 R3, R0.reuse, 0x8, RZ ;  /* 0x0000000800037810 */ /* 0x050fe40007ffe0ff */
[C---:B-----5:R-:W-:Y:S02]  /*12710*/  IADD3 R2, R0.reuse, 0x40, RZ ;  /* 0x0000004000027810 */ /* 0x060fe40007ffe0ff */
[----:B------:R-:W-:Y:S02]  /*12720*/  IADD3 R0, R0, 0x48, RZ ;  /* 0x0000004800007810 */ /* 0x000fe40007ffe0ff */
[----:B------:R-:W-:Y:S02]  /*12730*/  ISETP.GE.OR P3, PT, R3, UR4, P1 ;  /* 0x0000000403007c0c */ /* 0x000fe40008f66670 */
[----:B------:R-:W-:-:S02]  /*12740*/  ISETP.GE.OR P2, PT, R2, UR4, P1 ;  /* 0x0000000402007c0c */ /* 0x000fc40008f46670 */
[----:B------:R-:W-:Y:S01]  /*12750*/  ISETP.GE.OR P1, PT, R0, UR4, P1 ;  /* 0x0000000400007c0c */ /* 0x000fe20008f26670 */
[----:B------:R-:W-:Y:S01]  /*12760*/  IMAD R7, R6, c[0x0][0x3dc], R7 ;  /* 0x0000f70006077a24 */ /* 0x000fe200078e0207 */
[----:B------:R-:W-:Y:S01]  /*12770*/  LEA.HI R16, R16, R18, RZ, 0x3 ;  /* 0x0000001210107211 */ /* 0x000fe200078f18ff */
[----:B-1----:R-:W-:Y:S01]  /*12780*/  @!P4 ST.E [R14.64], R32 ;  /* 0x000000200e00c985 */ /* 0x002fe2000c101908 */
[----:B------:R-:W-:Y:S01]  /*12790*/  LEA R2, P0, R4, c[0x0][0x380], 0x1 ;  /* 0x0000e00004027a11 */ /* 0x000fe200078008ff */
[----:B------:R-:W-:Y:S01]  /*127a0*/  IMAD.IADD R0, R5, 0x1, R7 ;  /* 0x0000000105007824 */ /* 0x000fe200078e0207 */
[----:B------:R-:W-:-:S03]  /*127b0*/  SHF.R.S32.HI R16, RZ, 0x3, R16 ;  /* 0x00000003ff107819 */ /* 0x000fc60000011410 */
[----:B--2---:R-:W-:Y:S01]  /*127c0*/  @!P3 ST.E [R12.64], R33 ;  /* 0x000000210c00b985 */ /* 0x004fe2000c101908 */
[----:B------:R-:W-:-:S03]  /*127d0*/  LEA.HI.X R0, R4, c[0x0][0x384], R0, 0x1, P0 ;  /* 0x0000e10004007a11 */ /* 0x000fc600000f0c00 */
[----:B---3--:R-:W-:Y:S01]  /*127e0*/  @!P2 ST.E [R10.64], R34 ;  /* 0x000000220a00a985 */ /* 0x008fe2000c101908 */
[----:B------:R-:W-:-:S03]  /*127f0*/  IMAD.IADD R3, R16, 0x1, R17 ;  /* 0x0000000110037824 */ /* 0x000fc600078e0211 */
[----:B------:R-:W-:Y:S04]  /*12800*/  @!P1 ST.E [R8.64], R31 ;  /* 0x0000001f08009985 */ /* 0x000fe8000c101908 */
[----:B------:R-:W1:Y:S04]  /*12810*/  SHFL.IDX PT, R8, R2, RZ, 0x181f ;  /* 0x00181fff02087589 */ /* 0x000e6800000e0000 */
[----:B------:R-:W-:Y:S01]  /*12820*/  LDS.128 R20, [R246+0x80] ;  /* 0x00008000f6147984 */ /* 0x000fe20000000c00 */
[----:B------:R-:W-:-:S03]  /*12830*/  ISETP.GE.AND P5, PT, R48, c[0x0][0x3c8], PT ;  /* 0x0000f20030007a0c */ /* 0x000fc60003fa6270 */
[----:B------:R-:W2:Y:S01]  /*12840*/  SHFL.IDX PT, R7, R0, RZ, 0x181f ;  /* 0x00181fff00077589 */ /* 0x000ea200000e0000 */
[----:B------:R-:W-:-:S03]  /*12850*/  IADD3 R4, R3, 0x10, RZ ;  /* 0x0000001003047810 */ /* 0x000fc60007ffe0ff */
[----:B------:R-:W3:Y:S04]  /*12860*/  SHFL.IDX PT, R6, R2, 0x1, 0x181f ;  /* 0x00381f0002067f89 */ /* 0x000ee800000e0000 */
[----:B------:R-:W4:Y:S01]  /*12870*/  SHFL.IDX PT, R5, R2, 0x2, 0x181f ;  /* 0x00581f0002057f89 */ /* 0x000f2200000e0000 */
[----:B------:R-:W-:-:S03]  /*12880*/  ISETP.GE.OR P2, PT, R4, UR4, P5 ;  /* 0x0000000404007c0c */ /* 0x000fc6000af46670 */
[----:B------:R-:W5:Y:S01]  /*12890*/  SHFL.IDX PT, R11, R0, 0x1, 0x181f ;  /* 0x00381f00000b7f89 */ /* 0x000f6200000e0000 */
[----:B------:R-:W-:-:S03]  /*128a0*/  ISETP.GE.OR P3, PT, R3, UR4, P5 ;  /* 0x0000000403007c0c */ /* 0x000fc6000af66670 */
[----:B------:R-:W5:Y:S01]  /*128b0*/  SHFL.IDX PT, R10, R0, 0x2, 0x181f ;  /* 0x00581f00000a7f89 */ /* 0x000f6200000e0000 */
[----:B------:R-:W-:-:S03]  /*128c0*/  IADD3 R4, R3, 0x20, RZ ;  /* 0x0000002003047810 */ /* 0x000fc60007ffe0ff */
[----:B------:R-:W5:Y:S01]  /*128d0*/  LDS.128 R16, [R246+0x880] ;  /* 0x00088000f6107984 */ /* 0x000f620000000c00 */
[----:B------:R-:W-:-:S03]  /*128e0*/  ISETP.GE.OR P0, PT, R4, UR4, P5 ;  /* 0x0000000404007c0c */ /* 0x000fc6000af06670 */
[----:B------:R-:W5:Y:S02]  /*128f0*/  LDS.128 R12, [R246+0x1080] ;  /* 0x00108000f60c7984 */ /* 0x000f640000000c00 */
[C---:B-1----:R-:W-:Y:S02]  /*12900*/  @!P3 LEA R8, P4, R48.reuse, R8, 0x1 ;  /* 0x000000083008b211 */ /* 0x042fe400078808ff */
[----:B------:R-:W-:Y:S01]  /*12910*/  LDS.128 R24, [R246+0x1880] ;  /* 0x00188000f6187984 */ /* 0x000fe20000000c00 */
[C---:B------:R-:W-:Y:S02]  /*12920*/  IADD3 R29, R3.reuse, 0x30, RZ ;  /* 0x00000030031d7810 */ /* 0x040fe40007ffe0ff */
[C---:B--2---:R-:W-:Y:S01]  /*12930*/  @!P3 LEA.HI.X R9, R48.reuse, R7, R49, 0x1, P4 ;  /* 0x000000073009b211 */ /* 0x044fe200020f0c31 */
[----:B------:R-:W1:Y:S01]  /*12940*/  SHFL.IDX PT, R45, R2, 0x3, 0x181f ;  /* 0x00781f00022d7f89 */ /* 0x000e6200000e0000 */
[C---:B---3--:R-:W-:Y:S02]  /*12950*/  @!P2 LEA R6, P1, R48.reuse, R6, 0x1 ;  /* 0x000000063006a211 */ /* 0x048fe400078208ff */
[----:B------:R-:W-:Y:S01]  /*12960*/  IADD3 R28, R3, 0x40, RZ ;  /* 0x00000040031c7810 */ /* 0x000fe20007ffe0ff */
[----:B------:R-:W2:Y:S01]  /*12970*/  SHFL.IDX PT, R46, R0, 0x3, 0x181f ;  /* 0x00781f00002e7f89 */ /* 0x000ea200000e0000 */
[----:B----4-:R-:W-:-:S02]  /*12980*/  @!P0 LEA R4, P4, R48, R5, 0x1 ;  /* 0x0000000530048211 */ /* 0x010fc400078808ff */
[C-C-:B-----5:R-:W-:Y:S01]  /*12990*/  @!P2 LEA.HI.X R7, R48.reuse, R11, R49.reuse, 0x1, P1 ;  /* 0x0000000b3007a211 */ /* 0x160fe200008f0c31 */
[----:B------:R-:W-:Y:S01]  /*129a0*/  LDS.128 R32, [R246+0x2880] ;  /* 0x00288000f6207984 */ /* 0x000fe20000000c00 */
[----:B------:R-:W-:Y:S02]  /*129b0*/  @!P0 LEA.HI.X R5, R48, R10, R49, 0x1, P4 ;  /* 0x0000000a30058211 */ /* 0x000fe400020f0c31 */
[----:B------:R-:W-:Y:S01]  /*129c0*/  ISETP.GE.OR P1, PT, R29, UR4, P5 ;  /* 0x000000041d007c0c */ /* 0x000fe2000af26670 */
[----:B------:R-:W-:Y:S01]  /*129d0*/  LDS.128 R36, [R246+0x3080] ;  /* 0x00308000f6247984 */ /* 0x000fe20000000c00 */
[----:B------:R-:W-:-:S03]  /*129e0*/  ISETP.GE.OR P4, PT, R28, UR4, P5 ;  /* 0x000000041c007c0c */ /* 0x000fc6000af86670 */
[----:B------:R-:W-:Y:S04]  /*129f0*/  LDS.128 R28, [R246+0x2080] ;  /* 0x00208000f61c7984 */ /* 0x000fe80000000c00 */
[----:B------:R-:W3:Y:S04]  /*12a00*/  SHFL.IDX PT, R44, R2, 0x4, 0x181f ;  /* 0x00981f00022c7f89 */ /* 0x000ee800000e0000 */
[----:B------:R-:W-:Y:S04]  /*12a10*/  LDS.128 R40, [R246+0x3880] ;  /* 0x00388000f6287984 */ /* 0x000fe80000000c00 */
[----:B------:R4:W-:Y:S04]  /*12a20*/  @!P3 ST.E.128 [R8.64], R20 ;  /* 0x000000140800b985 */ /* 0x0009e8000c101d08 */
[----:B------:R-:W5:Y:S04]  /*12a30*/  SHFL.IDX PT, R9, R2, 0x5, 0x181f ;  /* 0x00b81f0002097f89 */ /* 0x000f6800000e0000 */
[----:B------:R-:W1:Y:S04]  /*12a40*/  SHFL.IDX PT, R11, R0, 0x4, 0x181f ;  /* 0x00981f00000b7f89 */ /* 0x000e6800000e0000 */
[----:B------:R-:W-:Y:S04]  /*12a50*/  SHFL.IDX PT, R10, R2, 0x6, 0x181f ;  /* 0x00d81f00020a7f89 */ /* 0x000fe800000e0000 */
[----:B------:R-:W1:Y:S04]  /*12a60*/  SHFL.IDX PT, R21, R0, 0x5, 0x181f ;  /* 0x00b81f0000157f89 */ /* 0x000e6800000e0000 */
[----:B------:R-:W1:Y:S04]  /*12a70*/  SHFL.IDX PT, R20, R0, 0x6, 0x181f ;  /* 0x00d81f0000147f89 */ /* 0x000e6800000e0000 */
[----:B------:R-:W-:Y:S01]  /*12a80*/  @!P2 ST.E.128 [R6.64], R16 ;  /* 0x000000100600a985 */ /* 0x000fe2000c101d08 */
[----:B----4-:R-:W-:-:S02]  /*12a90*/  IADD3 R22, R3, 0x50, RZ ;  /* 0x0000005003167810 */ /* 0x010fc40007ffe0ff */
[C---:B------:R-:W-:Y:S02]  /*12aa0*/  IADD3 R8, R3.reuse, 0x60, RZ ;  /* 0x0000006003087810 */ /* 0x040fe40007ffe0ff */
[----:B------:R-:W-:Y:S01]  /*12ab0*/  ISETP.GE.OR P3, PT, R22, UR4, P5 ;  /* 0x0000000416007c0c */ /* 0x000fe2000af66670 */
[----:B------:R1:W-:Y:S01]  /*12ac0*/  @!P0 ST.E.128 [R4.64], R12 ;  /* 0x0000000c04008985 */ /* 0x0003e2000c101d08 */
[----:B------:R-:W-:Y:S02]  /*12ad0*/  ISETP.GE.OR P2, PT, R8, UR4, P5 ;  /* 0x0000000408007c0c */ /* 0x000fe4000af46670 */
[----:B------:R-:W-:-:S04]  /*12ae0*/  IADD3 R3, R3, 0x70, RZ ;  /* 0x0000007003037810 */ /* 0x000fc80007ffe0ff */
[----:B------:R-:W-:Y:S02]  /*12af0*/  ISETP.GE.OR P5, PT, R3, UR4, P5 ;  /* 0x0000000403007c0c */ /* 0x000fe4000afa6670 */
[----:B-1----:R-:W-:-:S04]  /*12b00*/  @!P1 LEA R4, P0, R48, R45, 0x1 ;  /* 0x0000002d30049211 */ /* 0x002fc800078008ff */
[C---:B--2---:R-:W-:Y:S02]  /*12b10*/  @!P1 LEA.HI.X R5, R48.reuse, R46, R49, 0x1, P0 ;  /* 0x0000002e30059211 */ /* 0x044fe400000f0c31 */
[----:B---3--:R-:W-:-:S03]  /*12b20*/  @!P4 LEA R8, P0, R48, R44, 0x1 ;  /* 0x0000002c3008c211 */ /* 0x008fc600078008ff */
[----:B------:R1:W-:Y:S01]  /*12b30*/  @!P1 ST.E.128 [R4.64], R24 ;  /* 0x0000001804009985 */ /* 0x0003e2000c101d08 */
[C---:B-----5:R-:W-:Y:S02]  /*12b40*/  @!P3 LEA R6, P1, R48.reuse, R9, 0x1 ;  /* 0x000000093006b211 */ /* 0x060fe400078208ff */
[C-C-:B------:R-:W-:Y:S02]  /*12b50*/  @!P4 LEA.HI.X R9, R48.reuse, R11, R49.reuse, 0x1, P0 ;  /* 0x0000000b3009c211 */ /* 0x140fe400000f0c31 */
[----:B------:R-:W-:-:S03]  /*12b60*/  @!P3 LEA.HI.X R7, R48, R21, R49, 0x1, P1 ;  /* 0x000000153007b211 */ /* 0x000fc600008f0c31 */
[----:B------:R2:W-:Y:S04]  /*12b70*/  @!P4 ST.E.128 [R8.64], R28 ;  /* 0x0000001c0800c985 */ /* 0x0005e8000c101d08 */
[----:B------:R2:W-:Y:S01]  /*12b80*/  @!P3 ST.E.128 [R6.64], R32 ;  /* 0x000000200600b985 */ /* 0x0005e2000c101d08 */
[----:B-1----:R-:W-:-:S04]  /*12b90*/  @!P2 LEA R4, P0, R48, R10, 0x1 ;  /* 0x0000000a3004a211 */ /* 0x002fc800078008ff */
[----:B------:R-:W-:-:S05]  /*12ba0*/  @!P2 LEA.HI.X R5, R48, R20, R49, 0x1, P0 ;  /* 0x000000143005a211 */ /* 0x000fca00000f0c31 */
[----:B------:R2:W-:Y:S04]  /*12bb0*/  @!P2 ST.E.128 [R4.64], R36 ;  /* 0x000000240400a985 */ /* 0x0005e8000c101d08 */
[----:B------:R-:W1:Y:S04]  /*12bc0*/  SHFL.IDX PT, R2, R2, 0x7, 0x181f ;  /* 0x00f81f0002027f89 */ /* 0x000e6800000e0000 */
[----:B------:R-:W3:Y:S01]  /*12bd0*/  SHFL.IDX PT, R0, R0, 0x7, 0x181f ;  /* 0x00f81f0000007f89 */ /* 0x000ee200000e0000 */
[----:B------:R-:W-:Y:S05]  /*12be0*/  @P5 BRA `(.L_x_528) ;  /* 0x000009d000005947 */ /* 0x000fea0003800000 */
[----:B-1----:R-:W-:-:S04]  /*12bf0*/  LEA R2, P0, R48, R2, 0x1 ;  /* 0x0000000230027211 */ /* 0x002fc800078008ff */
[----:B---3--:R-:W-:-:S05]  /*12c00*/  LEA.HI.X R3, R48, R0, R49, 0x1, P0 ;  /* 0x0000000030037211 */ /* 0x008fca00000f0c31 */
[----:B------:R1:W-:Y:S01]  /*12c10*/  ST.E.128 [R2.64], R40 ;  /* 0x0000002802007985 */ /* 0x0003e2000c101d08 */
[----:B------:R-:W-:Y:S05]  /*12c20*/  BRA `(.L_x_528) ;  /* 0x0000099000007947 */ /* 0x000fea0003800000 */
.L_x_526:
[----:B------:R-:W2:Y:S04]  /*12c30*/  LDL R0, [R1+0x5c] ;  /* 0x00005c0001007983 */ /* 0x000ea80000100800 */
[----:B------:R-:W3:Y:S04]  /*12c40*/  LDL R16, [R1+0x50] ;  /* 0x0000500001107983 */ /* 0x000ee80000100800 */
[----:B------:R-:W4:Y:S01]  /*12c50*/  LDL R15, [R1+0x54] ;  /* 0x00005400010f7983 */ /* 0x000f220000100800 */
[----:B------:R-:W-:Y:S03]  /*12c60*/  BSSY B0, `(.L_x_529) ;  /* 0x0000025000007945 */ /* 0x000fe60003800000 */
[----:B------:R-:W1:Y:S02]  /*12c70*/  S2R R14, SR_TID.X ;  /* 0x00000000000e7919 */ /* 0x000e640000002100 */
[----:B-1----:R-:W-:Y:S01]  /*12c80*/  ISETP.GE.AND P0, PT, R14, 0x80, PT ;  /* 0x000000800e00780c */ /* 0x002fe20003f06270 */
[----:B--2---:R-:W-:Y:S01]  /*12c90*/  IMAD.MOV.U32 R11, RZ, RZ, R0 ;  /* 0x000000ffff0b7224 */ /* 0x004fe200078e0000 */
[----:B---3--:R-:W-:-:S02]  /*12ca0*/  SHF.R.S32.HI R7, RZ, 0x1f, R16 ;  /* 0x0000001fff077819 */ /* 0x008fc40000011410 */
[----:B----4-:R-:W-:-:S09]  /*12cb0*/  SHF.R.S32.HI R10, RZ, 0x1f, R15 ;  /* 0x0000001fff0a7819 */ /* 0x010fd2000001140f */
[----:B------:R-:W-:Y:S05]  /*12cc0*/  @P0 BRA `(.L_x_530) ;  /* 0x000001e000000947 */ /* 0x000fea0003800000 */
[----:B------:R-:W-:Y:S02]  /*12cd0*/  MOV R2, c[0x0][0x4e8] ;  /* 0x00013a0000027a02 */ /* 0x000fe40000000f00 */
[----:B------:R-:W-:-:S03]  /*12ce0*/  IADD3 R6, R11, R14, RZ ;  /* 0x0000000e0b067210 */ /* 0x000fc60007ffe0ff */
[----:B------:R-:W-:-:S05]  /*12cf0*/  IMAD R0, R2, c[0x0][0x388], RZ ;  /* 0x0000e20002007a24 */ /* 0x000fca00078e02ff */
[----:B------:R-:W-:-:S13]  /*12d00*/  ISETP.GE.AND P0, PT, R6, R0, PT ;  /* 0x000000000600720c */ /* 0x000fda0003f06270 */
[----:B------:R-:W-:Y:S05]  /*12d10*/  @P0 BRA `(.L_x_530) ;  /* 0x0000019000000947 */ /* 0x000fea0003800000 */
[----:B------:R-:W-:Y:S01]  /*12d20*/  ISETP.NE.AND P0, PT, R2, 0x1, PT ;  /* 0x000000010200780c */ /* 0x000fe20003f05270 */
[----:B------:R-:W-:Y:S01]  /*12d30*/  IMAD R4, R7, c[0x0][0x490], RZ ;  /* 0x0001240007047a24 */ /* 0x000fe200078e02ff */
[----:B------:R-:W-:Y:S01]  /*12d40*/  MOV R0, R6 ;  /* 0x0000000600007202 */ /* 0x000fe20000000f00 */
[----:B------:R-:W-:-:S04]  /*12d50*/  IMAD.WIDE.U32 R2, R16, c[0x0][0x490], RZ ;  /* 0x0001240010027a25 */ /* 0x000fc800078e00ff */
[----:B------:R-:W-:Y:S02]  /*12d60*/  IMAD R4, R16, c[0x0][0x494], R4 ;  /* 0x0001250010047a24 */ /* 0x000fe400078e0204 */
[----:B------:R-:W-:-:S03]  /*12d70*/  IMAD R9, R10, c[0x0][0x498], RZ ;  /* 0x000126000a097a24 */ /* 0x000fc600078e02ff */
[----:B------:R-:W-:Y:S01]  /*12d80*/  IADD3 R3, R3, R4, RZ ;  /* 0x0000000403037210 */ /* 0x000fe20007ffe0ff */
[----:B------:R-:W-:-:S05]  /*12d90*/  @P0 IMAD.HI.U32 R5, R6, c[0x0][0x4ec], RZ ;  /* 0x00013b0006050a27 */ /* 0x000fca00078e00ff */
[----:B------:R-:W-:Y:S01]  /*12da0*/  @P0 SHF.R.U32.HI R0, RZ, c[0x0][0x4f0], R5 ;  /* 0x00013c00ff000a19 */ /* 0x000fe20000011605 */
[----:B------:R-:W-:-:S03]  /*12db0*/  IMAD.WIDE.U32 R4, R15, c[0x0][0x498], R2 ;  /* 0x000126000f047a25 */ /* 0x000fc600078e0002 */
[C---:B------:R-:W-:Y:S01]  /*12dc0*/  IADD3 R8, -R0.reuse, RZ, RZ ;  /* 0x000000ff00087210 */ /* 0x040fe20007ffe1ff */
[----:B------:R-:W-:Y:S01]  /*12dd0*/  IMAD R3, R15, c[0x0][0x49c], R9 ;  /* 0x000127000f037a24 */ /* 0x000fe200078e0209 */
[----:B------:R-:W-:-:S03]  /*12de0*/  IADD3 R4, P0, R0, R4, RZ ;  /* 0x0000000400047210 */ /* 0x000fc60007f1e0ff */
[----:B------:R-:W-:Y:S01]  /*12df0*/  IMAD R2, R8, c[0x0][0x4e8], R6 ;  /* 0x00013a0008027a24 */ /* 0x000fe200078e0206 */
[----:B------:R-:W-:-:S04]  /*12e00*/  SHF.R.S32.HI R6, RZ, 0x1f, R0 ;  /* 0x0000001fff067819 */ /* 0x000fc80000011400 */
[----:B------:R-:W-:Y:S02]  /*12e10*/  SHF.R.S32.HI R0, RZ, 0x1f, R2 ;  /* 0x0000001fff007819 */ /* 0x000fe40000011402 */
[----:B------:R-:W-:-:S03]  /*12e20*/  IADD3.X R5, R6, R5, R3, P0, !PT ;  /* 0x0000000506057210 */ /* 0x000fc600007fe403 */
[----:B------:R-:W-:-:S04]  /*12e30*/  IMAD R0, R0, c[0x0][0x488], RZ ;  /* 0x0001220000007a24 */ /* 0x000fc800078e02ff */
[C---:B------:R-:W-:Y:S02]  /*12e40*/  IMAD R0, R2.reuse, c[0x0][0x48c], R0 ;  /* 0x0001230002007a24 */ /* 0x040fe400078e0200 */
[----:B------:R-:W-:-:S05]  /*12e50*/  IMAD.WIDE.U32 R2, R2, c[0x0][0x488], R4 ;  /* 0x0001220002027a25 */ /* 0x000fca00078e0004 */
[----:B------:R-:W-:Y:S02]  /*12e60*/  IADD3 R0, R3, R0, RZ ;  /* 0x0000000003007210 */ /* 0x000fe40007ffe0ff */
[----:B------:R-:W-:-:S04]  /*12e70*/  LEA R4, P0, R2, c[0x0][0x450], 0x2 ;  /* 0x0001140002047a11 */ /* 0x000fc800078010ff */
[----:B------:R-:W-:Y:S02]  /*12e80*/  LEA.HI.X R5, R2, c[0x0][0x454], R0, 0x2, P0 ;  /* 0x0001150002057a11 */ /* 0x000fe400000f1400 */
[----:B------:R-:W-:-:S05]  /*12e90*/  MOV R0, 0xff800000 ;  /* 0xff80000000007802 */ /* 0x000fca0000000f00 */
[----:B------:R1:W-:Y:S02]  /*12ea0*/  STG.E [R4.64], R0 ;  /* 0x0000000004007986 */ /* 0x0003e4000c101908 */
.L_x_530:
[----:B------:R-:W-:Y:S05]  /*12eb0*/  BSYNC B0 ;  /* 0x0000000000007941 */ /* 0x000fea0003800000 */
.L_x_529:
[----:B------:R-:W2:Y:S04]  /*12ec0*/  LDL R2, [R1+0x84] ;  /* 0x0000840001027983 */ /* 0x000ea80000100800 */
[----:B------:R-:W3:Y:S01]  /*12ed0*/  LDL.64 R12, [R1+0x28] ;  /* 0x00002800010c7983 */ /* 0x000ee20000100a00 */
[----:B-1----:R-:W-:Y:S01]  /*12ee0*/  MOV R0, c[0x0][0x4e8] ;  /* 0x00013a0000007a02 */ /* 0x002fe20000000f00 */
[----:B------:R-:W-:Y:S01]  /*12ef0*/  IMAD R6, R10, c[0x0][0x3f0], RZ ;  /* 0x0000fc000a067a24 */ /* 0x000fe200078e02ff */
[----:B------:R-:W-:Y:S02]  /*12f00*/  SHF.R.S32.HI R9, RZ, 0x1f, R14 ;  /* 0x0000001fff097819 */ /* 0x000fe4000001140e */
[----:B------:R-:W-:Y:S01]  /*12f10*/  ISETP.NE.AND P0, PT, R0, 0x1, PT ;  /* 0x000000010000780c */ /* 0x000fe20003f05270 */
[----:B------:R-:W-:Y:S01]  /*12f20*/  IMAD R0, R7, c[0x0][0x3e8], RZ ;  /* 0x0000fa0007007a24 */ /* 0x000fe200078e02ff */
[----:B------:R-:W-:Y:S01]  /*12f30*/  LEA.HI R9, R9, R14, RZ, 0x3 ;  /* 0x0000000e09097211 */ /* 0x000fe200078f18ff */
[----:B------:R-:W-:-:S02]  /*12f40*/  IMAD R8, R15, c[0x0][0x3f4], R6 ;  /* 0x0000fd000f087a24 */ /* 0x000fc400078e0206 */
[----:B------:R-:W-:Y:S01]  /*12f50*/  IMAD R5, R16, c[0x0][0x3ec], R0 ;  /* 0x0000fb0010057a24 */ /* 0x000fe200078e0200 */
[----:B------:R-:W-:Y:S02]  /*12f60*/  SHF.R.S32.HI R9, RZ, 0x3, R9 ;  /* 0x00000003ff097819 */ /* 0x000fe40000011409 */
[----:B--2---:R-:W-:Y:S01]  /*12f70*/  IADD3 R4, R2, R11, RZ ;  /* 0x0000000b02047210 */ /* 0x004fe20007ffe0ff */
[----:B------:R-:W-:-:S03]  /*12f80*/  IMAD.WIDE.U32 R2, R16, c[0x0][0x3e8], RZ ;  /* 0x0000fa0010027a25 */ /* 0x000fc600078e00ff */
[----:B------:R-:W-:Y:S01]  /*12f90*/  MOV R0, R4 ;  /* 0x0000000400007202 */ /* 0x000fe20000000f00 */
[----:B------:R-:W-:-:S04]  /*12fa0*/  @P0 IMAD.HI.U32 R7, R4, c[0x0][0x4ec], RZ ;  /* 0x00013b0004070a27 */ /* 0x000fc800078e00ff */
[----:B------:R-:W-:Y:S01]  /*12fb0*/  IMAD.IADD R3, R3, 0x1, R5 ;  /* 0x0000000103037824 */ /* 0x000fe200078e0205 */
[----:B------:R-:W-:Y:S02]  /*12fc0*/  @P0 SHF.R.U32.HI R0, RZ, c[0x0][0x4f0], R7 ;  /* 0x00013c00ff000a19 */ /* 0x000fe40000011607 */
[----:B---3--:R-:W-:Y:S01]  /*12fd0*/  ISETP.GE.AND P0, PT, R12, c[0x0][0x3c8], PT ;  /* 0x0000f2000c007a0c */ /* 0x008fe20003f06270 */
[----:B------:R-:W-:Y:S01]  /*12fe0*/  IMAD.WIDE.U32 R2, R15, c[0x0][0x3f0], R2 ;  /* 0x0000fc000f027a25 */ /* 0x000fe200078e0002 */
[----:B------:R-:W-:Y:S02]  /*12ff0*/  SHF.R.S32.HI R5, RZ, 0x1f, R0 ;  /* 0x0000001fff057819 */ /* 0x000fe40000011400 */
[----:B------:R-:W-:Y:S02]  /*13000*/  IADD3 R6, -R0, RZ, RZ ;  /* 0x000000ff00067210 */ /* 0x000fe40007ffe1ff */
[----:B------:R-:W-:Y:S01]  /*13010*/  IADD3 R3, R3, R8, RZ ;  /* 0x0000000803037210 */ /* 0x000fe20007ffe0ff */
[----:B------:R-:W-:-:S02]  /*13020*/  IMAD R5, R5, c[0x0][0x3e0], RZ ;  /* 0x0000f80005057a24 */ /* 0x000fc400078e02ff */
[----:B------:R-:W-:Y:S02]  /*13030*/  IMAD R6, R6, c[0x0][0x4e8], R4 ;  /* 0x00013a0006067a24 */ /* 0x000fe400078e0204 */
[C---:B------:R-:W-:Y:S02]  /*13040*/  IMAD R4, R0.reuse, c[0x0][0x3e4], R5 ;  /* 0x0000f90000047a24 */ /* 0x040fe400078e0205 */
[----:B------:R-:W-:Y:S01]  /*13050*/  IMAD.WIDE.U32 R2, R0, c[0x0][0x3e0], R2 ;  /* 0x0000f80000027a25 */ /* 0x000fe200078e0002 */
[----:B------:R-:W-:-:S03]  /*13060*/  SHF.R.S32.HI R0, RZ, 0x1f, R6 ;  /* 0x0000001fff007819 */ /* 0x000fc60000011406 */
[----:B------:R-:W-:Y:S02]  /*13070*/  IMAD.IADD R3, R3, 0x1, R4 ;  /* 0x0000000103037824 */ /* 0x000fe400078e0204 */
[----:B------:R-:W-:Y:S02]  /*13080*/  IMAD R0, R0, c[0x0][0x3d8], RZ ;  /* 0x0000f60000007a24 */ /* 0x000fe400078e02ff */
[----:B------:R-:W-:-:S04]  /*13090*/  IMAD.WIDE.U32 R4, R6, c[0x0][0x3d8], R2 ;  /* 0x0000f60006047a25 */ /* 0x000fc800078e0002 */
[----:B------:R-:W-:Y:S01]  /*130a0*/  IMAD R6, R6, c[0x0][0x3dc], R0 ;  /* 0x0000f70006067a24 */ /* 0x000fe200078e0200 */
[----:B------:R-:W-:Y:S02]  /*130b0*/  LEA R3, P1, R4, c[0x0][0x380], 0x1 ;  /* 0x0000e00004037a11 */ /* 0x000fe400078208ff */
[----:B------:R-:W-:Y:S02]  /*130c0*/  IADD3 R0, R9, R11, RZ ;  /* 0x0000000b09007210 */ /* 0x000fe40007ffe0ff */
[----:B------:R-:W-:-:S04]  /*130d0*/  IADD3 R2, R5, R6, RZ ;  /* 0x0000000605027210 */ /* 0x000fc80007ffe0ff */
[----:B------:R-:W-:Y:S01]  /*130e0*/  LEA.HI.X R2, R4, c[0x0][0x384], R2, 0x1, P1 ;  /* 0x0000e10004027a11 */ /* 0x000fe200008f0c02 */
[----:B------:R-:W-:Y:S05]  /*130f0*/  BRA.DIV ~URZ, `(.L_x_531) ;  /* 0x00000fa27f007947 */ /* 0x000fea000b800000 */
[----:B------:R1:W2:Y:S02]  /*13100*/  SHFL.IDX PT, R5, R2, RZ, 0x181f ;  /* 0x00181fff02057589 */ /* 0x0002a400000e0000 */
.L_x_561:
[----:B------:R-:W-:Y:S05]  /*13110*/  BRA.DIV ~URZ, `(.L_x_532) ;  /* 0x00000ff27f007947 */ /* 0x000fea000b800000 */
[----:B------:R3:W4:Y:S02]  /*13120*/  SHFL.IDX PT, R4, R3, RZ, 0x181f ;  /* 0x00181fff03047589 */ /* 0x00072400000e0000 */
.L_x_562:
[----:B------:R-:W5:Y:S01]  /*13130*/  LDL.64 R6, [R1+0x28] ;  /* 0x0000280001067983 */ /* 0x000f620000100a00 */
[----:B------:R-:W-:-:S04]  /*13140*/  IMAD.MOV.U32 R11, RZ, RZ, c[0x0][0x4e8] ;  /* 0x00013a00ff0b7624 */ /* 0x000fc800078e00ff */
[----:B------:R-:W-:-:S05]  /*13150*/  IMAD R11, R11, c[0x0][0x388], RZ ;  /* 0x0000e2000b0b7a24 */ /* 0x000fca00078e02ff */
[----:B------:R-:W-:-:S13]  /*13160*/  ISETP.GE.OR P2, PT, R0, R11, P0 ;  /* 0x0000000b0000720c */ /* 0x000fda0000746670 */
[----:B----45:R-:W-:-:S04]  /*13170*/  @!P2 LEA R4, P1, R6, R4, 0x1 ;  /* 0x000000040604a211 */ /* 0x030fc800078208ff */
[----:B--2---:R-:W-:-:S05]  /*13180*/  @!P2 LEA.HI.X R5, R6, R5, R7, 0x1, P1 ;  /* 0x000000050605a211 */ /* 0x004fca00008f0c07 */
[----:B------:R2:W-:Y:S01]  /*13190*/  @!P2 ST.E.128 [R4.64], RZ ;  /* 0x000000ff0400a985 */ /* 0x0005e2000c101d08 */
[----:B------:R-:W-:Y:S05]  /*131a0*/  BRA.DIV ~URZ, `(.L_x_533) ;  /* 0x00000fd27f007947 */ /* 0x000fea000b800000 */
[----:B------:R4:W1:Y:S04]  /*131b0*/  SHFL.IDX PT, R6, R2, 0x1, 0x181f ;  /* 0x00381f0002067f89 */ /* 0x00086800000e0000 */
[----:B--2---:R4:W2:Y:S02]  /*131c0*/  SHFL.IDX PT, R4, R3, 0x1, 0x181f ;  /* 0x00381f0003047f89 */ /* 0x0048a400000e0000 */
.L_x_563:
[----:B------:R-:W5:Y:S01]  /*131d0*/  LDL.64 R8, [R1+0x28] ;  /* 0x0000280001087983 */ /* 0x000f620000100a00 */
[----:B------:R-:W-:-:S04]  /*131e0*/  IADD3 R5, R0, 0x10, RZ ;  /* 0x0000001000057810 */ /* 0x000fc80007ffe0ff */
[----:B------:R-:W-:-:S13]  /*131f0*/  ISETP.GE.OR P2, PT, R5, R11, P0 ;  /* 0x0000000b0500720c */ /* 0x000fda0000746670 */
[----:B--2--5:R-:W-:-:S04]  /*13200*/  @!P2 LEA R4, P1, R8, R4, 0x1 ;  /* 0x000000040804a211 */ /* 0x024fc800078208ff */
[----:B-1----:R-:W-:-:S05]  /*13210*/  @!P2 LEA.HI.X R5, R8, R6, R9, 0x1, P1 ;  /* 0x000000060805a211 */ /* 0x002fca00008f0c09 */
[----:B------:R1:W-:Y:S01]  /*13220*/  @!P2 ST.E.128 [R4.64], RZ ;  /* 0x000000ff0400a985 */ /* 0x0003e2000c101d08 */
[----:B------:R-:W-:Y:S05]  /*13230*/  BRA.DIV ~URZ, `(.L_x_534) ;  /* 0x000010127f007947 */ /* 0x000fea000b800000 */
[----:B------:R2:W1:Y:S02]  /*13240*/  SHFL.IDX PT, R6, R2, 0x2, 0x181f ;  /* 0x00581f0002067f89 */ /* 0x00046400000e0000 */
.L_x_564:
[----:B------:R-:W-:Y:S05]  /*13250*/  BRA.DIV ~URZ, `(.L_x_535) ;  /* 0x000010627f007947 */ /* 0x000fea000b800000 */
[----:B-1----:R1:W2:Y:S02]  /*13260*/  SHFL.IDX PT, R4, R3, 0x2, 0x181f ;  /* 0x00581f0003047f89 */ /* 0x0022a400000e0000 */
.L_x_565:
[----:B------:R-:W5:Y:S01]  /*13270*/  LDL.64 R8, [R1+0x28] ;  /* 0x0000280001087983 */ /* 0x000f620000100a00 */
[----:B------:R-:W-:-:S04]  /*13280*/  IADD3 R5, R0, 0x20, RZ ;  /* 0x0000002000057810 */ /* 0x000fc80007ffe0ff */
[----:B------:R-:W-:-:S13]  /*13290*/  ISETP.GE.OR P2, PT, R5, R11, P0 ;  /* 0x0000000b0500720c */ /* 0x000fda0000746670 */
[----:B--2--5:R-:W-:-:S04]  /*132a0*/  @!P2 LEA R4, P1, R8, R4, 0x1 ;  /* 0x000000040804a211 */ /* 0x024fc800078208ff */
[----:B------:R-:W-:-:S05]  /*132b0*/  @!P2 LEA.HI.X R5, R8, R6, R9, 0x1, P1 ;  /* 0x000000060805a211 */ /* 0x000fca00008f0c09 */
[----:B------:R2:W-:Y:S01]  /*132c0*/  @!P2 ST.E.128 [R4.64], RZ ;  /* 0x000000ff0400a985 */ /* 0x0005e2000c101d08 */
[----:B------:R-:W-:Y:S05]  /*132d0*/  BRA.DIV ~URZ, `(.L_x_536) ;  /* 0x000010527f007947 */ /* 0x000fea000b800000 */
[----:B------:R1:W2:Y:S04]  /*132e0*/  SHFL.IDX PT, R6, R2, 0x3, 0x181f ;  /* 0x00781f0002067f89 */ /* 0x0002a800000e0000 */
[----:B--2---:R1:W2:Y:S02]  /*132f0*/  SHFL.IDX PT, R4, R3, 0x3, 0x181f ;  /* 0x00781f0003047f89 */ /* 0x0042a400000e0000 */
.L_x_566:
[----:B------:R-:W5:Y:S01]  /*13300*/  LDL.64 R8, [R1+0x28] ;  /* 0x0000280001087983 */ /* 0x000f620000100a00 */
[----:B------:R-:W-:-:S04]  /*13310*/  IADD3 R5, R0, 0x30, RZ ;  /* 0x0000003000057810 */ /* 0x000fc80007ffe0ff */
[----:B------:R-:W-:-:S13]  /*13320*/  ISETP.GE.OR P2, PT, R5, R11, P0 ;  /* 0x0000000b0500720c */ /* 0x000fda0000746670 */
[----:B--2--5:R-:W-:-:S04]  /*13330*/  @!P2 LEA R4, P1, R8, R4, 0x1 ;  /* 0x000000040804a211 */ /* 0x024fc800078208ff */
[----:B------:R-:W-:-:S05]  /*13340*/  @!P2 LEA.HI.X R5, R8, R6, R9, 0x1, P1 ;  /* 0x000000060805a211 */ /* 0x000fca00008f0c09 */
[----:B------:R2:W-:Y:S01]  /*13350*/  @!P2 ST.E.128 [R4.64], RZ ;  /* 0x000000ff0400a985 */ /* 0x0005e2000c101d08 */
[----:B------:R-:W-:Y:S05]  /*13360*/  BRA.DIV ~URZ, `(.L_x_537) ;  /* 0x000010927f007947 */ /* 0x000fea000b800000 */
[----:B------:R1:W2:Y:S02]  /*13370*/  SHFL.IDX PT, R6, R2, 0x4, 0x181f ;  /* 0x00981f0002067f89 */ /* 0x0002a400000e0000 */
.L_x_567:
[----:B------:R-:W-:Y:S05]  /*13380*/  BRA.DIV ~URZ, `(.L_x_538) ;  /* 0x000010e27f007947 */ /* 0x000fea000b800000 */
[----:B--2---:R2:W1:Y:S02]  /*13390*/  SHFL.IDX PT, R4, R3, 0x4, 0x181f ;  /* 0x00981f0003047f89 */ /* 0x00446400000e0000 */
.L_x_568:
[----:B------:R-:W5:Y:S01]  /*133a0*/  LDL.64 R8, [R1+0x28] ;  /* 0x0000280001087983 */ /* 0x000f620000100a00 */
[----:B------:R-:W-:-:S04]  /*133b0*/  IADD3 R5, R0, 0x40, RZ ;  /* 0x0000004000057810 */ /* 0x000fc80007ffe0ff */
[----:B------:R-:W-:-:S13]  /*133c0*/  ISETP.GE.OR P2, PT, R5, R11, P0 ;  /* 0x0000000b0500720c */ /* 0x000fda0000746670 */
[----:B-1---5:R-:W-:-:S04]  /*133d0*/  @!P2 LEA R4, P1, R8, R4, 0x1 ;  /* 0x000000040804a211 */ /* 0x022fc800078208ff */
[----:B------:R-:W-:-:S05]  /*133e0*/  @!P2 LEA.HI.X R5, R8, R6, R9, 0x1, P1 ;  /* 0x000000060805a211 */ /* 0x000fca00008f0c09 */
[----:B------:R1:W-:Y:S01]  /*133f0*/  @!P2 ST.E.128 [R4.64], RZ ;  /* 0x000000ff0400a985 */ /* 0x0003e2000c101d08 */
[----:B------:R-:W-:Y:S05]  /*13400*/  BRA.DIV ~URZ, `(.L_x_539) ;  /* 0x000010d27f007947 */ /* 0x000fea000b800000 */
[----:B------:R1:W2:Y:S04]  /*13410*/  SHFL.IDX PT, R6, R2, 0x5, 0x181f ;  /* 0x00b81f0002067f89 */ /* 0x0002a800000e0000 */
[----:B-1----:R1:W3:Y:S02]  /*13420*/  SHFL.IDX PT, R4, R3, 0x5, 0x181f ;  /* 0x00b81f0003047f89 */ /* 0x0022e400000e0000 */
.L_x_569:
[----:B------:R-:W5:Y:S01]  /*13430*/  LDL.64 R8, [R1+0x28] ;  /* 0x0000280001087983 */ /* 0x000f620000100a00 */
[----:B------:R-:W-:-:S04]  /*13440*/  IADD3 R5, R0, 0x50, RZ ;  /* 0x0000005000057810 */ /* 0x000fc80007ffe0ff */
[----:B------:R-:W-:-:S13]  /*13450*/  ISETP.GE.OR P2, PT, R5, R11, P0 ;  /* 0x0000000b0500720c */ /* 0x000fda0000746670 */
[----:B---3-5:R-:W-:-:S04]  /*13460*/  @!P2 LEA R4, P1, R8, R4, 0x1 ;  /* 0x000000040804a211 */ /* 0x028fc800078208ff */
[----:B--2---:R-:W-:-:S05]  /*13470*/  @!P2 LEA.HI.X R5, R8, R6, R9, 0x1, P1 ;  /* 0x000000060805a211 */ /* 0x004fca00008f0c09 */
[----:B------:R2:W-:Y:S01]  /*13480*/  @!P2 ST.E.128 [R4.64], RZ ;  /* 0x000000ff0400a985 */ /* 0x0005e2000c101d08 */
[----:B------:R-:W-:Y:S05]  /*13490*/  BRA.DIV ~URZ, `(.L_x_540) ;  /* 0x000011127f007947 */ /* 0x000fea000b800000 */
[----:B------:R3:W1:Y:S02]  /*134a0*/  SHFL.IDX PT, R6, R2, 0x6, 0x181f ;  /* 0x00d81f0002067f89 */ /* 0x00066400000e0000 */
.L_x_570:
[----:B------:R-:W-:Y:S05]  /*134b0*/  BRA.DIV ~URZ, `(.L_x_541) ;  /* 0x000011627f007947 */ /* 0x000fea000b800000 */
[----:B--2---:R2:W3:Y:S02]  /*134c0*/  SHFL.IDX PT, R4, R3, 0x6, 0x181f ;  /* 0x00d81f0003047f89 */ /* 0x0044e400000e0000 */
.L_x_571:
[----:B------:R-:W5:Y:S01]  /*134d0*/  LDL.64 R8, [R1+0x28] ;  /* 0x0000280001087983 */ /* 0x000f620000100a00 */
[----:B------:R-:W-:-:S04]  /*134e0*/  IADD3 R5, R0, 0x60, RZ ;  /* 0x0000006000057810 */ /* 0x000fc80007ffe0ff */
[----:B------:R-:W-:-:S13]  /*134f0*/  ISETP.GE.OR P2, PT, R5, R11, P0 ;  /* 0x0000000b0500720c */ /* 0x000fda0000746670 */
[----:B---3-5:R-:W-:-:S04]  /*13500*/  @!P2 LEA R4, P1, R8, R4, 0x1 ;  /* 0x000000040804a211 */ /* 0x028fc800078208ff */
[----:B-1----:R-:W-:-:S05]  /*13510*/  @!P2 LEA.HI.X R5, R8, R6, R9, 0x1, P1 ;  /* 0x000000060805a211 */ /* 0x002fca00008f0c09 */
[----:B------:R1:W-:Y:S01]  /*13520*/  @!P2 ST.E.128 [R4.64], RZ ;  /* 0x000000ff0400a985 */ /* 0x0003e2000c101d08 */
[----:B------:R-:W-:Y:S05]  /*13530*/  BRA.DIV ~URZ, `(.L_x_542) ;  /* 0x000011527f007947 */ /* 0x000fea000b800000 */
[----:B-1----:R1:W3:Y:S04]  /*13540*/  SHFL.IDX PT, R4, R2, 0x7, 0x181f ;  /* 0x00f81f0002047f89 */ /* 0x0022e800000e0000 */
[----:B--2-4-:R-:W2:Y:S02]  /*13550*/  SHFL.IDX PT, R3, R3, 0x7, 0x181f ;  /* 0x00f81f0003037f89 */ /* 0x014ea400000e0000 */
.L_x_572:
[----:B------:R-:W4:Y:S01]  /*13560*/  LDL.64 R6, [R1+0x28] ;  /* 0x0000280001067983 */ /* 0x000f220000100a00 */
[----:B------:R-:W-:-:S04]  /*13570*/  IADD3 R0, R0, 0x70, RZ ;  /* 0x0000007000007810 */ /* 0x000fc80007ffe0ff */
[----:B------:R-:W-:-:S13]  /*13580*/  ISETP.GE.OR P1, PT, R0, R11, P0 ;  /* 0x0000000b0000720c */ /* 0x000fda0000726670 */
[----:B-12-4-:R-:W-:-:S04]  /*13590*/  @!P1 LEA R2, P0, R6, R3, 0x1 ;  /* 0x0000000306029211 */ /* 0x016fc800078008ff */
[----:B---3--:R-:W-:-:S05]  /*135a0*/  @!P1 LEA.HI.X R3, R6, R4, R7, 0x1, P0 ;  /* 0x0000000406039211 */ /* 0x008fca00000f0c07 */
[----:B------:R1:W-:Y:S04]  /*135b0*/  @!P1 ST.E.128 [R2.64], RZ ;  /* 0x000000ff02009985 */ /* 0x0003e8000c101d08 */
.L_x_528:
[----:B------:R-:W-:Y:S05]  /*135c0*/  BSYNC B1 ;  /* 0x0000000000017941 */ /* 0x000fea0003800000 */
.L_x_525:
[----:B---3--:R-:W3:Y:S02]  /*135d0*/  LDL R0, [R1+0x90] ;  /* 0x0000900001007983 */ /* 0x008ee40000100800 */
[----:B---3--:R-:W-:-:S13]  /*135e0*/  ISETP.NE.AND P0, PT, R0, RZ, PT ;  /* 0x000000ff0000720c */ /* 0x008fda0003f05270 */
[----:B------:R-:W-:Y:S01]  /*135f0*/  @P0 WARPSYNC 0xffffffff ;  /* 0xffffffff00000948 */ /* 0x000fe20003800000 */
[----:B------:R-:W-:Y:S06]  /*13600*/  @P0 BAR.SYNC.DEFER_BLOCKING 0x5, 0x80 ;  /* 0x0142000000000b1d */ /* 0x000fec0000010000 */
[----:B------:R-:W3:Y:S04]  /*13610*/  @P0 LDS R0, [0xb100] ;  /* 0x00b10000ff000984 */ /* 0x000ee80000000800 */
[----:B---3--:R3:W-:Y:S04]  /*13620*/  @P0 STL [R1+0x60], R0 ;  /* 0x0000600001000387 */ /* 0x0087e80000100800 */
[----:B------:R-:W-:Y:S06]  /*13630*/  @P0 BAR.ARV 0x4, 0x80 ;  /* 0x0102000000000b1d */ /* 0x000fec0000002000 */
[----:B------:R-:W-:Y:S05]  /*13640*/  @P0 BRA `(.L_x_543) ;  /* 0x0000007000000947 */ /* 0x000fea0003800000 */
[----:B------:R-:W-:Y:S05]  /*13650*/  BRA.DIV ~URZ, `(.L_x_544) ;  /* 0x000011027f007947 */ /* 0x000fea000b800000 */
[----:B---3--:R3:W4:Y:S02]  /*13660*/  SHFL.IDX PT, R0, R47, RZ, 0x1f ;  /* 0x00001fff2f007589 */ /* 0x00872400000e0000 */
.L_x_573:
[----:B------:R-:W-:Y:S01]  /*13670*/  WARPSYNC 0xffffffff ;  /* 0xffffffff00007948 */ /* 0x000fe20003800000 */
[----:B------:R-:W-:Y:S06]  /*13680*/  BAR.SYNC.DEFER_BLOCKING 0x4, 0x80 ;  /* 0x0102000000007b1d */ /* 0x000fec0000010000 */
[----:B----4-:R4:W-:Y:S04]  /*13690*/  STL [R1+0x60], R0 ;  /* 0x0000600001007387 */ /* 0x0109e80000100800 */
[----:B------:R4:W-:Y:S04]  /*136a0*/  @!P6 STS [0xb100], R47 ;  /* 0x00b1002fff00e388 */ /* 0x0009e80000000800 */
[----:B------:R-:W-:Y:S06]  /*136b0*/  BAR.ARV 0x5, 0x80 ;  /* 0x0142000000007b1d */ /* 0x000fec0000002000 */
.L_x_543:
[----:B---34-:R-:W3:Y:S02]  /*136c0*/  LDL R0, [R1+0x60] ;  /* 0x0000600001007983 */ /* 0x018ee40000100800 */
[----:B---3--:R-:W-:-:S13]  /*136d0*/  ISETP.GE.AND P0, PT, R0, c[0x0][0x538], PT ;  /* 0x00014e0000007a0c */ /* 0x008fda0003f06270 */
[----:B-12---:R-:W-:Y:S01]  /*136e0*/  @P0 CALL.REL.NOINC `(.L_x_545) ;  /* 0x0000001000000944 */ /* 0x006fe20003c00000 */
[----:B------:R-:W-:Y:S05]  /*136f0*/  BRA `(.L_x_546) ;  /* 0xfffed27000007947 */ /* 0x000fea000383ffff */
.L_x_545:
[----:B------:R-:W-:Y:S05]  /*13700*/  EXIT ;  /* 0x000000000000794d */ /* 0x000fea0003800000 */
.L_x_489:
[----:B------:R-:W-:Y:S01]  /*13710*/  IMAD.MOV.U32 R10, RZ, RZ, R2 ;  /* 0x000000ffff0a7224 */ /* 0x000fe200078e0002 */
[----:B-1----:R-:W-:Y:S01]  /*13720*/  MOV R8, RZ ;  /* 0x000000ff00087202 */ /* 0x002fe20000000f00 */
[----:B------:R-:W-:Y:S01]  /*13730*/  IMAD.MOV.U32 R7, RZ, RZ, 0x181f ;  /* 0x0000181fff077424 */ /* 0x000fe200078e00ff */
[----:B------:R-:W-:Y:S02]  /*13740*/  MOV R9, 0x13760 ;  /* 0x0001376000097802 */ /* 0x000fe40000000f00 */
[----:B------:R-:W-:Y:S05]  /*13750*/  CALL.REL.NOINC `($__internal_1_$__cuda_sm70_shflsync_idx_p) ;  /* 0x000010b000007944 */ /* 0x000fea0003c00000 */
[----:B------:R-:W-:Y:S01]  /*13760*/  MOV R5, R7 ;  /* 0x0000000700057202 */ /* 0x000fe20000000f00 */
[----:B------:R-:W-:Y:S05]  /*13770*/  BRA `(.L_x_547) ;  /* 0xfffeddf000007947 */ /* 0x000fea000383ffff */
.L_x_490:
[----:B------:R-:W-:Y:S01]  /*13780*/  IMAD.MOV.U32 R10, RZ, RZ, R3 ;  /* 0x000000ffff0a7224 */ /* 0x000fe200078e0003 */
[----:B-1----:R-:W-:Y:S01]  /*13790*/  MOV R8, RZ ;  /* 0x000000ff00087202 */ /* 0x002fe20000000f00 */
[----:B------:R-:W-:Y:S01]  /*137a0*/  IMAD.MOV.U32 R7, RZ, RZ, 0x181f ;  /* 0x0000181fff077424 */ /* 0x000fe200078e00ff */
[----:B------:R-:W-:Y:S02]  /*137b0*/  MOV R9, 0x137d0 ;  /* 0x000137d000097802 */ /* 0x000fe40000000f00 */
[----:B--23--:R-:W-:Y:S05]  /*137c0*/  CALL.REL.NOINC `($__internal_1_$__cuda_sm70_shflsync_idx_p) ;  /* 0x0000104000007944 */ /* 0x00cfea0003c00000 */
[----:B------:R-:W-:Y:S01]  /*137d0*/  MOV R4, R7 ;  /* 0x0000000700047202 */ /* 0x000fe20000000f00 */
[----:B------:R-:W-:Y:S05]  /*137e0*/  BRA `(.L_x_548) ;  /* 0xfffedda000007947 */ /* 0x000fea000383ffff */
.L_x_493:
[----:B------:R-:W-:Y:S01]  /*137f0*/  IMAD.MOV.U32 R10, RZ, RZ, R2 ;  /* 0x000000ffff0a7224 */ /* 0x000fe200078e0002 */
[----:B------:R-:W-:Y:S01]  /*13800*/  MOV R8, 0x1 ;  /* 0x0000000100087802 */ /* 0x000fe20000000f00 */
[----:B------:R-:W-:Y:S01]  /*13810*/  IMAD.MOV.U32 R7, RZ, RZ, 0x181f ;  /* 0x0000181fff077424 */ /* 0x000fe200078e00ff */
[----:B------:R-:W-:-:S02]  /*13820*/  MOV R9, 0x13840 ;  /* 0x0001384000097802 */ /* 0x000fc40000000f00 */
[----:B-1234-:R-:W-:Y:S05]  /*13830*/  CALL.REL.NOINC `($__internal_1_$__cuda_sm70_shflsync_idx_p) ;  /* 0x00000fd000007944 */ /* 0x01efea0003c00000 */
[----:B------:R-:W-:Y:S01]  /*13840*/  IMAD.MOV.U32 R6, RZ, RZ, R7 ;  /* 0x000000ffff067224 */ /* 0x000fe200078e0007 */
[----:B------:R-:W-:Y:S01]  /*13850*/  MOV R8, 0x1 ;  /* 0x0000000100087802 */ /* 0x000fe20000000f00 */
[----:B------:R-:W-:Y:S01]  /*13860*/  IMAD.MOV.U32 R10, RZ, RZ, R3 ;  /* 0x000000ffff0a7224 */ /* 0x000fe200078e0003 */
[----:B------:R-:W-:-:S02]  /*13870*/  MOV R7, 0x181f ;  /* 0x0000181f00077802 */ /* 0x000fc40000000f00 */
[----:B------:R-:W-:Y:S02]  /*13880*/  MOV R9, 0x138a0 ;  /* 0x000138a000097802 */ /* 0x000fe40000000f00 */
[----:B------:R-:W-:Y:S05]  /*13890*/  CALL.REL.NOINC `($__internal_1_$__cuda_sm70_shflsync_idx_p) ;  /* 0x00000f7000007944 */ /* 0x000fea0003c00000 */
[----:B------:R-:W-:Y:S01]  /*138a0*/  MOV R4, R7 ;  /* 0x0000000700047202 */ /* 0x000fe20000000f00 */
[----:B------:R-:W-:Y:S05]  /*138b0*/  BRA `(.L_x_549) ;  /* 0xfffeddd000007947 */ /* 0x000fea000383ffff */
.L_x_496:
[----:B------:R-:W-:Y:S01]  /*138c0*/  IMAD.MOV.U32 R10, RZ, RZ, R2 ;  /* 0x000000ffff0a7224 */ /* 0x000fe200078e0002 */
[----:B------:R-:W-:Y:S01]  /*138d0*/  MOV R8, 0x2 ;  /* 0x0000000200087802 */ /* 0x000fe20000000f00 */
[----:B------:R-:W-:Y:S01]  /*138e0*/  IMAD.MOV.U32 R7, RZ, RZ, 0x181f ;  /* 0x0000181fff077424 */ /* 0x000fe200078e00ff */
[----:B------:R-:W-:Y:S02]  /*138f0*/  MOV R9, 0x13910 ;  /* 0x0001391000097802 */ /* 0x000fe40000000f00 */
[----:B-123--:R-:W-:Y:S05]  /*13900*/  CALL.REL.NOINC `($__internal_1_$__cuda_sm70_shflsync_idx_p) ;  /* 0x00000f0000007944 */ /* 0x00efea0003c00000 */
[----:B------:R-:W-:Y:S01]  /*13910*/  MOV R6, R7 ;  /* 0x0000000700067202 */ /* 0x000fe20000000f00 */
[----:B------:R-:W-:Y:S05]  /*13920*/  BRA `(.L_x_550) ;  /* 0xfffede4000007947 */ /* 0x000fea000383ffff */
.L_x_497:
[----:B------:R-:W-:Y:S01]  /*13930*/  IMAD.MOV.U32 R10, RZ, RZ, R3 ;  /* 0x000000ffff0a7224 */ /* 0x000fe200078e0003 */
[----:B------:R-:W-:Y:S01]  /*13940*/  MOV R8, 0x2 ;  /* 0x0000000200087802 */ /* 0x000fe20000000f00 */
[----:B------:R-:W-:Y:S01]  /*13950*/  IMAD.MOV.U32 R7, RZ, RZ, 0x181f ;  /* 0x0000181fff077424 */ /* 0x000fe200078e00ff */
[----:B------:R-:W-:Y:S02]  /*13960*/  MOV R9, 0x13980 ;  /* 0x0001398000097802 */ /* 0x000fe40000000f00 */
[----:B-1234-:R-:W-:Y:S05]  /*13970*/  CALL.REL.NOINC `($__internal_1_$__cuda_sm70_shflsync_idx_p) ;  /* 0x00000e9000007944 */ /* 0x01efea0003c00000 */
[----:B------:R-:W-:Y:S01]  /*13980*/  MOV R4, R7 ;  /* 0x0000000700047202 */ /* 0x000fe20000000f00 */
[----:B------:R-:W-:Y:S05]  /*13990*/  BRA `(.L_x_551) ;  /* 0xfffeddf000007947 */ /* 0x000fea000383ffff */
.L_x_500:
        /* <DEDUP_REMOVED lines=13> */
.L_x_503:
[----:B------:R-:W-:Y:S01]  /*13a70*/  IMAD.MOV.U32 R10, RZ, RZ, R2 ;  /* 0x000000ffff0a7224 */ /* 0x000fe200078e0002 */
[----:B------:R-:W-:Y:S01]  /*13a80*/  MOV R8, 0x4 ;  /* 0x0000000400087802 */ /* 0x000fe20000000f00 */
[----:B------:R-:W-:Y:S01]  /*13a90*/  IMAD.MOV.U32 R7, RZ, RZ, 0x181f ;  /* 0x0000181fff077424 */ /* 0x000fe200078e00ff */
[----:B------:R-:W-:Y:S02]  /*13aa0*/  MOV R9, 0x13ac0 ;  /* 0x00013ac000097802 */ /* 0x000fe40000000f00 */
[----:B-1234-:R-:W-:Y:S05]  /*13ab0*/  CALL.REL.NOINC `($__internal_1_$__cuda_sm70_shflsync_idx_p) ;  /* 0x00000d5000007944 */ /* 0x01efea0003c00000 */
[----:B------:R-:W-:Y:S01]  /*13ac0*/  MOV R6, R7 ;  /* 0x0000000700067202 */ /* 0x000fe20000000f00 */
[----:B------:R-:W-:Y:S05]  /*13ad0*/  BRA `(.L_x_553) ;  /* 0xfffede8000007947 */ /* 0x000fea000383ffff */
.L_x_504:
[----:B------:R-:W-:Y:S01]  /*13ae0*/  IMAD.MOV.U32 R10, RZ, RZ, R3 ;  /* 0x000000ffff0a7224 */ /* 0x000fe200078e0003 */
[----:B------:R-:W-:Y:S01]  /*13af0*/  MOV R8, 0x4 ;  /* 0x0000000400087802 */ /* 0x000fe20000000f00 */
[----:B------:R-:W-:Y:S01]  /*13b00*/  IMAD.MOV.U32 R7, RZ, RZ, 0x181f ;  /* 0x0000181fff077424 */ /* 0x000fe200078e00ff */
[----:B------:R-:W-:Y:S02]  /*13b10*/  MOV R9, 0x13b30 ;  /* 0x00013b3000097802 */ /* 0x000fe40000000f00 */
[----:B-1234-:R-:W-:Y:S05]  /*13b20*/  CALL.REL.NOINC `($__internal_1_$__cuda_sm70_shflsync_idx_p) ;  /* 0x00000ce000007944 */ /* 0x01efea0003c00000 */
[----:B------:R-:W-:Y:S01]  /*13b30*/  MOV R4, R7 ;  /* 0x0000000700047202 */ /* 0x000fe20000000f00 */
[----:B------:R-:W-:Y:S05]  /*13b40*/  BRA `(.L_x_554) ;  /* 0xfffede3000007947 */ /* 0x000fea000383ffff */
.L_x_507:
        /* <DEDUP_REMOVED lines=13> */
.L_x_510:
[----:B------:R-:W-:Y:S01]  /*13c20*/  IMAD.MOV.U32 R10, RZ, RZ, R2 ;  /* 0x000000ffff0a7224 */ /* 0x000fe200078e0002 */
[----:B------:R-:W-:Y:S01]  /*13c30*/  MOV R8, 0x6 ;  /* 0x0000000600087802 */ /* 0x000fe20000000f00 */
[----:B------:R-:W-:Y:S01]  /*13c40*/  IMAD.MOV.U32 R7, RZ, RZ, 0x181f ;  /* 0x0000181fff077424 */ /* 0x000fe200078e00ff */
[----:B------:R-:W-:Y:S02]  /*13c50*/  MOV R9, 0x13c70 ;  /* 0x00013c7000097802 */ /* 0x000fe40000000f00 */
[----:B-1234-:R-:W-:Y:S05]  /*13c60*/  CALL.REL.NOINC `($__internal_1_$__cuda_sm70_shflsync_idx_p) ;  /* 0x00000ba000007944 */ /* 0x01efea0003c00000 */
[----:B------:R-:W-:Y:S01]  /*13c70*/  MOV R6, R7 ;  /* 0x0000000700067202 */ /* 0x000fe20000000f00 */
[----:B------:R-:W-:Y:S05]  /*13c80*/  BRA `(.L_x_556) ;  /* 0xfffedec000007947 */ /* 0x000fea000383ffff */
.L_x_511:
[----:B------:R-:W-:Y:S01]  /*13c90*/  IMAD.MOV.U32 R10, RZ, RZ, R3 ;  /* 0x000000ffff0a7224 */ /* 0x000fe200078e0003 */
[----:B------:R-:W-:Y:S01]  /*13ca0*/  MOV R8, 0x6 ;  /* 0x0000000600087802 */ /* 0x000fe20000000f00 */
[----:B------:R-:W-:Y:S01]  /*13cb0*/  IMAD.MOV.U32 R7, RZ, RZ, 0x181f ;  /* 0x0000181fff077424 */ /* 0x000fe200078e00ff */
[----:B------:R-:W-:Y:S02]  /*13cc0*/  MOV R9, 0x13ce0 ;  /* 0x00013ce000097802 */ /* 0x000fe40000000f00 */
[----:B-1234-:R-:W-:Y:S05]  /*13cd0*/  CALL.REL.NOINC `($__internal_1_$__cuda_sm70_shflsync_idx_p) ;  /* 0x00000b3000007944 */ /* 0x01efea0003c00000 */
[----:B------:R-:W-:Y:S01]  /*13ce0*/  MOV R4, R7 ;  /* 0x0000000700047202 */ /* 0x000fe20000000f00 */
[----:B------:R-:W-:Y:S05]  /*13cf0*/  BRA `(.L_x_557) ;  /* 0xfffede7000007947 */ /* 0x000fea000383ffff */
.L_x_514:
        /* <DEDUP_REMOVED lines=13> */
.L_x_521:
[----:B------:R1:W5:Y:S01]  /*13dd0*/  LDL R0, [R1+0x10] ;  /* 0x0000100001007983 */ /* 0x0003620000100800 */
[----:B------:R-:W-:Y:S02]  /*13de0*/  MOV R3, 0x2 ;  /* 0x0000000200037802 */ /* 0x000fe40000000f00 */
[----:B------:R-:W-:Y:S02]  /*13df0*/  MOV R8, 0x13e10 ;  /* 0x00013e1000087802 */ /* 0x000fe40000000f00 */
[----:B-1---5:R-:W-:Y:S05]  /*13e00*/  CALL.REL.NOINC `($__internal_0_$__cuda_sm70_shflsync_bfly_p) ;  /* 0x000009c000007944 */ /* 0x022fea0003c00000 */
[----:B--2---:R-:W-:Y:S01]  /*13e10*/  MOV R2, R3 ;  /* 0x0000000300027202 */ /* 0x004fe20000000f00 */
[----:B-1----:R-:W-:Y:S05]  /*13e20*/  BRA `(.L_x_559) ;  /* 0xffffd58000007947 */ /* 0x002fea000383ffff */
.L_x_522:
[----:B------:R-:W-:Y:S01]  /*13e30*/  IMAD.MOV.U32 R0, RZ, RZ, R2 ;  /* 0x000000ffff007224 */ /* 0x000fe200078e0002 */
[----:B------:R-:W-:Y:S02]  /*13e40*/  MOV R3, 0x1 ;  /* 0x0000000100037802 */ /* 0x000fe40000000f00 */
[----:B------:R-:W-:Y:S02]  /*13e50*/  MOV R8, 0x13e70 ;  /* 0x00013e7000087802 */ /* 0x000fe40000000f00 */
[----:B-----5:R-:W-:Y:S05]  /*13e60*/  CALL.REL.NOINC `($__internal_0_$__cuda_sm70_shflsync_bfly_p) ;  /* 0x0000096000007944 */ /* 0x020fea0003c00000 */
[----:B-1----:R1:W5:Y:S01]  /*13e70*/  LDL R0, [R1+0x18] ;  /* 0x0000180001007983 */ /* 0x0023620000100800 */
[----:B--2---:R-:W-:Y:S01]  /*13e80*/  FADD.FTZ R2, R2, R3 ;  /* 0x0000000302027221 */ /* 0x004fe20000010000 */
[----:B------:R-:W-:-:S02]  /*13e90*/  MOV R3, 0x2 ;  /* 0x0000000200037802 */ /* 0x000fc40000000f00 */
[----:B------:R-:W-:Y:S02]  /*13ea0*/  MOV R8, 0x13ec0 ;  /* 0x00013ec000087802 */ /* 0x000fe40000000f00 */
[----:B-1---5:R-:W-:Y:S05]  /*13eb0*/  CALL.REL.NOINC `($__internal_0_$__cuda_sm70_shflsync_bfly_p) ;  /* 0x0000091000007944 */ /* 0x022fea0003c00000 */
[----:B-1----:R-:W3:Y:S01]  /*13ec0*/  LDL.LU R0, [R1+0x18] ;  /* 0x0000180001007983 */ /* 0x002ee20000300800 */
[----:B------:R-:W-:Y:S01]  /*13ed0*/  MOV R8, 0x13f20 ;  /* 0x00013f2000087802 */ /* 0x000fe20000000f00 */
[----:B--23--:R-:W-:Y:S01]  /*13ee0*/  FADD.FTZ R4, R0, R3 ;  /* 0x0000000300047221 */ /* 0x00cfe20000010000 */
[----:B------:R-:W-:-:S04]  /*13ef0*/  MOV R3, 0x1 ;  /* 0x0000000100037802 */ /* 0x000fc80000000f00 */
[----:B------:R-:W-:Y:S02]  /*13f00*/  MOV R0, R4 ;  /* 0x0000000400007202 */ /* 0x000fe40000000f00 */
[----:B------:R-:W-:Y:S05]  /*13f10*/  CALL.REL.NOINC `($__internal_0_$__cuda_sm70_shflsync_bfly_p) ;  /* 0x000008b000007944 */ /* 0x000fea0003c00000 */
[----:B-1----:R1:W5:Y:S01]  /*13f20*/  LDL R0, [R1+0x14] ;  /* 0x0000140001007983 */ /* 0x0023620000100800 */
[----:B--2---:R-:W-:Y:S01]  /*13f30*/  FADD.FTZ R4, R4, R3 ;  /* 0x0000000304047221 */ /* 0x004fe20000010000 */
[----:B------:R-:W-:Y:S02]  /*13f40*/  MOV R3, 0x2 ;  /* 0x0000000200037802 */ /* 0x000fe40000000f00 */
        /* <DEDUP_REMOVED lines=19> */
[----:B--2---:R-:W-:Y:S01]  /*14080*/  MOV R8, R3 ;  /* 0x0000000300087202 */ /* 0x004fe20000000f00 */
[----:B-1----:R-:W-:Y:S05]  /*14090*/  BRA `(.L_x_560) ;  /* 0xffffd44000007947 */ /* 0x002fea000383ffff */
.L_x_531:
[----:B------:R-:W-:Y:S01]  /*140a0*/  IMAD.MOV.U32 R10, RZ, RZ, R2 ;  /* 0x000000ffff0a7224 */ /* 0x000fe200078e0002 */
[----:B------:R-:W-:Y:S01]  /*140b0*/  MOV R8, RZ ;  /* 0x000000ff00087202 */ /* 0x000fe20000000f00 */
[----:B------:R-:W-:Y:S01]  /*140c0*/  IMAD.MOV.U32 R7, RZ, RZ, 0x181f ;  /* 0x0000181fff077424 */ /* 0x000fe200078e00ff */
[----:B------:R-:W-:Y:S02]  /*140d0*/  MOV R9, 0x140f0 ;  /* 0x000140f000097802 */ /* 0x000fe40000000f00 */
[----:B------:R-:W-:Y:S05]  /*140e0*/  CALL.REL.NOINC `($__internal_1_$__cuda_sm70_shflsync_idx_p) ;  /* 0x0000072000007944 */ /* 0x000fea0003c00000 */
[----:B------:R-:W-:Y:S01]  /*140f0*/  MOV R5, R7 ;  /* 0x0000000700057202 */ /* 0x000fe20000000f00 */
[----:B------:R-:W-:Y:S05]  /*14100*/  BRA `(.L_x_561) ;  /* 0xfffff00000007947 */ /* 0x000fea000383ffff */
.L_x_532:
[----:B------:R-:W-:Y:S01]  /*14110*/  IMAD.MOV.U32 R10, RZ, RZ, R3 ;  /* 0x000000ffff0a7224 */ /* 0x000fe200078e0003 */
[----:B------:R-:W-:Y:S01]  /*14120*/  MOV R8, RZ ;  /* 0x000000ff00087202 */ /* 0x000fe20000000f00 */
[----:B------:R-:W-:Y:S01]  /*14130*/  IMAD.MOV.U32 R7, RZ, RZ, 0x181f ;  /* 0x0000181fff077424 */ /* 0x000fe200078e00ff */
[----:B------:R-:W-:Y:S02]  /*14140*/  MOV R9, 0x14160 ;  /* 0x0001416000097802 */ /* 0x000fe40000000f00 */
[----:B-12---:R-:W-:Y:S05]  /*14150*/  CALL.REL.NOINC `($__internal_1_$__cuda_sm70_shflsync_idx_p) ;  /* 0x000006b000007944 */ /* 0x006fea0003c00000 */
[----:B------:R-:W-:Y:S01]  /*14160*/  MOV R4, R7 ;  /* 0x0000000700047202 */ /* 0x000fe20000000f00 */
[----:B------:R-:W-:Y:S05]  /*14170*/  BRA `(.L_x_562) ;  /* 0xffffefb000007947 */ /* 0x000fea000383ffff */
.L_x_533:
[----:B------:R-:W-:Y:S01]  /*14180*/  IMAD.MOV.U32 R10, RZ, RZ, R2 ;  /* 0x000000ffff0a7224 */ /* 0x000fe200078e0002 */
[----:B------:R-:W-:Y:S01]  /*14190*/  MOV R8, 0x1 ;  /* 0x0000000100087802 */ /* 0x000fe20000000f00 */
[----:B------:R-:W-:Y:S01]  /*141a0*/  IMAD.MOV.U32 R7, RZ, RZ, 0x181f ;  /* 0x0000181fff077424 */ /* 0x000fe200078e00ff */
[----:B------:R-:W-:-:S02]  /*141b0*/  MOV R9, 0x141d0 ;  /* 0x000141d000097802 */ /* 0x000fc40000000f00 */
[----:B-123--:R-:W-:Y:S05]  /*141c0*/  CALL.REL.NOINC `($__internal_1_$__cuda_sm70_shflsync_idx_p) ;  /* 0x0000064000007944 */ /* 0x00efea0003c00000 */
        /* <DEDUP_REMOVED lines=8> */
.L_x_534:
[----:B------:R-:W-:Y:S01]  /*14250*/  IMAD.MOV.U32 R10, RZ, RZ, R2 ;  /* 0x000000ffff0a7224 */ /* 0x000fe200078e0002 */
[----:B------:R-:W-:Y:S01]  /*14260*/  MOV R8, 0x2 ;  /* 0x0000000200087802 */ /* 0x000fe20000000f00 */
[----:B------:R-:W-:Y:S01]  /*14270*/  IMAD.MOV.U32 R7, RZ, RZ, 0x181f ;  /* 0x0000181fff077424 */ /* 0x000fe200078e00ff */
[----:B------:R-:W-:Y:S02]  /*14280*/  MOV R9, 0x142a0 ;  /* 0x000142a000097802 */ /* 0x000fe40000000f00 */
[----:B-1-34-:R-:W-:Y:S05]  /*14290*/  CALL.REL.NOINC `($__internal_1_$__cuda_sm70_shflsync_idx_p) ;  /* 0x0000057000007944 */ /* 0x01afea0003c00000 */
[----:B------:R-:W-:Y:S01]  /*142a0*/  MOV R6, R7 ;  /* 0x0000000700067202 */ /* 0x000fe20000000f00 */
[----:B------:R-:W-:Y:S05]  /*142b0*/  BRA `(.L_x_564) ;  /* 0xffffef9000007947 */ /* 0x000fea000383ffff */
.L_x_535:
[----:B------:R-:W-:Y:S01]  /*142c0*/  IMAD.MOV.U32 R10, RZ, RZ, R3 ;  /* 0x000000ffff0a7224 */ /* 0x000fe200078e0003 */
[----:B------:R-:W-:Y:S01]  /*142d0*/  MOV R8, 0x2 ;  /* 0x0000000200087802 */ /* 0x000fe20000000f00 */
[----:B------:R-:W-:Y:S01]  /*142e0*/  IMAD.MOV.U32 R7, RZ, RZ, 0x181f ;  /* 0x0000181fff077424 */ /* 0x000fe200078e00ff */
[----:B------:R-:W-:Y:S02]  /*142f0*/  MOV R9, 0x14310 ;  /* 0x0001431000097802 */ /* 0x000fe40000000f00 */
[----:B-1234-:R-:W-:Y:S05]  /*14300*/  CALL.REL.NOINC `($__internal_1_$__cuda_sm70_shflsync_idx_p) ;  /* 0x0000050000007944 */ /* 0x01efea0003c00000 */
[----:B------:R-:W-:Y:S01]  /*14310*/  MOV R4, R7 ;  /* 0x0000000700047202 */ /* 0x000fe20000000f00 */
[----:B------:R-:W-:Y:S05]  /*14320*/  BRA `(.L_x_565) ;  /* 0xffffef4000007947 */ /* 0x000fea000383ffff */
.L_x_536:
        /* <DEDUP_REMOVED lines=13> */
.L_x_537:
[----:B------:R-:W-:Y:S01]  /*14400*/  IMAD.MOV.U32 R10, RZ, RZ, R2 ;  /* 0x000000ffff0a7224 */ /* 0x000fe200078e0002 */
[----:B------:R-:W-:Y:S01]  /*14410*/  MOV R8, 0x4 ;  /* 0x0000000400087802 */ /* 0x000fe20000000f00 */
[----:B------:R-:W-:Y:S01]  /*14420*/  IMAD.MOV.U32 R7, RZ, RZ, 0x181f ;  /* 0x0000181fff077424 */ /* 0x000fe200078e00ff */
[----:B------:R-:W-:Y:S02]  /*14430*/  MOV R9, 0x14450 ;  /* 0x0001445000097802 */ /* 0x000fe40000000f00 */
[----:B-1234-:R-:W-:Y:S05]  /*14440*/  CALL.REL.NOINC `($__internal_1_$__cuda_sm70_shflsync_idx_p) ;  /* 0x000003c000007944 */ /* 0x01efea0003c00000 */
[----:B------:R-:W-:Y:S01]  /*14450*/  MOV R6, R7 ;  /* 0x0000000700067202 */ /* 0x000fe20000000f00 */
[----:B------:R-:W-:Y:S05]  /*14460*/  BRA `(.L_x_567) ;  /* 0xffffef1000007947 */ /* 0x000fea000383ffff */
.L_x_538:
[----:B------:R-:W-:Y:S01]  /*14470*/  IMAD.MOV.U32 R10, RZ, RZ, R3 ;  /* 0x000000ffff0a7224 */ /* 0x000fe200078e0003 */
[----:B------:R-:W-:Y:S01]  /*14480*/  MOV R8, 0x4 ;  /* 0x0000000400087802 */ /* 0x000fe20000000f00 */
[----:B------:R-:W-:Y:S01]  /*14490*/  IMAD.MOV.U32 R7, RZ, RZ, 0x181f ;  /* 0x0000181fff077424 */ /* 0x000fe200078e00ff */
[----:B------:R-:W-:Y:S02]  /*144a0*/  MOV R9, 0x144c0 ;  /* 0x000144c000097802 */ /* 0x000fe40000000f00 */
[----:B-1234-:R-:W-:Y:S05]  /*144b0*/  CALL.REL.NOINC `($__internal_1_$__cuda_sm70_shflsync_idx_p) ;  /* 0x0000035000007944 */ /* 0x01efea0003c00000 */
[----:B------:R-:W-:Y:S01]  /*144c0*/  MOV R4, R7 ;  /* 0x0000000700047202 */ /* 0x000fe20000000f00 */
[----:B------:R-:W-:Y:S05]  /*144d0*/  BRA `(.L_x_568) ;  /* 0xffffeec000007947 */ /* 0x000fea000383ffff */
.L_x_539:
        /* <DEDUP_REMOVED lines=13> */
.L_x_540:
[----:B------:R-:W-:Y:S01]  /*145b0*/  IMAD.MOV.U32 R10, RZ, RZ, R2 ;  /* 0x000000ffff0a7224 */ /* 0x000fe200078e0002 */
[----:B------:R-:W-:Y:S01]  /*145c0*/  MOV R8, 0x6 ;  /* 0x0000000600087802 */ /* 0x000fe20000000f00 */
[----:B------:R-:W-:Y:S01]  /*145d0*/  IMAD.MOV.U32 R7, RZ, RZ, 0x181f ;  /* 0x0000181fff077424 */ /* 0x000fe200078e00ff */
[----:B------:R-:W-:Y:S02]  /*145e0*/  MOV R9, 0x14600 ;  /* 0x0001460000097802 */ /* 0x000fe40000000f00 */
[----:B-12-4-:R-:W-:Y:S05]  /*145f0*/  CALL.REL.NOINC `($__internal_1_$__cuda_sm70_shflsync_idx_p) ;  /* 0x0000021000007944 */ /* 0x016fea0003c00000 */
[----:B------:R-:W-:Y:S01]  /*14600*/  MOV R6, R7 ;  /* 0x0000000700067202 */ /* 0x000fe20000000f00 */
[----:B------:R-:W-:Y:S05]  /*14610*/  BRA `(.L_x_570) ;  /* 0xffffee9000007947 */ /* 0x000fea000383ffff */
.L_x_541:
[----:B------:R-:W-:Y:S01]  /*14620*/  IMAD.MOV.U32 R10, RZ, RZ, R3 ;  /* 0x000000ffff0a7224 */ /* 0x000fe200078e0003 */
[----:B------:R-:W-:Y:S01]  /*14630*/  MOV R8, 0x6 ;  /* 0x0000000600087802 */ /* 0x000fe20000000f00 */
[----:B------:R-:W-:Y:S01]  /*14640*/  IMAD.MOV.U32 R7, RZ, RZ, 0x181f ;  /* 0x0000181fff077424 */ /* 0x000fe200078e00ff */
[----:B------:R-:W-:Y:S02]  /*14650*/  MOV R9, 0x14670 ;  /* 0x0001467000097802 */ /* 0x000fe40000000f00 */
[----:B-1234-:R-:W-:Y:S05]  /*14660*/  CALL.REL.NOINC `($__internal_1_$__cuda_sm70_shflsync_idx_p) ;  /* 0x000001a000007944 */ /* 0x01efea0003c00000 */
[----:B------:R-:W-:Y:S01]  /*14670*/  MOV R4, R7 ;  /* 0x0000000700047202 */ /* 0x000fe20000000f00 */
[----:B------:R-:W-:Y:S05]  /*14680*/  BRA `(.L_x_571) ;  /* 0xffffee4000007947 */ /* 0x000fea000383ffff */
.L_x_542:
[----:B------:R-:W-:Y:S01]  /*14690*/  IMAD.MOV.U32 R10, RZ, RZ, R2 ;  /* 0x000000ffff0a7224 */ /* 0x000fe200078e0002 */
[----:B------:R-:W-:Y:S01]  /*146a0*/  MOV R8, 0x7 ;  /* 0x0000000700087802 */ /* 0x000fe20000000f00 */
[----:B------:R-:W-:Y:S01]  /*146b0*/  IMAD.MOV.U32 R7, RZ, RZ, 0x181f ;  /* 0x0000181fff077424 */ /* 0x000fe200078e00ff */
[----:B------:R-:W-:-:S02]  /*146c0*/  MOV R9, 0x146e0 ;  /* 0x000146e000097802 */ /* 0x000fc40000000f00 */
[----:B-12-4-:R-:W-:Y:S05]  /*146d0*/  CALL.REL.NOINC `($__internal_1_$__cuda_sm70_shflsync_idx_p) ;  /* 0x0000013000007944 */ /* 0x016fea0003c00000 */
        /* <DEDUP_REMOVED lines=8> */
.L_x_544:
[----:B------:R-:W-:Y:S01]  /*14760*/  IMAD.MOV.U32 R10, RZ, RZ, R47 ;  /* 0x000000ffff0a7224 */ /* 0x000fe200078e002f */
[----:B--2---:R-:W-:Y:S01]  /*14770*/  MOV R8, RZ ;  /* 0x000000ff00087202 */ /* 0x004fe20000000f00 */
[----:B------:R-:W-:Y:S01]  /*14780*/  IMAD.MOV.U32 R7, RZ, RZ, 0x1f ;  /* 0x0000001fff077424 */ /* 0x000fe200078e00ff */
[----:B------:R-:W-:Y:S02]  /*14790*/  MOV R9, 0x147b0 ;  /* 0x000147b000097802 */ /* 0x000fe40000000f00 */
[----:B-1-3--:R-:W-:Y:S05]  /*147a0*/  CALL.REL.NOINC `($__internal_1_$__cuda_sm70_shflsync_idx_p) ;  /* 0x0000006000007944 */ /* 0x00afea0003c00000 */
[----:B------:R-:W-:Y:S01]  /*147b0*/  MOV R0, R7 ;  /* 0x0000000700007202 */ /* 0x000fe20000000f00 */
[----:B------:R-:W-:Y:S05]  /*147c0*/  BRA `(.L_x_573) ;  /* 0xffffeea000007947 */ /* 0x000fea000383ffff */
        .weak           $__internal_0_$__cuda_sm70_shflsync_bfly_p
        .type           $__internal_0_$__cuda_sm70_shflsync_bfly_p,@function
        .size           $__internal_0_$__cuda_sm70_shflsync_bfly_p,($__internal_1_$__cuda_sm70_shflsync_idx_p - $__internal_0_$__cuda_sm70_shflsync_bfly_p)
$__internal_0_$__cuda_sm70_shflsync_bfly_p:
[----:B------:R-:W-:Y:S01]  /*147d0*/  MOV R9, 0x0 ;  /* 0x0000000000097802 */ /* 0x000fe20000000f00 */
[----:B------:R-:W-:Y:S04]  /*147e0*/  WARPSYNC R7 ;  /* 0x0000000700007348 */ /* 0x000fe80003800000 */
[----:B------:R1:W2:Y:S01]  /*147f0*/  SHFL.BFLY PT, R3, R0, R3, R10 ;  /* 0x0c00000300037389 */ /* 0x0002a200000e000a */
[----:B------:R-:W-:Y:S05]  /*14800*/  RET.REL.NODEC R8 `(_ZN7cutlass13device_kernelIN5flash19enable_sm80_to_sm89INS1_16FlashAttnFwdSm80INS1_25CollectiveMainloopFwdSm80ILi4ELi1ELb0EN4cute5tupleIJNS5_1CILi128EEENS7_ILi112EEENS7_ILi64EEEEEELi64ENS_6half_tEfNS_4arch4Sm80ELb1ELb0ELb0ELb0ELb0ELb0ELb1ELb0EEENS1_21CollectiveEpilogueFwdINS6_IJS8_SA_S9_EEENS6_IJNS7_ILi1EEESI_SI_EEESC_SE_Li128ELb0ELb1ELb0ELb0EEENS1_30DynamicPersistentTileSchedulerILi128ELi128ELb0ELb1ELb0EEEEEEEEEvNT_6ParamsE) ;  /* 0xfffeb7f008007950 */ /* 0x000fea0003c3ffff */
        .weak           $__internal_1_$__cuda_sm70_shflsync_idx_p
        .type           $__internal_1_$__cuda_sm70_shflsync_idx_p,@function
        .size           $__internal_1_$__cuda_sm70_shflsync_idx_p,(.L_x_741 - $__internal_1_$__cuda_sm70_shflsync_idx_p)
$__internal_1_$__cuda_sm70_shflsync_idx_p:
[----:B------:R-:W-:-:S04]  /*14810*/  MOV R12, 0xffffffff ;  /* 0xffffffff000c7802 */ /* 0x000fc80000000f00 */
[----:B------:R-:W-:Y:S04]  /*14820*/  WARPSYNC R12 ;  /* 0x0000000c00007348 */ /* 0x000fe80003800000 */
[----:B------:R1:W2:Y:S02]  /*14830*/  SHFL.IDX PT, R7, R10, R8, R7 ;  /* 0x000000080a077389 */ /* 0x0002a400000e0007 */
[----:B-1----:R-:W-:Y:S02]  /*14840*/  MOV R8, R9 ;  /* 0x0000000900087202 */ /* 0x002fe40000000f00 */
[----:B------:R-:W-:-:S04]  /*14850*/  MOV R9, 0x0 ;  /* 0x0000000000097802 */ /* 0x000fc80000000f00 */
[----:B--2---:R-:W-:Y:S05]  /*14860*/  RET.REL.NODEC R8 `(_ZN7cutlass13device_kernelIN5flash19enable_sm80_to_sm89INS1_16FlashAttnFwdSm80INS1_25CollectiveMainloopFwdSm80ILi4ELi1ELb0EN4cute5tupleIJNS5_1CILi128EEENS7_ILi112EEENS7_ILi64EEEEEELi64ENS_6half_tEfNS_4arch4Sm80ELb1ELb0ELb0ELb0ELb0ELb0ELb1ELb0EEENS1_21CollectiveEpilogueFwdINS6_IJS8_SA_S9_EEENS6_IJNS7_ILi1EEESI_SI_EEESC_SE_Li128ELb0ELb1ELb0ELb0EEENS1_30DynamicPersistentTileSchedulerILi128ELi128ELb0ELb1ELb0EEEEEEEEEvNT_6ParamsE) ;  /* 0xfffeb79008007950 */ /* 0x004fea0003c3ffff */
.L_x_574:
        /* <DEDUP_REMOVED lines=9> */
.L_x_741:


//--------------------- .text._ZN7cutlass13device_kernelIN5flash19enable_sm80_to_sm89INS1_16FlashAttnFwdSm80INS1_25CollectiveMainloopFwdSm80ILi4ELi1ELb0EN4cute5tupleIJNS5_1CILi128EEENS7_ILi112EEENS7_ILi64EEEEEELi64ENS_6half_tEfNS_4arch4Sm80ELb1ELb0ELb0ELb1ELb0ELb0ELb1ELb0EEENS1_21CollectiveEpilogueFwdINS6_IJS8_SA_S9_EEENS6_IJNS7_ILi1EEESI_SI_EEESC_SE_Li128ELb1ELb1ELb0ELb0EEENS1_19SingleTileSchedulerILb1ELb0ELb1ELi128EEEEEEEEEvNT_6ParamsE --------------------------
	.section	.text._ZN7cutlass13device_kernelIN5flash19enable_sm80_to_sm89INS1_16FlashAttnFwdSm80INS1_25CollectiveMainloopFwdSm80ILi4ELi1ELb0EN4cute5tupleIJNS5_1CILi128EEENS7_ILi112EEENS7_ILi64EEEEEELi64ENS_6half_tEfNS_4arch4Sm80ELb1ELb0ELb0ELb1ELb0ELb0ELb1ELb0EEENS1_21CollectiveEpilogueFwdINS6_IJS8_SA_S9_EEENS6_IJNS7_ILi1EEESI_SI_EEESC_SE_Li128ELb1ELb1ELb0ELb0EEENS1_19SingleTileSchedulerILb1ELb0ELb1ELi128EEEEEEEEEvNT_6ParamsE,"ax",@progbits
	.sectioninfo	@"SHI_REGISTERS=255"
	.align	128
.text._ZN7cutlass13device_kernelIN5flash19enable_sm80_to_sm89INS1_16FlashAttnFwdSm80INS1_25CollectiveMainloopFwdSm80ILi4ELi1ELb0EN4cute5tupleIJNS5_1CILi128EEENS7_ILi112EEENS7_ILi64EEEEEELi64ENS_6half_tEfNS_4arch4Sm80ELb1ELb0ELb0ELb1ELb0ELb0ELb1ELb0EEENS1_21CollectiveEpilogueFwdINS6_IJS8_SA_S9_EEENS6_IJNS7_ILi1EEESI_SI_EEESC_SE_Li128ELb1ELb1ELb0ELb0EEENS1_19SingleTileSchedulerILb1ELb0ELb1ELi128EEEEEEEEEvNT_6ParamsE:
        .type           _ZN7cutlass13device_kernelIN5flash19enable_sm80_to_sm89INS1_16FlashAttnFwdSm80INS1_25CollectiveMainloopFwdSm80ILi4ELi1ELb0EN4cute5tupleIJNS5_1CILi128EEENS7_ILi112EEENS7_ILi64EEEEEELi64ENS_6half_tEfNS_4arch4Sm80ELb1ELb0ELb0ELb1ELb0ELb0ELb1ELb0EEENS1_21CollectiveEpilogueFwdINS6_IJS8_SA_S9_EEENS6_IJNS7_ILi1EEESI_SI_EEESC_SE_Li128ELb1ELb1ELb0ELb0EEENS1_19SingleTileSchedulerILb1ELb0ELb1ELi128EEEEEEEEEvNT_6ParamsE,@function
        .size           _ZN7cutlass13device_kernelIN5flash19enable_sm80_to_sm89INS1_16FlashAttnFwdSm80INS1_25CollectiveMainloopFwdSm80ILi4ELi1ELb0EN4cute5tupleIJNS5_1CILi128EEENS7_ILi112EEENS7_ILi64EEEEEELi64ENS_6half_tEfNS_4arch4Sm80ELb1ELb0ELb0ELb1ELb0ELb0ELb1ELb0EEENS1_21CollectiveEpilogueFwdINS6_IJS8_SA_S9_EEENS6_IJNS7_ILi1EEESI_SI_EEESC_SE_Li128ELb1ELb1ELb0ELb0EEENS1_19SingleTileSchedulerILb1ELb0ELb1ELi128EEEEEEEEEvNT_6ParamsE,(.L_x_744 - _ZN7cutlass13device_kernelIN5flash19enable_sm80_to_sm89INS1_16FlashAttnFwdSm80INS1_25CollectiveMainloopFwdSm80ILi4ELi1ELb0EN4cute5tupleIJNS5_1CILi128EEENS7_ILi112EEENS7_ILi64EEEEEELi64ENS_6half_tEfNS_4arch4Sm80ELb1ELb0ELb0ELb1ELb0ELb0ELb1ELb0EEENS1_21CollectiveEpilogueFwdINS6_IJS8_SA_S9_EEENS6_IJNS7_ILi1EEESI_SI_EEESC_SE_Li128ELb1ELb1ELb0ELb0EEENS1_19SingleTileSchedulerILb1ELb0ELb1ELi128EEEEEEEEEvNT_6ParamsE)
        .other          _ZN7cutlass13device_kernelIN5flash19enable_sm80_to_sm89INS1_16FlashAttnFwdSm80INS1_25CollectiveMainloopFwdSm80ILi4ELi1ELb0EN4cute5tupleIJNS5_1CILi128EEENS7_ILi112EEENS7_ILi64EEEEEELi64ENS_6half_tEfNS_4arch4Sm80ELb1ELb0ELb0ELb1ELb0ELb0ELb1ELb0EEENS1_21CollectiveEpilogueFwdINS6_IJS8_SA_S9_EEENS6_IJNS7_ILi1EEESI_SI_EEESC_SE_Li128ELb1ELb1ELb0ELb0EEENS1_19SingleTileSchedulerILb1ELb0ELb1ELi128EEEEEEEEEvNT_6ParamsE,@"STO_CUDA_ENTRY STV_DEFAULT"
_ZN7cutlass13device_kernelIN5flash19enable_sm80_to_sm89INS1_16FlashAttnFwdSm80INS1_25CollectiveMainloopFwdSm80ILi4ELi1ELb0EN4cute5tupleIJNS5_1CILi128EEENS7_ILi112EEENS7_ILi64EEEEEELi64ENS_6half_tEfNS_4arch4Sm80ELb1ELb0ELb0ELb1ELb0ELb0ELb1ELb0EEENS1_21CollectiveEpilogueFwdINS6_IJS8_SA_S9_EEENS6_IJNS7_ILi1EEESI_SI_EEESC_SE_Li128ELb1ELb1ELb0ELb0EEENS1_19SingleTileSchedulerILb1ELb0ELb1ELi128EEEEEEEEEvNT_6ParamsE:
        /* <DEDUP_REMOVED lines=17> */
.L_x_576:
        /* <DEDUP_REMOVED lines=8> */
.L_x_578:
[----:B------:R-:W-:-:S04]  /*0190*/  MOV R0, c[0x0][0x54c] ;  /* 0x0001530000007a02 */ /* 0x000fc80000000f00 */
.L_x_577:
[----:B------:R-:W-:Y:S01]  /*01a0*/  USHF.L.U32 UR4, UR4, 0x7, URZ ;  /* 0x0000000704047899 */ /* 0x000fe2000800063f */
[----:B-----5:R-:W-:-:S05]  /*01b0*/  IMAD R0, R0, c[0x0][0x548], RZ ;  /* 0x0001520000007a24 */ /* 0x020fca00078e02ff */
[----:B------:R-:W-:-:S04]  /*01c0*/  MOV R10, UR4 ;  /* 0x00000004000a7c02 */ /* 0x000fc80008000f00 */
[----:B------:R-:W-:-:S04]  /*01d0*/  ISETP.GE.AND P0, PT, R10, R0, PT ;  /* 0x000000000a00720c */ /* 0x000fc80003f06270 */
[----:B------:R-:W-:-:S05]  /*01e0*/  SEL R0, R5, 0xffffffff, !P0 ;  /* 0xffffffff05007807 */ /* 0x000fca0004000000 */
[----:B------:R2:W-:Y:S01]  /*01f0*/  STL [R1+0x70], R0 ;  /* 0x0000700001007387 */ /* 0x0005e20000100800 */
[----:B------:R-:W-:Y:S05]  /*0200*/  BRA `(.L_x_579) ;  /* 0x0000014000007947 */ /* 0x000fea0003800000 */
.L_x_575:
[----:B------:R-:W-:-:S04]  /*0210*/  ISETP.NE.U32.AND P0, PT, RZ, c[0x0][0x568], PT ;  /* 0x00015a00ff007a0c */ /* 0x000fc80003f05070 */
[----:B------:R-:W-:-:S13]  /*0220*/  ISETP.NE.AND.EX P0, PT, RZ, c[0x0][0x56c], PT, P0 ;  /* 0x00015b00ff007a0c */ /* 0x000fda0003f05300 */
[----:B------:R-:W-:Y:S05]  /*0230*/  @!P0 BRA `(.L_x_580) ;  /* 0x0000002000008947 */ /* 0x000fea0003800000 */
[----:B------:R1:W5:Y:S01]  /*0240*/  LDG.E R0, [R2.64] ;  /* 0x0000000a02007981 */ /* 0x000362000c1e1900 */
[----:B------:R-:W-:Y:S05]  /*0250*/  BRA `(.L_x_581) ;  /* 0x0000009000007947 */ /* 0x000fea0003800000 */
.L_x_580:
        /* <DEDUP_REMOVED lines=8> */
.L_x_582:
[----:B------:R-:W-:-:S04]  /*02e0*/  MOV R0, c[0x0][0x54c] ;  /* 0x0001530000007a02 */ /* 0x000fc80000000f00 */
.L_x_581:
[----:B------:R-:W-:Y:S01]  /*02f0*/  USHF.L.U32 UR4, UR4, 0x7, URZ ;  /* 0x0000000704047899 */ /* 0x000fe2000800063f */
[----:B-----5:R-:W-:-:S05]  /*0300*/  IMAD R0, R0, c[0x0][0x548], RZ ;  /* 0x0001520000007a24 */ /* 0x020fca00078e02ff */
[----:B------:R-:W-:-:S04]  /*0310*/  MOV R10, UR4 ;  /* 0x00000004000a7c02 */ /* 0x000fc80008000f00 */
[----:B------:R-:W-:-:S04]  /*0320*/  ISETP.GE.AND P0, PT, R10, R0, PT ;  /* 0x000000000a00720c */ /* 0x000fc80003f06270 */
[----:B------:R-:W-:-:S05]  /*0330*/  SEL R0, R5, 0xffffffff, !P0 ;  /* 0xffffffff05007807 */ /* 0x000fca0004000000 */
[----:B------:R2:W-:Y:S04]  /*0340*/  STL [R1+0x70], R0 ;  /* 0x0000700001007387 */ /* 0x0005e80000100800 */
.L_x_579:
        /* <DEDUP_REMOVED lines=10> */
[CC--:B------:R-:W-:Y:S01]  /*03f0*/  IMAD.WIDE R4, R41.reuse, R17.reuse, c[0x0][0x348] ;  /* 0x0000d20029047625 */ /* 0x0c0fe200078e0211 */
[----:B------:R-:W-:Y:S02]  /*0400*/  ISETP.NE.U32.AND P2, PT, RZ, c[0x0][0x348], PT ;  /* 0x0000d200ff007a0c */ /* 0x000fe40003f45070 */
[----:B------:R-:W-:Y:S01]  /*0410*/  ISETP.NE.U32.AND P1, PT, RZ, c[0x0][0x350], PT ;  /* 0x0000d400ff007a0c */ /* 0x000fe20003f25070 */
[----:B-1----:R-:W-:Y:S01]  /*0420*/  IMAD.WIDE R2, R41, R17, c[0x0][0x350] ;  /* 0x0000d40029027625 */ /* 0x002fe200078e0211 */
[----:B------:R-:W-:-:S02]  /*0430*/  ISETP.NE.AND.EX P2, PT, RZ, c[0x0][0x34c], PT, P2 ;  /* 0x0000d300ff007a0c */ /* 0x000fc40003f45320 */
[----:B------:R-:W-:-:S03]  /*0440*/  ISETP.NE.AND.EX P1, PT, RZ, c[0x0][0x354], PT, P1 ;  /* 0x0000d500ff007a0c */ /* 0x000fc60003f25310 */
[----:B------:R-:W-:-:S04]  /*0450*/  @P0 IMAD.WIDE R6, R41, R17, c[0x0][0x360] ;  /* 0x0000d80029060625 */ /* 0x000fc800078e0211 */
[----:B------:R-:W-:Y:S01]  /*0460*/  @P3 IMAD.WIDE R8, R41, R17, c[0x0][0x370] ;  /* 0x0000dc0029083625 */ /* 0x000fe200078e0211 */
[----:B------:R1:W2:Y:S04]  /*0470*/  @P0 LDG.E R0, [R6.64] ;  /* 0x0000000a06000981 */ /* 0x0002a8000c1e1900 */
[----:B------:R3:W5:Y:S04]  /*0480*/  @P3 LDG.E R12, [R8.64] ;  /* 0x0000000a080c3981 */ /* 0x000768000c1e1900 */
[----:B------:R3:W5:Y:S04]  /*0490*/  @P2 LDG.E R11, [R4.64] ;  /* 0x0000000a040b2981 */ /* 0x000768000c1e1900 */
[----:B------:R3:W5:Y:S01]  /*04a0*/  @P1 LDG.E R13, [R2.64] ;  /* 0x0000000a020d1981 */ /* 0x000762000c1e1900 */
[----:B-1----:R-:W-:-:S03]  /*04b0*/  IMAD.MOV.U32 R6, RZ, RZ, c[0x0][0x1d0] ;  /* 0x00007400ff067624 */ /* 0x002fc600078e00ff */
[----:B--2---:R3:W-:Y:S01]  /*04c0*/  STL [R1+0x60], R0 ;  /* 0x0000600001007387 */ /* 0x0047e20000100800 */
[----:B------:R-:W-:Y:S01]  /*04d0*/  IMAD.MOV.U32 R36, RZ, RZ, R0 ;  /* 0x000000ffff247224 */ /* 0x000fe200078e0000 */
[----:B------:R-:W-:Y:S05]  /*04e0*/  @P0 BRA `(.L_x_583) ;  /* 0x0000005000000947 */ /* 0x000fea0003800000 */
[----:B------:R-:W-:Y:S05]  /*04f0*/  @!P2 BRA `(.L_x_583) ;  /* 0x000000400000a947 */ /* 0x000fea0003800000 */
[----:B---3--:R1:W2:Y:S04]  /*0500*/  LDG.E R0, [R4.64] ;  /* 0x0000000a04007981 */ /* 0x0082a8000c1e1900 */
[----:B-1----:R-:W2:Y:S02]  /*0510*/  LDG.E R4, [R4.64+0x4] ;  /* 0x0000040a04047981 */ /* 0x002ea4000c1e1900 */
[----:B--2---:R-:W-:-:S05]  /*0520*/  IADD3 R36, -R0, R4, RZ ;  /* 0x0000000400247210 */ /* 0x004fca0007ffe1ff */
[----:B------:R1:W-:Y:S02]  /*0530*/  STL [R1+0x60], R36 ;  /* 0x0000602401007387 */ /* 0x0003e40000100800 */
.L_x_583:
[----:B------:R-:W-:-:S04]  /*0540*/  ISETP.NE.U32.AND P0, PT, RZ, c[0x0][0x368], PT ;  /* 0x0000da00ff007a0c */ /* 0x000fc80003f05070 */
[----:B------:R-:W-:-:S13]  /*0550*/  ISETP.NE.AND.EX P0, PT, RZ, c[0x0][0x36c], PT, P0 ;  /* 0x0000db00ff007a0c */ /* 0x000fda0003f05300 */
[----:B------:R-:W-:Y:S05]  /*0560*/  @!P0 BRA `(.L_x_584) ;  /* 0x0000003000008947 */ /* 0x000fea0003800000 */
[----:B---3--:R-:W-:-:S05]  /*0570*/  IMAD.WIDE R2, R41, R17, c[0x0][0x368] ;  /* 0x0000da0029027625 */ /* 0x008fca00078e0211 */
[----:B------:R2:W5:Y:S01]  /*0580*/  LDG.E R6, [R2.64] ;  /* 0x0000000a02067981 */ /* 0x000562000c1e1900 */
[----:B------:R-:W-:Y:S05]  /*0590*/  BRA `(.L_x_585) ;  /* 0x0000004000007947 */ /* 0x000fea0003800000 */
.L_x_584:
[----:B------:R-:W-:Y:S05]  /*05a0*/  @!P1 BRA `(.L_x_585) ;  /* 0x0000003000009947 */ /* 0x000fea0003800000 */
[----:B------:R2:W4:Y:S04]  /*05b0*/  LDG.E R6, [R2.64] ;  /* 0x0000000a02067981 */ /* 0x000528000c1e1900 */
[----:B--23--:R-:W4:Y:S02]  /*05c0*/  LDG.E R2, [R2.64+0x4] ;  /* 0x0000040a02027981 */ /* 0x00cf24000c1e1900 */
[----:B----4-:R-:W-:-:S03]  /*05d0*/  IADD3 R6, -R6, R2, RZ ;  /* 0x0000000206067210 */ /* 0x010fc60007ffe1ff */
.L_x_585:
[----:B---3--:R-:W-:Y:S01]  /*05e0*/  IMAD.MOV.U32 R0, RZ, RZ, c[0x0][0x2c4] ;  /* 0x0000b100ff007624 */ /* 0x008fe200078e00ff */
[----:B-----5:R-:W-:Y:S01]  /*05f0*/  IADD3 R35, -R12, R6, RZ ;  /* 0x000000060c237210 */ /* 0x020fe20007ffe1ff */
[----:B------:R-:W-:Y:S01]  /*0600*/  IMAD.MOV.U32 R246, RZ, RZ, R10 ;  /* 0x000000fffff67224 */ /* 0x000fe200078e000a */
[----:B--2---:R-:W-:Y:S01]  /*0610*/  IADD3 R2, R10, 0x7f, RZ ;  /* 0x0000007f0a027810 */ /* 0x004fe20007ffe0ff */
[----:B------:R-:W-:Y:S01]  /*0620*/  IMAD.MOV.U32 R4, RZ, RZ, RZ ;  /* 0x000000ffff047224 */ /* 0x000fe200078e00ff */
[----:B------:R-:W-:Y:S01]  /*0630*/  ISETP.NE.AND P4, PT, R0, 0x1, PT ;  /* 0x000000010000780c */ /* 0x000fe20003f85270 */
[----:B------:R2:W-:Y:S01]  /*0640*/  STL [R1+0x64], R35 ;  /* 0x0000642301007387 */ /* 0x0005e20000100800 */
[----:B------:R-:W-:Y:S01]  /*0650*/  IADD3 R3, R35, 0x70, -R36 ;  /* 0x0000007023037810 */ /* 0x000fe20007ffe824 */
[----:B------:R-:W-:Y:S01]  /*0660*/  IMAD.IADD R6, R13, 0x1, R12 ;  /* 0x000000010d067824 */ /* 0x000fe200078e020c */
[----:B------:R-:W-:Y:S01]  /*0670*/  IADD3 R5, R35, 0x6f, RZ ;  /* 0x0000006f23057810 */ /* 0x000fe20007ffe0ff */
[----:B------:R-:W-:Y:S01]  /*0680*/  CS2R R134, SRZ ;  /* 0x0000000000867805 */ /* 0x000fe2000001ff00 */
[----:B------:R-:W-:Y:S01]  /*0690*/  PLOP3.LUT P0, PT, PT, PT, PT, 0x80, 0x0 ;  /* 0x000000000000781c */ /* 0x000fe20003f0f070 */
[----:B------:R-:W-:Y:S01]  /*06a0*/  CS2R R132, SRZ ;  /* 0x0000000000847805 */ /* 0x000fe2000001ff00 */
[----:B------:R-:W-:Y:S01]  /*06b0*/  CS2R R138, SRZ ;  /* 0x00000000008a7805 */ /* 0x000fe2000001ff00 */
[----:B------:R-:W-:Y:S01]  /*06c0*/  IMAD.HI R4, R5, -0x6db6db6d, R4 ;  /* 0x9249249305047827 */ /* 0x000fe200078e0204 */
[----:B------:R-:W-:Y:S01]  /*06d0*/  CS2R R136, SRZ ;  /* 0x0000000000887805 */ /* 0x000fe2000001ff00 */
[----:B------:R-:W-:Y:S01]  /*06e0*/  CS2R R14, SRZ ;  /* 0x00000000000e7805 */ /* 0x000fe2000001ff00 */
[----:B------:R-:W-:Y:S01]  /*06f0*/  CS2R R12, SRZ ;  /* 0x00000000000c7805 */ /* 0x000fe2000001ff00 */
[----:B------:R-:W-:Y:S01]  /*0700*/  @P4 IADD3 R0, R246, 0x7f, RZ ;  /* 0x0000007ff6004810 */ /* 0x000fe20007ffe0ff */
[----:B------:R-:W-:Y:S01]  /*0710*/  IMAD.MOV.U32 R130, RZ, RZ, RZ ;  /* 0x000000ffff827224 */ /* 0x000fe200078e00ff */
[----:B------:R-:W-:Y:S01]  /*0720*/  MOV R128, RZ ;  /* 0x000000ff00807202 */ /* 0x000fe20000000f00 */
[----:B------:R-:W-:Y:S01]  /*0730*/  IMAD.MOV.U32 R186, RZ, RZ, RZ ;  /* 0x000000ffffba7224 */ /* 0x000fe200078e00ff */
[----:B------:R-:W-:Y:S01]  /*0740*/  CS2R R18, SRZ ;  /* 0x0000000000127805 */ /* 0x000fe2000001ff00 */
[----:B------:R-:W-:Y:S01]  /*0750*/  @P4 IMAD.HI.U32 R0, R0, c[0x0][0x2c8], RZ ;  /* 0x0000b20000004a27 */ /* 0x000fe200078e00ff */
[----:B------:R-:W-:Y:S01]  /*0760*/  CS2R R26, SRZ ;  /* 0x00000000001a7805 */ /* 0x000fe2000001ff00 */
[----:B------:R-:W-:Y:S01]  /*0770*/  MOV R182, RZ ;  /* 0x000000ff00b67202 */ /* 0x000fe20000000f00 */
[----:B------:R-:W-:Y:S01]  /*0780*/  CS2R R20, SRZ ;  /* 0x0000000000147805 */ /* 0x000fe2000001ff00 */
[----:B------:R-:W-:Y:S01]  /*0790*/  IMAD.MOV.U32 R184, RZ, RZ, RZ ;  /* 0x000000ffffb87224 */ /* 0x000fe200078e00ff */
[----:B------:R-:W-:Y:S01]  /*07a0*/  @P4 SHF.R.U32.HI R2, RZ, c[0x0][0x2cc], R0 ;  /* 0x0000b300ff024a19 */ /* 0x000fe20000011600 */
[----:B------:R-:W-:Y:S01]  /*07b0*/  IMAD.MOV.U32 R180, RZ, RZ, RZ ;  /* 0x000000ffffb47224 */ /* 0x000fe200078e00ff */
[----:B------:R-:W-:Y:S01]  /*07c0*/  SHF.R.U32.HI R0, RZ, 0x1f, R4 ;  /* 0x0000001fff007819 */ /* 0x000fe20000011604 */
[----:B------:R-:W-:Y:S01]  /*07d0*/  IMAD.MOV.U32 R16, RZ, RZ, RZ ;  /* 0x000000ffff107224 */ /* 0x000fe200078e00ff */
[----:B------:R-:W-:Y:S01]  /*07e0*/  MOV R126, RZ ;  /* 0x000000ff007e7202 */ /* 0x000fe20000000f00 */
[----:B------:R-:W-:Y:S01]  /*07f0*/  IMAD.IADD R3, R3, 0x1, R2 ;  /* 0x0000000103037824 */ /* 0x000fe200078e0202 */
[----:B------:R-:W-:Y:S01]  /*0800*/  MOV R2, RZ ;  /* 0x000000ff00027202 */ /* 0x000fe20000000f00 */
[----:B------:R-:W-:Y:S01]  /*0810*/  IMAD.MOV.U32 R124, RZ, RZ, RZ ;  /* 0x000000ffff7c7224 */ /* 0x000fe200078e00ff */
[----:B------:R-:W-:Y:S01]  /*0820*/  LEA.HI.SX32 R0, R4, R0, 0x1a ;  /* 0x0000000004007211 */ /* 0x000fe200078fd2ff */
[----:B------:R-:W-:Y:S01]  /*0830*/  IMAD.MOV.U32 R122, RZ, RZ, RZ ;  /* 0x000000ffff7a7224 */ /* 0x000fe200078e00ff */
[----:B------:R-:W-:Y:S01]  /*0840*/  CS2R R22, SRZ ;  /* 0x0000000000167805 */ /* 0x000fe2000001ff00 */
[----:B------:R-:W-:Y:S01]  /*0850*/  IMAD.HI R2, R3, -0x6db6db6d, R2 ;  /* 0x9249249303027827 */ /* 0x000fe200078e0202 */
[----:B------:R-:W-:Y:S01]  /*0860*/  MOV R120, RZ ;  /* 0x000000ff00787202 */ /* 0x000fe20000000f00 */
[----:B------:R-:W-:Y:S01]  /*0870*/  CS2R R24, SRZ ;  /* 0x0000000000187805 */ /* 0x000fe2000001ff00 */
[----:B------:R-:W-:Y:S01]  /*0880*/  CS2R R174, SRZ ;  /* 0x0000000000ae7805 */ /* 0x000fe2000001ff00 */
[----:B------:R-:W-:Y:S01]  /*0890*/  IMAD.MOV.U32 R118, RZ, RZ, RZ ;  /* 0x000000ffff767224 */ /* 0x000fe200078e00ff */
[----:B------:R-:W-:Y:S01]  /*08a0*/  SHF.R.U32.HI R3, RZ, 0x1f, R2 ;  /* 0x0000001fff037819 */ /* 0x000fe20000011602 */
[----:B------:R-:W-:Y:S01]  /*08b0*/  IMAD.MOV.U32 R116, RZ, RZ, RZ ;  /* 0x000000ffff747224 */ /* 0x000fe200078e00ff */
[----:B------:R-:W-:Y:S01]  /*08c0*/  CS2R R30, SRZ ;  /* 0x00000000001e7805 */ /* 0x000fe2000001ff00 */
[----:B------:R-:W-:Y:S01]  /*08d0*/  MOV R172, RZ ;  /* 0x000000ff00ac7202 */ /* 0x000fe20000000f00 */
[----:B------:R-:W-:Y:S01]  /*08e0*/  IMAD.MOV.U32 R178, RZ, RZ, RZ ;  /* 0x000000ffffb27224 */ /* 0x000fe200078e00ff */
[----:B------:R-:W-:Y:S01]  /*08f0*/  LEA.HI.SX32 R2, R2, R3, 0x1a ;  /* 0x0000000302027211 */ /* 0x000fe200078fd2ff */
[----:B------:R-:W-:Y:S01]  /*0900*/  CS2R R170, SRZ ;  /* 0x0000000000aa7805 */ /* 0x000fe2000001ff00 */
[----:B------:R-:W-:Y:S01]  /*0910*/  MOV R176, RZ ;  /* 0x000000ff00b07202 */ /* 0x000fe20000000f00 */
[----:B------:R-:W-:Y:S01]  /*0920*/  CS2R R32, SRZ ;  /* 0x0000000000207805 */ /* 0x000fe2000001ff00 */
[----:B------:R-:W-:Y:S01]  /*0930*/  IMNMX R46, R0, R2, PT ;  /* 0x00000002002e7217 */ /* 0x000fe20003800200 */
[----:B------:R-:W-:Y:S01]  /*0940*/  IMAD.MOV.U32 R168, RZ, RZ, RZ ;  /* 0x000000ffffa87224 */ /* 0x000fe200078e00ff */
[----:B------:R-:W-:Y:S01]  /*0950*/  CS2R R28, SRZ ;  /* 0x00000000001c7805 */ /* 0x000fe2000001ff00 */
[----:B------:R-:W-:Y:S01]  /*0960*/  MOV R166, RZ ;  /* 0x000000ff00a67202 */ /* 0x000fe20000000f00 */
[----:B------:R-:W-:Y:S01]  /*0970*/  IMAD.MOV.U32 R164, RZ, RZ, RZ ;  /* 0x000000ffffa47224 */ /* 0x000fe200078e00ff */
[----:B------:R2:W-:Y:S01]  /*0980*/  STL [R1+0x8], R46 ;  /* 0x0000082e01007387 */ /* 0x0005e20000100800 */
[----:B------:R-:W-:Y:S01]  /*0990*/  ISETP.GE.AND P3, PT, R46, 0x1, PT ;  /* 0x000000012e00780c */ /* 0x000fe20003f66270 */
[----:B------:R-:W-:Y:S01]  /*09a0*/  CS2R R158, SRZ ;  /* 0x00000000009e7805 */ /* 0x000fe2000001ff00 */
[----:B------:R-:W-:Y:S01]  /*09b0*/  MOV R156, RZ ;  /* 0x000000ff009c7202 */ /* 0x000fe20000000f00 */
        /* <DEDUP_REMOVED lines=11> */
[----:B------:R-:W-:-:S04]  /*0a70*/  ISETP.NE.U32.AND P3, PT, RZ, c[0x0][0x340], PT ;  /* 0x0000d000ff007a0c */ /* 0x000fc80003f65070 */
[----:B------:R-:W-:-:S13]  /*0a80*/  ISETP.NE.AND.EX P3, PT, RZ, c[0x0][0x344], PT, P3 ;  /* 0x0000d100ff007a0c */ /* 0x000fda0003f65330 */
[----:B------:R-:W-:-:S05]  /*0a90*/  @P3 IMAD.WIDE R2, R41, R17, c[0x0][0x340] ;  /* 0x0000d00029023625 */ /* 0x000fca00078e0211 */
[----:B------:R3:W4:Y:S01]  /*0aa0*/  @P3 LDG.E R16, [R2.64] ;  /* 0x0000000a02103981 */ /* 0x000722000c1e1900 */
[----:B------:R-:W-:Y:S01]  /*0ab0*/  SHF.R.S32.HI R249, RZ, 0x1f, R250 ;  /* 0x0000001ffff97819 */ /* 0x000fe200000114fa */
[----:B------:R-:W-:Y:S01]  /*0ac0*/  IMAD.MOV.U32 R23, RZ, RZ, 0x10 ;  /* 0x00000010ff177424 */ /* 0x000fe200078e00ff */
[----:B------:R-:W-:Y:S01]  /*0ad0*/  SHF.R.S32.HI R0, RZ, 0x1f, R11 ;  /* 0x0000001fff007819 */ /* 0x000fe2000001140b */
[----:B------:R-:W5:Y:S01]  /*0ae0*/  S2R R19, SR_CTAID.Y ;  /* 0x0000000000137919 */ /* 0x000f620000002600 */
[-C--:B------:R-:W-:Y:S01]  /*0af0*/  LEA.HI R4, R249, R250.reuse, RZ, 0x3 ;  /* 0x000000faf9047211 */ /* 0x080fe200078f18ff */
[----:B------:R-:W-:Y:S01]  /*0b00*/  BSSY B0, `(.L_x_587) ;  /* 0x000006d000007945 */ /* 0x000fe20003800000 */
[----:B------:R-:W-:Y:S01]  /*0b10*/  SHF.R.S32.HI R7, RZ, 0x1f, R6 ;  /* 0x0000001fff077819 */ /* 0x000fe20000011406 */
        /* <DEDUP_REMOVED lines=10> */
[----:B------:R-:W-:Y:S02]  /*0bc0*/  SEL R10, R15, RZ, !P2 ;  /* 0x000000ff0f0a7207 */ /* 0x000fe40005000000 */
[----:B------:R-:W-:Y:S02]  /*0bd0*/  LEA.HI R24, R249, R250, RZ, 0x4 ;  /* 0x000000faf9187211 */ /* 0x000fe400078f20ff */
[----:B------:R-:W-:Y:S01]  /*0be0*/  LOP3.LUT R6, R5, 0x38, R20, 0xf8, !PT ;  /* 0x0000003805067812 */ /* 0x000fe200078ef814 */
[----:B---3--:R-:W-:Y:S01]  /*0bf0*/  IMAD.WIDE.U32 R2, R11, c[0x0][0x178], RZ ;  /* 0x00005e000b027a25 */ /* 0x008fe200078e00ff */
[----:B------:R-:W-:-:S02]  /*0c00*/  SHF.R.U32.HI R5, RZ, 0x3, R5 ;  /* 0x00000003ff057819 */ /* 0x000fc40000011605 */
[----:B-----5:R-:W-:Y:S01]  /*0c10*/  SHF.R.S32.HI R14, RZ, 0x1f, R19 ;  /* 0x0000001fff0e7819 */ /* 0x020fe20000011413 */
[----:B------:R-:W-:Y:S01]  /*0c20*/  IMAD R10, R10, c[0x0][0x1c0], RZ ;  /* 0x000070000a0a7a24 */ /* 0x000fe200078e02ff */
[----:B------:R-:W-:Y:S01]  /*0c30*/  LOP3.LUT R18, R6, R5, RZ, 0x3c, !PT ;  /* 0x0000000506127212 */ /* 0x000fe200078e3cff */
[----:B------:R-:W-:Y:S01]  /*0c40*/  IMAD R5, R45, 0x10, R17 ;  /* 0x000000102d057824 */ /* 0x000fe200078e0211 */
[----:B------:R-:W-:Y:S01]  /*0c50*/  IADD3 R3, R3, R0, RZ ;  /* 0x0000000003037210 */ /* 0x000fe20007ffe0ff */
[----:B------:R-:W-:Y:S01]  /*0c60*/  IMAD R8, R14, c[0x0][0x1b8], RZ ;  /* 0x00006e000e087a24 */ /* 0x000fe200078e02ff */
[----:B------:R-:W-:Y:S02]  /*0c70*/  LEA.HI.X.SX32 R0, R17, R7, 0x1, P0 ;  /* 0x0000000711007211 */ /* 0x000fe400000f0eff */
[----:B------:R-:W-:Y:S01]  /*0c80*/  IADD3 R9, R246, R5, RZ ;  /* 0x00000005f6097210 */ /* 0x000fe20007ffe0ff */
[C---:B------:R-:W-:Y:S01]  /*0c90*/  IMAD R8, R19.reuse, c[0x0][0x1bc], R8 ;  /* 0x00006f0013087a24 */ /* 0x040fe200078e0208 */
[----:B------:R-:W-:Y:S01]  /*0ca0*/  SHF.R.S32.HI R21, RZ, 0x1f, R20 ;  /* 0x0000001fff157819 */ /* 0x000fe20000011414 */
[----:B------:R-:W-:Y:S01]  /*0cb0*/  IMAD R6, R0, c[0x0][0x1e0], RZ ;  /* 0x0000780000067a24 */ /* 0x000fe200078e02ff */
[----:B------:R-:W-:Y:S01]  /*0cc0*/  ISETP.GE.AND P5, PT, R20, c[0x0][0x198], PT ;  /* 0x0000660014007a0c */ /* 0x000fe20003fa6270 */
[----:B------:R-:W-:Y:S01]  /*0cd0*/  IMAD R0, R0, c[0x0][0x208], RZ ;  /* 0x0000820000007a24 */ /* 0x000fe200078e02ff */
[----:B------:R-:W-:Y:S01]  /*0ce0*/  MOV R25, 0x20 ;  /* 0x0000002000197802 */ /* 0x000fe20000000f00 */
[----:B------:R-:W-:-:S04]  /*0cf0*/  IMAD.WIDE.U32 R2, R19, c[0x0][0x1b8], R2 ;  /* 0x00006e0013027a25 */ /* 0x000fc800078e0002 */
[----:B------:R-:W-:-:S04]  /*0d00*/  @P4 IMAD.HI.U32 R11, R9, c[0x0][0x2c8], RZ ;  /* 0x0000b200090b4a27 */ /* 0x000fc800078e00ff */
[C---:B------:R-:W-:Y:S01]  /*0d10*/  IMAD R13, R4.reuse, c[0x0][0x20c], R0 ;  /* 0x00008300040d7a24 */ /* 0x040fe200078e0200 */
[----:B------:R-:W-:Y:S01]  /*0d20*/  MOV R0, R9 ;  /* 0x0000000900007202 */ /* 0x000fe20000000f00 */
[----:B------:R-:W-:Y:S01]  /*0d30*/  IMAD.IADD R3, R3, 0x1, R8 ;  /* 0x0000000103037824 */ /* 0x000fe200078e0208 */
[----:B------:R-:W-:Y:S01]  /*0d40*/  SEL R8, R41, RZ, !P2 ;  /* 0x000000ff29087207 */ /* 0x000fe20005000000 */
[C---:B------:R-:W-:Y:S01]  /*0d50*/  IMAD R12, R4.reuse, c[0x0][0x1e4], R6 ;  /* 0x00007900040c7a24 */ /* 0x040fe200078e0206 */
[----:B------:R-:W-:Y:S01]  /*0d60*/  @P4 SHF.R.U32.HI R0, RZ, c[0x0][0x2cc], R11 ;  /* 0x0000b300ff004a19 */ /* 0x000fe2000001160b */
[----:B------:R-:W-:-:S04]  /*0d70*/  IMAD.WIDE.U32 R6, R4, c[0x0][0x1e0], R20 ;  /* 0x0000780004067a25 */ /* 0x000fc800078e0014 */
[C---:B------:R-:W-:Y:S02]  /*0d80*/  IMAD R11, R8.reuse, c[0x0][0x1c4], R10 ;  /* 0x00007100080b7a24 */ /* 0x040fe400078e020a */
[----:B------:R-:W-:Y:S01]  /*0d90*/  IMAD.WIDE.U32 R2, R8, c[0x0][0x1c0], R2 ;  /* 0x0000700008027a25 */ /* 0x000fe200078e0002 */
[----:B------:R-:W-:-:S03]  /*0da0*/  SHF.R.S32.HI R8, RZ, 0x1f, R0 ;  /* 0x0000001fff087819 */ /* 0x000fc60000011400 */
[----:B------:R-:W-:Y:S01]  /*0db0*/  IMAD.MOV R10, RZ, RZ, -R0 ;  /* 0x000000ffff0a7224 */ /* 0x000fe200078e0a00 */
[----:B------:R-:W-:Y:S01]  /*0dc0*/  IADD3 R3, R3, R11, RZ ;  /* 0x0000000b03037210 */ /* 0x000fe20007ffe0ff */
[----:B------:R-:W-:Y:S02]  /*0dd0*/  IMAD R8, R8, c[0x0][0x1b0], RZ ;  /* 0x00006c0008087a24 */ /* 0x000fe400078e02ff */
[----:B------:R-:W-:Y:S01]  /*0de0*/  IMAD R10, R10, c[0x0][0x2c4], R9 ;  /* 0x0000b1000a0a7a24 */ /* 0x000fe200078e0209 */
[----:B------:R-:W-:Y:S01]  /*0df0*/  LOP3.LUT R9, R24, 0xfffffff0, RZ, 0xc0, !PT ;  /* 0xfffffff018097812 */ /* 0x000fe200078ec0ff */
[----:B------:R-:W-:-:S03]  /*0e00*/  IMAD.WIDE.U32 R4, R4, c[0x0][0x208], R20 ;  /* 0x0000820004047a25 */ /* 0x000fc600078e0014 */
[----:B------:R-:W-:Y:S01]  /*0e10*/  SHF.R.S32.HI R11, RZ, 0x1f, R10 ;  /* 0x0000001fff0b7819 */ /* 0x000fe2000001140a */
        /* <DEDUP_REMOVED lines=14> */
[----:B------:R-:W-:Y:S02]  /*0f00*/  IMAD R11, R11, c[0x0][0x1a8], RZ ;  /* 0x00006a000b0b7a24 */ /* 0x000fe400078e02ff */
[C---:B------:R-:W-:Y:S02]  /*0f10*/  IMAD R12, R19.reuse, c[0x0][0x1ec], R12 ;  /* 0x00007b00130c7a24 */ /* 0x040fe400078e020c */
[----:B------:R-:W-:Y:S01]  /*0f20*/  IMAD R13, R19, c[0x0][0x214], R13 ;  /* 0x00008500130d7a24 */ /* 0x000fe200078e020d */
[----:B------:R-:W-:Y:S01]  /*0f30*/  IADD3 R19, R0, -R2, RZ ;  /* 0x8000000200137210 */ /* 0x000fe20007ffe0ff */
[----:B------:R-:W-:Y:S02]  /*0f40*/  IMAD R11, R10, c[0x0][0x1ac], R11 ;  /* 0x00006b000a0b7a24 */ /* 0x000fe400078e020b */
[----:B------:R-:W-:Y:S01]  /*0f50*/  IMAD.IADD R9, R9, 0x1, R12 ;  /* 0x0000000109097824 */ /* 0x000fe200078e020c */
[----:B------:R-:W-:Y:S01]  /*0f60*/  LEA R12, P0, R4, c[0x0][0x160], 0x1 ;  /* 0x00005800040c7a11 */ /* 0x000fe200078008ff */
[----:B------:R-:W-:Y:S01]  /*0f70*/  IMAD.IADD R11, R5, 0x1, R11 ;  /* 0x00000001050b7824 */ /* 0x000fe200078e020b */
[----:B------:R-:W-:Y:S01]  /*0f80*/  IADD3 R7, R7, R13, RZ ;  /* 0x0000000d07077210 */ /* 0x000fe20007ffe0ff */
[----:B------:R-:W-:Y:S01]  /*0f90*/  IMAD R10, R36, c[0x0][0x2c4], RZ ;  /* 0x0000b100240a7a24 */ /* 0x000fe200078e02ff */
[----:B------:R-:W-:-:S02]  /*0fa0*/  LEA.HI R5, R249, R250, RZ, 0x6 ;  /* 0x000000faf9057211 */ /* 0x000fc400078f30ff */
[----:B------:R-:W-:-:S03]  /*0fb0*/  LEA.HI.X R11, R4, c[0x0][0x164], R11, 0x1, P0 ;  /* 0x00005900040b7a11 */ /* 0x000fc600000f0c0b */
[----:B------:R-:W-:-:S05]  /*0fc0*/  IMAD.SHL.U32 R5, R5, 0x8, RZ ;  /* 0x0000000805057824 */ /* 0x000fca00078e00ff */
[----:B------:R-:W-:Y:S02]  /*0fd0*/  LOP3.LUT R5, R18, 0xfffffe00, R5, 0xf8, !PT ;  /* 0xfffffe0012057812 */ /* 0x000fe400078ef805 */
[--C-:B----4-:R-:W-:Y:S01]  /*0fe0*/  @P3 SHF.R.S32.HI R3, RZ, 0x1f, R16.reuse ;  /* 0x0000001fff033819 */ /* 0x110fe20000011410 */
[----:B------:R-:W-:Y:S01]  /*0ff0*/  @P3 IMAD.MOV.U32 R2, RZ, RZ, R16 ;  /* 0x000000ffff023224 */ /* 0x000fe200078e0010 */
[----:B------:R-:W-:Y:S01]  /*1000*/  @!P3 MOV R2, R41 ;  /* 0x000000290002b202 */ /* 0x000fe20000000f00 */
[----:B------:R-:W-:Y:S01]  /*1010*/  @!P3 IMAD.MOV.U32 R3, RZ, RZ, R15 ;  /* 0x000000ffff03b224 */ /* 0x000fe200078e000f */
[----:B------:R3:W4:Y:S02]  /*1020*/  SHFL.IDX PT, R16, R11, RZ, 0x181f ;  /* 0x00181fff0b107589 */ /* 0x00072400000e0000 */
[----:B------:R-:W-:Y:S02]  /*1030*/  SEL R0, R2, RZ, !P1 ;  /* 0x000000ff02007207 */ /* 0x000fe40004800000 */
[----:B------:R-:W-:Y:S01]  /*1040*/  SEL R2, R3, RZ, !P1 ;  /* 0x000000ff03027207 */ /* 0x000fe20004800000 */
[----:B------:R3:W1:Y:S01]  /*1050*/  SHFL.IDX PT, R15, R12, RZ, 0x181f ;  /* 0x00181fff0c0f7589 */ /* 0x00066200000e0000 */
[----:B------:R-:W-:Y:S01]  /*1060*/  IADD3 R3, R246, R17, RZ ;  /* 0x00000011f6037210 */ /* 0x000fe20007ffe0ff */
[----:B------:R-:W-:-:S03]  /*1070*/  IMAD.WIDE.U32 R28, R0, c[0x0][0x1f0], R8 ;  /* 0x00007c00001c7a25 */ /* 0x000fc600078e0008 */
[----:B------:R-:W-:Y:S01]  /*1080*/  ISETP.GE.AND P0, PT, R3, R10, PT ;  /* 0x0000000a0300720c */ /* 0x000fe20003f06270 */
[C---:B------:R-:W-:Y:S01]  /*1090*/  IMAD R4, R2.reuse, c[0x0][0x1f0], RZ ;  /* 0x00007c0002047a24 */ /* 0x040fe200078e02ff */
[----:B------:R3:W-:Y:S01]  /*10a0*/  STL.64 [R1+0x48], R28 ;  /* 0x0000481c01007387 */ /* 0x0007e20000100a00 */
[----:B------:R-:W-:Y:S01]  /*10b0*/  IMAD R2, R2, c[0x0][0x218], RZ ;  /* 0x0000860002027a24 */ /* 0x000fe200078e02ff */
[----:B------:R-:W-:Y:S01]  /*10c0*/  R2P PR, R19, 0x6 ;  /* 0x0000000613007804 */ /* 0x000fe20000000000 */
[C---:B------:R-:W-:Y:S02]  /*10d0*/  IMAD R14, R0.reuse, c[0x0][0x1f4], R4 ;  /* 0x00007d00000e7a24 */ /* 0x040fe400078e0204 */
[C---:B------:R-:W-:Y:S02]  /*10e0*/  IMAD R13, R0.reuse, c[0x0][0x21c], R2 ;  /* 0x00008700000d7a24 */ /* 0x040fe400078e0202 */
[----:B------:R-:W-:Y:S01]  /*10f0*/  IMAD.WIDE.U32 R102, R0, c[0x0][0x218], R6 ;  /* 0x0000860000667a25 */ /* 0x000fe200078e0006 */
[----:B------:R-:W-:-:S02]  /*1100*/  IADD3 R31, R29, R14, RZ ;  /* 0x0000000e1d1f7210 */ /* 0x000fc40007ffe0ff */
[----:B------:R-:W-:Y:S01]  /*1110*/  SEL R2, R23, 0xfffffff0, !P1 ;  /* 0xfffffff017027807 */ /* 0x000fe20004800000 */
[----:B------:R-:W-:Y:S01]  /*1120*/  IMAD.IADD R27, R103, 0x1, R13 ;  /* 0x00000001671b7824 */ /* 0x000fe200078e020d */
[----:B------:R3:W-:Y:S01]  /*1130*/  STL.64 [R1+0x68], R102 ;  /* 0x0000686601007387 */ /* 0x0007e20000100a00 */
[----:B------:R-:W-:-:S03]  /*1140*/  SEL R4, R25, 0xffffffe0, !P2 ;  /* 0xffffffe019047807 */ /* 0x000fc60005000000 */
[----:B------:R3:W-:Y:S04]  /*1150*/  STL [R1+0x5c], R27 ;  /* 0x00005c1b01007387 */ /* 0x0007e80000100800 */
[----:B------:R3:W-:Y:S01]  /*1160*/  STL [R1+0x44], R31 ;  /* 0x0000441f01007387 */ /* 0x0007e20000100800 */
[----:B------:R-:W-:Y:S05]  /*1170*/  @P0 BRA `(.L_x_588) ;  /* 0x0000005000000947 */ /* 0x000fea0003800000 */
[----:B-1--4-:R-:W-:Y:S01]  /*1180*/  LEA R6, P0, R20, R15, 0x1 ;  /* 0x0000000f14067211 */ /* 0x012fe200078008ff */
[----:B------:R-:W-:-:S03]  /*1190*/  IMAD.SHL.U32 R0, R5, 0x2, RZ ;  /* 0x0000000205007824 */ /* 0x000fc600078e00ff */
[----:B------:R-:W-:-:S05]  /*11a0*/  LEA.HI.X R7, R20, R16, R21, 0x1, P0 ;  /* 0x0000001014077211 */ /* 0x000fca00000f0c15 */
[----:B------:R-:W-:Y:S01]  /*11b0*/  @!PT LDS RZ, [RZ] ;  /* 0x00000000fffff984 */ /* 0x000fe20000000800 */
[----:B------:R1:W-:Y:S04]  /*11c0*/  LDGSTS.E.BYPASS.LTC128B.128 [R0+0x7100], [R6.64], !P5 ;  /* 0x0710000006007fae */ /* 0x0003e8000e901d4a */
.L_x_588:
[----:B-1--4-:R-:W-:Y:S05]  /*11d0*/  BSYNC B0 ;  /* 0x0000000000007941 */ /* 0x012fea0003800000 */
.L_x_587:
[----:B------:R-:W-:Y:S01]  /*11e0*/  IADD3 R0, R3, 0x10, RZ ;  /* 0x0000001003007810 */ /* 0x000fe20007ffe0ff */
[----:B------:R1:W4:Y:S01]  /*11f0*/  SHFL.IDX PT, R7, R11, 0x1, 0x181f ;  /* 0x00381f000b077f89 */ /* 0x00032200000e0000 */
[----:B------:R-:W-:Y:S02]  /*1200*/  BSSY B0, `(.L_x_589) ;  /* 0x0000009000007945 */ /* 0x000fe40003800000 */
[----:B------:R-:W-:Y:S01]  /*1210*/  ISETP.GE.AND P0, PT, R0, R10, PT ;  /* 0x0000000a0000720c */ /* 0x000fe20003f06270 */
[----:B------:R1:W2:-:S12]  /*1220*/  SHFL.IDX PT, R6, R12, 0x1, 0x181f ;  /* 0x00381f000c067f89 */ /* 0x00029800000e0000 */
[----:B------:R-:W-:Y:S05]  /*1230*/  @P0 BRA `(.L_x_590) ;  /* 0x0000005000000947 */ /* 0x000fea0003800000 */
[----:B--2---:R-:W-:Y:S01]  /*1240*/  LEA R6, P0, R20, R6, 0x1 ;  /* 0x0000000614067211 */ /* 0x004fe200078008ff */
[----:B------:R-:W-:-:S03]  /*1250*/  IMAD.SHL.U32 R0, R5, 0x2, RZ ;  /* 0x0000000205007824 */ /* 0x000fc600078e00ff */
[----:B----4-:R-:W-:-:S05]  /*1260*/  LEA.HI.X R7, R20, R7, R21, 0x1, P0 ;  /* 0x0000000714077211 */ /* 0x010fca00000f0c15 */
[----:B------:R-:W-:Y:S01]  /*1270*/  @!PT LDS RZ, [RZ] ;  /* 0x00000000fffff984 */ /* 0x000fe20000000800 */
[----:B------:R2:W-:Y:S04]  /*1280*/  LDGSTS.E.BYPASS.LTC128B.128 [R0+0x7900], [R6.64], !P5 ;  /* 0x0790000006007fae */ /* 0x0005e8000e901d4a */
.L_x_590:
[----:B------:R-:W-:Y:S05]  /*1290*/  BSYNC B0 ;  /* 0x0000000000007941 */ /* 0x000fea0003800000 */
.L_x_589:
[----:B--2---:R-:W-:Y:S01]  /*12a0*/  IADD3 R0, R3, 0x20, RZ ;  /* 0x0000002003007810 */ /* 0x004fe20007ffe0ff */
[----:B----4-:R2:W4:Y:S01]  /*12b0*/  SHFL.IDX PT, R7, R11, 0x2, 0x181f ;  /* 0x00581f000b077f89 */ /* 0x01052200000e0000 */
[----:B------:R-:W-:Y:S02]  /*12c0*/  BSSY B0, `(.L_x_591) ;  /* 0x0000009000007945 */ /* 0x000fe40003800000 */
[----:B------:R-:W-:Y:S01]  /*12d0*/  ISETP.GE.AND P0, PT, R0, R10, PT ;  /* 0x0000000a0000720c */ /* 0x000fe20003f06270 */
[----:B------:R2:W1:-:S12]  /*12e0*/  SHFL.IDX PT, R6, R12, 0x2, 0x181f ;  /* 0x00581f000c067f89 */ /* 0x00045800000e0000 */
[----:B------:R-:W-:Y:S05]  /*12f0*/  @P0 BRA `(.L_x_592) ;  /* 0x0000005000000947 */ /* 0x000fea0003800000 */
[----:B-1----:R-:W-:Y:S01]  /*1300*/  LEA R6, P0, R20, R6, 0x1 ;  /* 0x0000000614067211 */ /* 0x002fe200078008ff */
[----:B------:R-:W-:-:S03]  /*1310*/  IMAD.SHL.U32 R0, R5, 0x2, RZ ;  /* 0x0000000205007824 */ /* 0x000fc600078e00ff */
[----:B----4-:R-:W-:-:S05]  /*1320*/  LEA.HI.X R7, R20, R7, R21, 0x1, P0 ;  /* 0x0000000714077211 */ /* 0x010fca00000f0c15 */
[----:B------:R-:W-:Y:S01]  /*1330*/  @!PT LDS RZ, [RZ] ;  /* 0x00000000fffff984 */ /* 0x000fe20000000800 */
[----:B------:R1:W-:Y:S04]  /*1340*/  LDGSTS.E.BYPASS.LTC128B.128 [R0+0x8100], [R6.64], !P5 ;  /* 0x0810000006007fae */ /* 0x0003e8000e901d4a */
.L_x_592:
[----:B------:R-:W-:Y:S05]  /*1350*/  BSYNC B0 ;  /* 0x0000000000007941 */ /* 0x000fea0003800000 */
.L_x_591:
[----:B-1----:R-:W-:Y:S01]  /*1360*/  IADD3 R0, R3, 0x30, RZ ;  /* 0x0000003003007810 */ /* 0x002fe20007ffe0ff */
[----:B----4-:R1:W4:Y:S01]  /*1370*/  SHFL.IDX PT, R7, R11, 0x3, 0x181f ;  /* 0x00781f000b077f89 */ /* 0x01032200000e0000 */
        /* <DEDUP_REMOVED lines=9> */
.L_x_594:
[----:B------:R-:W-:Y:S05]  /*1410*/  BSYNC B0 ;  /* 0x0000000000007941 */ /* 0x000fea0003800000 */
.L_x_593:
        /* <DEDUP_REMOVED lines=11> */
.L_x_596:
[----:B------:R-:W-:Y:S05]  /*14d0*/  BSYNC B0 ;  /* 0x0000000000007941 */ /* 0x000fea0003800000 */
.L_x_595:
        /* <DEDUP_REMOVED lines=11> */
.L_x_598:
[----:B------:R-:W-:Y:S05]  /*1590*/  BSYNC B0 ;  /* 0x0000000000007941 */ /* 0x000fea0003800000 */
.L_x_597:
        /* <DEDUP_REMOVED lines=11> */
.L_x_600:
[----:B------:R-:W-:Y:S05]  /*1650*/  BSYNC B0 ;  /* 0x0000000000007941 */ /* 0x000fea0003800000 */
.L_x_599:
[----:B------:R-:W5:Y:S01]  /*1660*/  SHFL.IDX PT, R8, R12, 0x7, 0x181f ;  /* 0x00f81f000c087f89 */ /* 0x000f6200000e0000 */
[----:B-1----:R-:W-:Y:S01]  /*1670*/  IADD3 R0, R3, 0x70, RZ ;  /* 0x0000007003007810 */ /* 0x002fe20007ffe0ff */
[----:B------:R-:W-:Y:S01]  /*1680*/  IMAD.SHL.U32 R245, R5, 0x2, RZ ;  /* 0x0000000205f57824 */ /* 0x000fe200078e00ff */
[----:B------:R-:W-:Y:S01]  /*1690*/  IADD3 R23, R46, -0x1, RZ ;  /* 0xffffffff2e177810 */ /* 0x000fe20007ffe0ff */
[----:B--23--:R-:W1:Y:S01]  /*16a0*/  SHFL.IDX PT, R11, R11, 0x7, 0x181f ;  /* 0x00f81f000b0b7f89 */ /* 0x00ce6200000e0000 */
        /* <DEDUP_REMOVED lines=8> */
[----:B------:R-:W-:Y:S01]  /*1730*/  SHF.R.S32.HI R146, RZ, 0x5, R247 ;  /* 0x00000005ff927819 */ /* 0x000fe200000114f7 */
[----:B------:R-:W-:Y:S01]  /*1740*/  IMAD.WIDE.U32 R14, R0, c[0x0][0x1e0], RZ ;  /* 0x00007800000e7a25 */ /* 0x000fe200078e00ff */
[----:B------:R-:W-:Y:S01]  /*1750*/  IADD3 R44, R145, R35, -R17 ;  /* 0x00000023912c7210 */ /* 0x000fe20007ffe811 */
[----:B------:R-:W-:-:S02]  /*1760*/  USHF.L.U32 UR9, UR4, 0x5, URZ ;  /* 0x0000000504097899 */ /* 0x000fc4000800063f */
[----:B------:R-:W-:Y:S01]  /*1770*/  IMAD.IADD R248, R15, 0x1, R3 ;  /* 0x000000010ff87824 */ /* 0x000fe200078e0203 */
[C---:B------:R-:W-:Y:S01]  /*1780*/  ISETP.GE.AND P2, PT, R44.reuse, 0x11, PT ;  /* 0x000000112c00780c */ /* 0x040fe20003f46270 */
[----:B----4-:R-:W-:Y:S01]  /*1790*/  IMAD.MOV.U32 R7, RZ, RZ, R31 ;  /* 0x000000ffff077224 */ /* 0x010fe200078e001f */
[----:B------:R-:W-:Y:S01]  /*17a0*/  ISETP.GE.AND P3, PT, R44, 0x1, PT ;  /* 0x000000012c00780c */ /* 0x000fe20003f66270 */
[----:B------:R-:W-:Y:S01]  /*17b0*/  IMAD.MOV.U32 R6, RZ, RZ, R28 ;  /* 0x000000ffff067224 */ /* 0x000fe200078e001c */
[----:B------:R-:W-:Y:S01]  /*17c0*/  UMOV UR8, 0x5 ;  /* 0x0000000500087882 */ /* 0x000fe20000000000 */
[----:B-----5:R-:W-:Y:S01]  /*17d0*/  @!P6 LEA R8, P0, R20, R8, 0x1 ;  /* 0x000000081408e211 */ /* 0x020fe200078008ff */
[----:B------:R-:W-:Y:S01]  /*17e0*/  IMAD R3, R248, R23, RZ ;  /* 0x00000017f8037224 */ /* 0x000fe200078e02ff */
[----:B------:R-:W-:Y:S01]  /*17f0*/  USHF.L.U64.HI UR8, UR4, UR8, UR5 ;  /* 0x0000000804087299 */ /* 0x000fe20008010205 */
[----:B------:R2:W-:Y:S01]  /*1800*/  STL.64 [R1+0x40], R6 ;  /* 0x0000400601007387 */ /* 0x0005e20000100a00 */
[----:B-1----:R-:W-:Y:S01]  /*1810*/  @!P6 LEA.HI.X R9, R20, R11, R21, 0x1, P0 ;  /* 0x0000000b1409e211 */ /* 0x002fe200000f0c15 */
[----:B------:R-:W-:Y:S01]  /*1820*/  IMAD.MOV.U32 R251, RZ, RZ, c[0x0][0x1e0] ;  /* 0x00007800fffb7624 */ /* 0x000fe200078e00ff */
[----:B------:R-:W-:Y:S01]  /*1830*/  SHF.R.S32.HI R21, RZ, 0x1f, R23 ;  /* 0x0000001fff157819 */ /* 0x000fe20000011417 */
[----:B------:R-:W-:Y:S01]  /*1840*/  IMAD.MOV.U32 R252, RZ, RZ, c[0x0][0x1e4] ;  /* 0x00007900fffc7624 */ /* 0x000fe200078e00ff */
[----:B------:R-:W-:Y:S01]  /*1850*/  ISETP.GE.AND P0, PT, R44, 0x21, PT ;  /* 0x000000212c00780c */ /* 0x000fe20003f06270 */
[----:B------:R-:W-:Y:S01]  /*1860*/  @!PT LDS RZ, [RZ] ;  /* 0x00000000fffff984 */ /* 0x000fe20000000800 */
[----:B------:R1:W-:Y:S01]  /*1870*/  @!P6 LDGSTS.E.BYPASS.LTC128B.128 [R245+0xa900], [R8.64], !P5 ;  /* 0x0a90000008f5efae */ /* 0x0003e2000e901d4a */
[----:B------:R-:W-:Y:S01]  /*1880*/  ISETP.GE.AND P6, PT, R20, c[0x0][0x1d4], PT ;  /* 0x0000750014007a0c */ /* 0x000fe20003fc6270 */
[----:B------:R-:W-:-:S02]  /*1890*/  IMAD R3, R21, R14, R3 ;  /* 0x0000000e15037224 */ /* 0x000fc400078e0203 */
[----:B------:R-:W0:Y:S01]  /*18a0*/  LDGDEPBAR ;  /* 0x00000000000079af */ /* 0x000e220000000000 */
[----:B------:R-:W-:-:S04]  /*18b0*/  IMAD.WIDE.U32 R10, R251, 0x20, RZ ;  /* 0x00000020fb0a7825 */ /* 0x000fc800078e00ff */
[----:B------:R-:W-:Y:S02]  /*18c0*/  IMAD.MOV.U32 R100, RZ, RZ, R26 ;  /* 0x000000ffff647224 */ /* 0x000fe400078e001a */
[----:B------:R-:W-:Y:S02]  /*18d0*/  IMAD.MOV.U32 R101, RZ, RZ, R27 ;  /* 0x000000ffff657224 */ /* 0x000fe400078e001b */
[----:B------:R-:W-:-:S05]  /*18e0*/  IMAD.MOV.U32 R100, RZ, RZ, R102 ;  /* 0x000000ffff647224 */ /* 0x000fca00078e0066 */
[----:B------:R-:W-:Y:S01]  /*18f0*/  STL.64 [R1+0x58], R100 ;  /* 0x0000586401007387 */ /* 0x000fe20000100a00 */
[----:B--2---:R-:W-:-:S04]  /*1900*/  IMAD.WIDE.U32 R6, R23, R14, R6 ;  /* 0x0000000e17067225 */ /* 0x004fc800078e0006 */
[----:B------:R-:W-:Y:S01]  /*1910*/  IMAD.IADD R7, R7, 0x1, R3 ;  /* 0x0000000107077824 */ /* 0x000fe200078e0203 */
[----:B------:R-:W-:Y:S01]  /*1920*/  BAR.SYNC.DEFER_BLOCKING 0x0 ;  /* 0x0000000000007b1d */ /* 0x000fe20000010000 */
[C---:B------:R-:W-:Y:S02]  /*1930*/  @P2 LEA R0, P1, R251.reuse, R6, 0x4 ;  /* 0x00000006fb002211 */ /* 0x040fe400078220ff */
[----:B-1----:R-:W-:Y:S02]  /*1940*/  @P3 LEA R8, P5, R6, c[0x0][0x1c8], 0x1 ;  /* 0x0000720006083a11 */ /* 0x002fe400078a08ff */
[----:B------:R-:W-:Y:S02]  /*1950*/  @P2 LEA.HI.X R3, R251, R7, R252, 0x4, P1 ;  /* 0x00000007fb032211 */ /* 0x000fe400008f24fc */
[----:B------:R-:W-:Y:S02]  /*1960*/  @P2 LEA R12, P1, R0, c[0x0][0x1c8], 0x1 ;  /* 0x00007200000c2a11 */ /* 0x000fe400078208ff */
[----:B------:R-:W-:-:S02]  /*1970*/  @P3 LEA.HI.X R9, R6, c[0x0][0x1cc], R7, 0x1, P5 ;  /* 0x0000730006093a11 */ /* 0x000fc400028f0c07 */
[----:B------:R-:W-:Y:S02]  /*1980*/  ISETP.GE.AND P5, PT, R44, 0x31, PT ;  /* 0x000000312c00780c */ /* 0x000fe40003fa6270 */
[----:B------:R-:W-:Y:S01]  /*1990*/  @P2 LEA.HI.X R13, R0, c[0x0][0x1cc], R3, 0x1, P1 ;  /* 0x00007300000d2a11 */ /* 0x000fe200008f0c03 */
[----:B------:R-:W-:Y:S01]  /*19a0*/  IMAD.SHL.U32 R3, R252, 0x20, RZ ;  /* 0x00000020fc037824 */ /* 0x000fe200078e00ff */
[----:B------:R-:W-:-:S04]  /*19b0*/  @P0 IADD3 R0, P1, R6, R10, RZ ;  /* 0x0000000a06000210 */ /* 0x000fc80007f3e0ff */
[----:B------:R-:W-:Y:S02]  /*19c0*/  @P0 IADD3.X R3, R7, R11, R3, P1, !PT ;  /* 0x0000000b07030210 */ /* 0x000fe40000ffe403 */
[----:B------:R-:W-:Y:S01]  /*19d0*/  @P0 LEA R10, P1, R0, c[0x0][0x1c8], 0x1 ;  /* 0x00007200000a0a11 */ /* 0x000fe200078208ff */
[----:B------:R-:W-:Y:S01]  /*19e0*/  @!PT LDS RZ, [RZ] ;  /* 0x00000000fffff984 */ /* 0x000fe20000000800 */
[----:B------:R-:W-:Y:S01]  /*19f0*/  @!PT LDS RZ, [RZ] ;  /* 0x00000000fffff984 */ /* 0x000fe20000000800 */
[----:B------:R-:W-:Y:S01]  /*1a00*/  @!PT LDS RZ, [RZ] ;  /* 0x00000000fffff984 */ /* 0x000fe20000000800 */
[----:B------:R1:W-:Y:S01]  /*1a10*/  @P3 LDGSTS.E.BYPASS.LTC128B.128 [R245+0x3900], [R8.64], !P6 ;  /* 0x0390000008f53fae */ /* 0x0003e2000f101d4a */
[----:B------:R-:W-:Y:S02]  /*1a20*/  ISETP.GE.AND P3, PT, R44, 0x41, PT ;  /* 0x000000412c00780c */ /* 0x000fe40003f66270 */
[----:B------:R-:W-:Y:S01]  /*1a30*/  @P0 LEA.HI.X R11, R0, c[0x0][0x1cc], R3, 0x1, P1 ;  /* 0x00007300000b0a11 */ /* 0x000fe200008f0c03 */
[----:B------:R-:W-:Y:S01]  /*1a40*/  @P5 IMAD R0, R252, 0x30, RZ ;  /* 0x00000030fc005824 */ /* 0x000fe200078e02ff */
[----:B------:R2:W-:Y:S01]  /*1a50*/  @P2 LDGSTS.E.BYPASS.LTC128B.128 [R245+0x4100], [R12.64], !P6 ;  /* 0x041000000cf52fae */ /* 0x0005e2000f101d4a */
[C---:B------:R-:W-:Y:S02]  /*1a60*/  ISETP.GE.AND P2, PT, R44.reuse, 0x51, PT ;  /* 0x000000512c00780c */ /* 0x040fe40003f46270 */
[----:B------:R-:W-:Y:S01]  /*1a70*/  ISETP.GE.AND P1, PT, R44, 0x61, PT ;  /* 0x000000612c00780c */ /* 0x000fe20003f26270 */
[----:B------:R3:W-:-:S12]  /*1a80*/  @P0 LDGSTS.E.BYPASS.LTC128B.128 [R245+0x4900], [R10.64], !P6 ;  /* 0x049000000af50fae */ /* 0x0007d8000f101d4a */
[----:B------:R-:W-:Y:S02]  /*1a90*/  @P1 IMAD R5, R252, 0x60, RZ ;  /* 0x00000060fc051824 */ /* 0x000fe400078e02ff */
[----:B-1----:R-:W-:-:S04]  /*1aa0*/  @P5 IMAD.WIDE.U32 R8, R251, 0x30, R6 ;  /* 0x00000030fb085825 */ /* 0x002fc800078e0006 */
[----:B------:R-:W-:Y:S01]  /*1ab0*/  @P5 IMAD.IADD R0, R9, 0x1, R0 ;  /* 0x0000000109005824 */ /* 0x000fe200078e0200 */
[----:B------:R-:W-:-:S04]  /*1ac0*/  @P5 LEA R14, P0, R8, c[0x0][0x1c8], 0x1 ;  /* 0x00007200080e5a11 */ /* 0x000fc800078008ff */
[----:B------:R-:W-:Y:S01]  /*1ad0*/  @P5 LEA.HI.X R15, R8, c[0x0][0x1cc], R0, 0x1, P0 ;  /* 0x00007300080f5a11 */ /* 0x000fe200000f0c00 */
[----:B---3--:R-:W-:Y:S01]  /*1ae0*/  @P2 IMAD R10, R252, 0x50, RZ ;  /* 0x00000050fc0a2824 */ /* 0x008fe200078e02ff */
[C---:B------:R-:W-:Y:S01]  /*1af0*/  @P3 LEA R0, P0, R251.reuse, R6, 0x6 ;  /* 0x00000006fb003211 */ /* 0x040fe200078030ff */
[C---:B------:R-:W-:Y:S02]  /*1b00*/  @P2 IMAD.WIDE.U32 R8, R251.reuse, 0x50, R6 ;  /* 0x00000050fb082825 */ /* 0x040fe400078e0006 */
[----:B------:R1:W-:Y:S01]  /*1b10*/  @P5 LDGSTS.E.BYPASS.LTC128B.128 [R245+0x5100], [R14.64], !P6 ;  /* 0x051000000ef55fae */ /* 0x0003e2000f101d4a */
[C---:B------:R-:W-:Y:S01]  /*1b20*/  @P3 LEA.HI.X R3, R251.reuse, R7, R252, 0x6, P0 ;  /* 0x00000007fb033211 */ /* 0x040fe200000f34fc */
[----:B------:R-:W-:Y:S01]  /*1b30*/  @P1 IMAD.WIDE.U32 R6, R251, 0x60, R6 ;  /* 0x00000060fb061825 */ /* 0x000fe200078e0006 */
[----:B--2---:R-:W-:-:S04]  /*1b40*/  @P3 LEA R12, P0, R0, c[0x0][0x1c8], 0x1 ;  /* 0x00007200000c3a11 */ /* 0x004fc800078008ff */
[----:B------:R-:W-:Y:S01]  /*1b50*/  @P3 LEA.HI.X R13, R0, c[0x0][0x1cc], R3, 0x1, P0 ;  /* 0x00007300000d3a11 */ /* 0x000fe200000f0c03 */
[----:B------:R-:W-:Y:S01]  /*1b60*/  @P2 IMAD.IADD R0, R9, 0x1, R10 ;  /* 0x0000000109002824 */ /* 0x000fe200078e020a */
[----:B------:R-:W-:Y:S02]  /*1b70*/  @P2 LEA R10, P0, R8, c[0x0][0x1c8], 0x1 ;  /* 0x00007200080a2a11 */ /* 0x000fe400078008ff */
[----:B------:R-:W-:Y:S01]  /*1b80*/  LEA.HI R3, R24, R16, RZ, 0x1 ;  /* 0x0000001018037211 */ /* 0x000fe200078f08ff */
[----:B------:R1:W-:Y:S01]  /*1b90*/  @P3 LDGSTS.E.BYPASS.LTC128B.128 [R245+0x5900], [R12.64], !P6 ;  /* 0x059000000cf53fae */ /* 0x0003e2000f101d4a */
[----:B------:R-:W-:Y:S01]  /*1ba0*/  @P2 LEA.HI.X R11, R8, c[0x0][0x1cc], R0, 0x1, P0 ;  /* 0x00007300080b2a11 */ /* 0x000fe200000f0c00 */
[----:B------:R-:W-:Y:S01]  /*1bb0*/  @P1 IMAD.IADD R0, R7, 0x1, R5 ;  /* 0x0000000107001824 */ /* 0x000fe200078e0205 */
[----:B------:R-:W-:Y:S01]  /*1bc0*/  @P1 LEA R8, P0, R6, c[0x0][0x1c8], 0x1 ;  /* 0x0000720006081a11 */ /* 0x000fe200078008ff */
[----:B------:R-:W-:Y:S01]  /*1bd0*/  IMAD.SHL.U32 R5, R22, 0x40, RZ ;  /* 0x0000004016057824 */ /* 0x000fe200078e00ff */
[----:B------:R-:W-:Y:S01]  /*1be0*/  LOP3.LUT R3, R3, 0xfffffffe, RZ, 0xc0, !PT ;  /* 0xfffffffe03037812 */ /* 0x000fe200078ec0ff */
[----:B------:R2:W-:Y:S01]  /*1bf0*/  @P2 LDGSTS.E.BYPASS.LTC128B.128 [R245+0x6100], [R10.64], !P6 ;  /* 0x061000000af52fae */ /* 0x0005e2000f101d4a */
[----:B------:R-:W-:Y:S01]  /*1c00*/  @P1 LEA.HI.X R9, R6, c[0x0][0x1cc], R0, 0x1, P0 ;  /* 0x0000730006091a11 */ /* 0x000fe200000f0c00 */
[----:B------:R-:W-:Y:S01]  /*1c10*/  IMAD.SHL.U32 R0, R45, 0x40, RZ ;  /* 0x000000402d007824 */ /* 0x000fe200078e00ff */
[----:B------:R-:W-:Y:S01]  /*1c20*/  LOP3.LUT R144, R5, 0xfffffe00, RZ, 0xc0, !PT ;  /* 0xfffffe0005907812 */ /* 0x000fe200078ec0ff */
[----:B------:R-:W-:Y:S01]  /*1c30*/  IMAD.IADD R16, R16, 0x1, -R3 ;  /* 0x0000000110107824 */ /* 0x000fe200078e0a03 */
[----:B------:R-:W-:Y:S01]  /*1c40*/  LOP3.LUT P0, RZ, R45, 0x2, RZ, 0xc0, !PT ;  /* 0x000000022dff7812 */ /* 0x000fe2000780c0ff */
[----:B------:R2:W-:Y:S01]  /*1c50*/  @P1 LDGSTS.E.BYPASS.LTC128B.128 [R245+0x6900], [R8.64], !P6 ;  /* 0x0690000008f51fae */ /* 0x0005e2000f101d4a */
[----:B------:R-:W-:Y:S01]  /*1c60*/  IMAD.SHL.U32 R3, R19, 0x40, RZ ;  /* 0x0000004013037824 */ /* 0x000fe200078e00ff */
[----:B------:R-:W-:Y:S01]  /*1c70*/  LOP3.LUT R0, R0, 0x1c0, RZ, 0xc0, !PT ;  /* 0x000001c000007812 */ /* 0x000fe200078ec0ff */
[----:B------:R-:W-:Y:S01]  /*1c80*/  IMAD.SHL.U32 R7, R17, 0x8, RZ ;  /* 0x0000000811077824 */ /* 0x000fe200078e00ff */
[----:B------:R-:W0:Y:S01]  /*1c90*/  LDGDEPBAR ;  /* 0x00000000000079af */ /* 0x000e220000000000 */
[----:B------:R-:W-:Y:S01]  /*1ca0*/  IMAD.SHL.U32 R6, R16, 0x8, RZ ;  /* 0x0000000810067824 */ /* 0x000fe200078e00ff */
[----:B------:R-:W-:-:S02]  /*1cb0*/  LOP3.LUT R3, R3, 0x1c0, RZ, 0xc0, !PT ;  /* 0x000001c003037812 */ /* 0x000fc400078ec0ff */
[----:B------:R-:W-:Y:S02]  /*1cc0*/  LOP3.LUT R7, R0, 0x8, R7, 0xf8, !PT ;  /* 0x0000000800077812 */ /* 0x000fe400078ef807 */
[----:B------:R-:W-:Y:S02]  /*1cd0*/  LOP3.LUT R5, R3, 0x8, R6, 0xf8, !PT ;  /* 0x0000000803057812 */ /* 0x000fe400078ef806 */
[----:B------:R-:W-:Y:S02]  /*1ce0*/  SHF.R.U32.HI R0, RZ, 0x3, R0 ;  /* 0x00000003ff007819 */ /* 0x000fe40000011600 */
[----:B------:R-:W-:Y:S02]  /*1cf0*/  SHF.R.U32.HI R3, RZ, 0x3, R3 ;  /* 0x00000003ff037819 */ /* 0x000fe40000011603 */
[----:B------:R-:W-:Y:S01]  /*1d00*/  LOP3.LUT R0, R7, R0, RZ, 0x3c, !PT ;  /* 0x0000000007007212 */ /* 0x000fe200078e3cff */
[----:B------:R-:W-:Y:S01]  /*1d10*/  IMAD.WIDE.U32 R6, R23, c[0x0][0x208], RZ ;  /* 0x0000820017067a25 */ /* 0x000fe200078e00ff */
[----:B------:R-:W-:-:S02]  /*1d20*/  LOP3.LUT R5, R5, R3, RZ, 0x3c, !PT ;  /* 0x0000000305057212 */ /* 0x000fc400078e3cff */
[----:B------:R-:W-:Y:S01]  /*1d30*/  ISETP.GE.AND P2, PT, R20, c[0x0][0x1d4], PT ;  /* 0x0000750014007a0c */ /* 0x000fe20003f46270 */
[----:B------:R-:W-:Y:S02]  /*1d40*/  IMAD R3, R146, 0x400, R144 ;  /* 0x0000040092037824 */ /* 0x000fe400078e0290 */
[----:B------:R-:W-:Y:S01]  /*1d50*/  IMAD R0, R16, 0x200, R0 ;  /* 0x0000020010007824 */ /* 0x000fe200078e0200 */
[----:B------:R-:W-:Y:S01]  /*1d60*/  ISETP.LT.OR P5, PT, R44, 0x1, P2 ;  /* 0x000000012c00780c */ /* 0x000fe200017a1670 */
[----:B------:R-:W-:Y:S02]  /*1d70*/  IMAD.IADD R3, R5, 0x1, R3 ;  /* 0x0000000105037824 */ /* 0x000fe400078e0203 */
[----:B------:R-:W-:Y:S01]  /*1d80*/  IMAD.SHL.U32 R147, R0, 0x2, RZ ;  /* 0x0000000200937824 */ /* 0x000fe200078e00ff */
[----:B------:R-:W-:-:S04]  /*1d90*/  DEPBAR.LE SB0, 0x1 ;  /* 0x000080400000791a */ /* 0x000fc80000000000 */
[----:B------:R-:W-:-:S04]  /*1da0*/  DEPBAR.LE SB0, 0x0 ;  /* 0x000080000000791a */ /* 0x000fc80000000000 */
[----:B------:R-:W-:Y:S01]  /*1db0*/  BAR.SYNC.DEFER_BLOCKING 0x0 ;  /* 0x0000000000007b1d */ /* 0x000fe20000010000 */
[----:B------:R-:W-:Y:S01]  /*1dc0*/  IMAD.SHL.U32 R234, R3, 0x2, RZ ;  /* 0x0000000203ea7824 */ /* 0x000fe200078e00ff */
[C---:B------:R-:W-:Y:S01]  /*1dd0*/  IADD3 R0, R147.reuse, 0x3900, RZ ;  /* 0x0000390093007810 */ /* 0x040fe20007ffe0ff */
[----:B------:R-:W-:Y:S01]  /*1de0*/  IMAD.MOV.U32 R3, RZ, RZ, R46 ;  /* 0x000000ffff037224 */ /* 0x000fe200078e002e */
[----:B------:R-:W-:Y:S01]  /*1df0*/  IADD3 R238, R147, 0x3920, RZ ;  /* 0x0000392093ee7810 */ /* 0x000fe20007ffe0ff */
[--C-:B------:R-:W-:Y:S01]  /*1e00*/  IMAD R237, R2, 0x2, R234.reuse ;  /* 0x0000000202ed7824 */ /* 0x100fe200078e02ea */
[----:B------:R-:W-:Y:S01]  /*1e10*/  @P0 IADD3 R238, R0, -0x20, RZ ;  /* 0xffffffe000ee0810 */ /* 0x000fe20007ffe0ff */
[----:B------:R-:W-:Y:S02]  /*1e20*/  IMAD R0, R21, c[0x0][0x208], RZ ;  /* 0x0000820015007a24 */ /* 0x000fe400078e02ff */
[----:B------:R-:W-:Y:S01]  /*1e30*/  IMAD R235, R4, 0x2, R234 ;  /* 0x0000000204eb7824 */ /* 0x000fe200078e02ea */
[C---:B------:R-:W-:Y:S01]  /*1e40*/  IADD3 R244, R238.reuse, 0x800, RZ ;  /* 0x00000800eef47810 */ /* 0x040fe20007ffe0ff */
[----:B------:R-:W-:Y:S01]  /*1e50*/  IMAD R0, R23, c[0x0][0x20c], R0 ;  /* 0x0000830017007a24 */ /* 0x000fe200078e0200 */
[----:B------:R-:W-:Y:S01]  /*1e60*/  IADD3 R243, R238, 0x1000, RZ ;  /* 0x00001000eef37810 */ /* 0x000fe20007ffe0ff */
[----:B------:R-:W-:Y:S01]  /*1e70*/  IMAD R236, R2, 0x2, R235 ;  /* 0x0000000202ec7824 */ /* 0x000fe200078e02eb */
[C---:B------:R-:W-:Y:S01]  /*1e80*/  IADD3 R242, R238.reuse, 0x1800, RZ ;  /* 0x00001800eef27810 */ /* 0x040fe20007ffe0ff */
[----:B------:R-:W-:Y:S01]  /*1e90*/  IMAD.IADD R0, R7, 0x1, R0 ;  /* 0x0000000107007824 */ /* 0x000fe200078e0200 */
[----:B------:R-:W-:Y:S01]  /*1ea0*/  IADD3 R241, R238, 0x2000, RZ ;  /* 0x00002000eef17810 */ /* 0x000fe20007ffe0ff */
[----:B------:R-:W-:Y:S01]  /*1eb0*/  IMAD.WIDE.U32 R6, R6, 0x70, R100 ;  /* 0x0000007006067825 */ /* 0x000fe200078e0064 */
[----:B------:R-:W-:-:S02]  /*1ec0*/  IADD3 R240, R238, 0x2800, RZ ;  /* 0x00002800eef07810 */ /* 0x000fc40007ffe0ff */
[----:B------:R-:W-:Y:S01]  /*1ed0*/  IADD3 R239, R238, 0x3000, RZ ;  /* 0x00003000eeef7810 */ /* 0x000fe20007ffe0ff */
[----:B------:R-:W-:Y:S01]  /*1ee0*/  IMAD R0, R0, 0x70, RZ ;  /* 0x0000007000007824 */ /* 0x000fe200078e02ff */
[----:B--2---:R-:W-:Y:S03]  /*1ef0*/  LDSM.16.M88.4 R8, [R234+0x9100] ;  /* 0x00910000ea08783b */ /* 0x004fe60000000200 */
[----:B------:R-:W-:Y:S01]  /*1f00*/  IMAD.IADD R0, R7, 0x1, R0 ;  /* 0x0000000107007824 */ /* 0x000fe200078e0200 */
[----:B------:R-:W2:Y:S04]  /*1f10*/  LDSM.16.M88.4 R24, [R147+0x4100] ;  /* 0x004100009318783b */ /* 0x000ea80000000200 */
[----:B-1----:R-:W1:Y:S04]  /*1f20*/  LDSM.16.M88.4 R12, [R234+0x7100] ;  /* 0x00710000ea0c783b */ /* 0x002e680000000200 */
[----:B------:R-:W3:Y:S04]  /*1f30*/  LDSM.16.M88.4 R28, [R147+0x3900] ;  /* 0x00390000931c783b */ /* 0x000ee80000000200 */
[----:B------:R-:W4:Y:S04]  /*1f40*/  LDSM.16.M88.4 R16, [R147+0x4900] ;  /* 0x004900009310783b */ /* 0x000f280000000200 */
[----:B------:R-:W5:Y:S04]  /*1f50*/  LDSM.16.M88.4 R32, [R147+0x5100] ;  /* 0x005100009320783b */ /* 0x000f680000000200 */
[----:B------:R-:W4:Y:S04]  /*1f60*/  LDSM.16.M88.4 R36, [R147+0x5900] ;  /* 0x005900009324783b */ /* 0x000f280000000200 */
[----:B------:R-:W4:Y:S04]  /*1f70*/  LDSM.16.M88.4 R48, [R147+0x6100] ;  /* 0x006100009330783b */ /* 0x000f280000000200 */
[----:B------:R-:W4:Y:S04]  /*1f80*/  LDSM.16.M88.4 R40, [R147+0x6900] ;  /* 0x006900009328783b */ /* 0x000f280000000200 */
[----:B------:R-:W-:Y:S04]  /*1f90*/  LDSM.16.M88.4 R60, [R238] ;  /* 0x00000000ee3c783b */ /* 0x000fe80000000200 */
[----:B------:R-:W-:Y:S01]  /*1fa0*/  LDSM.16.M88.4 R56, [R238+0x800] ;  /* 0x00080000ee38783b */ /* 0x000fe20000000200 */
[-C--:B--2---:R-:W-:Y:S03]  /*1fb0*/  HMMA.16816.F32 R68, R8, R24.reuse, RZ ;  /* 0x000000180844723c */ /* 0x084fe600000018ff */
[----:B------:R-:W-:Y:S05]  /*1fc0*/  LDSM.16.M88.4 R52, [R238+0x1000] ;  /* 0x00100000ee34783b */ /* 0x000fea0000000200 */
[C---:B-1----:R-:W-:Y:S07]  /*1fd0*/  HMMA.16816.F32 R156, R12.reuse, R24, RZ ;  /* 0x000000180c9c723c */ /* 0x042fee00000018ff */
[----:B------:R-:W-:Y:S01]  /*1fe0*/  LEA R24, P1, R6, c[0x0][0x1f8], 0x1 ;  /* 0x00007e0006187a11 */ /* 0x000fe200078208ff */
[----:B---3--:R-:W-:Y:S03]  /*1ff0*/  HMMA.16816.F32 R184, R12, R28, RZ ;  /* 0x0000001c0cb8723c */ /* 0x008fe600000018ff */
[----:B------:R-:W-:-:S02]  /*2000*/  IADD3 R22, P0, R24, UR9, RZ ;  /* 0x0000000918167c10 */ /* 0x000fc4000ff1e0ff */
[----:B------:R-:W-:Y:S01]  /*2010*/  LEA.HI.X R25, R6, c[0x0][0x1fc], R0, 0x1, P1 ;  /* 0x00007f0006197a11 */ /* 0x000fe200008f0c00 */
[----:B------:R-:W-:Y:S02]  /*2020*/  IMAD.MOV.U32 R0, RZ, RZ, 0x40 ;  /* 0x00000040ff007424 */ /* 0x000fe400078e00ff */
[----:B------:R-:W-:Y:S01]  /*2030*/  HMMA.16816.F32 R180, R12, R30, RZ ;  /* 0x0000001e0cb4723c */ /* 0x000fe200000018ff */
[----:B------:R-:W-:-:S07]  /*2040*/  IADD3.X R23, R25, UR8, RZ, P0, !PT ;  /* 0x0000000819177c10 */ /* 0x000fce00087fe4ff */
[C---:B------:R-:W-:Y:S08]  /*2050*/  HMMA.16816.F32 R176, R12.reuse, R26, RZ ;  /* 0x0000001a0cb0723c */ /* 0x040ff000000018ff */
[C---:B----4-:R-:W-:Y:S08]  /*2060*/  HMMA.16816.F32 R148, R12.reuse, R16, RZ ;  /* 0x000000100c94723c */ /* 0x050ff000000018ff */
[C---:B------:R-:W-:Y:S08]  /*2070*/  HMMA.16816.F32 R172, R12.reuse, R18, RZ ;  /* 0x000000120cac723c */ /* 0x040ff000000018ff */
[C---:B-----5:R-:W-:Y:S08]  /*2080*/  HMMA.16816.F32 R140, R12.reuse, R32, RZ ;  /* 0x000000200c8c723c */ /* 0x060ff000000018ff */
[C---:B------:R-:W-:Y:S08]  /*2090*/  HMMA.16816.F32 R168, R12.reuse, R34, RZ ;  /* 0x000000220ca8723c */ /* 0x040ff000000018ff */
[C---:B------:R-:W-:Y:S08]  /*20a0*/  HMMA.16816.F32 R136, R12.reuse, R36, RZ ;  /* 0x000000240c88723c */ /* 0x040ff000000018ff */
[C---:B------:R-:W-:Y:S08]  /*20b0*/  HMMA.16816.F32 R160, R12.reuse, R38, RZ ;  /* 0x000000260ca0723c */ /* 0x040ff000000018ff */
[C---:B------:R-:W-:Y:S08]  /*20c0*/  HMMA.16816.F32 R128, R12.reuse, R48, RZ ;  /* 0x000000300c80723c */ /* 0x040ff000000018ff */
[C---:B------:R-:W-:Y:S08]  /*20d0*/  HMMA.16816.F32 R152, R12.reuse, R50, RZ ;  /* 0x000000320c98723c */ /* 0x040ff000000018ff */
[C---:B------:R-:W-:Y:S08]  /*20e0*/  HMMA.16816.F32 R124, R12.reuse, R40, RZ ;  /* 0x000000280c7c723c */ /* 0x040ff000000018ff */
[----:B------:R-:W-:Y:S07]  /*20f0*/  HMMA.16816.F32 R132, R12, R42, RZ ;  /* 0x0000002a0c84723c */ /* 0x000fee00000018ff */
[----:B------:R-:W-:Y:S01]  /*2100*/  IADD3 R14, P1, R22, UR9, RZ ;  /* 0x00000009160e7c10 */ /* 0x000fe2000ff3e0ff */
[----:B------:R-:W-:Y:S03]  /*2110*/  HMMA.16816.F32 R72, R8, R16, RZ ;  /* 0x000000100848723c */ /* 0x000fe600000018ff */
[----:B------:R-:W-:-:S02]  /*2120*/  IADD3 R12, P0, R14, UR9, RZ ;  /* 0x000000090e0c7c10 */ /* 0x000fc4000ff1e0ff */
[----:B------:R-:W-:Y:S02]  /*2130*/  IADD3.X R15, R23, UR8, RZ, P1, !PT ;  /* 0x00000008170f7c10 */ /* 0x000fe40008ffe4ff */
[----:B------:R-:W-:Y:S01]  /*2140*/  IADD3 R6, P3, R12, UR9, RZ ;  /* 0x000000090c067c10 */ /* 0x000fe2000ff7e0ff */
[C---:B------:R-:W-:Y:S01]  /*2150*/  HMMA.16816.F32 R112, R8.reuse, R18, RZ ;  /* 0x000000120870723c */ /* 0x040fe200000018ff */
[----:B------:R-:W1:Y:S01]  /*2160*/  LDSM.16.M88.4 R16, [R237+0x9100] ;  /* 0x00910000ed10783b */ /* 0x000e620000000200 */
[----:B------:R-:W-:Y:S02]  /*2170*/  IADD3.X R13, R15, UR8, RZ, P0, !PT ;  /* 0x000000080f0d7c10 */ /* 0x000fe400087fe4ff */
[----:B------:R-:W-:Y:S02]  /*2180*/  ISETP.LT.OR P1, PT, R44, 0x11, P2 ;  /* 0x000000112c00780c */ /* 0x000fe40001721670 */
[----:B------:R-:W-:Y:S02]  /*2190*/  IADD3.X R7, R13, UR8, RZ, P3, !PT ;  /* 0x000000080d077c10 */ /* 0x000fe40009ffe4ff */
[----:B------:R-:W-:Y:S01]  /*21a0*/  HMMA.16816.F32 R80, R8, R36, RZ ;  /* 0x000000240850723c */ /* 0x000fe200000018ff */
[----:B------:R-:W-:-:S02]  /*21b0*/  IADD3 R20, P0, R6, UR9, RZ ;  /* 0x0000000906147c10 */ /* 0x000fc4000ff1e0ff */
[C---:B------:R-:W-:Y:S02]  /*21c0*/  ISETP.LT.OR P3, PT, R44.reuse, 0x21, P2 ;  /* 0x000000212c00780c */ /* 0x040fe40001761670 */
[----:B------:R-:W-:Y:S02]  /*21d0*/  IADD3.X R21, R7, UR8, RZ, P0, !PT ;  /* 0x0000000807157c10 */ /* 0x000fe400087fe4ff */
[C---:B------:R-:W-:Y:S01]  /*21e0*/  ISETP.LT.OR P0, PT, R44.reuse, 0x31, P2 ;  /* 0x000000312c00780c */ /* 0x040fe20001701670 */
[C---:B------:R-:W-:Y:S01]  /*21f0*/  HMMA.16816.F32 R164, R8.reuse, R38, RZ ;  /* 0x0000002608a4723c */ /* 0x040fe200000018ff */
[----:B------:R-:W2:Y:S07]  /*2200*/  LDSM.16.M88.4 R36, [R238+0x2000] ;  /* 0x00200000ee24783b */ /* 0x000eae0000000200 */
[C---:B------:R-:W-:Y:S08]  /*2210*/  HMMA.16816.F32 R88, R8.reuse, R48, RZ ;  /* 0x000000300858723c */ /* 0x040ff000000018ff */
[C---:B------:R-:W-:Y:S01]  /*2220*/  HMMA.16816.F32 R192, R8.reuse, R50, RZ ;  /* 0x0000003208c0723c */ /* 0x040fe200000018ff */
[----:B------:R-:W3:Y:S07]  /*2230*/  LDSM.16.M88.4 R48, [R238+0x1800] ;  /* 0x00180000ee30783b */ /* 0x000eee0000000200 */
[C---:B------:R-:W-:Y:S08]  /*2240*/  HMMA.16816.F32 R64, R8.reuse, R28, RZ ;  /* 0x0000001c0840723c */ /* 0x040ff000000018ff */
[C---:B------:R-:W-:Y:S08]  /*2250*/  HMMA.16816.F32 R76, R8.reuse, R32, RZ ;  /* 0x00000020084c723c */ /* 0x040ff000000018ff */
[C---:B------:R-:W-:Y:S01]  /*2260*/  HMMA.16816.F32 R96, R8.reuse, R30, RZ ;  /* 0x0000001e0860723c */ /* 0x040fe200000018ff */
[----:B------:R-:W-:Y:S07]  /*2270*/  LDSM.16.M88.4 R28, [R238+0x3000] ;  /* 0x00300000ee1c783b */ /* 0x000fee0000000200 */
[C---:B------:R-:W-:Y:S01]  /*2280*/  HMMA.16816.F32 R120, R8.reuse, R34, RZ ;  /* 0x000000220878723c */ /* 0x040fe200000018ff */
[----:B------:R-:W4:Y:S07]  /*2290*/  LDSM.16.M88.4 R32, [R238+0x2800] ;  /* 0x00280000ee20783b */ /* 0x000f2e0000000200 */
[C---:B------:R-:W-:Y:S08]  /*22a0*/  HMMA.16816.F32 R92, R8.reuse, R40, RZ ;  /* 0x00000028085c723c */ /* 0x040ff000000018ff */
[C---:B------:R-:W-:Y:S08]  /*22b0*/  HMMA.16816.F32 R84, R8.reuse, R26, RZ ;  /* 0x0000001a0854723c */ /* 0x040ff000000018ff */
[----:B------:R-:W-:Y:S01]  /*22c0*/  HMMA.16816.F32 R188, R8, R42, RZ ;  /* 0x0000002a08bc723c */ /* 0x000fe200000018ff */
[----:B------:R-:W5:Y:S04]  /*22d0*/  LDSM.16.M88.4 R8, [R237+0x7100] ;  /* 0x00710000ed08783b */ /* 0x000f680000000200 */
[----:B------:R-:W-:Y:S01]  /*22e0*/  @!PT LDS RZ, [RZ] ;  /* 0x00000000fffff984 */ /* 0x000fe20000000800 */
[----:B------:R-:W-:Y:S01]  /*22f0*/  @!PT LDS RZ, [RZ] ;  /* 0x00000000fffff984 */ /* 0x000fe20000000800 */
[----:B------:R-:W-:Y:S01]  /*2300*/  @!PT LDS RZ, [RZ] ;  /* 0x00000000fffff984 */ /* 0x000fe20000000800 */
[----:B------:R3:W-:Y:S01]  /*2310*/  LDGSTS.E.BYPASS.LTC128B.128 [R245+0x100], [R24.64], !P5 ;  /* 0x0010000018f57fae */ /* 0x0007e2000e901d4a */
[----:B------:R-:W-:-:S02]  /*2320*/  ISETP.LT.OR P5, PT, R44, 0x41, P2 ;  /* 0x000000412c00780c */ /* 0x000fc400017a1670 */
[----:B-1----:R-:W-:Y:S01]  /*2330*/  HMMA.16816.F32 R116, R16, R60, R64 ;  /* 0x0000003c1074723c */ /* 0x002fe20000001840 */
[----:B------:R1:W-:Y:S01]  /*2340*/  LDGSTS.E.BYPASS.LTC128B.128 [R245+0x900], [R22.64], !P1 ;  /* 0x0090000016f57fae */ /* 0x0003e2000c901d4a */
[----:B------:R-:W-:-:S03]  /*2350*/  LOP3.LUT P1, RZ, R45, 0x4, RZ, 0xc0, !PT ;  /* 0x000000042dff7812 */ /* 0x000fc6000782c0ff */
[----:B------:R1:W-:Y:S01]  /*2360*/  LDGSTS.E.BYPASS.LTC128B.128 [R245+0x1100], [R14.64], !P3 ;  /* 0x011000000ef57fae */ /* 0x0003e2000d901d4a */
[C---:B------:R-:W-:Y:S02]  /*2370*/  ISETP.LT.OR P3, PT, R44.reuse, 0x51, P2 ;  /* 0x000000512c00780c */ /* 0x040fe40001761670 */
[----:B------:R-:W-:Y:S01]  /*2380*/  ISETP.LT.OR P2, PT, R44, 0x61, P2 ;  /* 0x000000612c00780c */ /* 0x000fe20001741670 */
[----:B------:R1:W-:Y:S01]  /*2390*/  LDGSTS.E.BYPASS.LTC128B.128 [R245+0x1900], [R12.64], !P0 ;  /* 0x019000000cf57fae */ /* 0x0003e2000c101d4a */
[----:B------:R-:W-:Y:S01]  /*23a0*/  SEL R0, R0, 0xffffffc0, !P1 ;  /* 0xffffffc000007807 */ /* 0x000fe20004800000 */
[----:B--2---:R-:W-:Y:S02]  /*23b0*/  HMMA.16816.F32 R40, R16, R36, R80 ;  /* 0x000000241028723c */ /* 0x004fe40000001850 */
[----:B------:R2:W-:Y:S02]  /*23c0*/  LDGSTS.E.BYPASS.LTC128B.128 [R245+0x2100], [R6.64], !P5 ;  /* 0x0210000006f57fae */ /* 0x0005e4000e901d4a */
[----:B------:R-:W-:-:S02]  /*23d0*/  IMAD.IADD R233, R147, 0x1, R0 ;  /* 0x0000000193e97824 */ /* 0x000fc400078e0200 */
[----:B------:R-:W-:Y:S01]  /*23e0*/  IMAD.IADD R232, R0, 0x1, R238 ;  /* 0x0000000100e87824 */ /* 0x000fe200078e02ee */
[----:B------:R-:W-:Y:S01]  /*23f0*/  LOP3.LUT R0, R5, R144, RZ, 0xfc, !PT ;  /* 0x0000009005007212 */ /* 0x000fe200078efcff */
[----:B------:R2:W-:Y:S01]  /*2400*/  LDGSTS.E.BYPASS.LTC128B.128 [R245+0x2900], [R20.64], !P3 ;  /* 0x0290000014f57fae */ /* 0x0005e2000d901d4a */
[C---:B------:R-:W-:Y:S08]  /*2410*/  HMMA.16816.F32 R108, R16.reuse, R56, R68 ;  /* 0x00000038106c723c */ /* 0x040ff00000001844 */
[----:B------:R-:W-:Y:S01]  /*2420*/  HMMA.16816.F32 R104, R16, R52, R72 ;  /* 0x000000341068723c */ /* 0x000fe20000001848 */
[----:B-1----:R-:W-:-:S07]  /*2430*/  IADD3 R12, P0, R20, UR9, RZ ;  /* 0x00000009140c7c10 */ /* 0x002fce000ff1e0ff */
[----:B---3--:R-:W-:Y:S01]  /*2440*/  HMMA.16816.F32 R24, R16, R62, R96 ;  /* 0x0000003e1018723c */ /* 0x008fe20000001860 */
[----:B------:R-:W-:Y:S02]  /*2450*/  IADD3.X R13, R21, UR8, RZ, P0, !PT ;  /* 0x00000008150d7c10 */ /* 0x000fe400087fe4ff */
[----:B------:R-:W-:-:S03]  /*2460*/  ISETP.GE.AND P0, PT, R3, 0x2, PT ;  /* 0x000000020300780c */ /* 0x000fc60003f06270 */
[----:B------:R1:W-:Y:S02]  /*2470*/  LDGSTS.E.BYPASS.LTC128B.128 [R245+0x3100], [R12.64], !P2 ;  /* 0x031000000cf57fae */ /* 0x0003e4000d101d4a */
[C---:B------:R-:W-:Y:S02]  /*2480*/  HMMA.16816.F32 R224, R16.reuse, R58, R84 ;  /* 0x0000003a10e0723c */ /* 0x040fe40000001854 */
[----:B--2---:R-:W-:Y:S04]  /*2490*/  LDSM.16.M88.4 R20, [R235+0x9100] ;  /* 0x00910000eb14783b */ /* 0x004fe80000000200 */
[----:B------:R-:W2:Y:S02]  /*24a0*/  LDSM.16.M88.4 R64, [R233+0x5900] ;  /* 0x00590000e940783b */ /* 0x000ea40000000200 */
[C---:B------:R-:W-:Y:S02]  /*24b0*/  HMMA.16816.F32 R204, R16.reuse, R50, R120 ;  /* 0x0000003210cc723c */ /* 0x040fe40000001878 */
[----:B------:R-:W3:Y:S04]  /*24c0*/  LDSM.16.M88.4 R80, [R233+0x3900] ;  /* 0x00390000e950783b */ /* 0x000ee80000000200 */
[----:B------:R-:W2:Y:S02]  /*24d0*/  LDSM.16.M88.4 R72, [R233+0x4900] ;  /* 0x00490000e948783b */ /* 0x000ea40000000200 */
[C---:B------:R-:W-:Y:S02]  /*24e0*/  HMMA.16816.F32 R100, R16.reuse, R48, R76 ;  /* 0x000000301064723c */ /* 0x040fe4000000184c */
[----:B------:R-:W2:Y:S04]  /*24f0*/  LDSM.16.M88.4 R68, [R233+0x5100] ;  /* 0x00510000e944783b */ /* 0x000ea80000000200 */
[----:B------:R-:W2:Y:S02]  /*2500*/  LDSM.16.M88.4 R84, [R233+0x6100] ;  /* 0x00610000e954783b */ /* 0x000ea40000000200 */
[C---:B----4-:R-:W-:Y:S02]  /*2510*/  HMMA.16816.F32 R88, R16.reuse, R32, R88 ;  /* 0x000000201058723c */ /* 0x050fe40000001858 */
[----:B------:R-:W4:Y:S04]  /*2520*/  LDSM.16.M88.4 R96, [R233+0x6900] ;  /* 0x00690000e960783b */ /* 0x000f280000000200 */
[----:B------:R-:W2:Y:S02]  /*2530*/  LDSM.16.M88.4 R76, [R233+0x4100] ;  /* 0x00410000e94c783b */ /* 0x000ea40000000200 */
[C---:B------:R-:W-:Y:S02]  /*2540*/  HMMA.16816.F32 R92, R16.reuse, R28, R92 ;  /* 0x0000001c105c723c */ /* 0x040fe4000000185c */
[----:B------:R-:W-:Y:S04]  /*2550*/  LDSM.16.M88.4 R44, [R232+0x800] ;  /* 0x00080000e82c783b */ /* 0x000fe80000000200 */
[----:B-1----:R-:W-:Y:S02]  /*2560*/  LDSM.16.M88.4 R12, [R236+0x7100] ;  /* 0x00710000ec0c783b */ /* 0x002fe40000000200 */
[C---:B------:R-:W-:Y:S02]  /*2570*/  HMMA.16816.F32 R220, R16.reuse, R54, R112 ;  /* 0x0000003610dc723c */ /* 0x040fe40000001870 */
[----:B------:R-:W0:Y:S06]  /*2580*/  LDGDEPBAR ;  /* 0x00000000000079af */ /* 0x000e2c0000000000 */
[C---:B------:R-:W-:Y:S08]  /*2590*/  HMMA.16816.F32 R120, R16.reuse, R38, R164 ;  /* 0x000000261078723c */ /* 0x040ff000000018a4 */
[C---:B------:R-:W-:Y:S08]  /*25a0*/  HMMA.16816.F32 R200, R16.reuse, R34, R192 ;  /* 0x0000002210c8723c */ /* 0x040ff000000018c0 */
[----:B------:R-:W-:Y:S01]  /*25b0*/  HMMA.16816.F32 R188, R16, R30, R188 ;  /* 0x0000001e10bc723c */ /* 0x000fe200000018bc */
[----:B------:R-:W1:Y:S07]  /*25c0*/  LDSM.16.M88.4 R16, [R235+0x7100] ;  /* 0x00710000eb10783b */ /* 0x000e6e0000000200 */
        /* <DEDUP_REMOVED lines=14> */
[C---:B------:R-:W-:Y:S01]  /*26b0*/  HMMA.16816.F32 R180, R8.reuse, R34, R152 ;  /* 0x0000002208b4723c */ /* 0x040fe20000001898 */
[----:B------:R-:W-:Y:S07]  /*26c0*/  LDSM.16.M88.4 R32, [R232+0x2000] ;  /* 0x00200000e820783b */ /* 0x000fee0000000200 */
[----:B------:R-:W-:Y:S01]  /*26d0*/  HMMA.16816.F32 R172, R8, R30, R132 ;  /* 0x0000001e08ac723c */ /* 0x000fe20000001884 */
[----:B------:R-:W5:Y:S04]  /*26e0*/  LDSM.16.M88.4 R8, [R236+0x9100] ;  /* 0x00910000ec08783b */ /* 0x000f680000000200 */
[----:B------:R-:W-:Y:S03]  /*26f0*/  LDSM.16.M88.4 R28, [R232+0x2800] ;  /* 0x00280000e81c783b */ /* 0x000fe60000000200 */
[C---:B--2---:R-:W-:Y:S01]  /*2700*/  HMMA.16816.F32 R148, R20.reuse, R64, R40 ;  /* 0x000000401494723c */ /* 0x044fe20000001828 */
[----:B------:R-:W2:Y:S07]  /*2710*/  LDSM.16.M88.4 R40, [R232+0x1000] ;  /* 0x00100000e828783b */ /* 0x000eae0000000200 */
[----:B---3--:R-:W-:Y:S01]  /*2720*/  HMMA.16816.F32 R136, R20, R82, R24 ;  /* 0x000000521488723c */ /* 0x008fe20000001818 */
[----:B------:R-:W3:Y:S01]  /*2730*/  LDSM.16.M88.4 R24, [R232+0x3000] ;  /* 0x00300000e818783b */ /* 0x000ee20000000200 */
[----:B------:R-:W-:-:S06]  /*2740*/  DEPBAR.LE SB0, 0x0 ;  /* 0x000080000000791a */ /* 0x000fcc0000000000 */
[C---:B------:R-:W-:Y:S08]  /*2750*/  HMMA.16816.F32 R160, R20.reuse, R72, R104 ;  /* 0x0000004814a0723c */ /* 0x040ff00000001868 */
[C---:B------:R-:W-:Y:S08]  /*2760*/  HMMA.16816.F32 R152, R20.reuse, R68, R100 ;  /* 0x000000441498723c */ /* 0x040ff00000001864 */
[C---:B------:R-:W-:Y:S08]  /*2770*/  HMMA.16816.F32 R140, R20.reuse, R84, R88 ;  /* 0x00000054148c723c */ /* 0x040ff00000001858 */
[C---:B----4-:R-:W-:Y:S08]  /*2780*/  HMMA.16816.F32 R112, R20.reuse, R96, R92 ;  /* 0x000000601470723c */ /* 0x050ff0000000185c */
[C---:B------:R-:W-:Y:S08]  /*2790*/  HMMA.16816.F32 R168, R20.reuse, R80, R116 ;  /* 0x0000005014a8723c */ /* 0x040ff00000001874 */
[C---:B------:R-:W-:Y:S08]  /*27a0*/  HMMA.16816.F32 R164, R20.reuse, R76, R108 ;  /* 0x0000004c14a4723c */ /* 0x040ff0000000186c */
[----:B------:R-:W-:Y:S08]  /*27b0*/  HMMA.16816.F32 R132, R20, R78, R224 ;  /* 0x0000004e1484723c */ /* 0x000ff000000018e0 */
[C---:B-1----:R-:W-:Y:S08]  /*27c0*/  HMMA.16816.F32 R104, R16.reuse, R80, R184 ;  /* 0x000000501068723c */ /* 0x042ff000000018b8 */
        /* <DEDUP_REMOVED lines=48> */
[----:B------:R-:W2:Y:S01]  /*2ad0*/  LDL.64 R224, [R1+0x40] ;  /* 0x0000400001e07983 */ /* 0x000ea20000100a00 */
[----:B------:R-:W-:Y:S01]  /*2ae0*/  IMAD.MOV.U32 R226, RZ, RZ, 0x70 ;  /* 0x00000070ffe27424 */ /* 0x000fe200078e00ff */
[----:B------:R-:W-:Y:S01]  /*2af0*/  IADD3 R3, R3, -0x2, RZ ;  /* 0xfffffffe03037810 */ /* 0x000fe20007ffe0ff */
[----:B------:R-:W-:-:S02]  /*2b00*/  IMAD.SHL.U32 R16, R251, 0x20, RZ ;  /* 0x00000020fb107824 */ /* 0x000fc400078e00ff */
[----:B------:R-:W-:Y:S01]  /*2b10*/  IMAD.WIDE.U32 R226, R226, c[0x0][0x1e0], RZ ;  /* 0x00007800e2e27a25 */ /* 0x000fe200078e00ff */
[----:B------:R-:W-:-:S03]  /*2b20*/  SHF.R.S32.HI R6, RZ, 0x1f, R3 ;  /* 0x0000001fff067819 */ /* 0x000fc60000011403 */
[----:B------:R-:W-:Y:S02]  /*2b30*/  IMAD R5, R248, R3, RZ ;  /* 0x00000003f8057224 */ /* 0x000fe400078e02ff */
[----:B--2---:R-:W-:-:S04]  /*2b40*/  IMAD.WIDE.U32 R8, R3, R226, R224 ;  /* 0x000000e203087225 */ /* 0x004fc800078e00e0 */
        /* <DEDUP_REMOVED lines=27> */
.L_x_601:
[----:B---3--:R-:W2:Y:S04]  /*2d00*/  LDL R12, [R1+0x64] ;  /* 0x00006400010c7983 */ /* 0x008ea80000100800 */
[----:B------:R-:W3:Y:S01]  /*2d10*/  LDL R189, [R1+0x60] ;  /* 0x0000600001bd7983 */ /* 0x000ee20000100800 */
[----:B------:R-:W-:-:S02]  /*2d20*/  LOP3.LUT R3, R247, 0xffffffe0, RZ, 0xc0, !PT ;  /* 0xffffffe0f7037812 */ /* 0x000fc400078ec0ff */
[----:B------:R-:W-:Y:S02]  /*2d30*/  LEA.HI R6, R249, R250, RZ, 0x2 ;  /* 0x000000faf9067211 */ /* 0x000fe400078f10ff */
[----:B------:R-:W-:Y:S01]  /*2d40*/  SHF.R.S32.HI R7, RZ, 0x1f, R146 ;  /* 0x0000001fff077819 */ /* 0x000fe20000011492 */
[----:B------:R-:W-:Y:S01]  /*2d50*/  IMAD.IADD R5, R250, 0x1, -R3 ;  /* 0x00000001fa057824 */ /* 0x000fe200078e0a03 */
[----:B------:R-:W-:Y:S01]  /*2d60*/  LOP3.LUT R3, R6, 0xfffffffc, RZ, 0xc0, !PT ;  /* 0xfffffffc06037812 */ /* 0x000fe200078ec0ff */
[----:B------:R-:W-:Y:S01]  /*2d70*/  IMAD.SHL.U32 R228, R0, 0x2, RZ ;  /* 0x0000000200e47824 */ /* 0x000fe200078e00ff */
[----:B------:R-:W-:Y:S01]  /*2d80*/  LEA.HI R7, R7, R146, RZ, 0x2 ;  /* 0x0000009207077211 */ /* 0x000fe200078f10ff */
[----:B------:R-:W0:Y:S01]  /*2d90*/  LDGDEPBAR ;  /* 0x00000000000079af */ /* 0x000e220000000000 */
[----:B------:R-:W-:Y:S01]  /*2da0*/  SHF.R.S32.HI R9, RZ, 0x1f, R5 ;  /* 0x0000001fff097819 */ /* 0x000fe20000011405 */
[----:B------:R-:W-:Y:S01]  /*2db0*/  IMAD.IADD R6, R250, 0x1, -R3 ;  /* 0x00000001fa067824 */ /* 0x000fe200078e0a03 */
[----:B------:R-:W-:Y:S01]  /*2dc0*/  LOP3.LUT R8, R7, 0xffffffc, RZ, 0xc0, !PT ;  /* 0x0ffffffc07087812 */ /* 0x000fe200078ec0ff */
[----:B------:R-:W-:Y:S01]  /*2dd0*/  STL [R1+0xac], R245 ;  /* 0x0000acf501007387 */ /* 0x000fe20000100800 */
[----:B------:R-:W-:-:S02]  /*2de0*/  LEA.HI R7, R9, R5, RZ, 0x2 ;  /* 0x0000000509077211 */ /* 0x000fc400078f10ff */
[----:B------:R-:W-:Y:S01]  /*2df0*/  LEA.HI R3, R6, R6, RZ, 0x1 ;  /* 0x0000000606037211 */ /* 0x000fe200078f08ff */
[----:B------:R-:W-:Y:S01]  /*2e00*/  IMAD.IADD R9, R146, 0x1, -R8 ;  /* 0x0000000192097824 */ /* 0x000fe200078e0a08 */
[----:B------:R-:W-:Y:S01]  /*2e10*/  LEA.HI.SX32 R8, R7, R246, 0x1e ;  /* 0x000000f607087211 */ /* 0x000fe200078ff2ff */
[----:B------:R-:W-:Y:S01]  /*2e20*/  IMAD R229, R4, 0x2, R228 ;  /* 0x0000000204e57824 */ /* 0x000fe200078e02e4 */
[----:B------:R-:W-:Y:S01]  /*2e30*/  LDSM.16.MT88.4 R20, [R228+0x100] ;  /* 0x00010000e414783b */ /* 0x000fe20000004200 */
[C---:B------:R-:W-:Y:S01]  /*2e40*/  IMAD.SHL.U32 R10, R3.reuse, 0x20, RZ ;  /* 0x00000020030a7824 */ /* 0x040fe200078e00ff */
[----:B------:R-:W-:Y:S01]  /*2e50*/  LOP3.LUT R11, R3, 0x1ffffffe, RZ, 0xc0, !PT ;  /* 0x1ffffffe030b7812 */ /* 0x000fe200078ec0ff */
[----:B------:R-:W-:-:S03]  /*2e60*/  IMAD R3, R9, 0x10, R8 ;  /* 0x0000001009037824 */ /* 0x000fc600078e0208 */
[----:B------:R-:W-:Y:S01]  /*2e70*/  LOP3.LUT R8, R10, 0xffffffc0, RZ, 0xc0, !PT ;  /* 0xffffffc00a087812 */ /* 0x000fe200078ec0ff */
[----:B------:R-:W-:-:S04]  /*2e80*/  IMAD.IADD R6, R6, 0x1, -R11 ;  /* 0x0000000106067824 */ /* 0x000fc800078e0a0b */
[----:B------:R-:W-:-:S04]  /*2e90*/  IMAD.IADD R3, R8, 0x1, R3 ;  /* 0x0000000108037824 */ /* 0x000fc800078e0203 */
[----:B------:R-:W-:-:S04]  /*2ea0*/  IMAD R13, R6, 0x8, R3 ;  /* 0x00000008060d7824 */ /* 0x000fc800078e0203 */
[----:B------:R-:W-:-:S04]  /*2eb0*/  @P4 IMAD.HI.U32 R6, R13, c[0x0][0x2c8], RZ ;  /* 0x0000b2000d064a27 */ /* 0x000fc800078e00ff */
[----:B------:R-:W-:Y:S01]  /*2ec0*/  IMAD.MOV.U32 R3, RZ, RZ, R13 ;  /* 0x000000ffff037224 */ /* 0x000fe200078e000d */
[----:B------:R-:W-:-:S05]  /*2ed0*/  @P4 SHF.R.U32.HI R3, RZ, c[0x0][0x2cc], R6 ;  /* 0x0000b300ff034a19 */ /* 0x000fca0000011606 */
[----:B------:R-:W1:Y:S04]  /*2ee0*/  SHFL.IDX PT, R6, R3, 0x2, 0x1c1f ;  /* 0x005c1f0003067f89 */ /* 0x000e6800000e0000 */
[----:B------:R-:W4:Y:S04]  /*2ef0*/  SHFL.IDX PT, R8, R3, RZ, 0x1c1f ;  /* 0x001c1fff03087589 */ /* 0x000f2800000e0000 */
[----:B------:R-:W1:Y:S04]  /*2f00*/  SHFL.IDX PT, R9, R3, 0x3, 0x1c1f ;  /* 0x007c1f0003097f89 */ /* 0x000e6800000e0000 */
[----:B------:R1:W2:Y:S04]  /*2f10*/  SHFL.IDX PT, R10, R3, 0x1, 0x1c1f ;  /* 0x003c1f00030a7f89 */ /* 0x0002a800000e0000 */
[----:B------:R-:W-:Y:S04]  /*2f20*/  STL [R1+0xa8], R244 ;  /* 0x0000a8f401007387 */ /* 0x000fe80000100800 */
[----:B------:R-:W-:Y:S04]  /*2f30*/  STL [R1+0xa4], R243 ;  /* 0x0000a4f301007387 */ /* 0x000fe80000100800 */
[----:B------:R-:W-:Y:S01]  /*2f40*/  STL [R1+0xa0], R242 ;  /* 0x0000a0f201007387 */ /* 0x000fe20000100800 */
[----:B-1----:R-:W-:-:S03]  /*2f50*/  LOP3.LUT R3, R7, 0x7ffffffc, RZ, 0xc0, !PT ;  /* 0x7ffffffc07037812 */ /* 0x002fc600078ec0ff */
[----:B------:R-:W-:Y:S02]  /*2f60*/  STL [R1+0x9c], R241 ;  /* 0x00009cf101007387 */ /* 0x000fe40000100800 */
[----:B------:R-:W-:Y:S02]  /*2f70*/  IMAD.IADD R3, R5, 0x1, -R3 ;  /* 0x0000000105037824 */ /* 0x000fe400078e0a03 */
[----:B------:R-:W-:Y:S02]  /*2f80*/  STL [R1+0x98], R240 ;  /* 0x000098f001007387 */ /* 0x000fe40000100800 */
[----:B------:R-:W-:Y:S02]  /*2f90*/  IMAD.SHL.U32 R5, R3, 0x2, RZ ;  /* 0x0000000203057824 */ /* 0x000fe400078e00ff */
        /* <DEDUP_REMOVED lines=11> */
[----:B------:R1:W-:Y:S01]  /*3050*/  STL [R1+0x54], R5 ;  /* 0x0000540501007387 */ /* 0x0003e20000100800 */
[----:B--2---:R-:W-:-:S05]  /*3060*/  IMAD.IADD R7, R12, 0x1, R145 ;  /* 0x000000010c077824 */ /* 0x004fca00078e0291 */
[----:B------:R-:W-:Y:S01]  /*3070*/  IADD3 R3, -R5, 0x1, R7 ;  /* 0x0000000105037810 */ /* 0x000fe20007ffe107 */
[----:B------:R-:W-:-:S04]  /*3080*/  IMAD.IADD R7, R7, 0x1, -R5 ;  /* 0x0000000107077824 */ /* 0x000fc800078e0a05 */
[----:B---3--:R-:W-:-:S04]  /*3090*/  IMAD.IADD R3, R3, 0x1, -R189 ;  /* 0x0000000103037824 */ /* 0x008fc800078e0abd */
[C---:B-1----:R-:W-:Y:S02]  /*30a0*/  IMAD.IADD R5, R3.reuse, 0x1, R6 ;  /* 0x0000000103057824 */ /* 0x042fe400078e0206 */
[C---:B----4-:R-:W-:Y:S02]  /*30b0*/  IMAD.IADD R6, R3.reuse, 0x1, R8 ;  /* 0x0000000103067824 */ /* 0x050fe400078e0208 */
[----:B------:R-:W-:Y:S01]  /*30c0*/  IMAD.IADD R8, R3, 0x1, R9 ;  /* 0x0000000103087824 */ /* 0x000fe200078e0209 */
[----:B------:R-:W-:Y:S01]  /*30d0*/  IMNMX R5, R7, R5, PT ;  /* 0x0000000507057217 */ /* 0x000fe20003800200 */
[----:B------:R-:W-:-:S03]  /*30e0*/  IMAD.IADD R9, R3, 0x1, R10 ;  /* 0x0000000103097824 */ /* 0x000fc600078e020a */
[----:B------:R-:W-:Y:S02]  /*30f0*/  IMNMX R3, R7, R8, PT ;  /* 0x0000000807037217 */ /* 0x000fe40003800200 */
[----:B------:R-:W-:Y:S02]  /*3100*/  ISETP.GT.AND P3, PT, R5, RZ, PT ;  /* 0x000000ff0500720c */ /* 0x000fe40003f64270 */
[----:B------:R-:W-:Y:S02]  /*3110*/  ISETP.GT.AND P0, PT, R3, 0x1, PT ;  /* 0x000000010300780c */ /* 0x000fe40003f04270 */
[----:B------:R-:W-:Y:S02]  /*3120*/  FSEL R14, R168, -INF , P3 ;  /* 0xff800000a80e7808 */ /* 0x000fe40001800000 */
[----:B------:R-:W-:Y:S02]  /*3130*/  FSEL R19, R171, -INF , P0 ;  /* 0xff800000ab137808 */ /* 0x000fe40000000000 */
[----:B------:R-:W-:-:S02]  /*3140*/  ISETP.GT.AND P1, PT, R3, RZ, PT ;  /* 0x000000ff0300720c */ /* 0x000fc40003f24270 */
[----:B------:R-:W-:Y:S02]  /*3150*/  ISETP.GT.AND P3, PT, R5, 0x8, PT ;  /* 0x000000080500780c */ /* 0x000fe40003f64270 */
[----:B------:R-:W-:Y:S02]  /*3160*/  ISETP.GT.AND P0, PT, R3, 0x9, PT ;  /* 0x000000090300780c */ /* 0x000fe40003f04270 */
[----:B------:R-:W-:Y:S02]  /*3170*/  FSEL R18, R170, -INF , P1 ;  /* 0xff800000aa127808 */ /* 0x000fe40000800000 */
[----:B------:R-:W-:Y:S02]  /*3180*/  FSEL R16, R136, -INF , P3 ;  /* 0xff80000088107808 */ /* 0x000fe40001800000 */
[----:B------:R-:W-:Y:S02]  /*3190*/  FSEL R28, R139, -INF , P0 ;  /* 0xff8000008b1c7808 */ /* 0x000fe40000000000 */
[----:B------:R-:W-:-:S02]  /*31a0*/  ISETP.GT.AND P2, PT, R5, 0x1, PT ;  /* 0x000000010500780c */ /* 0x000fc40003f44270 */
[----:B------:R-:W-:Y:S02]  /*31b0*/  ISETP.GT.AND P1, PT, R3, 0x8, PT ;  /* 0x000000080300780c */ /* 0x000fe40003f24270 */
[----:B------:R-:W-:Y:S02]  /*31c0*/  ISETP.GT.AND P3, PT, R5, 0x10, PT ;  /* 0x000000100500780c */ /* 0x000fe40003f64270 */
[----:B------:R-:W-:Y:S02]  /*31d0*/  ISETP.GT.AND P0, PT, R3, 0x11, PT ;  /* 0x000000110300780c */ /* 0x000fe40003f04270 */
[----:B------:R-:W-:Y:S02]  /*31e0*/  FSEL R15, R169, -INF , P2 ;  /* 0xff800000a90f7808 */ /* 0x000fe40001000000 */
[----:B------:R-:W-:Y:S02]  /*31f0*/  FSEL R24, R138, -INF , P1 ;  /* 0xff8000008a187808 */ /* 0x000fe40000800000 */
[----:B------:R-:W-:-:S02]  /*3200*/  FSEL R29, R164, -INF , P3 ;  /* 0xff800000a41d7808 */ /* 0x000fc40001800000 */
[----:B------:R-:W-:Y:S02]  /*3210*/  FSEL R34, R167, -INF , P0 ;  /* 0xff800000a7227808 */ /* 0x000fe40000000000 */
[----:B------:R-:W-:Y:S02]  /*3220*/  ISETP.GT.AND P2, PT, R5, 0x9, PT ;  /* 0x000000090500780c */ /* 0x000fe40003f44270 */
[----:B------:R-:W-:Y:S02]  /*3230*/  ISETP.GT.AND P1, PT, R3, 0x10, PT ;  /* 0x000000100300780c */ /* 0x000fe40003f24270 */
[----:B------:R-:W-:Y:S02]  /*3240*/  ISETP.GT.AND P3, PT, R5, 0x18, PT ;  /* 0x000000180500780c */ /* 0x000fe40003f64270 */
[----:B------:R-:W-:Y:S02]  /*3250*/  ISETP.GT.AND P0, PT, R3, 0x19, PT ;  /* 0x000000190300780c */ /* 0x000fe40003f04270 */
[----:B------:R-:W-:-:S02]  /*3260*/  FSEL R17, R137, -INF , P2 ;  /* 0xff80000089117808 */ /* 0x000fc40001000000 */
[----:B------:R-:W-:Y:S02]  /*3270*/  FSEL R33, R166, -INF , P1 ;  /* 0xff800000a6217808 */ /* 0x000fe40000800000 */
[----:B------:R-:W-:Y:S02]  /*3280*/  FSEL R31, R132, -INF , P3 ;  /* 0xff800000841f7808 */ /* 0x000fe40001800000 */
[----:B------:R-:W-:Y:S02]  /*3290*/  FSEL R76, R135, -INF , P0 ;  /* 0xff800000874c7808 */ /* 0x000fe40000000000 */
[----:B------:R-:W-:Y:S02]  /*32a0*/  ISETP.GT.AND P2, PT, R5, 0x11, PT ;  /* 0x000000110500780c */ /* 0x000fe40003f44270 */
[----:B------:R-:W-:Y:S02]  /*32b0*/  ISETP.GT.AND P1, PT, R3, 0x18, PT ;  /* 0x000000180300780c */ /* 0x000fe40003f24270 */
[----:B------:R-:W-:-:S02]  /*32c0*/  ISETP.GT.AND P3, PT, R5, 0x20, PT ;  /* 0x000000200500780c */ /* 0x000fc40003f64270 */
[----:B------:R-:W-:Y:S02]  /*32d0*/  ISETP.GT.AND P0, PT, R3, 0x21, PT ;  /* 0x000000210300780c */ /* 0x000fe40003f04270 */
[----:B------:R-:W-:Y:S02]  /*32e0*/  FSEL R30, R165, -INF , P2 ;  /* 0xff800000a51e7808 */ /* 0x000fe40001000000 */
[----:B------:R-:W-:Y:S02]  /*32f0*/  FSEL R35, R134, -INF , P1 ;  /* 0xff80000086237808 */ /* 0x000fe40000800000 */
[----:B------:R-:W-:Y:S02]  /*3300*/  FSEL R132, R160, -INF , P3 ;  /* 0xff800000a0847808 */ /* 0x000fe40001800000 */
[----:B------:R-:W-:Y:S02]  /*3310*/  FSEL R141, R163, -INF , P0 ;  /* 0xff800000a38d7808 */ /* 0x000fe40000000000 */
[----:B------:R-:W-:-:S02]  /*3320*/  ISETP.GT.AND P2, PT, R5, 0x19, PT ;  /* 0x000000190500780c */ /* 0x000fc40003f44270 */
[----:B------:R-:W-:Y:S02]  /*3330*/  ISETP.GT.AND P1, PT, R3, 0x20, PT ;  /* 0x000000200300780c */ /* 0x000fe40003f24270 */
[----:B------:R-:W-:Y:S02]  /*3340*/  ISETP.GT.AND P3, PT, R5, 0x28, PT ;  /* 0x000000280500780c */ /* 0x000fe40003f64270 */
[----:B------:R-:W-:Y:S02]  /*3350*/  ISETP.GT.AND P0, PT, R3, 0x29, PT ;  /* 0x000000290300780c */ /* 0x000fe40003f04270 */
[----:B------:R-:W-:Y:S02]  /*3360*/  IMNMX R6, R7, R6, PT ;  /* 0x0000000607067217 */ /* 0x000fe40003800200 */
[----:B------:R-:W-:Y:S02]  /*3370*/  FSEL R32, R133, -INF , P2 ;  /* 0xff80000085207808 */ /* 0x000fe40001000000 */
[----:B------:R-:W-:-:S02]  /*3380*/  FSEL R136, R162, -INF , P1 ;  /* 0xff800000a2887808 */ /* 0x000fc40000800000 */
[----:B------:R-:W-:Y:S02]  /*3390*/  FSEL R134, R128, -INF , P3 ;  /* 0xff80000080867808 */ /* 0x000fe40001800000 */
[----:B------:R-:W-:Y:S02]  /*33a0*/  FSEL R145, R131, -INF , P0 ;  /* 0xff80000083917808 */ /* 0x000fe40000000000 */
[----:B------:R-:W-:Y:S02]  /*33b0*/  ISETP.GT.AND P2, PT, R5, 0x21, PT ;  /* 0x000000210500780c */ /* 0x000fe40003f44270 */
[----:B------:R-:W-:Y:S02]  /*33c0*/  ISETP.GT.AND P1, PT, R3, 0x28, PT ;  /* 0x000000280300780c */ /* 0x000fe40003f24270 */
[C---:B------:R-:W-:Y:S02]  /*33d0*/  ISETP.GT.AND P3, PT, R6.reuse, RZ, PT ;  /* 0x000000ff0600720c */ /* 0x040fe40003f64270 */
[----:B------:R-:W-:-:S02]  /*33e0*/  ISETP.GT.AND P0, PT, R6, 0x8, PT ;  /* 0x000000080600780c */ /* 0x000fc40003f04270 */
[----:B------:R-:W-:Y:S02]  /*33f0*/  FSEL R133, R161, -INF , P2 ;  /* 0xff800000a1857808 */ /* 0x000fe40001000000 */
[----:B------:R-:W-:Y:S02]  /*3400*/  FSEL R144, R130, -INF , P1 ;  /* 0xff80000082907808 */ /* 0x000fe40000800000 */
[----:B------:R-:W-:Y:S02]  /*3410*/  FSEL R10, R104, -INF , P3 ;  /* 0xff800000680a7808 */ /* 0x000fe40001800000 */
[----:B------:R-:W-:Y:S02]  /*3420*/  FSEL R12, R100, -INF , P0 ;  /* 0xff800000640c7808 */ /* 0x000fe40000000000 */
[----:B------:R-:W-:Y:S02]  /*3430*/  ISETP.GT.AND P2, PT, R5, 0x29, PT ;  /* 0x000000290500780c */ /* 0x000fe40003f44270 */
[----:B------:R-:W-:-:S02]  /*3440*/  ISETP.GT.AND P1, PT, R6, 0x9, PT ;  /* 0x000000090600780c */ /* 0x000fc40003f24270 */
[C---:B------:R-:W-:Y:S02]  /*3450*/  ISETP.GT.AND P3, PT, R6.reuse, 0x10, PT ;  /* 0x000000100600780c */ /* 0x040fe40003f64270 */
[----:B------:R-:W-:Y:S02]  /*3460*/  ISETP.GT.AND P0, PT, R6, 0x18, PT ;  /* 0x000000180600780c */ /* 0x000fe40003f04270 */
[----:B------:R-:W-:Y:S02]  /*3470*/  FSEL R135, R129, -INF , P2 ;  /* 0xff80000081877808 */ /* 0x000fe40001000000 */
[----:B------:R-:W-:Y:S02]  /*3480*/  FSEL R13, R101, -INF , P1 ;  /* 0xff800000650d7808 */ /* 0x000fe40000800000 */
[----:B------:R-:W-:Y:S02]  /*3490*/  FSEL R84, R96, -INF , P3 ;  /* 0xff80000060547808 */ /* 0x000fe40001800000 */
[----:B------:R-:W-:-:S02]  /*34a0*/  FSEL R87, R88, -INF , P0 ;  /* 0xff80000058577808 */ /* 0x000fc40000000000 */
[C---:B------:R-:W-:Y:S02]  /*34b0*/  ISETP.GT.AND P2, PT, R6.reuse, 0x1, PT ;  /* 0x000000010600780c */ /* 0x040fe40003f44270 */
[C---:B------:R-:W-:Y:S02]  /*34c0*/  ISETP.GT.AND P1, PT, R6.reuse, 0x19, PT ;  /* 0x000000190600780c */ /* 0x040fe40003f24270 */
[C---:B------:R-:W-:Y:S02]  /*34d0*/  ISETP.GT.AND P3, PT, R6.reuse, 0x20, PT ;  /* 0x000000200600780c */ /* 0x040fe40003f64270 */
[----:B------:R-:W-:Y:S02]  /*34e0*/  ISETP.GT.AND P0, PT, R6, 0x28, PT ;  /* 0x000000280600780c */ /* 0x000fe40003f04270 */
[----:B------:R-:W-:Y:S02]  /*34f0*/  FSEL R11, R105, -INF , P2 ;  /* 0xff800000690b7808 */ /* 0x000fe40001000000 */
[----:B------:R-:W-:-:S02]  /*3500*/  FSEL R88, R89, -INF , P1 ;  /* 0xff80000059587808 */ /* 0x000fc40000800000 */
[----:B------:R-:W-:Y:S02]  /*3510*/  FSEL R130, R92, -INF , P3 ;  /* 0xff8000005c827808 */ /* 0x000fe40001800000 */
[----:B------:R-:W-:Y:S02]  /*3520*/  FSEL R128, R48, -INF , P0 ;  /* 0xff80000030807808 */ /* 0x000fe40000000000 */
[C---:B------:R-:W-:Y:S02]  /*3530*/  ISETP.GT.AND P2, PT, R6.reuse, 0x11, PT ;  /* 0x000000110600780c */ /* 0x040fe40003f44270 */
[C---:B------:R-:W-:Y:S02]  /*3540*/  ISETP.GT.AND P1, PT, R6.reuse, 0x29, PT ;  /* 0x000000290600780c */ /* 0x040fe40003f24270 */
[C---:B------:R-:W-:Y:S02]  /*3550*/  ISETP.GT.AND P3, PT, R6.reuse, 0x30, PT ;  /* 0x000000300600780c */ /* 0x040fe40003f64270 */
[----:B------:R-:W-:-:S02]  /*3560*/  ISETP.GT.AND P0, PT, R6, 0x38, PT ;  /* 0x000000380600780c */ /* 0x000fc40003f04270 */
[----:B------:R-:W-:Y:S02]  /*3570*/  FSEL R85, R97, -INF , P2 ;  /* 0xff80000061557808 */ /* 0x000fe40001000000 */
[----:B------:R-:W-:Y:S02]  /*3580*/  FSEL R105, R49, -INF , P1 ;  /* 0xff80000031697808 */ /* 0x000fe40000800000 */
[----:B------:R-:W-:Y:S02]  /*3590*/  FSEL R165, R72, -INF , P3 ;  /* 0xff80000048a57808 */ /* 0x000fe40001800000 */
[----:B------:R-:W-:Y:S02]  /*35a0*/  FSEL R163, R44, -INF , P0 ;  /* 0xff8000002ca37808 */ /* 0x000fe40000000000 */
[C---:B------:R-:W-:Y:S02]  /*35b0*/  ISETP.GT.AND P2, PT, R6.reuse, 0x21, PT ;  /* 0x000000210600780c */ /* 0x040fe40003f44270 */
        /* <DEDUP_REMOVED lines=16> */
[----:B------:R-:W-:Y:S02]  /*36c0*/  ISETP.GT.AND P1, PT, R6, 0x59, PT ;  /* 0x000000590600780c */ /* 0x000fe40003f24270 */
[----:B------:R-:W-:Y:S02]  /*36d0*/  ISETP.GT.AND P0, PT, R5, 0x31, PT ;  /* 0x000000310500780c */ /* 0x000fe40003f04270 */
        /* <DEDUP_REMOVED lines=10> */
[----:B------:R-:W-:-:S04]  /*3780*/  FMNMX.FTZ R6, R10, R11, !PT ;  /* 0x0000000b0a067209 */ /* 0x000fc80007810000 */
[----:B------:R-:W-:-:S04]  /*3790*/  FMNMX.FTZ R6, R12, R6, !PT ;  /* 0x000000060c067209 */ /* 0x000fc80007810000 */
[----:B------:R-:W-:-:S04]  /*37a0*/  FMNMX.FTZ R6, R13, R6, !PT ;  /* 0x000000060d067209 */ /* 0x000fc80007810000 */
[----:B------:R-:W-:-:S04]  /*37b0*/  FMNMX.FTZ R6, R84, R6, !PT ;  /* 0x0000000654067209 */ /* 0x000fc80007810000 */
[----:B------:R-:W-:Y:S02]  /*37c0*/  FMNMX.FTZ R6, R85, R6, !PT ;  /* 0x0000000655067209 */ /* 0x000fe40007810000 */
[----:B------:R-:W-:Y:S02]  /*37d0*/  FSEL R214, R57, -INF , P2 ;  /* 0xff80000039d67808 */ /* 0x000fe40001000000 */
[----:B------:R-:W-:Y:S02]  /*37e0*/  FMNMX.FTZ R6, R87, R6, !PT ;  /* 0x0000000657067209 */ /* 0x000fe40007810000 */
[----:B------:R-:W-:Y:S02]  /*37f0*/  ISETP.GT.AND P2, PT, R5, 0x30, PT ;  /* 0x000000300500780c */ /* 0x000fe40003f44270 */
[----:B------:R-:W-:Y:S02]  /*3800*/  FMNMX.FTZ R6, R88, R6, !PT ;  /* 0x0000000658067209 */ /* 0x000fe40007810000 */
[----:B------:R-:W-:-:S02]  /*3810*/  FSEL R160, R152, -INF , P2 ;  /* 0xff80000098a07808 */ /* 0x000fc40001000000 */
[----:B------:R-:W-:Y:S02]  /*3820*/  ISETP.GT.AND P2, PT, R3, 0x31, PT ;  /* 0x000000310300780c */ /* 0x000fe40003f44270 */
[----:B------:R-:W-:Y:S02]  /*3830*/  IMNMX R7, R7, R9, PT ;  /* 0x0000000907077217 */ /* 0x000fe40003800200 */
[----:B------:R-:W-:Y:S02]  /*3840*/  FMNMX.FTZ R6, R130, R6, !PT ;  /* 0x0000000682067209 */ /* 0x000fe40007810000 */
[----:B------:R-:W-:Y:S02]  /*3850*/  FMNMX.FTZ R8, R14, R15, !PT ;  /* 0x0000000f0e087209 */ /* 0x000fe40007810000 */
[----:B------:R-:W-:Y:S02]  /*3860*/  FSEL R166, R155, -INF , P2 ;  /* 0xff8000009ba67808 */ /* 0x000fe40001000000 */
[----:B------:R-:W-:-:S02]  /*3870*/  FSEL R197, R41, -INF , P1 ;  /* 0xff80000029c57808 */ /* 0x000fc40000800000 */
[----:B------:R-:W-:Y:S02]  /*3880*/  ISETP.GT.AND P2, PT, R7, RZ, PT ;  /* 0x000000ff0700720c */ /* 0x000fe40003f44270 */
[----:B------:R-:W-:Y:S02]  /*3890*/  ISETP.GT.AND P1, PT, R5, 0x38, PT ;  /* 0x000000380500780c */ /* 0x000fe40003f24270 */
[----:B------:R-:W-:Y:S02]  /*38a0*/  FMNMX.FTZ R6, R129, R6, !PT ;  /* 0x0000000681067209 */ /* 0x000fe40007810000 */
[----:B------:R-:W-:Y:S02]  /*38b0*/  FMNMX.FTZ R8, R16, R8, !PT ;  /* 0x0000000810087209 */ /* 0x000fe40007810000 */
[----:B------:R-:W-:Y:S02]  /*38c0*/  FSEL R241, R36, -INF , P0 ;  /* 0xff80000024f17808 */ /* 0x000fe40000000000 */
[----:B------:R-:W-:-:S02]  /*38d0*/  FSEL R240, R37, -INF , P3 ;  /* 0xff80000025f07808 */ /* 0x000fc40001800000 */
[----:B------:R-:W-:Y:S02]  /*38e0*/  FSEL R86, R106, -INF , P2 ;  /* 0xff8000006a567808 */ /* 0x000fe40001000000 */
[----:B------:R-:W-:Y:S02]  /*38f0*/  FSEL R152, R124, -INF , P1 ;  /* 0xff8000007c987808 */ /* 0x000fe40000800000 */
[----:B------:R-:W-:Y:S02]  /*3900*/  FMNMX.FTZ R6, R128, R6, !PT ;  /* 0x0000000680067209 */ /* 0x000fe40007810000 */
[C---:B------:R-:W-:Y:S02]  /*3910*/  ISETP.GT.AND P0, PT, R5.reuse, 0x39, PT ;  /* 0x000000390500780c */ /* 0x040fe40003f04270 */
        /* <DEDUP_REMOVED lines=9> */
[C---:B------:R-:W-:Y:S02]  /*39b0*/  ISETP.GT.AND P0, PT, R5.reuse, 0x49, PT ;  /* 0x000000490500780c */ /* 0x040fe40003f04270 */
[C---:B------:R-:W-:Y:S02]  /*39c0*/  ISETP.GT.AND P3, PT, R5.reuse, 0x50, PT ;  /* 0x000000500500780c */ /* 0x040fe40003f64270 */
[C---:B------:R-:W-:Y:S02]  /*39d0*/  ISETP.GT.AND P2, PT, R5.reuse, 0x51, PT ;  /* 0x000000510500780c */ /* 0x040fe40003f44270 */
[----:B------:R-:W-:Y:S02]  /*39e0*/  ISETP.GT.AND P1, PT, R5, 0x58, PT ;  /* 0x000000580500780c */ /* 0x000fe40003f24270 */
[----:B------:R-:W-:-:S02]  /*39f0*/  FMNMX.FTZ R8, R29, R8, !PT ;  /* 0x000000081d087209 */ /* 0x000fc40007810000 */
[----:B------:R-:W-:Y:S02]  /*3a00*/  FMNMX.FTZ R6, R165, R6, !PT ;  /* 0x00000006a5067209 */ /* 0x000fe40007810000 */
[----:B------:R-:W-:Y:S02]  /*3a10*/  FSEL R200, R40, -INF , P5 ;  /* 0xff80000028c87808 */ /* 0x000fe40002800000 */
[----:B------:R-:W-:Y:S02]  /*3a20*/  FSEL R172, R121, -INF , P0 ;  /* 0xff80000079ac7808 */ /* 0x000fe40000000000 */
[----:B------:R-:W-:Y:S02]  /*3a30*/  FSEL R188, R156, -INF , P3 ;  /* 0xff8000009cbc7808 */ /* 0x000fe40001800000 */
[----:B------:R-:W-:Y:S02]  /*3a40*/  FSEL R190, R157, -INF , P2 ;  /* 0xff8000009dbe7808 */ /* 0x000fe40001000000 */
[----:B------:R-:W-:-:S02]  /*3a50*/  FSEL R192, R116, -INF , P1 ;  /* 0xff80000074c07808 */ /* 0x000fc40000800000 */
[----:B------:R-:W-:Y:S02]  /*3a60*/  FMNMX.FTZ R8, R30, R8, !PT ;  /* 0x000000081e087209 */ /* 0x000fe40007810000 */
[C---:B------:R-:W-:Y:S02]  /*3a70*/  ISETP.GT.AND P0, PT, R5.reuse, 0x59, PT ;  /* 0x000000590500780c */ /* 0x040fe40003f04270 */
        /* <DEDUP_REMOVED lines=28> */
[----:B------:R-:W-:Y:S02]  /*3c40*/  ISETP.GT.AND P0, PT, R3, 0x38, PT ;  /* 0x000000380300780c */ /* 0x000fe40003f04270 */
[----:B------:R-:W-:Y:S02]  /*3c50*/  FMNMX.FTZ R8, R33, R8, !PT ;  /* 0x0000000821087209 */ /* 0x000fe40007810000 */
[----:B------:R-:W-:Y:S02]  /*3c60*/  FMNMX.FTZ R5, R211, R5, !PT ;  /* 0x00000005d3057209 */ /* 0x000fe40007810000 */
[----:B------:R-:W-:Y:S02]  /*3c70*/  FMNMX.FTZ R6, R169, R6, !PT ;  /* 0x00000006a9067209 */ /* 0x000fe40007810000 */
[----:B------:R-:W-:Y:S02]  /*3c80*/  FSEL R148, R126, -INF , P0 ;  /* 0xff8000007e947808 */ /* 0x000fe40000000000 */
[----:B------:R-:W-:-:S02]  /*3c90*/  FMNMX.FTZ R8, R34, R8, !PT ;  /* 0x0000000822087209 */ /* 0x000fc40007810000 */
[----:B------:R-:W-:Y:S02]  /*3ca0*/  FMNMX.FTZ R5, R200, R5, !PT ;  /* 0x00000005c8057209 */ /* 0x000fe40007810000 */
[----:B------:R-:W-:Y:S02]  /*3cb0*/  ISETP.GT.AND P0, PT, R3, 0x39, PT ;  /* 0x000000390300780c */ /* 0x000fe40003f04270 */
        /* <DEDUP_REMOVED lines=10> */
[----:B------:R-:W-:Y:S02]  /*3d60*/  ISETP.GT.AND P0, PT, R3, 0x41, PT ;  /* 0x000000410300780c */ /* 0x000fe40003f04270 */
[----:B------:R-:W-:Y:S02]  /*3d70*/  FMNMX.FTZ R8, R136, R8, !PT ;  /* 0x0000000888087209 */ /* 0x000fe40007810000 */
[----:B------:R-:W-:Y:S02]  /*3d80*/  FMNMX.FTZ R5, R240, R5, !PT ;  /* 0x00000005f0057209 */ /* 0x000fe40007810000 */
[----:B------:R-:W-:Y:S02]  /*3d90*/  FMNMX.FTZ R6, R188, R6, !PT ;  /* 0x00000006bc067209 */ /* 0x000fe40007810000 */
[----:B------:R-:W-:Y:S01]  /*3da0*/  FSEL R168, R151, -INF , P0 ;  /* 0xff80000097a87808 */ /* 0x000fe20000000000 */
[----:B------:R-:W1:Y:S01]  /*3db0*/  SHFL.BFLY PT, R9, R5, 0x2, 0x1f ;  /* 0x0c401f0005097f89 */ /* 0x000e6200000e0000 */
[----:B------:R-:W-:-:S02]  /*3dc0*/  ISETP.GT.AND P0, PT, R3, 0x48, PT ;  /* 0x000000480300780c */ /* 0x000fc40003f04270 */
[----:B------:R-:W-:Y:S02]  /*3dd0*/  FMNMX.FTZ R8, R141, R8, !PT ;  /* 0x000000088d087209 */ /* 0x000fe40007810000 */
[----:B------:R-:W-:Y:S02]  /*3de0*/  FMNMX.FTZ R6, R190, R6, !PT ;  /* 0x00000006be067209 */ /* 0x000fe40007810000 */
[----:B------:R-:W-:Y:S02]  /*3df0*/  FSEL R167, R122, -INF , P0 ;  /* 0xff8000007aa77808 */ /* 0x000fe40000000000 */
[----:B------:R-:W-:Y:S02]  /*3e00*/  FMNMX.FTZ R8, R144, R8, !PT ;  /* 0x0000000890087209 */ /* 0x000fe40007810000 */
[----:B------:R-:W-:Y:S02]  /*3e10*/  ISETP.GT.AND P0, PT, R3, 0x49, PT ;  /* 0x000000490300780c */ /* 0x000fe40003f04270 */
[----:B------:R-:W-:-:S02]  /*3e20*/  FMNMX.FTZ R6, R192, R6, !PT ;  /* 0x00000006c0067209 */ /* 0x000fc40007810000 */
[----:B------:R-:W-:Y:S02]  /*3e30*/  FMNMX.FTZ R8, R145, R8, !PT ;  /* 0x0000000891087209 */ /* 0x000fe40007810000 */
[----:B------:R-:W-:Y:S02]  /*3e40*/  FSEL R156, R123, -INF , P0 ;  /* 0xff8000007b9c7808 */ /* 0x000fe40000000000 */
[----:B------:R-:W-:Y:S02]  /*3e50*/  ISETP.GT.AND P0, PT, R3, 0x50, PT ;  /* 0x000000500300780c */ /* 0x000fe40003f04270 */
[----:B------:R-:W-:Y:S02]  /*3e60*/  FSEL R245, R112, -INF , P5 ;  /* 0xff80000070f57808 */ /* 0x000fe40002800000 */
[----:B------:R-:W-:Y:S02]  /*3e70*/  FMNMX.FTZ R6, R195, R6, !PT ;  /* 0x00000006c3067209 */ /* 0x000fe40007810000 */
[----:B------:R-:W-:-:S02]  /*3e80*/  FMNMX.FTZ R8, R154, R8, !PT ;  /* 0x000000089a087209 */ /* 0x000fc40007810000 */
[----:B------:R-:W-:Y:S02]  /*3e90*/  FSEL R184, R158, -INF , P0 ;  /* 0xff8000009eb87808 */ /* 0x000fe40000000000 */
[----:B------:R-:W-:Y:S02]  /*3ea0*/  FSEL R244, R113, -INF , P3 ;  /* 0xff80000071f47808 */ /* 0x000fe40001800000 */
[----:B------:R-:W-:Y:S02]  /*3eb0*/  FMNMX.FTZ R6, R245, R6, !PT ;  /* 0x00000006f5067209 */ /* 0x000fe40007810000 */
[----:B------:R-:W-:Y:S02]  /*3ec0*/  ISETP.GT.AND P0, PT, R3, 0x51, PT ;  /* 0x000000510300780c */ /* 0x000fe40003f04270 */
[----:B------:R-:W-:Y:S02]  /*3ed0*/  FMNMX.FTZ R8, R166, R8, !PT ;  /* 0x00000008a6087209 */ /* 0x000fe40007810000 */
[----:B------:R-:W-:-:S02]  /*3ee0*/  FSEL R237, R108, -INF , P2 ;  /* 0xff8000006ced7808 */ /* 0x000fc40001000000 */
[----:B------:R-:W-:Y:S02]  /*3ef0*/  FMNMX.FTZ R6, R244, R6, !PT ;  /* 0x00000006f4067209 */ /* 0x000fe40007810000 */
[----:B------:R-:W-:Y:S02]  /*3f00*/  FSEL R185, R159, -INF , P0 ;  /* 0xff8000009fb97808 */ /* 0x000fe40000000000 */
[----:B------:R-:W-:Y:S02]  /*3f10*/  FMNMX.FTZ R8, R148, R8, !PT ;  /* 0x0000000894087209 */ /* 0x000fe40007810000 */
[----:B------:R-:W-:Y:S02]  /*3f20*/  ISETP.GT.AND P0, PT, R3, 0x58, PT ;  /* 0x000000580300780c */ /* 0x000fe40003f04270 */
[----:B------:R-:W-:Y:S02]  /*3f30*/  FSEL R236, R109, -INF , P1 ;  /* 0xff8000006dec7808 */ /* 0x000fe40000800000 */
[----:B------:R-:W-:-:S02]  /*3f40*/  FMNMX.FTZ R6, R237, R6, !PT ;  /* 0x00000006ed067209 */ /* 0x000fc40007810000 */
[----:B------:R-:W-:Y:S02]  /*3f50*/  FMNMX.FTZ R8, R146, R8, !PT ;  /* 0x0000000892087209 */ /* 0x000fe40007810000 */
[----:B------:R-:W-:Y:S02]  /*3f60*/  FSEL R179, R118, -INF , P0 ;  /* 0xff80000076b37808 */ /* 0x000fe40000000000 */
[C---:B------:R-:W-:Y:S02]  /*3f70*/  ISETP.GT.AND P5, PT, R3.reuse, 0x59, PT ;  /* 0x000000590300780c */ /* 0x040fe40003fa4270 */
[C---:B------:R-:W-:Y:S02]  /*3f80*/  ISETP.GT.AND P3, PT, R3.reuse, 0x60, PT ;  /* 0x000000600300780c */ /* 0x040fe40003f64270 */
[C---:B------:R-:W-:Y:S02]  /*3f90*/  ISETP.GT.AND P2, PT, R3.reuse, 0x61, PT ;  /* 0x000000610300780c */ /* 0x040fe40003f44270 */
[----:B------:R-:W-:-:S02]  /*3fa0*/  ISETP.GT.AND P1, PT, R3, 0x68, PT ;  /* 0x000000680300780c */ /* 0x000fc40003f24270 */
[----:B------:R-:W-:Y:S02]  /*3fb0*/  ISETP.GT.AND P0, PT, R3, 0x69, PT ;  /* 0x000000690300780c */ /* 0x000fe40003f04270 */
[----:B-1----:R-:W-:Y:S02]  /*3fc0*/  FMNMX.FTZ R143, R5, R9, !PT ;  /* 0x00000009058f7209 */ /* 0x002fe40007810000 */
[----:B------:R-:W-:Y:S02]  /*3fd0*/  FMNMX.FTZ R3, R236, R6, !PT ;  /* 0x00000006ec037209 */ /* 0x000fe40007810000 */
[----:B------:R-:W-:Y:S01]  /*3fe0*/  FMNMX.FTZ R8, R157, R8, !PT ;  /* 0x000000089d087209 */ /* 0x000fe20007810000 */
[----:B------:R-:W1:Y:S03]  /*3ff0*/  SHFL.BFLY PT, R6, R143, 0x1, 0x1f ;  /* 0x0c201f008f067f89 */ /* 0x000e6600000e0000 */
[----:B------:R-:W-:Y:S01]  /*4000*/  FMNMX.FTZ R8, R168, R8, !PT ;  /* 0x00000008a8087209 */ /* 0x000fe20007810000 */
[----:B------:R-:W2:Y:S03]  /*4010*/  SHFL.BFLY PT, R5, R3, 0x2, 0x1f ;  /* 0x0c401f0003057f89 */ /* 0x000ea600000e0000 */
[----:B------:R-:W-:-:S04]  /*4020*/  FMNMX.FTZ R70, R167, R8, !PT ;  /* 0x00000008a7467209 */ /* 0x000fc80007810000 */
[----:B------:R-:W-:-:S04]  /*4030*/  FMNMX.FTZ R70, R156, R70, !PT ;  /* 0x000000469c467209 */ /* 0x000fc80007810000 */
[----:B------:R-:W-:-:S04]  /*4040*/  FMNMX.FTZ R70, R184, R70, !PT ;  /* 0x00000046b8467209 */ /* 0x000fc80007810000 */
[----:B------:R-:W-:Y:S01]  /*4050*/  FMNMX.FTZ R70, R185, R70, !PT ;  /* 0x00000046b9467209 */ /* 0x000fe20007810000 */
[----:B------:R3:W-:Y:S01]  /*4060*/  STL [R1+0xb4], R241 ;  /* 0x0000b4f101007387 */ /* 0x0007e20000100800 */
[----:B------:R-:W-:Y:S02]  /*4070*/  FSEL R183, R119, -INF , P5 ;  /* 0xff80000077b77808 */ /* 0x000fe40002800000 */
[----:B------:R-:W-:Y:S02]  /*4080*/  FMNMX.FTZ R70, R179, R70, !PT ;  /* 0x00000046b3467209 */ /* 0x000fe40007810000 */
[----:B-1----:R-:W-:Y:S02]  /*4090*/  FMNMX.FTZ R143, R143, R6, !PT ;  /* 0x000000068f8f7209 */ /* 0x002fe40007810000 */
[----:B------:R-:W-:Y:S02]  /*40a0*/  FSEL R235, R114, -INF , P3 ;  /* 0xff80000072eb7808 */ /* 0x000fe40001800000 */
[----:B--2---:R-:W-:-:S02]  /*40b0*/  FMNMX.FTZ R3, R3, R5, !PT ;  /* 0x0000000503037209 */ /* 0x004fc40007810000 */
[----:B------:R-:W-:Y:S01]  /*40c0*/  FMNMX.FTZ R70, R183, R70, !PT ;  /* 0x00000046b7467209 */ /* 0x000fe20007810000 */
[----:B------:R-:W-:Y:S01]  /*40d0*/  FMUL.FTZ R6, R143, c[0x0][0x2d0] ;  /* 0x0000b4008f067a20 */ /* 0x000fe20000410000 */
[----:B------:R-:W-:Y:S01]  /*40e0*/  ISETP.GT.AND P5, PT, R7, 0x1, PT ;  /* 0x000000010700780c */ /* 0x000fe20003fa4270 */
[----:B------:R-:W1:Y:S01]  /*40f0*/  SHFL.BFLY PT, R140, R3, 0x1, 0x1f ;  /* 0x0c201f00038c7f89 */ /* 0x000e6200000e0000 */
[----:B------:R-:W-:Y:S02]  /*4100*/  FSEL R234, R115, -INF , P2 ;  /* 0xff80000073ea7808 */ /* 0x000fe40001000000 */
[----:B------:R-:W-:Y:S02]  /*4110*/  FMNMX.FTZ R70, R235, R70, !PT ;  /* 0x00000046eb467209 */ /* 0x000fe40007810000 */
[----:B---3--:R-:W-:Y:S02]  /*4120*/  FSEL R241, R111, -INF , P0 ;  /* 0xff8000006ff17808 */ /* 0x008fe40000000000 */
[----:B------:R-:W-:-:S04]  /*4130*/  ISETP.GT.AND P0, PT, R7, 0x19, PT ;  /* 0x000000190700780c */ /* 0x000fc80003f04270 */
[----:B------:R-:W-:Y:S02]  /*4140*/  FSEL R83, R91, -INF , P0 ;  /* 0xff8000005b537808 */ /* 0x000fe40000000000 */
[----:B------:R-:W-:Y:S02]  /*4150*/  FSETP.NEU.FTZ.AND P0, PT, R143, -INF , PT ;  /* 0xff8000008f00780b */ /* 0x000fe40003f1d000 */
[----:B------:R-:W-:Y:S02]  /*4160*/  FSEL R81, R107, -INF , P5 ;  /* 0xff8000006b517808 */ /* 0x000fe40002800000 */
[----:B------:R-:W-:Y:S02]  /*4170*/  ISETP.GT.AND P3, PT, R7, 0x8, PT ;  /* 0x000000080700780c */ /* 0x000fe40003f64270 */
[----:B------:R-:W-:Y:S02]  /*4180*/  FSEL R233, R110, -INF , P1 ;  /* 0xff8000006ee97808 */ /* 0x000fe40000800000 */
[----:B------:R-:W-:-:S02]  /*4190*/  FMNMX.FTZ R70, R234, R70, !PT ;  /* 0x00000046ea467209 */ /* 0x000fc40007810000 */
[----:B------:R-:W-:Y:S02]  /*41a0*/  FSEL R6, R6, RZ, P0 ;  /* 0x000000ff06067208 */ /* 0x000fe40000000000 */
[----:B------:R-:W-:Y:S02]  /*41b0*/  ISETP.GT.AND P2, PT, R7, 0x9, PT ;  /* 0x000000090700780c */ /* 0x000fe40003f44270 */
[----:B------:R-:W-:Y:S02]  /*41c0*/  FSEL R80, R102, -INF , P3 ;  /* 0xff80000066507808 */ /* 0x000fe40001800000 */
[----:B------:R-:W-:Y:S01]  /*41d0*/  FMNMX.FTZ R5, R86, R81, !PT ;  /* 0x0000005156057209 */ /* 0x000fe20007810000 */
[----:B------:R-:W-:Y:S01]  /*41e0*/  FFMA.FTZ R8, R10, c[0x0][0x2d0], -R6 ;  /* 0x0000b4000a087a23 */ /* 0x000fe20000010806 */
[----:B------:R-:W-:Y:S02]  /*41f0*/  FMNMX.FTZ R70, R233, R70, !PT ;  /* 0x00000046e9467209 */ /* 0x000fe40007810000 */
[----:B------:R-:W-:-:S02]  /*4200*/  FSEL R71, R103, -INF , P2 ;  /* 0xff80000067477808 */ /* 0x000fc40001000000 */
[----:B------:R-:W-:Y:S02]  /*4210*/  ISETP.GT.AND P3, PT, R7, 0x10, PT ;  /* 0x000000100700780c */ /* 0x000fe40003f64270 */
[----:B------:R-:W-:Y:S01]  /*4220*/  FMNMX.FTZ R5, R80, R5, !PT ;  /* 0x0000000550057209 */ /* 0x000fe20007810000 */
[----:B------:R2:W-:Y:S01]  /*4230*/  MUFU.EX2 R213, R8 ;  /* 0x0000000800d57308 */ /* 0x0005e20000000800 */
[----:B------:R-:W-:Y:S02]  /*4240*/  FMNMX.FTZ R70, R241, R70, !PT ;  /* 0x00000046f1467209 */ /* 0x000fe40007810000 */
[C---:B------:R-:W-:Y:S02]  /*4250*/  ISETP.GT.AND P2, PT, R7.reuse, 0x11, PT ;  /* 0x000000110700780c */ /* 0x040fe40003f44270 */
[----:B------:R-:W-:Y:S01]  /*4260*/  FSEL R68, R98, -INF , P3 ;  /* 0xff80000062447808 */ /* 0x000fe20001800000 */
[----:B------:R-:W3:Y:S01]  /*4270*/  SHFL.BFLY PT, R9, R70, 0x2, 0x1f ;  /* 0x0c401f0046097f89 */ /* 0x000ee200000e0000 */
[----:B------:R-:W-:-:S02]  /*4280*/  ISETP.GT.AND P1, PT, R7, 0x18, PT ;  /* 0x000000180700780c */ /* 0x000fc40003f24270 */
[----:B------:R-:W-:Y:S02]  /*4290*/  FSEL R69, R99, -INF , P2 ;  /* 0xff80000063457808 */ /* 0x000fe40001000000 */
[----:B--2---:R-:W-:Y:S01]  /*42a0*/  FMNMX.FTZ R8, R71, R5, !PT ;  /* 0x0000000547087209 */ /* 0x004fe20007810000 */
[----:B------:R-:W-:-:S03]  /*42b0*/  FFMA.FTZ R5, R11, c[0x0][0x2d0], -R6 ;  /* 0x0000b4000b057a23 */ /* 0x000fc60000010806 */
[----:B------:R-:W-:Y:S01]  /*42c0*/  FMNMX.FTZ R8, R68, R8, !PT ;  /* 0x0000000844087209 */ /* 0x000fe20007810000 */
[----:B------:R2:W-:Y:S01]  /*42d0*/  MUFU.EX2 R180, R5 ;  /* 0x0000000500b47308 */ /* 0x0005e20000000800 */
[----:B------:R-:W-:Y:S02]  /*42e0*/  FSEL R82, R90, -INF , P1 ;  /* 0xff8000005a527808 */ /* 0x000fe40000800000 */
[----:B-1----:R-:W-:Y:S01]  /*42f0*/  FMNMX.FTZ R140, R3, R140, !PT ;  /* 0x0000008c038c7209 */ /* 0x002fe20007810000 */
[----:B------:R-:W-:Y:S01]  /*4300*/  FFMA.FTZ R3, R12, c[0x0][0x2d0], -R6 ;  /* 0x0000b4000c037a23 */ /* 0x000fe20000010806 */
[C---:B------:R-:W-:Y:S02]  /*4310*/  ISETP.GT.AND P5, PT, R7.reuse, 0x20, PT ;  /* 0x000000200700780c */ /* 0x040fe40003fa4270 */
[----:B------:R-:W-:Y:S01]  /*4320*/  ISETP.GT.AND P0, PT, R7, 0x31, PT ;  /* 0x000000310700780c */ /* 0x000fe20003f04270 */
[----:B------:R1:W-:Y:S01]  /*4330*/  MUFU.EX2 R238, R3 ;  /* 0x0000000300ee7308 */ /* 0x0003e20000000800 */
[----:B--2---:R-:W-:-:S04]  /*4340*/  FMNMX.FTZ R5, R69, R8, !PT ;  /* 0x0000000845057209 */ /* 0x004fc80007810000 */
[----:B------:R-:W-:Y:S02]  /*4350*/  FMNMX.FTZ R5, R82, R5, !PT ;  /* 0x0000000552057209 */ /* 0x000fe40007810000 */
[----:B------:R-:W-:Y:S02]  /*4360*/  ISETP.GT.AND P3, PT, R7, 0x21, PT ;  /* 0x000000210700780c */ /* 0x000fe40003f64270 */
[----:B------:R-:W-:Y:S02]  /*4370*/  FSEL R89, R94, -INF , P5 ;  /* 0xff8000005e597808 */ /* 0x000fe40002800000 */
[----:B-1----:R-:W-:Y:S02]  /*4380*/  FMNMX.FTZ R3, R83, R5, !PT ;  /* 0x0000000553037209 */ /* 0x002fe40007810000 */
[----:B------:R-:W-:Y:S02]  /*4390*/  FSEL R138, R75, -INF , P0 ;  /* 0xff8000004b8a7808 */ /* 0x000fe40000000000 */
[----:B------:R-:W-:-:S02]  /*43a0*/  ISETP.GT.AND P0, PT, R7, 0x39, PT ;  /* 0x000000390700780c */ /* 0x000fc40003f04270 */
[----:B------:R-:W-:Y:S02]  /*43b0*/  ISETP.GT.AND P2, PT, R7, 0x28, PT ;  /* 0x000000280700780c */ /* 0x000fe40003f44270 */
[----:B------:R-:W-:Y:S02]  /*43c0*/  FSEL R90, R95, -INF , P3 ;  /* 0xff8000005f5a7808 */ /* 0x000fe40001800000 */
[----:B------:R-:W-:Y:S01]  /*43d0*/  FMNMX.FTZ R3, R89, R3, !PT ;  /* 0x0000000359037209 */ /* 0x000fe20007810000 */
[----:B------:R-:W-:Y:S01]  /*43e0*/  FMUL.FTZ R5, R140, c[0x0][0x2d0] ;  /* 0x0000b4008c057a20 */ /* 0x000fe20000410000 */
[----:B------:R-:W-:Y:S02]  /*43f0*/  ISETP.GT.AND P1, PT, R7, 0x29, PT ;  /* 0x000000290700780c */ /* 0x000fe40003f24270 */
[----:B------:R-:W-:Y:S02]  /*4400*/  FSEL R137, R47, -INF , P0 ;  /* 0xff8000002f897808 */ /* 0x000fe40000000000 */
[----:B------:R-:W-:-:S02]  /*4410*/  FSEL R91, R50, -INF , P2 ;  /* 0xff800000325b7808 */ /* 0x000fc40001000000 */
[----:B------:R-:W-:Y:S02]  /*4420*/  FSETP.NEU.FTZ.AND P0, PT, R140, -INF , PT ;  /* 0xff8000008c00780b */ /* 0x000fe40003f1d000 */
[----:B------:R-:W-:Y:S01]  /*4430*/  FMNMX.FTZ R3, R90, R3, !PT ;  /* 0x000000035a037209 */ /* 0x000fe20007810000 */
[----:B------:R-:W-:Y:S01]  /*4440*/  FFMA.FTZ R8, R13, c[0x0][0x2d0], -R6 ;  /* 0x0000b4000d087a23 */ /* 0x000fe20000010806 */
[----:B------:R-:W-:Y:S02]  /*4450*/  FSEL R104, R51, -INF , P1 ;  /* 0xff80000033687808 */ /* 0x000fe40000800000 */
[----:B---3--:R-:W-:Y:S02]  /*4460*/  FMNMX.FTZ R70, R70, R9, !PT ;  /* 0x0000000946467209 */ /* 0x008fe40007810000 */
[----:B------:R-:W-:Y:S02]  /*4470*/  FSEL R5, R5, RZ, P0 ;  /* 0x000000ff05057208 */ /* 0x000fe40000000000 */
[----:B------:R-:W-:-:S02]  /*4480*/  FMNMX.FTZ R3, R91, R3, !PT ;  /* 0x000000035b037209 */ /* 0x000fc40007810000 */
[C---:B------:R-:W-:Y:S01]  /*4490*/  ISETP.GT.AND P1, PT, R7.reuse, 0x30, PT ;  /* 0x000000300700780c */ /* 0x040fe20003f24270 */
[----:B------:R-:W1:Y:S01]  /*44a0*/  SHFL.BFLY PT, R9, R70, 0x1, 0x1f ;  /* 0x0c201f0046097f89 */ /* 0x000e6200000e0000 */
[----:B------:R2:W-:Y:S01]  /*44b0*/  MUFU.EX2 R243, R8 ;  /* 0x0000000800f37308 */ /* 0x0005e20000000800 */
[----:B------:R-:W-:Y:S02]  /*44c0*/  FMNMX.FTZ R3, R104, R3, !PT ;  /* 0x0000000368037209 */ /* 0x000fe40007810000 */
[----:B------:R-:W-:Y:S01]  /*44d0*/  FSEL R139, R74, -INF , P1 ;  /* 0xff8000004a8b7808 */ /* 0x000fe20000800000 */
[C---:B------:R-:W-:Y:S01]  /*44e0*/  IMAD R231, R2.reuse, 0x2, R228 ;  /* 0x0000000202e77824 */ /* 0x040fe200078e02e4 */
[----:B------:R-:W-:Y:S01]  /*44f0*/  ISETP.GT.AND P1, PT, R7, 0x38, PT ;  /* 0x000000380700780c */ /* 0x000fe20003f24270 */
[----:B------:R-:W-:Y:S01]  /*4500*/  IMAD R230, R2, 0x2, R229 ;  /* 0x0000000202e67824 */ /* 0x000fe200078e02e5 */
[----:B------:R-:W-:Y:S01]  /*4510*/  FMNMX.FTZ R3, R139, R3, !PT ;  /* 0x000000038b037209 */ /* 0x000fe20007810000 */
[----:B------:R-:W-:Y:S01]  /*4520*/  LDSM.16.MT88.4 R48, [R228+0x900] ;  /* 0x00090000e430783b */ /* 0x000fe20000004200 */
[----:B------:R-:W-:Y:S01]  /*4530*/  FSEL R131, R46, -INF , P1 ;  /* 0xff8000002e837808 */ /* 0x000fe20000800000 */
[----:B--2---:R-:W-:Y:S01]  /*4540*/  FFMA.FTZ R8, R14, c[0x0][0x2d0], -R5 ;  /* 0x0000b4000e087a23 */ /* 0x004fe20000010805 */
[----:B------:R-:W-:Y:S01]  /*4550*/  FMNMX.FTZ R3, R138, R3, !PT ;  /* 0x000000038a037209 */ /* 0x000fe20007810000 */
[----:B------:R-:W-:Y:S02]  /*4560*/  LDSM.16.MT88.4 R44, [R230+0x100] ;  /* 0x00010000e62c783b */ /* 0x000fe40000004200 */
[----:B------:R2:W-:Y:S01]  /*4570*/  MUFU.EX2 R198, R8 ;  /* 0x0000000800c67308 */ /* 0x0005e20000000800 */
[----:B------:R-:W-:Y:S01]  /*4580*/  ISETP.GT.AND P2, PT, R7, 0x40, PT ;  /* 0x000000400700780c */ /* 0x000fe20003f44270 */
[----:B------:R-:W-:Y:S01]  /*4590*/  LDSM.16.MT88.4 R72, [R229+0x900] ;  /* 0x00090000e548783b */ /* 0x000fe20000004200 */
[----:B------:R-:W-:-:S02]  /*45a0*/  FMNMX.FTZ R3, R131, R3, !PT ;  /* 0x0000000383037209 */ /* 0x000fc40007810000 */
[----:B------:R-:W-:Y:S01]  /*45b0*/  ISETP.GT.AND P1, PT, R7, 0x41, PT ;  /* 0x000000410700780c */ /* 0x000fe20003f24270 */
[----:B--2---:R-:W-:-:S04]  /*45c0*/  FFMA.FTZ R8, R15, c[0x0][0x2d0], -R5 ;  /* 0x0000b4000f087a23 */ /* 0x004fc80000010805 */
[----:B------:R2:W-:Y:S01]  /*45d0*/  MUFU.EX2 R232, R8 ;  /* 0x0000000800e87308 */ /* 0x0005e20000000800 */
[----:B------:R-:W-:Y:S02]  /*45e0*/  FSEL R149, R62, -INF , P2 ;  /* 0xff8000003e957808 */ /* 0x000fe40001000000 */
[----:B------:R-:W-:Y:S02]  /*45f0*/  FSEL R150, R63, -INF , P1 ;  /* 0xff8000003f967808 */ /* 0x000fe40000800000 */
[C---:B------:R-:W-:Y:S02]  /*4600*/  ISETP.GT.AND P1, PT, R7.reuse, 0x48, PT ;  /* 0x000000480700780c */ /* 0x040fe40003f24270 */
[----:B------:R-:W-:Y:S01]  /*4610*/  ISETP.GT.AND P0, PT, R7, 0x49, PT ;  /* 0x000000490700780c */ /* 0x000fe20003f04270 */
[----:B--2---:R-:W-:-:S04]  /*4620*/  FFMA.FTZ R8, R16, c[0x0][0x2d0], -R5 ;  /* 0x0000b40010087a23 */ /* 0x004fc80000010805 */
[----:B------:R2:W3:Y:S01]  /*4630*/  MUFU.EX2 R25, R8 ;  /* 0x0000000800197308 */ /* 0x0004e20000000800 */
[----:B------:R-:W-:Y:S02]  /*4640*/  FSEL R151, R66, -INF , P1 ;  /* 0xff80000042977808 */ /* 0x000fe40000800000 */
[----:B------:R-:W-:Y:S02]  /*4650*/  FSEL R155, R67, -INF , P0 ;  /* 0xff800000439b7808 */ /* 0x000fe40000000000 */
[----:B-1----:R-:W-:Y:S02]  /*4660*/  FMNMX.FTZ R70, R70, R9, !PT ;  /* 0x0000000946467209 */ /* 0x002fe40007810000 */
[----:B------:R-:W-:Y:S01]  /*4670*/  ISETP.GT.AND P1, PT, R7, 0x50, PT ;  /* 0x000000500700780c */ /* 0x000fe20003f24270 */
[----:B------:R-:W-:Y:S01]  /*4680*/  LDSM.16.MT88.4 R64, [R231+0x900] ;  /* 0x00090000e740783b */ /* 0x000fe20000004200 */
[----:B--2---:R-:W-:-:S04]  /*4690*/  FMNMX.FTZ R8, R137, R3, !PT ;  /* 0x0000000389087209 */ /* 0x004fc80007810000 */
[----:B------:R-:W-:Y:S02]  /*46a0*/  FMNMX.FTZ R8, R149, R8, !PT ;  /* 0x0000000895087209 */ /* 0x000fe40007810000 */
[----:B------:R-:W-:Y:S02]  /*46b0*/  ISETP.GT.AND P0, PT, R7, 0x51, PT ;  /* 0x000000510700780c */ /* 0x000fe40003f04270 */
[----:B------:R-:W-:Y:S01]  /*46c0*/  FMNMX.FTZ R8, R150, R8, !PT ;  /* 0x0000000896087209 */ /* 0x000fe20007810000 */
[----:B------:R-:W-:Y:S01]  /*46d0*/  FMUL.FTZ R3, R70, c[0x0][0x2d0] ;  /* 0x0000b40046037a20 */ /* 0x000fe20000410000 */
[----:B------:R-:W-:Y:S02]  /*46e0*/  FSEL R177, R58, -INF , P1 ;  /* 0xff8000003ab17808 */ /* 0x000fe40000800000 */
[----:B------:R-:W-:Y:S02]  /*46f0*/  FMNMX.FTZ R8, R151, R8, !PT ;  /* 0x0000000897087209 */ /* 0x000fe40007810000 */
[----:B------:R-:W-:-:S02]  /*4700*/  FSEL R178, R59, -INF , P0 ;  /* 0xff8000003bb27808 */ /* 0x000fc40000000000 */
[----:B------:R-:W-:Y:S02]  /*4710*/  ISETP.GT.AND P0, PT, R7, 0x58, PT ;  /* 0x000000580700780c */ /* 0x000fe40003f04270 */
[----:B------:R-:W-:Y:S02]  /*4720*/  FSETP.NEU.FTZ.AND P1, PT, R70, -INF , PT ;  /* 0xff8000004600780b */ /* 0x000fe40003f3d000 */
[----:B------:R-:W-:Y:S02]  /*4730*/  FMNMX.FTZ R8, R155, R8, !PT ;  /* 0x000000089b087209 */ /* 0x000fe40007810000 */
[----:B------:R-:W-:Y:S02]  /*4740*/  FSEL R3, R3, RZ, P1 ;  /* 0x000000ff03037208 */ /* 0x000fe40000800000 */
[----:B------:R-:W-:Y:S02]  /*4750*/  FSEL R159, R54, -INF , P0 ;  /* 0xff800000369f7808 */ /* 0x000fe40000000000 */
[----:B------:R-:W-:-:S02]  /*4760*/  ISETP.GT.AND P5, PT, R7, 0x59, PT ;  /* 0x000000590700780c */ /* 0x000fc40003fa4270 */
[C---:B------:R-:W-:Y:S02]  /*4770*/  ISETP.GT.AND P3, PT, R7.reuse, 0x60, PT ;  /* 0x000000600700780c */ /* 0x040fe40003f64270 */
[C---:B------:R-:W-:Y:S02]  /*4780*/  ISETP.GT.AND P2, PT, R7.reuse, 0x61, PT ;  /* 0x000000610700780c */ /* 0x040fe40003f44270 */
[C---:B------:R-:W-:Y:S02]  /*4790*/  ISETP.GT.AND P1, PT, R7.reuse, 0x68, PT ;  /* 0x000000680700780c */ /* 0x040fe40003f24270 */
[----:B------:R-:W-:Y:S02]  /*47a0*/  ISETP.GT.AND P0, PT, R7, 0x69, PT ;  /* 0x000000690700780c */ /* 0x000fe40003f04270 */
[----:B------:R-:W-:Y:S01]  /*47b0*/  FMNMX.FTZ R7, R177, R8, !PT ;  /* 0x00000008b1077209 */ /* 0x000fe20007810000 */
[----:B------:R-:W-:-:S03]  /*47c0*/  FFMA.FTZ R0, R19, c[0x0][0x2d0], -R3 ;  /* 0x0000b40013007a23 */ /* 0x000fc60000010803 */
[----:B------:R-:W-:Y:S01]  /*47d0*/  FMNMX.FTZ R7, R178, R7, !PT ;  /* 0x00000007b2077209 */ /* 0x000fe20007810000 */
[----:B------:R1:W-:Y:S01]  /*47e0*/  MUFU.EX2 R147, R0 ;  /* 0x0000000000937308 */ /* 0x0003e20000000800 */
[----:B------:R-:W-:Y:S02]  /*47f0*/  FSEL R158, R55, -INF , P5 ;  /* 0xff800000379e7808 */ /* 0x000fe40002800000 */
[----:B------:R-:W-:Y:S02]  /*4800*/  FMNMX.FTZ R4, R159, R7, !PT ;  /* 0x000000079f047209 */ /* 0x000fe40007810000 */
[----:B------:R-:W-:Y:S02]  /*4810*/  FSEL R242, R42, -INF , P3 ;  /* 0xff8000002af27808 */ /* 0x000fe40001800000 */
[----:B------:R-:W-:Y:S02]  /*4820*/  FMNMX.FTZ R4, R158, R4, !PT ;  /* 0x000000049e047209 */ /* 0x000fe40007810000 */
[----:B------:R-:W-:Y:S01]  /*4830*/  FSEL R252, R43, -INF , P2 ;  /* 0xff8000002bfc7808 */ /* 0x000fe20001000000 */
[----:B-1----:R-:W-:Y:S01]  /*4840*/  FFMA.FTZ R0, R24, c[0x0][0x2d0], -R3 ;  /* 0x0000b40018007a23 */ /* 0x002fe20000010803 */
[----:B------:R-:W-:-:S02]  /*4850*/  FMNMX.FTZ R2, R242, R4, !PT ;  /* 0x00000004f2027209 */ /* 0x000fc40007810000 */
[----:B------:R-:W-:Y:S01]  /*4860*/  FSEL R196, R38, -INF , P1 ;  /* 0xff80000026c47808 */ /* 0x000fe20000800000 */
[----:B------:R1:W-:Y:S01]  /*4870*/  MUFU.EX2 R193, R0 ;  /* 0x0000000000c17308 */ /* 0x0003e20000000800 */
[----:B------:R-:W-:Y:S01]  /*4880*/  FSEL R251, R39, -INF , P0 ;  /* 0xff80000027fb7808 */ /* 0x000fe20000000000 */
[----:B---3--:R-:W-:Y:S01]  /*4890*/  IMAD.MOV.U32 R7, RZ, RZ, R25 ;  /* 0x000000ffff077224 */ /* 0x008fe200078e0019 */
[----:B------:R-:W-:Y:S04]  /*48a0*/  LDSM.16.MT88.4 R40, [R229+0x100] ;  /* 0x00010000e528783b */ /* 0x000fe80000004200 */
[----:B------:R-:W-:Y:S01]  /*48b0*/  LDSM.16.MT88.4 R24, [R231+0x100] ;  /* 0x00010000e718783b */ /* 0x000fe20000004200 */
[----:B-1----:R-:W-:-:S04]  /*48c0*/  FFMA.FTZ R0, R28, c[0x0][0x2d0], -R3 ;  /* 0x0000b4001c007a23 */ /* 0x002fc80000010803 */
[----:B------:R1:W-:Y:S02]  /*48d0*/  MUFU.EX2 R106, R0 ;  /* 0x00000000006a7308 */ /* 0x0003e40000000800 */
[----:B-1----:R-:W-:-:S04]  /*48e0*/  FMNMX.FTZ R0, R252, R2, !PT ;  /* 0x00000002fc007209 */ /* 0x002fc80007810000 */
[----:B------:R-:W-:-:S04]  /*48f0*/  FMNMX.FTZ R0, R196, R0, !PT ;  /* 0x00000000c4007209 */ /* 0x000fc80007810000 */
[----:B------:R-:W-:-:S05]  /*4900*/  FMNMX.FTZ R0, R251, R0, !PT ;  /* 0x00000000fb007209 */ /* 0x000fca0007810000 */
[----:B------:R-:W1:Y:S01]  /*4910*/  SHFL.BFLY PT, R4, R0, 0x2, 0x1f ;  /* 0x0c401f0000047f89 */ /* 0x000e6200000e0000 */
[----:B------:R-:W-:-:S04]  /*4920*/  FFMA.FTZ R2, R29, c[0x0][0x2d0], -R5 ;  /* 0x0000b4001d027a23 */ /* 0x000fc80000010805 */
[----:B------:R2:W-:Y:S02]  /*4930*/  MUFU.EX2 R239, R2 ;  /* 0x0000000200ef7308 */ /* 0x0005e40000000800 */
[----:B--2---:R-:W-:-:S06]  /*4940*/  FFMA.FTZ R2, R30, c[0x0][0x2d0], -R5 ;  /* 0x0000b4001e027a23 */ /* 0x004fcc0000010805 */
[----:B------:R2:W-:Y:S01]  /*4950*/  MUFU.EX2 R204, R2 ;  /* 0x0000000200cc7308 */ /* 0x0005e20000000800 */
[----:B-1----:R-:W-:Y:S01]  /*4960*/  FMNMX.FTZ R0, R0, R4, !PT ;  /* 0x0000000400007209 */ /* 0x002fe20007810000 */
[----:B--2---:R-:W-:-:S06]  /*4970*/  FFMA.FTZ R2, R31, c[0x0][0x2d0], -R5 ;  /* 0x0000b4001f027a23 */ /* 0x004fcc0000010805 */
[----:B------:R1:W-:Y:S01]  /*4980*/  MUFU.EX2 R209, R2 ;  /* 0x0000000200d17308 */ /* 0x0003e20000000800 */
[----:B------:R-:W2:Y:S01]  /*4990*/  SHFL.BFLY PT, R4, R0, 0x1, 0x1f ;  /* 0x0c201f0000047f89 */ /* 0x000ea200000e0000 */
[----:B-1----:R-:W-:-:S06]  /*49a0*/  FFMA.FTZ R2, R32, c[0x0][0x2d0], -R5 ;  /* 0x0000b40020027a23 */ /* 0x002fcc0000010805 */
[----:B------:R1:W-:Y:S02]  /*49b0*/  MUFU.EX2 R246, R2 ;  /* 0x0000000200f67308 */ /* 0x0003e40000000800 */
[----:B-1----:R-:W-:-:S06]  /*49c0*/  FFMA.FTZ R2, R33, c[0x0][0x2d0], -R3 ;  /* 0x0000b40021027a23 */ /* 0x002fcc0000010803 */
[----:B------:R1:W-:Y:S02]  /*49d0*/  MUFU.EX2 R201, R2 ;  /* 0x0000000200c97308 */ /* 0x0003e40000000800 */
[----:B-1----:R-:W-:-:S06]  /*49e0*/  FFMA.FTZ R2, R34, c[0x0][0x2d0], -R3 ;  /* 0x0000b40022027a23 */ /* 0x002fcc0000010803 */
[----:B------:R1:W-:Y:S01]  /*49f0*/  MUFU.EX2 R205, R2 ;  /* 0x0000000200cd7308 */ /* 0x0003e20000000800 */
[----:B--2---:R-:W-:Y:S01]  /*4a00*/  FMNMX.FTZ R142, R0, R4, !PT ;  /* 0x00000004008e7209 */ /* 0x004fe20007810000 */
[----:B-1----:R-:W-:-:S06]  /*4a10*/  FFMA.FTZ R2, R35, c[0x0][0x2d0], -R3 ;  /* 0x0000b40023027a23 */ /* 0x002fcc0000010803 */
[----:B------:R1:W-:Y:S01]  /*4a20*/  MUFU.EX2 R210, R2 ;  /* 0x0000000200d27308 */ /* 0x0003e20000000800 */
[----:B------:R-:W-:Y:S02]  /*4a30*/  FMUL.FTZ R0, R142, c[0x0][0x2d0] ;  /* 0x0000b4008e007a20 */ /* 0x000fe40000410000 */
[----:B-1----:R-:W-:Y:S01]  /*4a40*/  FFMA.FTZ R2, R76, c[0x0][0x2d0], -R3 ;  /* 0x0000b4004c027a23 */ /* 0x002fe20000010803 */
[----:B------:R-:W-:Y:S01]  /*4a50*/  FSETP.NEU.FTZ.AND P0, PT, R142, -INF , PT ;  /* 0xff8000008e00780b */ /* 0x000fe20003f1d000 */
[----:B------:R-:W-:Y:S01]  /*4a60*/  IMAD.MOV.U32 R4, RZ, RZ, R180 ;  /* 0x000000ffff047224 */ /* 0x000fe200078e00b4 */
[----:B------:R-:W1:Y:S02]  /*4a70*/  LDSM.16.MT88.4 R76, [R230+0x900] ;  /* 0x00090000e64c783b */ /* 0x000e640000004200 */
[----:B------:R2:W-:Y:S01]  /*4a80*/  MUFU.EX2 R194, R2 ;  /* 0x0000000200c27308 */ /* 0x0005e20000000800 */
[----:B------:R-:W-:Y:S01]  /*4a90*/  FSEL R0, R0, RZ, P0 ;  /* 0x000000ff00007208 */ /* 0x000fe20000000000 */
[----:B--2---:R-:W-:-:S06]  /*4aa0*/  FFMA.FTZ R2, R84, c[0x0][0x2d0], -R6 ;  /* 0x0000b40054027a23 */ /* 0x004fcc0000010806 */
[----:B------:R2:W-:Y:S02]  /*4ab0*/  MUFU.EX2 R107, R2 ;  /* 0x00000002006b7308 */ /* 0x0005e40000000800 */
        /* <DEDUP_REMOVED lines=37> */
[----:B------:R2:W-:Y:S01]  /*4d10*/  MUFU.EX2 R247, R2 ;  /* 0x0000000200f77308 */ /* 0x0005e20000000800 */
[----:B------:R-:W-:Y:S02]  /*4d20*/  FFMA.FTZ R9, R17, c[0x0][0x2d0], -R5 ;  /* 0x0000b40011097a23 */ /* 0x000fe40000010805 */
[----:B--2---:R-:W-:-:S05]  /*4d30*/  FFMA.FTZ R2, R136, c[0x0][0x2d0], -R3 ;  /* 0x0000b40088027a23 */ /* 0x004fca0000010803 */
[----:B------:R2:W-:Y:S02]  /*4d40*/  MUFU.EX2 R227, R2 ;  /* 0x0000000200e37308 */ /* 0x0005e40000000800 */
[----:B--2---:R-:W-:-:S06]  /*4d50*/  FFMA.FTZ R2, R141, c[0x0][0x2d0], -R3 ;  /* 0x0000b4008d027a23 */ /* 0x004fcc0000010803 */
[----:B------:R2:W-:Y:S02]  /*4d60*/  MUFU.EX2 R226, R2 ;  /* 0x0000000200e27308 */ /* 0x0005e40000000800 */
[----:B--2---:R-:W-:-:S06]  /*4d70*/  FFMA.FTZ R2, R144, c[0x0][0x2d0], -R3 ;  /* 0x0000b40090027a23 */ /* 0x004fcc0000010803 */
[----:B------:R2:W-:Y:S08]  /*4d80*/  MUFU.EX2 R225, R2 ;  /* 0x0000000200e17308 */ /* 0x0005f00000000800 */
[----:B------:R3:W4:Y:S01]  /*4d90*/  MUFU.EX2 R215, R9 ;  /* 0x0000000900d77308 */ /* 0x0007220000000800 */
[----:B--2---:R-:W-:-:S07]  /*4da0*/  FFMA.FTZ R2, R145, c[0x0][0x2d0], -R3 ;  /* 0x0000b40091027a23 */ /* 0x004fce0000010803 */
[----:B------:R2:W-:Y:S01]  /*4db0*/  MUFU.EX2 R224, R2 ;  /* 0x0000000200e07308 */ /* 0x0005e20000000800 */
[----:B---3--:R-:W-:-:S07]  /*4dc0*/  FFMA.FTZ R9, R18, c[0x0][0x2d0], -R3 ;  /* 0x0000b40012097a23 */ /* 0x008fce0000010803 */
[----:B------:R-:W3:Y:S01]  /*4dd0*/  MUFU.EX2 R199, R9 ;  /* 0x0000000900c77308 */ /* 0x000ee20000000800 */
[----:B--2---:R-:W-:-:S07]  /*4de0*/  FFMA.FTZ R2, R89, c[0x0][0x2d0], -R0 ;  /* 0x0000b40059027a23 */ /* 0x004fce0000010800 */
[----:B------:R2:W-:Y:S01]  /*4df0*/  MUFU.EX2 R222, R2 ;  /* 0x0000000200de7308 */ /* 0x0005e20000000800 */
[----:B------:R-:W-:Y:S01]  /*4e00*/  F2FP.PACK_AB R8, R232, R198 ;  /* 0x000000c6e808723e */ /* 0x000fe200000000ff */
[----:B--2---:R-:W-:-:S06]  /*4e10*/  FFMA.FTZ R2, R90, c[0x0][0x2d0], -R0 ;  /* 0x0000b4005a027a23 */ /* 0x004fcc0000010800 */
[----:B------:R2:W1:Y:S01]  /*4e20*/  MUFU.EX2 R223, R2 ;  /* 0x0000000200df7308 */ /* 0x0004620000000800 */
[----:B----4-:R-:W-:Y:S02]  /*4e30*/  F2FP.PACK_AB R10, R215, R7 ;  /* 0x00000007d70a723e */ /* 0x010fe400000000ff */
[----:B---3--:R-:W-:Y:S02]  /*4e40*/  F2FP.PACK_AB R9, R147, R199 ;  /* 0x000000c79309723e */ /* 0x008fe400000000ff */
[----:B------:R-:W-:Y:S01]  /*4e50*/  F2FP.PACK_AB R11, R106, R193 ;  /* 0x000000c16a0b723e */ /* 0x000fe200000000ff */
[----:B--2---:R-:W-:-:S04]  /*4e60*/  FFMA.FTZ R2, R91, c[0x0][0x2d0], -R0 ;  /* 0x0000b4005b027a23 */ /* 0x004fc80000010800 */
[----:B------:R2:W-:Y:S01]  /*4e70*/  MUFU.EX2 R221, R2 ;  /* 0x0000000200dd7308 */ /* 0x0005e20000000800 */
[----:B------:R-:W-:Y:S01]  /*4e80*/  IMAD.MOV.U32 R132, RZ, RZ, R216 ;  /* 0x000000ffff847224 */ /* 0x000fe200078e00d8 */
[----:B------:R-:W-:Y:S01]  /*4e90*/  HMMA.16816.F32 R52, R8, R20, RZ ;  /* 0x000000140834723c */ /* 0x000fe200000018ff */
[----:B--2---:R-:W-:-:S05]  /*4ea0*/  FFMA.FTZ R2, R104, c[0x0][0x2d0], -R0 ;  /* 0x0000b40068027a23 */ /* 0x004fca0000010800 */
[----:B------:R2:W3:Y:S02]  /*4eb0*/  MUFU.EX2 R220, R2 ;  /* 0x0000000200dc7308 */ /* 0x0004e40000000800 */
[C---:B------:R-:W-:Y:S08]  /*4ec0*/  HMMA.16816.F32 R60, R8.reuse, R24, RZ ;  /* 0x00000018083c723c */ /* 0x040ff000000018ff */
[----:B------:R-:W-:Y:S01]  /*4ed0*/  HMMA.16816.F32 R56, R8, R40, RZ ;  /* 0x000000280838723c */ /* 0x000fe200000018ff */
[----:B--2---:R-:W-:-:S07]  /*4ee0*/  FFMA.FTZ R2, R165, c[0x0][0x2d0], -R6 ;  /* 0x0000b400a5027a23 */ /* 0x004fce0000010806 */
[C---:B------:R-:W-:Y:S01]  /*4ef0*/  HMMA.16816.F32 R16, R8.reuse, R44, RZ ;  /* 0x0000002c0810723c */ /* 0x040fe200000018ff */
[----:B------:R2:W-:Y:S07]  /*4f00*/  MUFU.EX2 R216, R2 ;  /* 0x0000000200d87308 */ /* 0x0005ee0000000800 */
[C---:B------:R-:W-:Y:S08]  /*4f10*/  HMMA.16816.F32 R36, R8.reuse, R22, RZ ;  /* 0x000000160824723c */ /* 0x040ff000000018ff */
[----:B------:R-:W-:Y:S01]  /*4f20*/  HMMA.16816.F32 R32, R8, R26, RZ ;  /* 0x0000001a0820723c */ /* 0x000fe200000018ff */
[----:B--2---:R-:W-:-:S07]  /*4f30*/  FFMA.FTZ R2, R164, c[0x0][0x2d0], -R6 ;  /* 0x0000b400a4027a23 */ /* 0x004fce0000010806 */
[C---:B------:R-:W-:Y:S01]  /*4f40*/  HMMA.16816.F32 R28, R8.reuse, R42, RZ ;  /* 0x0000002a081c723c */ /* 0x040fe200000018ff */
[----:B------:R2:W-:Y:S07]  /*4f50*/  MUFU.EX2 R217, R2 ;  /* 0x0000000200d97308 */ /* 0x0005ee0000000800 */
[----:B------:R-:W-:Y:S01]  /*4f60*/  HMMA.16816.F32 R8, R8, R46, RZ ;  /* 0x0000002e0808723c */ /* 0x000fe200000018ff */
[----:B--2---:R-:W-:-:S04]  /*4f70*/  FFMA.FTZ R2, R163, c[0x0][0x2d0], -R6 ;  /* 0x0000b400a3027a23 */ /* 0x004fc80000010806 */
[----:B------:R2:W-:Y:S01]  /*4f80*/  MUFU.EX2 R218, R2 ;  /* 0x0000000200da7308 */ /* 0x0005e20000000800 */
[----:B------:R-:W-:Y:S01]  /*4f90*/  IMAD.MOV.U32 R68, RZ, RZ, R214 ;  /* 0x000000ffff447224 */ /* 0x000fe200078e00d6 */
[----:B------:R-:W-:Y:S02]  /*4fa0*/  F2FP.PACK_AB R12, R204, R239 ;  /* 0x000000efcc0c723e */ /* 0x000fe400000000ff */
[----:B------:R-:W-:Y:S02]  /*4fb0*/  F2FP.PACK_AB R13, R205, R201 ;  /* 0x000000c9cd0d723e */ /* 0x000fe400000000ff */
[----:B------:R-:W-:Y:S01]  /*4fc0*/  F2FP.PACK_AB R14, R246, R209 ;  /* 0x000000d1f60e723e */ /* 0x000fe200000000ff */
[----:B--2---:R-:W-:-:S04]  /*4fd0*/  FFMA.FTZ R2, R162, c[0x0][0x2d0], -R6 ;  /* 0x0000b400a2027a23 */ /* 0x004fc80000010806 */
[----:B------:R2:W-:Y:S01]  /*4fe0*/  MUFU.EX2 R219, R2 ;  /* 0x0000000200db7308 */ /* 0x0005e20000000800 */
[----:B------:R-:W-:Y:S01]  /*4ff0*/  F2FP.PACK_AB R15, R194, R210 ;  /* 0x000000d2c20f723e */ /* 0x000fe200000000ff */
[----:B------:R-:W-:Y:S02]  /*5000*/  IMAD.MOV.U32 R141, RZ, RZ, R215 ;  /* 0x000000ffff8d7224 */ /* 0x000fe400078e00d7 */
[----:B--2---:R-:W-:-:S04]  /*5010*/  FFMA.FTZ R2, R160, c[0x0][0x2d0], -R5 ;  /* 0x0000b400a0027a23 */ /* 0x004fc80000010805 */
[----:B------:R2:W-:Y:S01]  /*5020*/  MUFU.EX2 R214, R2 ;  /* 0x0000000200d67308 */ /* 0x0005e20000000800 */
[----:B-1----:R-:W-:Y:S01]  /*5030*/  HMMA.16816.F32 R100, R12, R78, R8 ;  /* 0x0000004e0c64723c */ /* 0x002fe20000001808 */
[----:B------:R-:W-:-:S06]  /*5040*/  IMAD.MOV.U32 R163, RZ, RZ, R213 ;  /* 0x000000ffffa37224 */ /* 0x000fcc00078e00d5 */
[----:B------:R-:W-:Y:S01]  /*5050*/  F2FP.PACK_AB R8, R4, R213 ;  /* 0x000000d50408723e */ /* 0x000fe200000000ff */
[----:B--2---:R-:W-:-:S04]  /*5060*/  FFMA.FTZ R2, R161, c[0x0][0x2d0], -R5 ;  /* 0x0000b400a1027a23 */ /* 0x004fc80000010805 */
[----:B------:R1:W2:Y:S02]  /*5070*/  MUFU.EX2 R215, R2 ;  /* 0x0000000200d77308 */ /* 0x0002a40000000800 */
[----:B-1----:R-:W-:-:S06]  /*5080*/  FFMA.FTZ R2, R152, c[0x0][0x2d0], -R5 ;  /* 0x0000b40098027a23 */ /* 0x002fcc0000010805 */
[----:B------:R1:W-:Y:S01]  /*5090*/  MUFU.EX2 R213, R2 ;  /* 0x0000000200d57308 */ /* 0x0003e20000000800 */
[----:B------:R-:W-:Y:S02]  /*50a0*/  F2FP.PACK_AB R10, R243, R238 ;  /* 0x000000eef30a723e */ /* 0x000fe400000000ff */
[----:B------:R-:W-:Y:S01]  /*50b0*/  F2FP.PACK_AB R9, R181, R182 ;  /* 0x000000b6b509723e */ /* 0x000fe200000000ff */
[----:B-1----:R-:W-:Y:S02]  /*50c0*/  FFMA.FTZ R2, R153, c[0x0][0x2d0], -R5 ;  /* 0x0000b40099027a23 */ /* 0x002fe40000010805 */
[----:B------:R-:W-:Y:S02]  /*50d0*/  IMAD.MOV.U32 R153, RZ, RZ, R212 ;  /* 0x000000ffff997224 */ /* 0x000fe400078e00d4 */
[----:B------:R1:W-:Y:S01]  /*50e0*/  MUFU.EX2 R212, R2 ;  /* 0x0000000200d47308 */ /* 0x0003e20000000800 */
[----:B------:R-:W-:Y:S02]  /*50f0*/  F2FP.PACK_AB R11, R187, R180 ;  /* 0x000000b4bb0b723e */ /* 0x000fe400000000ff */
[----:B------:R-:W-:Y:S01]  /*5100*/  MOV R136, R210 ;  /* 0x000000d200887202 */ /* 0x000fe20000000f00 */
[----:B-1----:R-:W-:-:S02]  /*5110*/  FFMA.FTZ R2, R154, c[0x0][0x2d0], -R3 ;  /* 0x0000b4009a027a23 */ /* 0x002fc40000010803 */
[----:B------:R-:W-:Y:S02]  /*5120*/  IMAD.MOV.U32 R154, RZ, RZ, R211 ;  /* 0x000000ffff9a7224 */ /* 0x000fe400078e00d3 */
[----:B------:R1:W-:Y:S01]  /*5130*/  MUFU.EX2 R211, R2 ;  /* 0x0000000200d37308 */ /* 0x0003e20000000800 */
[----:B------:R-:W-:Y:S01]  /*5140*/  IMAD.MOV.U32 R165, RZ, RZ, R209 ;  /* 0x000000ffffa57224 */ /* 0x000fe200078e00d1 */
[----:B------:R-:W-:Y:S01]  /*5150*/  HMMA.16816.F32 R120, R12, R48, R52 ;  /* 0x000000300c78723c */ /* 0x000fe20000001834 */
[----:B------:R-:W-:Y:S02]  /*5160*/  IMAD.MOV.U32 R164, RZ, RZ, R208 ;  /* 0x000000ffffa47224 */ /* 0x000fe400078e00d0 */
[----:B-1----:R-:W-:-:S04]  /*5170*/  FFMA.FTZ R2, R166, c[0x0][0x2d0], -R3 ;  /* 0x0000b400a6027a23 */ /* 0x002fc80000010803 */
[----:B------:R1:W4:Y:S01]  /*5180*/  MUFU.EX2 R210, R2 ;  /* 0x0000000200d27308 */ /* 0x0003220000000800 */
[C---:B------:R-:W-:Y:S08]  /*5190*/  HMMA.16816.F32 R112, R12.reuse, R64, R60 ;  /* 0x000000400c70723c */ /* 0x040ff0000000183c */
[----:B------:R-:W-:Y:S01]  /*51a0*/  HMMA.16816.F32 R108, R12, R72, R56 ;  /* 0x000000480c6c723c */ /* 0x000fe20000001838 */
[----:B-1----:R-:W-:-:S07]  /*51b0*/  FFMA.FTZ R2, R148, c[0x0][0x2d0], -R3 ;  /* 0x0000b40094027a23 */ /* 0x002fce0000010803 */
[C---:B------:R-:W-:Y:S01]  /*51c0*/  HMMA.16816.F32 R124, R12.reuse, R76, R16 ;  /* 0x0000004c0c7c723c */ /* 0x040fe20000001810 */
[----:B------:R1:W-:Y:S07]  /*51d0*/  MUFU.EX2 R209, R2 ;  /* 0x0000000200d17308 */ /* 0x0003ee0000000800 */
[C---:B------:R-:W-:Y:S08]  /*51e0*/  HMMA.16816.F32 R96, R12.reuse, R50, R36 ;  /* 0x000000320c60723c */ /* 0x040ff00000001824 */
[----:B------:R-:W-:Y:S01]  /*51f0*/  HMMA.16816.F32 R92, R12, R66, R32 ;  /* 0x000000420c5c723c */ /* 0x000fe20000001820 */
[----:B-1----:R-:W-:-:S07]  /*5200*/  FFMA.FTZ R2, R146, c[0x0][0x2d0], -R3 ;  /* 0x0000b40092027a23 */ /* 0x002fce0000010803 */
[----:B------:R-:W-:Y:S08]  /*5210*/  HMMA.16816.F32 R116, R12, R74, R28 ;  /* 0x0000004a0c74723c */ /* 0x000ff0000000181c */
[C---:B------:R-:W-:Y:S08]  /*5220*/  HMMA.16816.F32 R12, R8.reuse, R20, RZ ;  /* 0x00000014080c723c */ /* 0x040ff000000018ff */
[C---:B------:R-:W-:Y:S08]  /*5230*/  HMMA.16816.F32 R32, R8.reuse, R22, RZ ;  /* 0x000000160820723c */ /* 0x040ff000000018ff */
[C---:B------:R-:W-:Y:S08]  /*5240*/  HMMA.16816.F32 R16, R8.reuse, R24, RZ ;  /* 0x000000180810723c */ /* 0x040ff000000018ff */
[----:B------:R-:W-:Y:S01]  /*5250*/  HMMA.16816.F32 R28, R8, R26, RZ ;  /* 0x0000001a081c723c */ /* 0x000fe200000018ff */
[----:B------:R-:W-:-:S07]  /*5260*/  IMAD.MOV.U32 R166, RZ, RZ, R206 ;  /* 0x000000ffffa67224 */ /* 0x000fce00078e00ce */
[C---:B------:R-:W-:Y:S08]  /*5270*/  HMMA.16816.F32 R20, R8.reuse, R40, RZ ;  /* 0x000000280814723c */ /* 0x040ff000000018ff */
[C---:B------:R-:W-:Y:S08]  /*5280*/  HMMA.16816.F32 R24, R8.reuse, R44, RZ ;  /* 0x0000002c0818723c */ /* 0x040ff000000018ff */
[C---:B------:R-:W-:Y:S08]  /*5290*/  HMMA.16816.F32 R40, R8.reuse, R42, RZ ;  /* 0x0000002a0828723c */ /* 0x040ff000000018ff */
[----:B------:R-:W-:Y:S07]  /*52a0*/  HMMA.16816.F32 R44, R8, R46, RZ ;  /* 0x0000002e082c723c */ /* 0x000fee00000018ff */
[----:B------:R-:W-:-:S02]  /*52b0*/  F2FP.PACK_AB R11, R71, R208 ;  /* 0x000000d0470b723e */ /* 0x000fc400000000ff */
[----:B------:R1:W1:Y:S01]  /*52c0*/  MUFU.EX2 R208, R2 ;  /* 0x0000000200d07308 */ /* 0x0002620000000800 */
[----:B------:R-:W-:Y:S01]  /*52d0*/  F2FP.PACK_AB R10, R207, R206 ;  /* 0x000000cecf0a723e */ /* 0x000fe200000000ff */
[----:B------:R-:W-:Y:S02]  /*52e0*/  IMAD.MOV.U32 R161, RZ, RZ, R207 ;  /* 0x000000ffffa17224 */ /* 0x000fe400078e00cf */
[----:B-1----:R-:W-:-:S04]  /*52f0*/  FFMA.FTZ R2, R139, c[0x0][0x2d0], -R0 ;  /* 0x0000b4008b027a23 */ /* 0x002fc80000010800 */
[----:B------:R1:W-:Y:S01]  /*5300*/  MUFU.EX2 R206, R2 ;  /* 0x0000000200ce7308 */ /* 0x0003e20000000800 */
[----:B------:R-:W-:Y:S02]  /*5310*/  IMAD.MOV.U32 R148, RZ, RZ, R205 ;  /* 0x000000ffff947224 */ /* 0x000fe400078e00cd */
[----:B------:R-:W-:Y:S02]  /*5320*/  IMAD.MOV.U32 R146, RZ, RZ, R204 ;  /* 0x000000ffff927224 */ /* 0x000fe400078e00cc */
[----:B-1----:R-:W-:-:S04]  /*5330*/  FFMA.FTZ R2, R138, c[0x0][0x2d0], -R0 ;  /* 0x0000b4008a027a23 */ /* 0x002fc80000010800 */
[----:B------:R1:W1:Y:S02]  /*5340*/  MUFU.EX2 R207, R2 ;  /* 0x0000000200cf7308 */ /* 0x0002640000000800 */
[----:B-1----:R-:W-:-:S06]  /*5350*/  FFMA.FTZ R2, R131, c[0x0][0x2d0], -R0 ;  /* 0x0000b40083027a23 */ /* 0x002fcc0000010800 */
[----:B------:R1:W-:Y:S01]  /*5360*/  MUFU.EX2 R205, R2 ;  /* 0x0000000200cd7308 */ /* 0x0003e20000000800 */
[----:B------:R-:W-:Y:S02]  /*5370*/  IMAD.MOV.U32 R131, RZ, RZ, R201 ;  /* 0x000000ffff837224 */ /* 0x000fe400078e00c9 */
[----:B-1----:R-:W-:-:S05]  /*5380*/  FFMA.FTZ R2, R137, c[0x0][0x2d0], -R0 ;  /* 0x0000b40089027a23 */ /* 0x002fca0000010800 */
[----:B------:R1:W1:Y:S01]  /*5390*/  MUFU.EX2 R204, R2 ;  /* 0x0000000200cc7308 */ /* 0x0002620000000800 */
[----:B------:R-:W-:Y:S01]  /*53a0*/  IMAD.MOV.U32 R137, RZ, RZ, R200 ;  /* 0x000000ffff897224 */ /* 0x000fe200078e00c8 */
[----:B------:R-:W-:Y:S01]  /*53b0*/  F2FP.PACK_AB R8, R202, R107 ;  /* 0x0000006bca08723e */ /* 0x000fe200000000ff */
[----:B------:R-:W-:Y:S02]  /*53c0*/  IMAD.MOV.U32 R138, RZ, RZ, R202 ;  /* 0x000000ffff8a7224 */ /* 0x000fe400078e00ca */
[----:B-1----:R-:W-:-:S04]  /*53d0*/  FFMA.FTZ R2, R173, c[0x0][0x2d0], -R6 ;  /* 0x0000b400ad027a23 */ /* 0x002fc80000010806 */
[----:B------:R1:W-:Y:S01]  /*53e0*/  MUFU.EX2 R200, R2 ;  /* 0x0000000200c87308 */ /* 0x0003e20000000800 */
[----:B------:R-:W-:Y:S01]  /*53f0*/  F2FP.PACK_AB R9, R203, R186 ;  /* 0x000000bacb09723e */ /* 0x000fe200000000ff */
[----:B------:R-:W-:Y:S02]  /*5400*/  IMAD.MOV.U32 R139, RZ, RZ, R203 ;  /* 0x000000ffff8b7224 */ /* 0x000fe400078e00cb */
[----:B-1----:R-:W-:-:S04]  /*5410*/  FFMA.FTZ R2, R174, c[0x0][0x2d0], -R6 ;  /* 0x0000b400ae027a23 */ /* 0x002fc80000010806 */
[----:B------:R1:W-:Y:S01]  /*5420*/  MUFU.EX2 R201, R2 ;  /* 0x0000000200c97308 */ /* 0x0003e20000000800 */
[----:B------:R-:W-:Y:S02]  /*5430*/  IMAD.MOV.U32 R160, RZ, RZ, R198 ;  /* 0x000000ffffa07224 */ /* 0x000fe400078e00c6 */
[----:B-1----:R-:W-:-:S05]  /*5440*/  FFMA.FTZ R2, R175, c[0x0][0x2d0], -R6 ;  /* 0x0000b400af027a23 */ /* 0x002fca0000010806 */
        /* <DEDUP_REMOVED lines=9> */
[----:B------:R1:W1:Y:S01]  /*54e0*/  MUFU.EX2 R199, R2 ;  /* 0x0000000200c77308 */ /* 0x0002620000000800 */
        /* <DEDUP_REMOVED lines=16> */
[----:B------:R-:W-:Y:S02]  /*55f0*/  IMAD.MOV.U32 R68, RZ, RZ, R191 ;  /* 0x000000ffff447224 */ /* 0x000fe400078e00bf */
[----:B-1----:R-:W-:-:S04]  /*5600*/  FFMA.FTZ R2, R156, c[0x0][0x2d0], -R3 ;  /* 0x0000b4009c027a23 */ /* 0x002fc80000010803 */
[----:B------:R1:W1:Y:S01]  /*5610*/  MUFU.EX2 R192, R2 ;  /* 0x0000000200c07308 */ /* 0x0002620000000800 */
[----:B------:R-:W-:Y:S02]  /*5620*/  IMAD.MOV.U32 R176, RZ, RZ, R190 ;  /* 0x000000ffffb07224 */ /* 0x000fe400078e00be */
[----:B-1----:R-:W-:-:S05]  /*5630*/  FFMA.FTZ R2, R149, c[0x0][0x2d0], -R0 ;  /* 0x0000b40095027a23 */ /* 0x002fca0000010800 */
[----:B------:R1:W-:Y:S01]  /*5640*/  MUFU.EX2 R188, R2 ;  /* 0x0000000200bc7308 */ /* 0x0003e20000000800 */
[----:B------:R-:W-:Y:S02]  /*5650*/  IMAD.MOV.U32 R133, RZ, RZ, R189 ;  /* 0x000000ffff857224 */ /* 0x000fe400078e00bd */
[----:B-1----:R-:W-:-:S05]  /*5660*/  FFMA.FTZ R2, R150, c[0x0][0x2d0], -R0 ;  /* 0x0000b40096027a23 */ /* 0x002fca0000010800 */
[----:B------:R1:W1:Y:S01]  /*5670*/  MUFU.EX2 R191, R2 ;  /* 0x0000000200bf7308 */ /* 0x0002620000000800 */
[----:B------:R-:W-:Y:S02]  /*5680*/  IMAD.MOV.U32 R170, RZ, RZ, R176 ;  /* 0x000000ffffaa7224 */ /* 0x000fe400078e00b0 */
[----:B------:R-:W-:Y:S02]  /*5690*/  IMAD.MOV.U32 R176, RZ, RZ, R174 ;  /* 0x000000ffffb07224 */ /* 0x000fe400078e00ae */
[----:B-1----:R-:W-:-:S04]  /*56a0*/  FFMA.FTZ R2, R151, c[0x0][0x2d0], -R0 ;  /* 0x0000b40097027a23 */ /* 0x002fc80000010800 */
[----:B------:R1:W-:Y:S01]  /*56b0*/  MUFU.EX2 R190, R2 ;  /* 0x0000000200be7308 */ /* 0x0003e20000000800 */
[----:B------:R-:W-:Y:S02]  /*56c0*/  IMAD.MOV.U32 R144, RZ, RZ, R85 ;  /* 0x000000ffff907224 */ /* 0x000fe400078e0055 */
[----:B------:R-:W-:Y:S02]  /*56d0*/  IMAD.MOV.U32 R174, RZ, RZ, R173 ;  /* 0x000000ffffae7224 */ /* 0x000fe400078e00ad */
[----:B------:R-:W-:Y:S02]  /*56e0*/  IMAD.MOV.U32 R173, RZ, RZ, R131 ;  /* 0x000000ffffad7224 */ /* 0x000fe400078e0083 */
[----:B-1----:R-:W-:-:S04]  /*56f0*/  FFMA.FTZ R2, R155, c[0x0][0x2d0], -R0 ;  /* 0x0000b4009b027a23 */ /* 0x002fc80000010800 */
[----:B------:R1:W1:Y:S01]  /*5700*/  MUFU.EX2 R189, R2 ;  /* 0x0000000200bd7308 */ /* 0x0002620000000800 */
[----:B------:R-:W-:Y:S02]  /*5710*/  IMAD.MOV.U32 R135, RZ, RZ, R106 ;  /* 0x000000ffff877224 */ /* 0x000fe400078e006a */
[----:B------:R-:W-:Y:S02]  /*5720*/  IMAD.MOV.U32 R131, RZ, RZ, R154 ;  /* 0x000000ffff837224 */ /* 0x000fe400078e009a */
[----:B------:R-:W-:Y:S02]  /*5730*/  IMAD.MOV.U32 R154, RZ, RZ, R152 ;  /* 0x000000ffff9a7224 */ /* 0x000fe400078e0098 */
[----:B------:R-:W-:Y:S02]  /*5740*/  IMAD.MOV.U32 R134, RZ, RZ, R107 ;  /* 0x000000ffff867224 */ /* 0x000fe400078e006b */
[----:B-1----:R-:W-:Y:S02]  /*5750*/  FFMA.FTZ R2, R169, c[0x0][0x2d0], -R5 ;  /* 0x0000b400a9027a23 */ /* 0x002fe40000010805 */
[----:B------:R-:W-:-:S02]  /*5760*/  IMAD.MOV.U32 R169, RZ, RZ, R175 ;  /* 0x000000ffffa97224 */ /* 0x000fc400078e00af */
[----:B------:R-:W-:Y:S02]  /*5770*/  IMAD.MOV.U32 R175, RZ, RZ, R137 ;  /* 0x000000ffffaf7224 */ /* 0x000fe400078e0089 */
[----:B------:R-:W-:Y:S01]  /*5780*/  IMAD.MOV.U32 R137, RZ, RZ, R138 ;  /* 0x000000ffff897224 */ /* 0x000fe200078e008a */
[----:B------:R-:W-:Y:S01]  /*5790*/  MOV R138, R139 ;  /* 0x0000008b008a7202 */ /* 0x000fe20000000f00 */
[----:B------:R-:W-:Y:S02]  /*57a0*/  IMAD.MOV.U32 R139, RZ, RZ, R146 ;  /* 0x000000ffff8b7224 */ /* 0x000fe400078e0092 */
[----:B------:R-:W-:Y:S02]  /*57b0*/  IMAD.MOV.U32 R146, RZ, RZ, R153 ;  /* 0x000000ffff927224 */ /* 0x000fe400078e0099 */
[----:B------:R-:W-:Y:S02]  /*57c0*/  IMAD.MOV.U32 R153, RZ, RZ, R144 ;  /* 0x000000ffff997224 */ /* 0x000fe400078e0090 */
[----:B------:R-:W-:-:S02]  /*57d0*/  IMAD.MOV.U32 R152, RZ, RZ, R141 ;  /* 0x000000ffff987224 */ /* 0x000fc400078e008d */
[----:B------:R-:W-:Y:S02]  /*57e0*/  IMAD.MOV.U32 R171, RZ, RZ, R169 ;  /* 0x000000ffffab7224 */ /* 0x000fe400078e00a9 */
[----:B------:R-:W-:Y:S02]  /*57f0*/  IMAD.MOV.U32 R141, RZ, RZ, R135 ;  /* 0x000000ffff8d7224 */ /* 0x000fe400078e0087 */
[----:B------:R-:W-:Y:S02]  /*5800*/  IMAD.MOV.U32 R169, RZ, RZ, R131 ;  /* 0x000000ffffa97224 */ /* 0x000fe400078e0083 */
[----:B------:R-:W-:Y:S02]  /*5810*/  IMAD.MOV.U32 R131, RZ, RZ, R154 ;  /* 0x000000ffff837224 */ /* 0x000fe400078e009a */
[----:B------:R-:W-:Y:S02]  /*5820*/  IMAD.MOV.U32 R154, RZ, RZ, R153 ;  /* 0x000000ffff9a7224 */ /* 0x000fe400078e0099 */
[----:B------:R-:W-:-:S02]  /*5830*/  IMAD.MOV.U32 R153, RZ, RZ, R152 ;  /* 0x000000ffff997224 */ /* 0x000fc400078e0098 */
[----:B------:R-:W-:Y:S02]  /*5840*/  IMAD.MOV.U32 R135, RZ, RZ, R134 ;  /* 0x000000ffff877224 */ /* 0x000fe400078e0086 */
[----:B------:R-:W-:Y:S01]  /*5850*/  IMAD.MOV.U32 R152, RZ, RZ, R141 ;  /* 0x000000ffff987224 */ /* 0x000fe200078e008d */
[----:B------:R-:W4:Y:S01]  /*5860*/  LDL R134, [R1+0x64] ;  /* 0x0000640001867983 */ /* 0x000f220000100800 */
[----:B------:R-:W-:-:S03]  /*5870*/  IMAD.MOV.U32 R141, RZ, RZ, R241 ;  /* 0x000000ffff8d7224 */ /* 0x000fc600078e00f1 */
[----:B------:R-:W4:Y:S01]  /*5880*/  LDL.LU R241, [R1+0xb4] ;  /* 0x0000b40001f17983 */ /* 0x000f220000300800 */
[C---:B------:R-:W-:Y:S03]  /*5890*/  HMMA.16816.F32 R60, R8.reuse, R48, R12 ;  /* 0x00000030083c723c */ /* 0x040fe6000000180c */
[----:B------:R-:W-:Y:S05]  /*58a0*/  LDSM.16.MT88.4 R12, [R229+0x1100] ;  /* 0x00110000e50c783b */ /* 0x000fea0000004200 */
[C---:B------:R-:W-:Y:S01]  /*58b0*/  HMMA.16816.F32 R56, R8.reuse, R64, R16 ;  /* 0x000000400838723c */ /* 0x040fe20000001810 */
[----:B------:R-:W-:Y:S07]  /*58c0*/  LDSM.16.MT88.4 R16, [R231+0x1100] ;  /* 0x00110000e710783b */ /* 0x000fee0000004200 */
[C---:B------:R-:W-:Y:S01]  /*58d0*/  HMMA.16816.F32 R52, R8.reuse, R72, R20 ;  /* 0x000000480834723c */ /* 0x040fe20000001814 */
[----:B------:R-:W1:Y:S07]  /*58e0*/  LDSM.16.MT88.4 R20, [R228+0x1100] ;  /* 0x00110000e414783b */ /* 0x000e6e0000004200 */
[C---:B------:R-:W-:Y:S01]  /*58f0*/  HMMA.16816.F32 R80, R8.reuse, R76, R24 ;  /* 0x0000004c0850723c */ /* 0x040fe20000001818 */
[----:B------:R-:W1:Y:S07]  /*5900*/  LDSM.16.MT88.4 R24, [R230+0x1100] ;  /* 0x00110000e618783b */ /* 0x000e6e0000004200 */
[C---:B------:R-:W-:Y:S08]  /*5910*/  HMMA.16816.F32 R36, R8.reuse, R50, R32 ;  /* 0x000000320824723c */ /* 0x040ff00000001820 */
[C---:B------:R-:W-:Y:S08]  /*5920*/  HMMA.16816.F32 R28, R8.reuse, R66, R28 ;  /* 0x00000042081c723c */ /* 0x040ff0000000181c */
[C---:B------:R-:W-:Y:S08]  /*5930*/  HMMA.16816.F32 R32, R8.reuse, R74, R40 ;  /* 0x0000004a0820723c */ /* 0x040ff00000001828 */
[----:B------:R-:W-:Y:S01]  /*5940*/  HMMA.16816.F32 R44, R8, R78, R44 ;  /* 0x0000004e082c723c */ /* 0x000fe2000000182c */
[----:B------:R-:W-:-:S06]  /*5950*/  IMAD.MOV.U32 R145, RZ, RZ, R84 ;  /* 0x000000ffff917224 */ /* 0x000fcc00078e0054 */
[----:B------:R-:W-:Y:S02]  /*5960*/  F2FP.PACK_AB R8, R250, R249 ;  /* 0x000000f9fa08723e */ /* 0x000fe400000000ff */
[----:B------:R-:W-:Y:S02]  /*5970*/  F2FP.PACK_AB R9, R226, R227 ;  /* 0x000000e3e209723e */ /* 0x000fe400000000ff */
[----:B------:R-:W-:Y:S02]  /*5980*/  F2FP.PACK_AB R10, R247, R248 ;  /* 0x000000f8f70a723e */ /* 0x000fe400000000ff */
[----:B------:R-:W-:-:S07]  /*5990*/  F2FP.PACK_AB R11, R224, R225 ;  /* 0x000000e1e00b723e */ /* 0x000fce00000000ff */
[C---:B-1----:R-:W-:Y:S08]  /*59a0*/  HMMA.16816.F32 R48, R8.reuse, R20, R120 ;  /* 0x000000140830723c */ /* 0x042ff00000001878 */
[C---:B------:R-:W-:Y:S08]  /*59b0*/  HMMA.16816.F32 R84, R8.reuse, R16, R112 ;  /* 0x000000100854723c */ /* 0x040ff00000001870 */
[C---:B------:R-:W-:Y:S08]  /*59c0*/  HMMA.16816.F32 R104, R8.reuse, R12, R108 ;  /* 0x0000000c0868723c */ /* 0x040ff0000000186c */
[C---:B------:R-:W-:Y:S08]  /*59d0*/  HMMA.16816.F32 R124, R8.reuse, R24, R124 ;  /* 0x00000018087c723c */ /* 0x040ff0000000187c */
[C---:B------:R-:W-:Y:S08]  /*59e0*/  HMMA.16816.F32 R76, R8.reuse, R22, R96 ;  /* 0x00000016084c723c */ /* 0x040ff00000001860 */
[C---:B------:R-:W-:Y:S08]  /*59f0*/  HMMA.16816.F32 R92, R8.reuse, R18, R92 ;  /* 0x00000012085c723c */ /* 0x040ff0000000185c */
[C---:B------:R-:W-:Y:S08]  /*5a00*/  HMMA.16816.F32 R116, R8.reuse, R14, R116 ;  /* 0x0000000e0874723c */ /* 0x040ff00000001874 */
[----:B------:R-:W-:Y:S07]  /*5a10*/  HMMA.16816.F32 R100, R8, R26, R100 ;  /* 0x0000001a0864723c */ /* 0x000fee0000001864 */
[----:B------:R-:W-:-:S02]  /*5a20*/  F2FP.PACK_AB R8, R144, R145 ;  /* 0x000000919008723e */ /* 0x000fc400000000ff */
[----:B------:R-:W-:Y:S02]  /*5a30*/  F2FP.PACK_AB R9, R223, R222 ;  /* 0x000000dedf09723e */ /* 0x000fe400000000ff */
[----:B------:R-:W-:Y:S02]  /*5a40*/  F2FP.PACK_AB R10, R132, R128 ;  /* 0x00000080840a723e */ /* 0x000fe400000000ff */
[----:B---3--:R-:W-:-:S07]  /*5a50*/  F2FP.PACK_AB R11, R220, R221 ;  /* 0x000000dddc0b723e */ /* 0x008fce00000000ff */
[C---:B------:R-:W-:Y:S08]  /*5a60*/  HMMA.16816.F32 R96, R8.reuse, R20, R60 ;  /* 0x000000140860723c */ /* 0x040ff0000000183c */
[C---:B------:R-:W-:Y:S01]  /*5a70*/  HMMA.16816.F32 R88, R8.reuse, R22, R36 ;  /* 0x000000160858723c */ /* 0x040fe20000001824 */
[----:B------:R-:W1:Y:S07]  /*5a80*/  LDSM.16.MT88.4 R20, [R228+0x1900] ;  /* 0x00190000e414783b */ /* 0x000e6e0000004200 */
[C---:B------:R-:W-:Y:S08]  /*5a90*/  HMMA.16816.F32 R64, R8.reuse, R18, R28 ;  /* 0x000000120840723c */ /* 0x040ff0000000181c */
[C---:B------:R-:W-:Y:S01]  /*5aa0*/  HMMA.16816.F32 R72, R8.reuse, R16, R56 ;  /* 0x000000100848723c */ /* 0x040fe20000001838 */
[----:B------:R-:W3:Y:S07]  /*5ab0*/  LDSM.16.MT88.4 R16, [R231+0x1900] ;  /* 0x00190000e710783b */ /* 0x000eee0000004200 */
[C---:B------:R-:W-:Y:S08]  /*5ac0*/  HMMA.16816.F32 R40, R8.reuse, R12, R52 ;  /* 0x0000000c0828723c */ /* 0x040ff00000001834 */
[C---:B------:R-:W-:Y:S01]  /*5ad0*/  HMMA.16816.F32 R32, R8.reuse, R14, R32 ;  /* 0x0000000e0820723c */ /* 0x040fe20000001820 */
[----:B------:R-:W3:Y:S07]  /*5ae0*/  LDSM.16.MT88.4 R12, [R229+0x1900] ;  /* 0x00190000e50c783b */ /* 0x000eee0000004200 */
[C---:B------:R-:W-:Y:S08]  /*5af0*/  HMMA.16816.F32 R36, R8.reuse, R24, R80 ;  /* 0x000000180824723c */ /* 0x040ff00000001850 */
[----:B------:R-:W-:Y:S01]  /*5b00*/  HMMA.16816.F32 R28, R8, R26, R44 ;  /* 0x0000001a081c723c */ /* 0x000fe2000000182c */
[----:B------:R-:W4:Y:S06]  /*5b10*/  LDSM.16.MT88.4 R24, [R230+0x1900] ;  /* 0x00190000e618783b */ /* 0x000f2c0000004200 */
[----:B--2---:R-:W-:-:S02]  /*5b20*/  F2FP.PACK_AB R8, R215, R214 ;  /* 0x000000d6d708723e */ /* 0x004fc400000000ff */
[----:B----4-:R-:W-:Y:S02]  /*5b30*/  F2FP.PACK_AB R9, R210, R211 ;  /* 0x000000d3d209723e */ /* 0x010fe400000000ff */
[----:B------:R-:W-:Y:S02]  /*5b40*/  F2FP.PACK_AB R10, R212, R213 ;  /* 0x000000d5d40a723e */ /* 0x000fe400000000ff */
[----:B------:R-:W-:-:S07]  /*5b50*/  F2FP.PACK_AB R11, R208, R209 ;  /* 0x000000d1d00b723e */ /* 0x000fce00000000ff */
[C---:B-1----:R-:W-:Y:S08]  /*5b60*/  HMMA.16816.F32 R52, R8.reuse, R20, R48 ;  /* 0x000000140834723c */ /* 0x042ff00000001830 */
[C---:B------:R-:W-:Y:S08]  /*5b70*/  HMMA.16816.F32 R48, R8.reuse, R22, R76 ;  /* 0x000000160830723c */ /* 0x040ff0000000184c */
[C---:B---3--:R-:W-:Y:S08]  /*5b80*/  HMMA.16816.F32 R44, R8.reuse, R16, R84 ;  /* 0x00000010082c723c */ /* 0x048ff00000001854 */
        /* <DEDUP_REMOVED lines=8> */
[----:B------:R-:W-:-:S07]  /*5c10*/  F2FP.PACK_AB R11, R204, R205 ;  /* 0x000000cdcc0b723e */ /* 0x000fce00000000ff */
[C---:B------:R-:W-:Y:S08]  /*5c20*/  HMMA.16816.F32 R120, R8.reuse, R20, R96 ;  /* 0x000000140878723c */ /* 0x040ff00000001860 */
[C---:B------:R-:W-:Y:S01]  /*5c30*/  HMMA.16816.F32 R76, R8.reuse, R22, R88 ;  /* 0x00000016084c723c */ /* 0x040fe20000001858 */
[----:B------:R-:W1:Y:S07]  /*5c40*/  LDSM.16.MT88.4 R20, [R228+0x2100] ;  /* 0x00210000e414783b */ /* 0x000e6e0000004200 */
[C---:B------:R-:W-:Y:S08]  /*5c50*/  HMMA.16816.F32 R104, R8.reuse, R16, R72 ;  /* 0x000000100868723c */ /* 0x040ff00000001848 */
[C---:B------:R-:W-:Y:S01]  /*5c60*/  HMMA.16816.F32 R80, R8.reuse, R18, R64 ;  /* 0x000000120850723c */ /* 0x040fe20000001840 */
[----:B------:R-:W2:Y:S07]  /*5c70*/  LDSM.16.MT88.4 R16, [R231+0x2100] ;  /* 0x00210000e710783b */ /* 0x000eae0000004200 */
[C---:B------:R-:W-:Y:S08]  /*5c80*/  HMMA.16816.F32 R100, R8.reuse, R12, R40 ;  /* 0x0000000c0864723c */ /* 0x040ff00000001828 */
[C---:B------:R-:W-:Y:S01]  /*5c90*/  HMMA.16816.F32 R40, R8.reuse, R14, R32 ;  /* 0x0000000e0828723c */ /* 0x040fe20000001820 */
[----:B------:R-:W3:Y:S07]  /*5ca0*/  LDSM.16.MT88.4 R12, [R229+0x2100] ;  /* 0x00210000e50c783b */ /* 0x000eee0000004200 */
[C---:B------:R-:W-:Y:S08]  /*5cb0*/  HMMA.16816.F32 R96, R8.reuse, R24, R36 ;  /* 0x000000180860723c */ /* 0x040ff00000001824 */
[----:B------:R-:W-:Y:S01]  /*5cc0*/  HMMA.16816.F32 R84, R8, R26, R28 ;  /* 0x0000001a0854723c */ /* 0x000fe2000000181c */
[----:B------:R-:W2:Y:S01]  /*5cd0*/  LDSM.16.MT88.4 R24, [R230+0x2100] ;  /* 0x00210000e618783b */ /* 0x000ea20000004200 */
[----:B------:R1:W-:Y:S03]  /*5ce0*/  MUFU.EX2 R144, R2 ;  /* 0x0000000200907308 */ /* 0x0003e60000000800 */
[----:B------:R-:W-:Y:S02]  /*5cf0*/  LDSM.16.MT88.4 R28, [R228+0x2900] ;  /* 0x00290000e41c783b */ /* 0x000fe40000004200 */
[----:B------:R-:W-:-:S02]  /*5d00*/  F2FP.PACK_AB R8, R199, R198 ;  /* 0x000000c6c708723e */ /* 0x000fc400000000ff */
[----:B------:R-:W-:Y:S02]  /*5d10*/  F2FP.PACK_AB R9, R194, R195 ;  /* 0x000000c3c209723e */ /* 0x000fe400000000ff */
[----:B------:R-:W-:Y:S02]  /*5d20*/  F2FP.PACK_AB R10, R196, R197 ;  /* 0x000000c5c40a723e */ /* 0x000fe400000000ff */
[----:B------:R-:W-:Y:S01]  /*5d30*/  F2FP.PACK_AB R11, R192, R193 ;  /* 0x000000c1c00b723e */ /* 0x000fe200000000ff */
[----:B-1----:R-:W-:Y:S02]  /*5d40*/  FFMA.FTZ R2, R170, c[0x0][0x2d0], -R5 ;  /* 0x0000b400aa027a23 */ /* 0x002fe40000010805 */
[----:B------:R-:W-:Y:S02]  /*5d50*/  IMAD.MOV.U32 R170, RZ, RZ, R176 ;  /* 0x000000ffffaa7224 */ /* 0x000fe400078e00b0 */
[----:B------:R-:W-:Y:S02]  /*5d60*/  IMAD.MOV.U32 R176, RZ, RZ, R173 ;  /* 0x000000ffffb07224 */ /* 0x000fe400078e00ad */
[----:B------:R-:W-:-:S02]  /*5d70*/  IMAD.MOV.U32 R173, RZ, RZ, R146 ;  /* 0x000000ffffad7224 */ /* 0x000fc400078e0092 */
[----:B------:R1:W1:Y:S01]  /*5d80*/  MUFU.EX2 R146, R2 ;  /* 0x0000000200927308 */ /* 0x0002620000000800 */
[----:B------:R-:W-:Y:S01]  /*5d90*/  HMMA.16816.F32 R92, R8, R22, R48 ;  /* 0x00000016085c723c */ /* 0x000fe20000001830 */
[----:B------:R-:W-:Y:S02]  /*5da0*/  IMAD.MOV.U32 R67, RZ, RZ, R170 ;  /* 0x000000ffff437224 */ /* 0x000fe400078e00aa */
[----:B------:R-:W-:Y:S02]  /*5db0*/  IMAD.MOV.U32 R170, RZ, RZ, R131 ;  /* 0x000000ffffaa7224 */ /* 0x000fe400078e0083 */
[----:B------:R-:W-:-:S03]  /*5dc0*/  IMAD.MOV.U32 R131, RZ, RZ, R141 ;  /* 0x000000ffff837224 */ /* 0x000fc600078e008d */
[C---:B------:R-:W-:Y:S01]  /*5dd0*/  HMMA.16816.F32 R108, R8.reuse, R20, R52 ;  /* 0x00000014086c723c */ /* 0x040fe20000001834 */
[----:B-1----:R-:W-:Y:S02]  /*5de0*/  FFMA.FTZ R2, R171, c[0x0][0x2d0], -R5 ;  /* 0x0000b400ab027a23 */ /* 0x002fe40000010805 */
[----:B------:R-:W-:Y:S02]  /*5df0*/  IMAD.MOV.U32 R171, RZ, RZ, R173 ;  /* 0x000000ffffab7224 */ /* 0x000fe400078e00ad */
[----:B------:R-:W-:Y:S02]  /*5e00*/  IMAD.MOV.U32 R173, RZ, RZ, R68 ;  /* 0x000000ffffad7224 */ /* 0x000fe400078e0044 */
[----:B------:R-:W-:Y:S02]  /*5e10*/  IMAD.MOV.U32 R68, RZ, RZ, R246 ;  /* 0x000000ffff447224 */ /* 0x000fe400078e00f6 */
[----:B------:R-:W4:Y:S01]  /*5e20*/  LDL.LU R246, [R1+0xb0] ;  /* 0x0000b00001f67983 */ /* 0x000f220000300800 */
[----:B--2---:R-:W-:Y:S01]  /*5e30*/  HMMA.16816.F32 R48, R8, R18, R56 ;  /* 0x000000120830723c */ /* 0x004fe20000001838 */
[----:B------:R1:W-:Y:S01]  /*5e40*/  MUFU.EX2 R141, R2 ;  /* 0x00000002008d7308 */ /* 0x0003e20000000800 */
[----:B------:R-:W-:-:S02]  /*5e50*/  IMAD.MOV.U32 R172, RZ, RZ, R171 ;  /* 0x000000ffffac7224 */ /* 0x000fc400078e00ab */
[----:B------:R-:W-:-:S04]  /*5e60*/  IMAD.MOV.U32 R171, RZ, RZ, R170 ;  /* 0x000000ffffab7224 */ /* 0x000fc800078e00aa */
[----:B------:R-:W-:Y:S01]  /*5e70*/  HMMA.16816.F32 R32, R8, R16, R44 ;  /* 0x000000100820723c */ /* 0x000fe2000000182c */
[----:B------:R-:W-:Y:S02]  /*5e80*/  IMAD.MOV.U32 R170, RZ, RZ, R173 ;  /* 0x000000ffffaa7224 */ /* 0x000fe400078e00ad */
[----:B------:R-:W-:-:S05]  /*5e90*/  IMAD.MOV.U32 R173, RZ, RZ, R145 ;  /* 0x000000ffffad7224 */ /* 0x000fca00078e0091 */
[----:B---3--:R-:W-:Y:S01]  /*5ea0*/  HMMA.16816.F32 R52, R8, R12, R60 ;  /* 0x0000000c0834723c */ /* 0x008fe2000000183c */
[----:B-1----:R-:W-:-:S07]  /*5eb0*/  FFMA.FTZ R2, R67, c[0x0][0x2d0], -R5 ;  /* 0x0000b40043027a23 */ /* 0x002fce0000010805 */
[C---:B------:R-:W-:Y:S01]  /*5ec0*/  HMMA.16816.F32 R56, R8.reuse, R14, R116 ;  /* 0x0000000e0838723c */ /* 0x040fe20000001874 */
[----:B------:R1:W-:Y:S07]  /*5ed0*/  MUFU.EX2 R145, R2 ;  /* 0x0000000200917308 */ /* 0x0003ee0000000800 */
[C---:B------:R-:W-:Y:S08]  /*5ee0*/  HMMA.16816.F32 R72, R8.reuse, R24, R124 ;  /* 0x000000180848723c */ /* 0x040ff0000000187c */
[----:B------:R-:W-:Y:S01]  /*5ef0*/  HMMA.16816.F32 R88, R8, R26, R112 ;  /* 0x0000001a0858723c */ /* 0x000fe20000001870 */
[----:B-1----:R-:W-:Y:S01]  /*5f00*/  FFMA.FTZ R2, R184, c[0x0][0x2d0], -R3 ;  /* 0x0000b400b8027a23 */ /* 0x002fe20000010803 */
[----:B------:R-:W-:Y:S05]  /*5f10*/  LDSM.16.MT88.4 R124, [R229+0x3100] ;  /* 0x00310000e57c783b */ /* 0x000fea0000004200 */
[----:B------:R-:W-:-:S02]  /*5f20*/  F2FP.PACK_AB R8, R201, R200 ;  /* 0x000000c8c908723e */ /* 0x000fc400000000ff */
[----:B------:R-:W-:Y:S02]  /*5f30*/  F2FP.PACK_AB R9, R191, R188 ;  /* 0x000000bcbf09723e */ /* 0x000fe400000000ff */
[----:B------:R-:W-:Y:S02]  /*5f40*/  F2FP.PACK_AB R10, R203, R202 ;  /* 0x000000cacb0a723e */ /* 0x000fe400000000ff */
[----:B------:R-:W-:-:S07]  /*5f50*/  F2FP.PACK_AB R11, R189, R190 ;  /* 0x000000bebd0b723e */ /* 0x000fce00000000ff */
[C---:B------:R-:W-:Y:S08]  /*5f60*/  HMMA.16816.F32 R112, R8.reuse, R20, R120 ;  /* 0x000000140870723c */ /* 0x040ff00000001878 */
[C---:B------:R-:W-:Y:S01]  /*5f70*/  HMMA.16816.F32 R76, R8.reuse, R22, R76 ;  /* 0x00000016084c723c */ /* 0x040fe2000000184c */
[----:B------:R-:W1:Y:S07]  /*5f80*/  LDSM.16.MT88.4 R20, [R231+0x2900] ;  /* 0x00290000e714783b */ /* 0x000e6e0000004200 */
[C---:B------:R-:W-:Y:S01]  /*5f90*/  HMMA.16816.F32 R64, R8.reuse, R16, R104 ;  /* 0x000000100840723c */ /* 0x040fe20000001868 */
[----:B------:R2:W-:Y:S07]  /*5fa0*/  MUFU.EX2 R105, R2 ;  /* 0x0000000200697308 */ /* 0x0005ee0000000800 */
[----:B------:R-:W-:Y:S01]  /*5fb0*/  HMMA.16816.F32 R36, R8, R12, R100 ;  /* 0x0000000c0824723c */ /* 0x000fe20000001864 */
[----:B--2---:R-:W-:-:S04]  /*5fc0*/  FFMA.FTZ R2, R185, c[0x0][0x2d0], -R3 ;  /* 0x0000b400b9027a23 */ /* 0x004fc80000010803 */
[----:B------:R2:W3:Y:S03]  /*5fd0*/  MUFU.EX2 R104, R2 ;  /* 0x0000000200687308 */ /* 0x0004e60000000800 */
[----:B------:R-:W-:Y:S01]  /*5fe0*/  HMMA.16816.F32 R60, R8, R24, R96 ;  /* 0x00000018083c723c */ /* 0x000fe20000001860 */
[----:B--2---:R-:W-:-:S04]  /*5ff0*/  FFMA.FTZ R2, R179, c[0x0][0x2d0], -R3 ;  /* 0x0000b400b3027a23 */ /* 0x004fc80000010803 */
[----:B------:R2:W-:Y:S03]  /*6000*/  MUFU.EX2 R101, R2 ;  /* 0x0000000200657308 */ /* 0x0005e60000000800 */
[----:B------:R-:W-:Y:S01]  /*6010*/  HMMA.16816.F32 R44, R8, R18, R80 ;  /* 0x00000012082c723c */ /* 0x000fe20000001850 */
[----:B------:R-:W1:Y:S01]  /*6020*/  LDSM.16.MT88.4 R16, [R229+0x2900] ;  /* 0x00290000e510783b */ /* 0x000e620000004200 */
[----:B--2---:R-:W-:-:S04]  /*6030*/  FFMA.FTZ R2, R183, c[0x0][0x2d0], -R3 ;  /* 0x0000b400b7027a23 */ /* 0x004fc80000010803 */
[----:B------:R2:W1:Y:S02]  /*6040*/  MUFU.EX2 R100, R2 ;  /* 0x0000000200647308 */ /* 0x0004640000000800 */
[----:B------:R-:W-:Y:S01]  /*6050*/  HMMA.16816.F32 R80, R8, R26, R84 ;  /* 0x0000001a0850723c */ /* 0x000fe20000001854 */
[----:B--2---:R-:W-:Y:S02]  /*6060*/  FFMA.FTZ R2, R172, c[0x0][0x2d0], -R6 ;  /* 0x0000b400ac027a23 */ /* 0x004fe40000010806 */
[----:B------:R-:W-:Y:S01]  /*6070*/  IMAD.MOV.U32 R172, RZ, RZ, R171 ;  /* 0x000000ffffac7224 */ /* 0x000fe200078e00ab */
[----:B------:R-:W-:Y:S01]  /*6080*/  MOV R171, R170 ;  /* 0x000000aa00ab7202 */ /* 0x000fe20000000f00 */
[----:B------:R-:W-:Y:S01]  /*6090*/  IMAD.MOV.U32 R170, RZ, RZ, R169 ;  /* 0x000000ffffaa7224 */ /* 0x000fe200078e00a9 */
[----:B------:R2:W-:Y:S01]  /*60a0*/  MUFU.EX2 R96, R2 ;  /* 0x0000000200607308 */ /* 0x0005e20000000800 */
[----:B------:R-:W-:Y:S02]  /*60b0*/  IMAD.MOV.U32 R169, RZ, RZ, R175 ;  /* 0x000000ffffa97224 */ /* 0x000fe400078e00af */
[----:B------:R-:W-:-:S02]  /*60c0*/  IMAD.MOV.U32 R175, RZ, RZ, R174 ;  /* 0x000000ffffaf7224 */ /* 0x000fc400078e00ae */
[----:B------:R-:W-:Y:S01]  /*60d0*/  IMAD.MOV.U32 R174, RZ, RZ, R245 ;  /* 0x000000ffffae7224 */ /* 0x000fe200078e00f5 */
[----:B------:R-:W-:Y:S01]  /*60e0*/  HMMA.16816.F32 R40, R8, R14, R40 ;  /* 0x0000000e0828723c */ /* 0x000fe20000001828 */
[----:B------:R-:W4:Y:S01]  /*60f0*/  LDSM.16.MT88.4 R12, [R230+0x2900] ;  /* 0x00290000e60c783b */ /* 0x000f220000004200 */
[----:B------:R-:W-:Y:S02]  /*6100*/  IMAD.MOV.U32 R149, RZ, RZ, R68 ;  /* 0x000000ffff957224 */ /* 0x000fe400078e0044 */
[----:B------:R-:W-:Y:S01]  /*6110*/  IMAD.MOV.U32 R167, RZ, RZ, R71 ;  /* 0x000000ffffa77224 */ /* 0x000fe200078e0047 */
[----:B------:R1:W5:Y:S01]  /*6120*/  LDL.LU R245, [R1+0xac] ;  /* 0x0000ac0001f57983 */ /* 0x0003620000300800 */
[----:B--2---:R-:W-:Y:S02]  /*6130*/  FFMA.FTZ R2, R172, c[0x0][0x2d0], -R6 ;  /* 0x0000b400ac027a23 */ /* 0x004fe40000010806 */
[----:B------:R-:W-:Y:S02]  /*6140*/  IMAD.MOV.U32 R172, RZ, RZ, R171 ;  /* 0x000000ffffac7224 */ /* 0x000fe400078e00ab */
[----:B------:R-:W-:Y:S01]  /*6150*/  IMAD.MOV.U32 R171, RZ, RZ, R170 ;  /* 0x000000ffffab7224 */ /* 0x000fe200078e00aa */
[----:B------:R2:W2:Y:S01]  /*6160*/  MUFU.EX2 R85, R2 ;  /* 0x0000000200557308 */ /* 0x0004a20000000800 */
[----:B------:R-:W-:-:S02]  /*6170*/  IMAD.MOV.U32 R170, RZ, RZ, R169 ;  /* 0x000000ffffaa7224 */ /* 0x000fc400078e00a9 */
[----:B------:R-:W-:Y:S02]  /*6180*/  IMAD.MOV.U32 R169, RZ, RZ, R175 ;  /* 0x000000ffffa97224 */ /* 0x000fe400078e00af */
[----:B------:R-:W-:Y:S02]  /*6190*/  IMAD.MOV.U32 R175, RZ, RZ, R174 ;  /* 0x000000ffffaf7224 */ /* 0x000fe400078e00ae */
[----:B------:R-:W-:Y:S01]  /*61a0*/  IMAD.MOV.U32 R174, RZ, RZ, R244 ;  /* 0x000000ffffae7224 */ /* 0x000fe200078e00f4 */
[----:B------:R-:W-:Y:S01]  /*61b0*/  F2FP.PACK_AB R8, R146, R144 ;  /* 0x000000909208723e */ /* 0x000fe200000000ff */
[----:B------:R-:W-:Y:S01]  /*61c0*/  IMAD.MOV.U32 R156, RZ, RZ, R69 ;  /* 0x000000ffff9c7224 */ /* 0x000fe200078e0045 */
[----:B---3--:R-:W-:Y:S01]  /*61d0*/  F2FP.PACK_AB R9, R104, R105 ;  /* 0x000000696809723e */ /* 0x008fe200000000ff */
[----:B------:R-:W-:Y:S01]  /*61e0*/  IMAD.MOV.U32 R157, RZ, RZ, R173 ;  /* 0x000000ffff9d7224 */ /* 0x000fe200078e00ad */
[----:B------:R-:W-:Y:S01]  /*61f0*/  F2FP.PACK_AB R10, R145, R141 ;  /* 0x0000008d910a723e */ /* 0x000fe200000000ff */
[--C-:B------:R-:W-:Y:S01]  /*6200*/  FFMA.FTZ R25, R235, c[0x0][0x2d0], -R3.reuse ;  /* 0x0000b400eb197a23 */ /* 0x100fe20000010803 */
[----:B-1----:R-:W-:Y:S01]  /*6210*/  F2FP.PACK_AB R11, R100, R101 ;  /* 0x00000065640b723e */ /* 0x002fe200000000ff */
[----:B------:R-:W-:Y:S01]  /*6220*/  FFMA.FTZ R24, R234, c[0x0][0x2d0], -R3 ;  /* 0x0000b400ea187a23 */ /* 0x000fe20000010803 */
[----:B------:R1:W5:Y:S01]  /*6230*/  LDL.LU R244, [R1+0xa8] ;  /* 0x0000a80001f47983 */ /* 0x0003620000300800 */
[----:B--2---:R-:W-:-:S02]  /*6240*/  FFMA.FTZ R2, R172, c[0x0][0x2d0], -R6 ;  /* 0x0000b400ac027a23 */ /* 0x004fc40000010806 */
[----:B------:R-:W-:Y:S02]  /*6250*/  IMAD.MOV.U32 R172, RZ, RZ, R171 ;  /* 0x000000ffffac7224 */ /* 0x000fe400078e00ab */
[----:B------:R-:W-:Y:S01]  /*6260*/  IMAD.MOV.U32 R171, RZ, RZ, R170 ;  /* 0x000000ffffab7224 */ /* 0x000fe200078e00aa */
[----:B------:R2:W-:Y:S01]  /*6270*/  MUFU.EX2 R86, R2 ;  /* 0x0000000200567308 */ /* 0x0005e20000000800 */
[----:B------:R-:W-:Y:S02]  /*6280*/  IMAD.MOV.U32 R170, RZ, RZ, R169 ;  /* 0x000000ffffaa7224 */ /* 0x000fe400078e00a9 */
[----:B------:R-:W-:Y:S02]  /*6290*/  IMAD.MOV.U32 R169, RZ, RZ, R175 ;  /* 0x000000ffffa97224 */ /* 0x000fe400078e00af */
[----:B------:R-:W-:Y:S02]  /*62a0*/  IMAD.MOV.U32 R175, RZ, RZ, R174 ;  /* 0x000000ffffaf7224 */ /* 0x000fe400078e00ae */
[----:B------:R-:W-:-:S02]  /*62b0*/  IMAD.MOV.U32 R174, RZ, RZ, R131 ;  /* 0x000000ffffae7224 */ /* 0x000fc400078e0083 */
[----:B------:R-:W-:Y:S02]  /*62c0*/  IMAD.MOV.U32 R118, RZ, RZ, R171 ;  /* 0x000000ffff767224 */ /* 0x000fe400078e00ab */
[----:B------:R-:W-:Y:S02]  /*62d0*/  IMAD.MOV.U32 R119, RZ, RZ, R170 ;  /* 0x000000ffff777224 */ /* 0x000fe400078e00aa */
[----:B--2---:R-:W-:Y:S02]  /*62e0*/  FFMA.FTZ R2, R172, c[0x0][0x2d0], -R6 ;  /* 0x0000b400ac027a23 */ /* 0x004fe40000010806 */
[----:B------:R-:W-:Y:S02]  /*62f0*/  IMAD.MOV.U32 R155, RZ, RZ, R169 ;  /* 0x000000ffff9b7224 */ /* 0x000fe400078e00a9 */
[----:B------:R2:W3:Y:S01]  /*6300*/  MUFU.EX2 R84, R2 ;  /* 0x0000000200547308 */ /* 0x0004e20000000800 */
[----:B------:R-:W-:Y:S01]  /*6310*/  IMAD.MOV.U32 R151, RZ, RZ, R175 ;  /* 0x000000ffff977224 */ /* 0x000fe200078e00af */
[----:B------:R-:W-:Y:S01]  /*6320*/  HMMA.16816.F32 R168, R8, R20, R32 ;  /* 0x0000001408a8723c */ /* 0x000fe20000001820 */
[----:B------:R-:W-:-:S06]  /*6330*/  IMAD.MOV.U32 R150, RZ, RZ, R174 ;  /* 0x000000ffff967224 */ /* 0x000fcc00078e00ae */
[----:B------:R-:W-:Y:S02]  /*6340*/  FFMA.FTZ R34, R118, c[0x0][0x2d0], -R6 ;  /* 0x0000b40076227a23 */ /* 0x000fe40000010806 */
[----:B------:R-:W-:Y:S02]  /*6350*/  IMAD.MOV.U32 R118, RZ, RZ, R119 ;  /* 0x000000ffff767224 */ /* 0x000fe400078e0077 */
[----:B------:R-:W-:Y:S02]  /*6360*/  IMAD.MOV.U32 R119, RZ, RZ, R155 ;  /* 0x000000ffff777224 */ /* 0x000fe400078e009b */
[----:B--2---:R-:W-:Y:S02]  /*6370*/  FFMA.FTZ R2, R177, c[0x0][0x2d0], -R0 ;  /* 0x0000b400b1027a23 */ /* 0x004fe40000010800 */
[----:B------:R-:W-:Y:S01]  /*6380*/  IMAD.MOV.U32 R155, RZ, RZ, R151 ;  /* 0x000000ffff9b7224 */ /* 0x000fe200078e0097 */
[----:B------:R-:W-:Y:S01]  /*6390*/  MOV R151, R150 ;  /* 0x0000009600977202 */ /* 0x000fe20000000f00 */
[----:B------:R2:W-:Y:S01]  /*63a0*/  MUFU.EX2 R71, R2 ;  /* 0x0000000200477308 */ /* 0x0005e20000000800 */
[----:B------:R-:W-:-:S02]  /*63b0*/  IMAD.MOV.U32 R150, RZ, RZ, R149 ;  /* 0x000000ffff967224 */ /* 0x000fc400078e0095 */
[----:B------:R-:W-:Y:S02]  /*63c0*/  IMAD.MOV.U32 R149, RZ, RZ, R167 ;  /* 0x000000ffff957224 */ /* 0x000fe400078e00a7 */
[----:B------:R-:W-:Y:S02]  /*63d0*/  IMAD.MOV.U32 R167, RZ, RZ, R176 ;  /* 0x000000ffffa77224 */ /* 0x000fe400078e00b0 */
[----:B------:R-:W-:Y:S02]  /*63e0*/  IMAD.MOV.U32 R176, RZ, RZ, R137 ;  /* 0x000000ffffb07224 */ /* 0x000fe400078e0089 */
[----:B------:R-:W-:Y:S02]  /*63f0*/  IMAD.MOV.U32 R137, RZ, RZ, R138 ;  /* 0x000000ffff897224 */ /* 0x000fe400078e008a */
[----:B--2---:R-:W-:Y:S02]  /*6400*/  FFMA.FTZ R2, R178, c[0x0][0x2d0], -R0 ;  /* 0x0000b400b2027a23 */ /* 0x004fe40000010800 */
[----:B------:R-:W-:-:S02]  /*6410*/  IMAD.MOV.U32 R138, RZ, RZ, R139 ;  /* 0x000000ffff8a7224 */ /* 0x000fc400078e008b */
[----:B------:R2:W1:Y:S01]  /*6420*/  MUFU.EX2 R69, R2 ;  /* 0x0000000200457308 */ /* 0x0004620000000800 */
[----:B------:R-:W-:Y:S02]  /*6430*/  FFMA.FTZ R35, R118, c[0x0][0x2d0], -R6 ;  /* 0x0000b40076237a23 */ /* 0x000fe40000010806 */
[----:B------:R-:W-:Y:S02]  /*6440*/  IMAD.MOV.U32 R139, RZ, RZ, R148 ;  /* 0x000000ffff8b7224 */ /* 0x000fe400078e0094 */
[----:B------:R-:W-:Y:S02]  /*6450*/  IMAD.MOV.U32 R118, RZ, RZ, R119 ;  /* 0x000000ffff767224 */ /* 0x000fe400078e0077 */
[----:B------:R-:W-:Y:S02]  /*6460*/  IMAD.MOV.U32 R148, RZ, RZ, R166 ;  /* 0x000000ffff947224 */ /* 0x000fe400078e00a6 */
[----:B------:R-:W-:Y:S02]  /*6470*/  IMAD.MOV.U32 R119, RZ, RZ, R155 ;  /* 0x000000ffff777224 */ /* 0x000fe400078e009b */
[----:B------:R-:W-:-:S02]  /*6480*/  IMAD.MOV.U32 R166, RZ, RZ, R161 ;  /* 0x000000ffffa67224 */ /* 0x000fc400078e00a1 */
[----:B--2---:R-:W-:Y:S02]  /*6490*/  FFMA.FTZ R2, R159, c[0x0][0x2d0], -R0 ;  /* 0x0000b4009f027a23 */ /* 0x004fe40000010800 */
[----:B------:R-:W-:Y:S02]  /*64a0*/  IMAD.MOV.U32 R155, RZ, RZ, R151 ;  /* 0x000000ffff9b7224 */ /* 0x000fe400078e0097 */
[----:B------:R2:W-:Y:S01]  /*64b0*/  MUFU.EX2 R68, R2 ;  /* 0x0000000200447308 */ /* 0x0005e20000000800 */
[----:B------:R-:W-:Y:S02]  /*64c0*/  IMAD.MOV.U32 R161, RZ, RZ, R242 ;  /* 0x000000ffffa17224 */ /* 0x000fe400078e00f2 */
[----:B------:R-:W-:Y:S02]  /*64d0*/  IMAD.MOV.U32 R151, RZ, RZ, R150 ;  /* 0x000000ffff977224 */ /* 0x000fe400078e0096 */
[----:B------:R-:W-:Y:S01]  /*64e0*/  IMAD.MOV.U32 R150, RZ, RZ, R149 ;  /* 0x000000ffff967224 */ /* 0x000fe200078e0095 */
[----:B------:R-:W-:Y:S01]  /*64f0*/  HMMA.16816.F32 R172, R8, R22, R48 ;  /* 0x0000001608ac723c */ /* 0x000fe20000001830 */
[----:B------:R-:W-:-:S02]  /*6500*/  IMAD.MOV.U32 R149, RZ, RZ, R167 ;  /* 0x000000ffff957224 */ /* 0x000fc400078e00a7 */
[----:B------:R-:W-:Y:S02]  /*6510*/  IMAD.MOV.U32 R167, RZ, RZ, R176 ;  /* 0x000000ffffa77224 */ /* 0x000fe400078e00b0 */
[----:B------:R-:W-:Y:S02]  /*6520*/  IMAD.MOV.U32 R176, RZ, RZ, R161 ;  /* 0x000000ffffb07224 */ /* 0x000fe400078e00a1 */
[----:B--2---:R-:W-:Y:S02]  /*6530*/  FFMA.FTZ R2, R158, c[0x0][0x2d0], -R0 ;  /* 0x0000b4009e027a23 */ /* 0x004fe40000010800 */
[----:B------:R-:W-:Y:S02]  /*6540*/  IMAD.MOV.U32 R161, RZ, RZ, R160 ;  /* 0x000000ffffa17224 */ /* 0x000fe400078e00a0 */
[----:B------:R2:W1:Y:S01]  /*6550*/  MUFU.EX2 R51, R2 ;  /* 0x0000000200337308 */ /* 0x0004620000000800 */
[----:B------:R-:W-:Y:S02]  /*6560*/  IMAD.MOV.U32 R160, RZ, RZ, R129 ;  /* 0x000000ffffa07224 */ /* 0x000fe400078e0081 */
[----:B------:R-:W-:Y:S01]  /*6570*/  FFMA.FTZ R33, R233, c[0x0][0x2d0], -R3 ;  /* 0x0000b400e9217a23 */ /* 0x000fe20000010803 */
[----:B------:R-:W-:Y:S01]  /*6580*/  HMMA.16816.F32 R108, R8, R28, R108 ;  /* 0x0000001c086c723c */ /* 0x000fe2000000186c */
[----:B------:R-:W-:-:S02]  /*6590*/  IMAD.MOV.U32 R123, RZ, RZ, R163 ;  /* 0x000000ffff7b7224 */ /* 0x000fc400078e00a3 */
[----:B--2---:R-:W-:Y:S02]  /*65a0*/  FFMA.FTZ R2, R118, c[0x0][0x2d0], -R5 ;  /* 0x0000b40076027a23 */ /* 0x004fe40000010805 */
[----:B------:R-:W-:Y:S02]  /*65b0*/  IMAD.MOV.U32 R118, RZ, RZ, R119 ;  /* 0x000000ffff767224 */ /* 0x000fe400078e0077 */
[----:B------:R-:W-:Y:S02]  /*65c0*/  IMAD.MOV.U32 R119, RZ, RZ, R155 ;  /* 0x000000ffff777224 */ /* 0x000fe400078e009b */
[----:B------:R-:W-:Y:S02]  /*65d0*/  IMAD.MOV.U32 R155, RZ, RZ, R176 ;  /* 0x000000ffff9b7224 */ /* 0x000fe400078e00b0 */
[----:B------:R-:W-:Y:S02]  /*65e0*/  IMAD.MOV.U32 R176, RZ, RZ, R161 ;  /* 0x000000ffffb07224 */ /* 0x000fe400078e00a1 */
[----:B------:R-:W-:-:S02]  /*65f0*/  IMAD.MOV.U32 R161, RZ, RZ, R160 ;  /* 0x000000ffffa17224 */ /* 0x000fc400078e00a0 */
[----:B------:R-:W-:Y:S02]  /*6600*/  IMAD.MOV.U32 R160, RZ, RZ, R162 ;  /* 0x000000ffffa07224 */ /* 0x000fe400078e00a2 */
[----:B------:R-:W-:Y:S02]  /*6610*/  IMAD.MOV.U32 R121, RZ, RZ, R155 ;  /* 0x000000ffff797224 */ /* 0x000fe400078e009b */
[----:B------:R-:W-:Y:S01]  /*6620*/  IMAD.MOV.U32 R122, RZ, RZ, R160 ;  /* 0x000000ffff7a7224 */ /* 0x000fe200078e00a0 */
[----:B------:R-:W-:Y:S01]  /*6630*/  HMMA.16816.F32 R92, R8, R30, R92 ;  /* 0x0000001e085c723c */ /* 0x000fe2000000185c */
[----:B------:R-:W-:Y:S02]  /*6640*/  FFMA.FTZ R3, R119, c[0x0][0x2d0], -R3 ;  /* 0x0000b40077037a23 */ /* 0x000fe40000010803 */
[----:B------:R-:W-:Y:S02]  /*6650*/  IMAD.MOV.U32 R119, RZ, RZ, R4 ;  /* 0x000000ffff777224 */ /* 0x000fe400078e0004 */
[----:B------:R-:W-:-:S03]  /*6660*/  IMAD.MOV.U32 R155, RZ, RZ, R7 ;  /* 0x000000ffff9b7224 */ /* 0x000fc600078e0007 */
[C---:B------:R-:W-:Y:S01]  /*6670*/  HMMA.16816.F32 R52, R8.reuse, R16, R52 ;  /* 0x000000100834723c */ /* 0x040fe20000001834 */
[----:B------:R-:W-:Y:S02]  /*6680*/  IMAD.MOV.U32 R131, RZ, RZ, R243 ;  /* 0x000000ffff837224 */ /* 0x000fe400078e00f3 */
[----:B------:R2:W5:Y:S05]  /*6690*/  LDL.LU R243, [R1+0xa4] ;  /* 0x0000a40001f37983 */ /* 0x00056a0000300800 */
[----:B------:R-:W-:Y:S01]  /*66a0*/  HMMA.16816.F32 R56, R8, R18, R56 ;  /* 0x000000120838723c */ /* 0x000fe20000001838 */
[----:B------:R2:W5:Y:S01]  /*66b0*/  LDL.LU R242, [R1+0xa0] ;  /* 0x0000a00001f27983 */ /* 0x0005620000300800 */
[----:B------:R-:W-:-:S06]  /*66c0*/  FFMA.FTZ R48, R241, c[0x0][0x2d0], -R6 ;  /* 0x0000b400f1307a23 */ /* 0x000fcc0000010806 */
[----:B----4-:R-:W-:Y:S01]  /*66d0*/  HMMA.16816.F32 R72, R8, R12, R72 ;  /* 0x0000000c0848723c */ /* 0x010fe20000001848 */
[----:B------:R2:W5:Y:S01]  /*66e0*/  LDL.LU R241, [R1+0x9c] ;  /* 0x00009c0001f17983 */ /* 0x0005620000300800 */
[----:B------:R-:W-:-:S06]  /*66f0*/  FFMA.FTZ R49, R240, c[0x0][0x2d0], -R6 ;  /* 0x0000b400f0317a23 */ /* 0x000fcc0000010806 */
[----:B------:R-:W-:Y:S01]  /*6700*/  HMMA.16816.F32 R88, R8, R14, R88 ;  /* 0x0000000e0858723c */ /* 0x000fe20000001858 */
[----:B------:R2:W5:Y:S06]  /*6710*/  LDL.LU R240, [R1+0x98] ;  /* 0x0000980001f07983 */ /* 0x00056c0000300800 */
[----:B------:R-:W-:Y:S02]  /*6720*/  FFMA.FTZ R8, R121, c[0x0][0x2d0], -R0 ;  /* 0x0000b40079087a23 */ /* 0x000fe40000010800 */
[----:B------:R-:W-:Y:S02]  /*6730*/  IMAD.MOV.U32 R121, RZ, RZ, R122 ;  /* 0x000000ffff797224 */ /* 0x000fe400078e007a */
[----:B------:R-:W-:-:S02]  /*6740*/  IMAD.MOV.U32 R122, RZ, RZ, R123 ;  /* 0x000000ffff7a7224 */ /* 0x000fc400078e007b */
[----:B------:R-:W-:Y:S02]  /*6750*/  IMAD.MOV.U32 R123, RZ, RZ, R119 ;  /* 0x000000ffff7b7224 */ /* 0x000fe400078e0077 */
[----:B------:R-:W-:Y:S02]  /*6760*/  IMAD.MOV.U32 R119, RZ, RZ, R155 ;  /* 0x000000ffff777224 */ /* 0x000fe400078e009b */
[----:B------:R-:W-:Y:S02]  /*6770*/  IMAD.MOV.U32 R155, RZ, RZ, R156 ;  /* 0x000000ffff9b7224 */ /* 0x000fe400078e009c */
[----:B------:R-:W-:Y:S02]  /*6780*/  IMAD.MOV.U32 R129, RZ, RZ, R239 ;  /* 0x000000ffff817224 */ /* 0x000fe400078e00ef */
[----:B------:R-:W-:Y:S01]  /*6790*/  IMAD.MOV.U32 R156, RZ, RZ, R157 ;  /* 0x000000ffff9c7224 */ /* 0x000fe200078e009d */
[----:B------:R2:W5:Y:S01]  /*67a0*/  LDL.LU R239, [R1+0x94] ;  /* 0x0000940001ef7983 */ /* 0x0005620000300800 */
[----:B------:R-:W-:-:S02]  /*67b0*/  IMAD.MOV.U32 R162, RZ, RZ, R238 ;  /* 0x000000ffffa27224 */ /* 0x000fc400078e00ee */
[----:B------:R-:W-:Y:S01]  /*67c0*/  IMAD.MOV.U32 R157, RZ, RZ, R131 ;  /* 0x000000ffff9d7224 */ /* 0x000fe200078e0083 */
[----:B------:R2:W5:Y:S01]  /*67d0*/  LDL.LU R238, [R1+0x90] ;  /* 0x0000900001ee7983 */ /* 0x0005620000300800 */
[--C-:B------:R-:W-:Y:S02]  /*67e0*/  FFMA.FTZ R27, R237, c[0x0][0x2d0], -R5.reuse ;  /* 0x0000b400ed1b7a23 */ /* 0x100fe40000010805 */
[----:B------:R-:W-:Y:S01]  /*67f0*/  IMAD.MOV.U32 R131, RZ, RZ, R154 ;  /* 0x000000ffff837224 */ /* 0x000fe200078e009a */
[----:B------:R2:W5:Y:S01]  /*6800*/  LDL.LU R237, [R1+0x8c] ;  /* 0x00008c0001ed7983 */ /* 0x0005620000300800 */
[----:B------:R-:W-:Y:S02]  /*6810*/  FFMA.FTZ R26, R236, c[0x0][0x2d0], -R5 ;  /* 0x0000b400ec1a7a23 */ /* 0x000fe40000010805 */
[----:B------:R-:W-:Y:S01]  /*6820*/  IMAD.MOV.U32 R154, RZ, RZ, R153 ;  /* 0x000000ffff9a7224 */ /* 0x000fe200078e0099 */
[----:B------:R2:W5:Y:S01]  /*6830*/  LDL.LU R236, [R1+0x88] ;  /* 0x0000880001ec7983 */ /* 0x0005620000300800 */
[----:B------:R-:W-:-:S02]  /*6840*/  IMAD.MOV.U32 R153, RZ, RZ, R152 ;  /* 0x000000ffff997224 */ /* 0x000fc400078e0098 */
[----:B------:R-:W-:Y:S01]  /*6850*/  IMAD.MOV.U32 R152, RZ, RZ, R135 ;  /* 0x000000ffff987224 */ /* 0x000fe200078e0087 */
[----:B------:R2:W5:Y:S01]  /*6860*/  LDL.LU R235, [R1+0x84] ;  /* 0x0000840001eb7983 */ /* 0x0005620000300800 */
[----:B------:R-:W-:Y:S02]  /*6870*/  IMAD.MOV.U32 R135, RZ, RZ, R134 ;  /* 0x000000ffff877224 */ /* 0x000fe400078e0086 */
[----:B------:R-:W-:Y:S01]  /*6880*/  IMAD.MOV.U32 R134, RZ, RZ, R133 ;  /* 0x000000ffff867224 */ /* 0x000fe200078e0085 */
[----:B------:R2:W5:Y:S04]  /*6890*/  LDL.LU R234, [R1+0x80] ;  /* 0x0000800001ea7983 */ /* 0x0005680000300800 */
[----:B------:R2:W5:Y:S04]  /*68a0*/  LDL.LU R233, [R1+0x7c] ;  /* 0x00007c0001e97983 */ /* 0x0005680000300800 */
[----:B------:R-:W4:Y:S01]  /*68b0*/  LDL.LU R133, [R1+0x8] ;  /* 0x0000080001857983 */ /* 0x000f220000300800 */
[----:B------:R-:W-:Y:S01]  /*68c0*/  FFMA.FTZ R32, R118, c[0x0][0x2d0], -R5 ;  /* 0x0000b40076207a23 */ /* 0x000fe20000010805 */
[----:B------:R-:W-:-:S02]  /*68d0*/  MOV R116, R176 ;  /* 0x000000b000747202 */ /* 0x000fc40000000f00 */
[----:B------:R-:W-:Y:S02]  /*68e0*/  F2FP.PACK_AB R4, R85, R96 ;  /* 0x000000605504723e */ /* 0x000fe400000000ff */
[----:B---3--:R-:W-:Y:S02]  /*68f0*/  F2FP.PACK_AB R6, R84, R86 ;  /* 0x000000565406723e */ /* 0x008fe400000000ff */
[----:B-1----:R-:W-:Y:S02]  /*6900*/  F2FP.PACK_AB R5, R69, R71 ;  /* 0x000000474505723e */ /* 0x002fe400000000ff */
[----:B------:R-:W-:Y:S01]  /*6910*/  F2FP.PACK_AB R7, R51, R68 ;  /* 0x000000443307723e */ /* 0x000fe200000000ff */
[--C-:B------:R-:W-:Y:S02]  /*6920*/  FFMA.FTZ R10, R121, c[0x0][0x2d0], -R0.reuse ;  /* 0x0000b400790a7a23 */ /* 0x100fe40000010800 */
[----:B------:R-:W-:Y:S02]  /*6930*/  IMAD.MOV.U32 R120, RZ, RZ, R123 ;  /* 0x000000ffff787224 */ /* 0x000fe400078e007b */
[----:B------:R-:W-:Y:S01]  /*6940*/  FFMA.FTZ R9, R252, c[0x0][0x2d0], -R0 ;  /* 0x0000b400fc097a23 */ /* 0x000fe20000010800 */
[----:B------:R-:W-:Y:S01]  /*6950*/  MOV R98, R154 ;  /* 0x0000009a00627202 */ /* 0x000fe20000000f00 */
[----:B------:R-:W-:Y:S01]  /*6960*/  IMAD.MOV.U32 R121, RZ, RZ, R122 ;  /* 0x000000ffff797224 */ /* 0x000fe200078e007a */
[----:B------:R1:W-:Y:S01]  /*6970*/  MUFU.EX2 R50, R2 ;  /* 0x0000000200327308 */ /* 0x0003e20000000800 */
[----:B------:R-:W-:Y:S01]  /*6980*/  IMAD.MOV.U32 R123, RZ, RZ, R116 ;  /* 0x000000ffff7b7224 */ /* 0x000fe200078e0074 */
[----:B------:R-:W-:Y:S01]  /*6990*/  LDSM.16.MT88.4 R176, [R231+0x3100] ;  /* 0x00310000e7b0783b */ /* 0x000fe20000004200 */
[----:B------:R-:W-:Y:S01]  /*69a0*/  IMAD.MOV.U32 R122, RZ, RZ, R232 ;  /* 0x000000ffff7a7224 */ /* 0x000fe200078e00e8 */
[----:B------:R-:W-:Y:S01]  /*69b0*/  HMMA.16816.F32 R60, R4, R12, R60 ;  /* 0x0000000c043c723c */ /* 0x000fe2000000183c */
[----:B------:R-:W-:Y:S01]  /*69c0*/  IMAD.MOV.U32 R103, RZ, RZ, R129 ;  /* 0x000000ffff677224 */ /* 0x000fe200078e0081 */
[----:B------:R2:W5:Y:S05]  /*69d0*/  LDL.LU R232, [R1+0x78] ;  /* 0x0000780001e87983 */ /* 0x00056a0000300800 */
[----:B------:R-:W-:-:S02]  /*69e0*/  FFMA.FTZ R12, R251, c[0x0][0x2d0], -R0 ;  /* 0x0000b400fb0c7a23 */ /* 0x000fc40000010800 */
[----:B------:R-:W-:Y:S01]  /*69f0*/  FADD.FTZ R0, R123, R122 ;  /* 0x0000007a7b007221 */ /* 0x000fe20000010000 */
[----:B------:R-:W-:Y:S03]  /*6a00*/  HMMA.16816.F32 R64, R4, R20, R64 ;  /* 0x000000140440723c */ /* 0x000fe60000001840 */
[----:B------:R-:W-:Y:S01]  /*6a10*/  FADD.FTZ R0, R119, R0 ;  /* 0x0000000077007221 */ /* 0x000fe20000010000 */
[----:B------:R3:W-:Y:S01]  /*6a20*/  MUFU.EX2 R21, R3 ;  /* 0x0000000300157308 */ /* 0x0007e20000000800 */
[----:B------:R-:W-:Y:S02]  /*6a30*/  IMAD.MOV.U32 R117, RZ, RZ, R161 ;  /* 0x000000ffff757224 */ /* 0x000fe400078e00a1 */
[----:B------:R-:W-:Y:S02]  /*6a40*/  FADD.FTZ R0, R98, R0 ;  /* 0x0000000062007221 */ /* 0x000fe40000010000 */
[----:B------:R-:W-:-:S02]  /*6a50*/  IMAD.MOV.U32 R118, RZ, RZ, R162 ;  /* 0x000000ffff767224 */ /* 0x000fc400078e00a2 */
[----:B------:R-:W-:Y:S01]  /*6a60*/  IMAD.MOV.U32 R116, RZ, RZ, R147 ;  /* 0x000000ffff747224 */ /* 0x000fe200078e0093 */
[----:B------:R-:W-:Y:S01]  /*6a70*/  HMMA.16816.F32 R112, R4, R28, R112 ;  /* 0x0000001c0470723c */ /* 0x000fe20000001870 */
[----:B-1----:R-:W-:Y:S02]  /*6a80*/  FADD.FTZ R2, R182, R181 ;  /* 0x000000b5b6027221 */ /* 0x002fe40000010000 */
[----:B------:R-:W-:-:S05]  /*6a90*/  IMAD.MOV.U32 R97, RZ, RZ, R157 ;  /* 0x000000ffff617224 */ /* 0x000fca00078e009d */
[----:B------:R-:W-:Y:S01]  /*6aa0*/  HMMA.16816.F32 R76, R4, R30, R76 ;  /* 0x0000001e044c723c */ /* 0x000fe2000000184c */
[----:B---3--:R-:W-:-:S07]  /*6ab0*/  FADD.FTZ R3, R121, R120 ;  /* 0x0000007879037221 */ /* 0x008fce0000010000 */
[----:B------:R-:W-:Y:S01]  /*6ac0*/  HMMA.16816.F32 R44, R4, R22, R44 ;  /* 0x00000016042c723c */ /* 0x000fe2000000182c */
[----:B------:R-:W-:-:S07]  /*6ad0*/  FADD.FTZ R11, R117, R116 ;  /* 0x00000074750b7221 */ /* 0x000fce0000010000 */
[----:B------:R-:W-:Y:S01]  /*6ae0*/  HMMA.16816.F32 R36, R4, R16, R36 ;  /* 0x000000100424723c */ /* 0x000fe20000001824 */
[----:B------:R-:W-:-:S07]  /*6af0*/  FADD.FTZ R3, R118, R3 ;  /* 0x0000000376037221 */ /* 0x000fce0000010000 */
[----:B------:R-:W-:Y:S01]  /*6b00*/  HMMA.16816.F32 R40, R4, R18, R40 ;  /* 0x000000120428723c */ /* 0x000fe20000001828 */
[----:B------:R-:W-:-:S07]  /*6b10*/  FADD.FTZ R2, R180, R2 ;  /* 0x00000002b4027221 */ /* 0x000fce0000010000 */
[----:B------:R-:W-:Y:S01]  /*6b20*/  HMMA.16816.F32 R80, R4, R14, R80 ;  /* 0x0000000e0450723c */ /* 0x000fe20000001850 */
[----:B------:R-:W-:Y:S02]  /*6b30*/  IMAD.MOV.U32 R99, RZ, RZ, R153 ;  /* 0x000000ffff637224 */ /* 0x000fe400078e0099 */
[----:B------:R-:W-:Y:S02]  /*6b40*/  IMAD.MOV.U32 R102, RZ, RZ, R152 ;  /* 0x000000ffff667224 */ /* 0x000fe400078e0098 */
[----:B------:R-:W-:Y:S02]  /*6b50*/  IMAD.MOV.U32 R107, RZ, RZ, R134 ;  /* 0x000000ffff6b7224 */ /* 0x000fe400078e0086 */
[----:B------:R-:W-:Y:S01]  /*6b60*/  IMAD.MOV.U32 R185, RZ, RZ, R131 ;  /* 0x000000ffffb97224 */ /* 0x000fe200078e0083 */
[----:B------:R1:W-:Y:S01]  /*6b70*/  MUFU.EX2 R22, R33 ;  /* 0x0000002100167308 */ /* 0x0003e20000000800 */
[----:B------:R-:W-:Y:S01]  /*6b80*/  FADD.FTZ R6, R103, R0 ;  /* 0x0000000067067221 */ /* 0x000fe20000010000 */
[----:B------:R-:W3:Y:S01]  /*6b90*/  LDSM.16.MT88.4 R160, [R228+0x3100] ;  /* 0x00310000e4a0783b */ /* 0x000ee20000004200 */
[----:B------:R-:W-:-:S03]  /*6ba0*/  @P4 IMAD.HI.U32 R0, R246, c[0x0][0x2c8], RZ ;  /* 0x0000b200f6004a27 */ /* 0x000fc600078e00ff */
[----:B------:R-:W2:Y:S01]  /*6bb0*/  LDSM.16.MT88.4 R16, [R230+0x3100] ;  /* 0x00310000e610783b */ /* 0x000ea20000004200 */
[----:B------:R-:W-:Y:S01]  /*6bc0*/  IMAD.MOV.U32 R116, RZ, RZ, R135 ;  /* 0x000000ffff747224 */ /* 0x000fe200078e0087 */
[----:B------:R-:W-:Y:S01]  /*6bd0*/  @P4 SHF.R.U32.HI R246, RZ, c[0x0][0x2cc], R0 ;  /* 0x0000b300fff64a19 */ /* 0x000fe20000011600 */
[----:B------:R-:W-:Y:S02]  /*6be0*/  FADD.FTZ R4, R130, R11 ;  /* 0x0000000b82047221 */ /* 0x000fe40000010000 */
[----:B------:R-:W-:Y:S02]  /*6bf0*/  IMAD.MOV.U32 R184, RZ, RZ, R156 ;  /* 0x000000ffffb87224 */ /* 0x000fe400078e009c */
[----:B------:R-:W-:Y:S02]  /*6c00*/  IMAD.MOV.U32 R251, RZ, RZ, R149 ;  /* 0x000000fffffb7224 */ /* 0x000fe400078e0095 */
[----:B------:R-:W-:Y:S02]  /*6c10*/  IMAD.MOV.U32 R252, RZ, RZ, R167 ;  /* 0x000000fffffc7224 */ /* 0x000fe400078e00a7 */
[----:B------:R-:W-:-:S02]  /*6c20*/  IMAD.MOV.U32 R106, RZ, RZ, R155 ;  /* 0x000000ffff6a7224 */ /* 0x000fc400078e009b */
[----:B------:R-:W-:Y:S01]  /*6c30*/  IMAD.MOV.U32 R87, RZ, RZ, R150 ;  /* 0x000000ffff577224 */ /* 0x000fe200078e0096 */
[----:B------:R-:W1:Y:S01]  /*6c40*/  MUFU.EX2 R20, R34 ;  /* 0x0000002200147308 */ /* 0x000e620000000800 */
[----:B------:R-:W-:Y:S01]  /*6c50*/  FADD.FTZ R3, R97, R3 ;  /* 0x0000000361037221 */ /* 0x000fe20000010000 */
[----:B------:R2:W5:Y:S01]  /*6c60*/  LDL.LU R147, [R1+0x74] ;  /* 0x0000740001937983 */ /* 0x0005620000300800 */
[----:B------:R-:W-:Y:S02]  /*6c70*/  FADD.FTZ R2, R187, R2 ;  /* 0x00000002bb027221 */ /* 0x000fe40000010000 */
[----:B------:R-:W-:Y:S02]  /*6c80*/  FADD.FTZ R7, R99, R4 ;  /* 0x0000000463077221 */ /* 0x000fe40000010000 */
[----:B------:R-:W-:Y:S01]  /*6c90*/  FADD.FTZ R5, R102, R3 ;  /* 0x0000000366057221 */ /* 0x000fe20000010000 */
[----:B------:R-:W-:Y:S01]  /*6ca0*/  IADD3 R3, R246, R116, -R107 ;  /* 0x00000074f6037210 */ /* 0x000fe20007ffe86b */
[----:B------:R-:W-:-:S02]  /*6cb0*/  FADD.FTZ R4, R186, R2 ;  /* 0x00000002ba047221 */ /* 0x000fc40000010000 */
[----:B------:R-:W-:-:S04]  /*6cc0*/  IMAD.MOV.U32 R2, RZ, RZ, RZ ;  /* 0x000000ffff027224 */ /* 0x000fc800078e00ff */
[----:B------:R-:W-:Y:S01]  /*6cd0*/  IMAD.HI R2, R3, -0x6db6db6d, R2 ;  /* 0x9249249303027827 */ /* 0x000fe200078e0202 */
[----:B------:R2:W-:Y:S04]  /*6ce0*/  MUFU.EX2 R23, R24 ;  /* 0x0000001800177308 */ /* 0x0005e80000000800 */
[----:B------:R-:W-:Y:S01]  /*6cf0*/  SHF.R.U32.HI R0, RZ, 0x1f, R2 ;  /* 0x0000001fff007819 */ /* 0x000fe20000011602 */
[----:B-1----:R-:W-:Y:S02]  /*6d00*/  IMAD.MOV.U32 R33, RZ, RZ, R137 ;  /* 0x000000ffff217224 */ /* 0x002fe400078e0089 */
[----:B------:R-:W-:Y:S01]  /*6d10*/  IMAD.MOV.U32 R102, RZ, RZ, R185 ;  /* 0x000000ffff667224 */ /* 0x000fe200078e00b9 */
[----:B------:R-:W-:Y:S01]  /*6d20*/  LEA.HI.SX32 R11, R2, R0, 0x1a ;  /* 0x00000000020b7211 */ /* 0x000fe200078fd2ff */
[----:B------:R-:W-:-:S02]  /*6d30*/  IMAD.MOV.U32 R99, RZ, RZ, R184 ;  /* 0x000000ffff637224 */ /* 0x000fc400078e00b8 */
[----:B------:R-:W-:Y:S02]  /*6d40*/  IMAD.MOV.U32 R185, RZ, RZ, R139 ;  /* 0x000000ffffb97224 */ /* 0x000fe400078e008b */
[----:B------:R-:W-:Y:S02]  /*6d50*/  FADD.FTZ R2, R251, R7 ;  /* 0x00000007fb027221 */ /* 0x000fe40000010000 */
[----:B--2---:R-:W-:Y:S02]  /*6d60*/  IMAD.MOV.U32 R24, RZ, RZ, R138 ;  /* 0x000000ffff187224 */ /* 0x004fe400078e008a */
[----:B------:R-:W-:Y:S02]  /*6d70*/  IMAD.MOV.U32 R184, RZ, RZ, R148 ;  /* 0x000000ffffb87224 */ /* 0x000fe400078e0094 */
[----:B------:R-:W-:Y:S02]  /*6d80*/  FADD.FTZ R0, R252, R5 ;  /* 0x00000005fc007221 */ /* 0x000fe40000010000 */
[----:B------:R-:W-:-:S02]  /*6d90*/  IMAD.MOV.U32 R30, RZ, RZ, R164 ;  /* 0x000000ffff1e7224 */ /* 0x000fc400078e00a4 */
[----:B------:R-:W-:Y:S02]  /*6da0*/  FADD.FTZ R3, R33, R4 ;  /* 0x0000000421037221 */ /* 0x000fe40000010000 */
[----:B------:R-:W-:Y:S02]  /*6db0*/  IMAD.MOV.U32 R31, RZ, RZ, R165 ;  /* 0x000000ffff1f7224 */ /* 0x000fe400078e00a5 */
[----:B------:R-:W-:Y:S02]  /*6dc0*/  FADD.FTZ R6, R24, R6 ;  /* 0x0000000618067221 */ /* 0x000fe40000010000 */
[----:B------:R-:W-:Y:S02]  /*6dd0*/  IMAD.MOV.U32 R28, RZ, RZ, R136 ;  /* 0x000000ffff1c7224 */ /* 0x000fe400078e0088 */
[----:B------:R-:W-:Y:S02]  /*6de0*/  FADD.FTZ R5, R185, R2 ;  /* 0x00000002b9057221 */ /* 0x000fe40000010000 */
[----:B------:R-:W-:-:S02]  /*6df0*/  IMAD.MOV.U32 R29, RZ, RZ, R166 ;  /* 0x000000ffff1d7224 */ /* 0x000fc400078e00a6 */
[----:B------:R-:W-:Y:S02]  /*6e00*/  FADD.FTZ R4, R184, R0 ;  /* 0x00000000b8047221 */ /* 0x000fe40000010000 */
[----:B------:R-:W-:Y:S02]  /*6e10*/  FADD.FTZ R3, R30, R3 ;  /* 0x000000031e037221 */ /* 0x000fe40000010000 */
[----:B------:R-:W-:Y:S02]  /*6e20*/  IMAD.MOV.U32 R97, RZ, RZ, R151 ;  /* 0x000000ffff617224 */ /* 0x000fe400078e0097 */
[----:B------:R-:W-:Y:S02]  /*6e30*/  FADD.FTZ R2, R31, R6 ;  /* 0x000000061f027221 */ /* 0x000fe40000010000 */
[----:B------:R-:W-:Y:S02]  /*6e40*/  IMAD.MOV.U32 R98, RZ, RZ, R106 ;  /* 0x000000ffff627224 */ /* 0x000fe400078e006a */
[----:B------:R-:W-:-:S02]  /*6e50*/  FADD.FTZ R0, R28, R5 ;  /* 0x000000051c007221 */ /* 0x000fc40000010000 */
[----:B------:R-:W-:Y:S02]  /*6e60*/  FADD.FTZ R5, R29, R4 ;  /* 0x000000041d057221 */ /* 0x000fe40000010000 */
[----:B------:R-:W-:Y:S02]  /*6e70*/  FADD.FTZ R3, R87, R3 ;  /* 0x0000000357037221 */ /* 0x000fe40000010000 */
[----:B------:R-:W-:Y:S02]  /*6e80*/  FADD.FTZ R4, R97, R2 ;  /* 0x0000000261047221 */ /* 0x000fe40000010000 */
[----:B------:R-:W-:Y:S02]  /*6e90*/  FADD.FTZ R2, R98, R0 ;  /* 0x0000000062027221 */ /* 0x000fe40000010000 */
[----:B------:R-:W-:Y:S02]  /*6ea0*/  IMAD.MOV.U32 R119, RZ, RZ, R128 ;  /* 0x000000ffff777224 */ /* 0x000fe400078e0080 */
[----:B------:R-:W-:-:S02]  /*6eb0*/  FADD.FTZ R0, R99, R5 ;  /* 0x0000000563007221 */ /* 0x000fc40000010000 */
[----:B------:R-:W-:Y:S02]  /*6ec0*/  FADD.FTZ R3, R222, R3 ;  /* 0x00000003de037221 */ /* 0x000fe40000010000 */
[----:B------:R-:W-:Y:S02]  /*6ed0*/  FADD.FTZ R4, R249, R4 ;  /* 0x00000004f9047221 */ /* 0x000fe40000010000 */
[----:B------:R-:W-:Y:S02]  /*6ee0*/  FADD.FTZ R5, R227, R2 ;  /* 0x00000002e3057221 */ /* 0x000fe40000010000 */
[----:B------:R-:W-:Y:S02]  /*6ef0*/  IMAD.MOV.U32 R118, RZ, RZ, R132 ;  /* 0x000000ffff767224 */ /* 0x000fe400078e0084 */
[----:B------:R-:W-:Y:S02]  /*6f00*/  IMAD.MOV.U32 R103, RZ, RZ, R119 ;  /* 0x000000ffff677224 */ /* 0x000fe400078e0077 */
        /* <DEDUP_REMOVED lines=44> */
[----:B------:R-:W-:Y:S01]  /*71d0*/  FADD.FTZ R5, R192, R5 ;  /* 0x00000005c0057221 */ /* 0x000fe20000010000 */
[----:B------:R-:W1:Y:S01]  /*71e0*/  MUFU.EX2 R8, R8 ;  /* 0x0000000800087308 */ /* 0x000e620000000800 */
[----:B------:R-:W-:Y:S02]  /*71f0*/  FADD.FTZ R0, R96, R0 ;  /* 0x0000000060007221 */ /* 0x000fe40000010000 */
[----:B------:R-:W-:Y:S02]  /*7200*/  FADD.FTZ R3, R71, R3 ;  /* 0x0000000347037221 */ /* 0x000fe40000010000 */
[----:B------:R-:W-:Y:S02]  /*7210*/  FADD.FTZ R4, R144, R4 ;  /* 0x0000000490047221 */ /* 0x000fe40000010000 */
[----:B------:R-:W-:Y:S01]  /*7220*/  FADD.FTZ R5, R105, R5 ;  /* 0x0000000569057221 */ /* 0x000fe20000010000 */
[----:B------:R-:W2:Y:S01]  /*7230*/  MUFU.EX2 R25, R25 ;  /* 0x0000001900197308 */ /* 0x000ea20000000800 */
[----:B------:R-:W-:-:S02]  /*7240*/  FADD.FTZ R0, R85, R0 ;  /* 0x0000000055007221 */ /* 0x000fc40000010000 */
        /* <DEDUP_REMOVED lines=13> */
[----:B----4-:R-:W-:-:S05]  /*7320*/  IMAD.MOV.U32 R117, RZ, RZ, R133 ;  /* 0x000000ffff757224 */ /* 0x010fca00078e0085 */
[----:B------:R-:W4:Y:S01]  /*7330*/  MUFU.EX2 R10, R10 ;  /* 0x0000000a000a7308 */ /* 0x000f220000000800 */
[----:B------:R-:W-:Y:S02]  /*7340*/  FADD.FTZ R4, R145, R4 ;  /* 0x0000000491047221 */ /* 0x000fe40000010000 */
[----:B------:R-:W-:-:S05]  /*7350*/  FADD.FTZ R5, R100, R5 ;  /* 0x0000000564057221 */ /* 0x000fca0000010000 */
[----:B------:R-:W2:Y:S01]  /*7360*/  MUFU.EX2 R27, R27 ;  /* 0x0000001b001b7308 */ /* 0x000ea20000000800 */
[----:B------:R-:W-:Y:S02]  /*7370*/  FADD.FTZ R3, R20, R2 ;  /* 0x0000000214037221 */ /* 0x000fe40000010000 */
[----:B-1----:R-:W-:-:S05]  /*7380*/  FADD.FTZ R2, R8, R0 ;  /* 0x0000000008027221 */ /* 0x002fca0000010000 */
[----:B------:R-:W-:Y:S01]  /*7390*/  MUFU.EX2 R15, R49 ;  /* 0x00000031000f7308 */ /* 0x000fe20000000800 */
[----:B------:R-:W-:Y:S02]  /*73a0*/  IMAD.MOV.U32 R107, RZ, RZ, R117 ;  /* 0x000000ffff6b7224 */ /* 0x000fe400078e0075 */
[----:B------:R-:W-:-:S05]  /*73b0*/  FADD.FTZ R0, R50, R4 ;  /* 0x0000000432007221 */ /* 0x000fca0000010000 */
[----:B------:R-:W-:Y:S01]  /*73c0*/  MUFU.EX2 R12, R12 ;  /* 0x0000000c000c7308 */ /* 0x000fe20000000800 */
[----:B--2---:R-:W-:-:S07]  /*73d0*/  FADD.FTZ R4, R25, R5 ;  /* 0x0000000519047221 */ /* 0x004fce0000010000 */
[----:B------:R-:W1:Y:S01]  /*73e0*/  MUFU.EX2 R26, R26 ;  /* 0x0000001a001a7308 */ /* 0x000e620000000800 */
[----:B------:R-:W-:Y:S01]  /*73f0*/  FADD.FTZ R3, R13, R3 ;  /* 0x000000030d037221 */ /* 0x000fe20000010000 */
[----:B------:R-:W-:Y:S01]  /*7400*/  IMNMX R5, RZ, R11, !PT ;  /* 0x0000000bff057217 */ /* 0x000fe20007800200 */
[----:B------:R-:W-:Y:S01]  /*7410*/  FADD.FTZ R2, R9, R2 ;  /* 0x0000000209027221 */ /* 0x000fe20000010000 */
[----:B------:R-:W-:Y:S01]  /*7420*/  IADD3 R246, R107, -0x2, RZ ;  /* 0xfffffffe6bf67810 */ /* 0x000fe20007ffe0ff */
[----:B------:R-:W-:Y:S02]  /*7430*/  FADD.FTZ R0, R32, R0 ;  /* 0x0000000020007221 */ /* 0x000fe40000010000 */
[----:B------:R-:W-:Y:S02]  /*7440*/  FADD.FTZ R4, R23, R4 ;  /* 0x0000000417047221 */ /* 0x000fe40000010000 */
[----:B------:R-:W-:Y:S02]  /*7450*/  FADD.FTZ R3, R14, R3 ;  /* 0x000000030e037221 */ /* 0x000fe40000010000 */
[----:B----4-:R-:W-:Y:S01]  /*7460*/  FADD.FTZ R2, R10, R2 ;  /* 0x000000020a027221 */ /* 0x010fe20000010000 */
[----:B------:R2:W-:Y:S01]  /*7470*/  STL [R1+0x38], R5 ;  /* 0x0000380501007387 */ /* 0x0005e20000100800 */
[----:B------:R-:W-:Y:S01]  /*7480*/  FADD.FTZ R0, R27, R0 ;  /* 0x000000001b007221 */ /* 0x000fe20000010000 */
[----:B------:R-:W-:Y:S01]  /*7490*/  ISETP.GE.AND P0, PT, R246, R5, PT ;  /* 0x00000005f600720c */ /* 0x000fe20003f06270 */
[----:B------:R-:W-:Y:S01]  /*74a0*/  FADD.FTZ R4, R22, R4 ;  /* 0x0000000416047221 */ /* 0x000fe20000010000 */
[----:B------:R-:W-:-:S02]  /*74b0*/  F2FP.PACK_AB R132, R32, R50 ;  /* 0x000000322084723e */ /* 0x000fc400000000ff */
[----:B------:R-:W-:Y:S02]  /*74c0*/  F2FP.PACK_AB R133, R23, R25 ;  /* 0x000000191785723e */ /* 0x000fe400000000ff */
[----:B-1----:R-:W-:Y:S01]  /*74d0*/  F2FP.PACK_AB R134, R26, R27 ;  /* 0x0000001b1a86723e */ /* 0x002fe200000000ff */
[----:B--2---:R-:W-:Y:S02]  /*74e0*/  FADD.FTZ R5, R15, R3 ;  /* 0x000000030f057221 */ /* 0x004fe40000010000 */
[----:B------:R-:W-:Y:S02]  /*74f0*/  FADD.FTZ R3, R12, R2 ;  /* 0x000000020c037221 */ /* 0x000fe40000010000 */
[----:B------:R-:W-:Y:S02]  /*7500*/  FADD.FTZ R2, R26, R0 ;  /* 0x000000001a027221 */ /* 0x000fe40000010000 */
[C---:B------:R-:W-:Y:S01]  /*7510*/  FADD.FTZ R0, R21.reuse, R4 ;  /* 0x0000000415007221 */ /* 0x040fe20000010000 */
[----:B------:R1:W-:Y:S04]  /*7520*/  STL [R1+0x28], R5 ;  /* 0x0000280501007387 */ /* 0x0003e80000100800 */
[----:B------:R1:W-:Y:S04]  /*7530*/  STL [R1+0x30], R3 ;  /* 0x0000300301007387 */ /* 0x0003e80000100800 */
[----:B------:R1:W-:Y:S04]  /*7540*/  STL [R1+0x34], R0 ;  /* 0x0000340001007387 */ /* 0x0003e80000100800 */
[----:B------:R1:W-:Y:S01]  /*7550*/  STL [R1+0x2c], R2 ;  /* 0x00002c0201007387 */ /* 0x0003e20000100800 */
[----:B------:R-:W-:-:S02]  /*7560*/  F2FP.PACK_AB R135, R21, R22 ;  /* 0x000000161587723e */ /* 0x000fc400000000ff */
[----:B------:R-:W-:Y:S02]  /*7570*/  F2FP.PACK_AB R136, R13, R20 ;  /* 0x000000140d88723e */ /* 0x000fe400000000ff */
[----:B------:R-:W-:Y:S02]  /*7580*/  F2FP.PACK_AB R137, R9, R8 ;  /* 0x000000080989723e */ /* 0x000fe400000000ff */
[----:B------:R-:W-:Y:S02]  /*7590*/  F2FP.PACK_AB R138, R15, R14 ;  /* 0x0000000e0f8a723e */ /* 0x000fe400000000ff */
[----:B------:R-:W-:Y:S01]  /*75a0*/  F2FP.PACK_AB R139, R12, R10 ;  /* 0x0000000a0c8b723e */ /* 0x000fe200000000ff */
        /* <DEDUP_REMOVED lines=17> */
[----:B-1----:R-:W2:Y:S01]  /*76c0*/  LDL R107, [R1+0x50] ;  /* 0x00005000016b7983 */ /* 0x002ea20000100800 */
[----:B------:R-:W-:Y:S01]  /*76d0*/  MOV R141, R142 ;  /* 0x0000008e008d7202 */ /* 0x000fe20000000f00 */
[----:B------:R-:W-:Y:S01]  /*76e0*/  IMAD.MOV.U32 R145, RZ, RZ, R70 ;  /* 0x000000ffff917224 */ /* 0x000fe200078e0046 */
[----:B------:R-:W-:Y:S01]  /*76f0*/  MOV R3, R143 ;  /* 0x0000008f00037202 */ /* 0x000fe20000000f00 */
[----:B------:R-:W-:Y:S01]  /*7700*/  IMAD.MOV.U32 R220, RZ, RZ, R246 ;  /* 0x000000ffffdc7224 */ /* 0x000fe200078e00f6 */
[----:B------:R-:W-:Y:S01]  /*7710*/  MOV R144, R140 ;  /* 0x0000008c00907202 */ /* 0x000fe20000000f00 */
[----:B--2---:R-:W-:-:S05]  /*7720*/  @P4 IMAD.HI.U32 R0, R107, c[0x0][0x2c8], RZ ;  /* 0x0000b2006b004a27 */ /* 0x004fca00078e00ff */
[----:B------:R-:W-:-:S05]  /*7730*/  @P4 SHF.R.U32.HI R0, RZ, c[0x0][0x2cc], R0 ;  /* 0x0000b300ff004a19 */ /* 0x000fca0000011600 */
[----:B------:R1:W-:Y:S02]  /*7740*/  @P4 STL [R1+0x3c], R0 ;  /* 0x00003c0001004387 */ /* 0x0003e40000100800 */
.L_x_603:
[----:B------:R-:W-:Y:S04]  /*7750*/  DEPBAR.LE SB0, 0x0 ;  /* 0x000080000000791a */ /* 0x000fe80000000000 */
[----:B------:R-:W-:Y:S01]  /*7760*/  BAR.SYNC.DEFER_BLOCKING 0x0 ;  /* 0x0000000000007b1d */ /* 0x000fe20000010000 */
[C---:B------:R-:W-:Y:S02]  /*7770*/  ISETP.GE.AND P2, PT, R220.reuse, RZ, PT ;  /* 0x000000ffdc00720c */ /* 0x040fe40003f46270 */
[C---:B------:R-:W-:Y:S11]  /*7780*/  IADD3 R246, R220.reuse, -0x1, RZ ;  /* 0xffffffffdcf67810 */ /* 0x040ff60007ffe0ff */
[----:B-1----:R-:W-:Y:S01]  /*7790*/  @P2 SHF.R.S32.HI R0, RZ, 0x1f, R220 ;  /* 0x0000001fff002819 */ /* 0x002fe200000114dc */
[----:B------:R-:W-:Y:S04]  /*77a0*/  @P2 IMAD.WIDE.U32 R142, R220, c[0x0][0x208], RZ ;  /* 0x00008200dc8e2a25 */ /* 0x000fe800078e00ff */
[----:B------:R-:W-:Y:S04]  /*77b0*/  @P2 IMAD R0, R0, c[0x0][0x208], RZ ;  /* 0x0000820000002a24 */ /* 0x000fe800078e02ff */
[----:B------:R-:W-:Y:S01]  /*77c0*/  @P2 IMAD R0, R220, c[0x0][0x20c], R0 ;  /* 0x00008300dc002a24 */ /* 0x000fe200078e0200 */
[----:B-----5:R-:W-:Y:S03]  /*77d0*/  LDSM.16.M88.4 R112, [R234+0x7100] ;  /* 0x00710000ea70783b */ /* 0x020fe60000000200 */
[----:B------:R-:W-:Y:S04]  /*77e0*/  @P2 IMAD.IADD R0, R143, 0x1, R0 ;  /* 0x000000018f002824 */ /* 0x000fe800078e0200 */
[----:B------:R-:W-:Y:S01]  /*77f0*/  @P2 IMAD R0, R0, 0x70, RZ ;  /* 0x0000007000002824 */ /* 0x000fe200078e02ff */
[----:B------:R-:W1:Y:S08]  /*7800*/  LDSM.16.M88.4 R16, [R147+0x3900] ;  /* 0x003900009310783b */ /* 0x000e700000000200 */
[----:B------:R-:W2:Y:S08]  /*7810*/  LDSM.16.M88.4 R108, [R234+0x9100] ;  /* 0x00910000ea6c783b */ /* 0x000eb00000000200 */
[----:B------:R-:W3:Y:S08]  /*7820*/  LDSM.16.M88.4 R32, [R147+0x4100] ;  /* 0x004100009320783b */ /* 0x000ef00000000200 */
[----:B------:R-:W3:Y:S06]  /*7830*/  LDL.64 R224, [R1+0x58] ;  /* 0x0000580001e07983 */ /* 0x000eec0000100a00 */
[----:B------:R-:W3:Y:S08]  /*7840*/  LDSM.16.M88.4 R48, [R147+0x4900] ;  /* 0x004900009330783b */ /* 0x000ef00000000200 */
[----:B------:R-:W3:Y:S01]  /*7850*/  LDSM.16.M88.4 R64, [R147+0x5100] ;  /* 0x005100009340783b */ /* 0x000ee20000000200 */
[-C--:B-1----:R-:W-:Y:S07]  /*7860*/  HMMA.16816.F32 R4, R112, R16.reuse, RZ ;  /* 0x000000107004723c */ /* 0x082fee00000018ff */
[----:B------:R-:W3:Y:S01]  /*7870*/  LDL.64 R222, [R1+0x68] ;  /* 0x0000680001de7983 */ /* 0x000ee20000100a00 */
[C---:B--2---:R-:W-:Y:S05]  /*7880*/  HMMA.16816.F32 R8, R108.reuse, R16, RZ ;  /* 0x000000106c08723c */ /* 0x044fea00000018ff */
[----:B------:R-:W1:Y:S03]  /*7890*/  LDSM.16.M88.4 R80, [R147+0x5900] ;  /* 0x005900009350783b */ /* 0x000e660000000200 */
[-C--:B------:R-:W-:Y:S05]  /*78a0*/  HMMA.16816.F32 R12, R108, R18.reuse, RZ ;  /* 0x000000126c0c723c */ /* 0x080fea00000018ff */
[----:B------:R-:W2:Y:S03]  /*78b0*/  LDSM.16.M88.4 R96, [R147+0x6100] ;  /* 0x006100009360783b */ /* 0x000ea60000000200 */
[C---:B------:R-:W-:Y:S05]  /*78c0*/  HMMA.16816.F32 R16, R112.reuse, R18, RZ ;  /* 0x000000127010723c */ /* 0x040fea00000018ff */
[----:B------:R-:W1:Y:S03]  /*78d0*/  LDSM.16.M88.4 R188, [R147+0x6900] ;  /* 0x0069000093bc783b */ /* 0x000e660000000200 */
[-C--:B---3--:R-:W-:Y:S05]  /*78e0*/  HMMA.16816.F32 R20, R112, R32.reuse, RZ ;  /* 0x000000207014723c */ /* 0x088fea00000018ff */
[----:B------:R-:W-:Y:S03]  /*78f0*/  LDSM.16.M88.4 R192, [R237+0x7100] ;  /* 0x00710000edc0783b */ /* 0x000fe60000000200 */
[C---:B------:R-:W-:Y:S05]  /*7900*/  HMMA.16816.F32 R24, R108.reuse, R32, RZ ;  /* 0x000000206c18723c */ /* 0x040fea00000018ff */
[----:B------:R-:W3:Y:S03]  /*7910*/  LDSM.16.M88.4 R196, [R238] ;  /* 0x00000000eec4783b */ /* 0x000ee60000000200 */
[-C--:B------:R-:W-:Y:S05]  /*7920*/  HMMA.16816.F32 R28, R108, R34.reuse, RZ ;  /* 0x000000226c1c723c */ /* 0x080fea00000018ff */
[----:B------:R-:W1:Y:S03]  /*7930*/  LDSM.16.M88.4 R200, [R237+0x9100] ;  /* 0x00910000edc8783b */ /* 0x000e660000000200 */
[C---:B------:R-:W-:Y:S05]  /*7940*/  HMMA.16816.F32 R32, R112.reuse, R34, RZ ;  /* 0x000000227020723c */ /* 0x040fea00000018ff */
[----:B------:R-:W1:Y:S03]  /*7950*/  LDSM.16.M88.4 R204, [R244] ;  /* 0x00000000f4cc783b */ /* 0x000e660000000200 */
[-C--:B------:R-:W-:Y:S05]  /*7960*/  HMMA.16816.F32 R36, R112, R48.reuse, RZ ;  /* 0x000000307024723c */ /* 0x080fea00000018ff */
[----:B------:R-:W1:Y:S03]  /*7970*/  LDSM.16.M88.4 R208, [R243] ;  /* 0x00000000f3d0783b */ /* 0x000e660000000200 */
[C---:B------:R-:W-:Y:S05]  /*7980*/  HMMA.16816.F32 R40, R108.reuse, R48, RZ ;  /* 0x000000306c28723c */ /* 0x040fea00000018ff */
[----:B------:R-:W1:Y:S03]  /*7990*/  LDSM.16.M88.4 R212, [R242] ;  /* 0x00000000f2d4783b */ /* 0x000e660000000200 */
[-C--:B------:R-:W-:Y:S05]  /*79a0*/  HMMA.16816.F32 R44, R108, R50.reuse, RZ ;  /* 0x000000326c2c723c */ /* 0x080fea00000018ff */
[----:B------:R-:W1:Y:S03]  /*79b0*/  LDSM.16.M88.4 R216, [R241] ;  /* 0x00000000f1d8783b */ /* 0x000e660000000200 */
[C---:B------:R-:W-:Y:S05]  /*79c0*/  HMMA.16816.F32 R48, R112.reuse, R50, RZ ;  /* 0x000000327030723c */ /* 0x040fea00000018ff */
[----:B------:R-:W-:Y:S03]  /*79d0*/  STL [R1+0x74], R234 ;  /* 0x000074ea01007387 */ /* 0x000fe60000100800 */
[-C--:B------:R-:W-:Y:S01]  /*79e0*/  HMMA.16816.F32 R52, R112, R64.reuse, RZ ;  /* 0x000000407034723c */ /* 0x080fe200000018ff */
[----:B------:R1:W-:Y:S04]  /*79f0*/  STL [R1+0x78], R147 ;  /* 0x0000789301007387 */ /* 0x0003e80000100800 */
[----:B------:R-:W-:Y:S03]  /*7a00*/  STL [R1+0x7c], R238 ;  /* 0x00007cee01007387 */ /* 0x000fe60000100800 */
[C---:B------:R-:W-:Y:S01]  /*7a10*/  HMMA.16816.F32 R56, R108.reuse, R64, RZ ;  /* 0x000000406c38723c */ /* 0x040fe200000018ff */
[----:B------:R-:W-:Y:S04]  /*7a20*/  STL [R1+0x80], R237 ;  /* 0x000080ed01007387 */ /* 0x000fe80000100800 */
[----:B------:R-:W-:Y:S03]  /*7a30*/  STL [R1+0x84], R244 ;  /* 0x000084f401007387 */ /* 0x000fe60000100800 */
[-C--:B------:R-:W-:Y:S01]  /*7a40*/  HMMA.16816.F32 R60, R108, R66.reuse, RZ ;  /* 0x000000426c3c723c */ /* 0x080fe200000018ff */
[----:B------:R-:W-:Y:S04]  /*7a50*/  STL [R1+0x88], R243 ;  /* 0x000088f301007387 */ /* 0x000fe80000100800 */
[----:B------:R-:W-:Y:S03]  /*7a60*/  STL [R1+0x8c], R242 ;  /* 0x00008cf201007387 */ /* 0x000fe60000100800 */
[C---:B------:R-:W-:Y:S01]  /*7a70*/  HMMA.16816.F32 R64, R112.reuse, R66, RZ ;  /* 0x000000427040723c */ /* 0x040fe200000018ff */
[----:B------:R-:W-:Y:S04]  /*7a80*/  STL [R1+0x90], R241 ;  /* 0x000090f101007387 */ /* 0x000fe80000100800 */
[----:B------:R-:W-:Y:S03]  /*7a90*/  STL [R1+0x94], R240 ;  /* 0x000094f001007387 */ /* 0x000fe60000100800 */
[-C--:B-1----:R-:W-:Y:S01]  /*7aa0*/  HMMA.16816.F32 R68, R112, R80.reuse, RZ ;  /* 0x000000507044723c */ /* 0x082fe200000018ff */
[----:B------:R-:W4:Y:S04]  /*7ab0*/  LDL R2, [R1+0x3c] ;  /* 0x00003c0001027983 */ /* 0x000f280000100800 */
[----:B------:R-:W4:Y:S03]  /*7ac0*/  LDL R221, [R1+0x64] ;  /* 0x0000640001dd7983 */ /* 0x000f260000100800 */
[C---:B------:R-:W-:Y:S01]  /*7ad0*/  HMMA.16816.F32 R72, R108.reuse, R80, RZ ;  /* 0x000000506c48723c */ /* 0x040fe200000018ff */
[----:B------:R-:W4:Y:S07]  /*7ae0*/  LDL R147, [R1+0x60] ;  /* 0x0000600001937983 */ /* 0x000f2e0000100800 */
        /* <DEDUP_REMOVED lines=11> */
[-C--:B---3--:R-:W-:Y:S08]  /*7ba0*/  HMMA.16816.F32 R4, R192, R196.reuse, R4 ;  /* 0x000000c4c004723c */ /* 0x088ff00000001804 */
[C---:B------:R-:W-:Y:S08]  /*7bb0*/  HMMA.16816.F32 R8, R200.reuse, R196, R8 ;  /* 0x000000c4c808723c */ /* 0x040ff00000001808 */
[-C--:B------:R-:W-:Y:S08]  /*7bc0*/  HMMA.16816.F32 R12, R200, R198.reuse, R12 ;  /* 0x000000c6c80c723c */ /* 0x080ff0000000180c */
[C---:B------:R-:W-:Y:S01]  /*7bd0*/  HMMA.16816.F32 R16, R192.reuse, R198, R16 ;  /* 0x000000c6c010723c */ /* 0x040fe20000001810 */
[----:B------:R-:W2:Y:S07]  /*7be0*/  LDSM.16.M88.4 R196, [R239] ;  /* 0x00000000efc4783b */ /* 0x000eae0000000200 */
[-C--:B------:R-:W-:Y:S08]  /*7bf0*/  HMMA.16816.F32 R20, R192, R204.reuse, R20 ;  /* 0x000000ccc014723c */ /* 0x080ff00000001814 */
[C---:B------:R-:W-:Y:S08]  /*7c00*/  HMMA.16816.F32 R24, R200.reuse, R204, R24 ;  /* 0x000000ccc818723c */ /* 0x040ff00000001818 */
[-C--:B------:R-:W-:Y:S08]  /*7c10*/  HMMA.16816.F32 R28, R200, R206.reuse, R28 ;  /* 0x000000cec81c723c */ /* 0x080ff0000000181c */
[C---:B------:R-:W-:Y:S04]  /*7c20*/  HMMA.16816.F32 R32, R192.reuse, R206, R32 ;  /* 0x000000cec020723c */ /* 0x040fe80000001820 */
[----:B------:R-:W-:Y:S04]  /*7c30*/  @P2 IMAD.MOV.U32 R205, RZ, RZ, R225 ;  /* 0x000000ffffcd2224 */ /* 0x000fe800078e00e1 */
[-C--:B------:R-:W-:Y:S08]  /*7c40*/  HMMA.16816.F32 R36, R192, R208.reuse, R36 ;  /* 0x000000d0c024723c */ /* 0x080ff00000001824 */
[C---:B------:R-:W-:Y:S08]  /*7c50*/  HMMA.16816.F32 R40, R200.reuse, R208, R40 ;  /* 0x000000d0c828723c */ /* 0x040ff00000001828 */
[-C--:B------:R-:W-:Y:S04]  /*7c60*/  HMMA.16816.F32 R44, R200, R210.reuse, R44 ;  /* 0x000000d2c82c723c */ /* 0x080fe8000000182c */
[----:B------:R-:W-:Y:S02]  /*7c70*/  @P2 IMAD.MOV.U32 R204, RZ, RZ, R222 ;  /* 0x000000ffffcc2224 */ /* 0x000fe400078e00de */
[----:B------:R-:W3:Y:S02]  /*7c80*/  LDL R222, [R1+0x54] ;  /* 0x0000540001de7983 */ /* 0x000ee40000100800 */
[C---:B------:R-:W-:Y:S02]  /*7c90*/  HMMA.16816.F32 R48, R192.reuse, R210, R48 ;  /* 0x000000d2c030723c */ /* 0x040fe40000001830 */
[----:B------:R-:W-:Y:S02]  /*7ca0*/  STL [R1+0x98], R239 ;  /* 0x000098ef01007387 */ /* 0x000fe40000100800 */
[----:B------:R-:W-:Y:S02]  /*7cb0*/  @P2 IMAD.WIDE.U32 R204, R142, 0x70, R204 ;  /* 0x000000708ecc2825 */ /* 0x000fe400078e00cc */
[----:B------:R-:W-:Y:S02]  /*7cc0*/  STL [R1+0x9c], R235 ;  /* 0x00009ceb01007387 */ /* 0x000fe40000100800 */
[-C--:B------:R-:W-:Y:S02]  /*7cd0*/  HMMA.16816.F32 R52, R192, R212.reuse, R52 ;  /* 0x000000d4c034723c */ /* 0x080fe40000001834 */
[----:B------:R-:W-:Y:S02]  /*7ce0*/  STL [R1+0xa0], R233 ;  /* 0x0000a0e901007387 */ /* 0x000fe40000100800 */
[C---:B------:R-:W-:Y:S01]  /*7cf0*/  @P2 LEA R142, P0, R204.reuse, c[0x0][0x1f8], 0x1 ;  /* 0x00007e00cc8e2a11 */ /* 0x040fe200078008ff */
[----:B------:R-:W-:Y:S01]  /*7d00*/  @P2 IMAD.IADD R0, R205, 0x1, R0 ;  /* 0x00000001cd002824 */ /* 0x000fe200078e0200 */
[----:B------:R-:W-:Y:S02]  /*7d10*/  STL [R1+0xa4], R236 ;  /* 0x0000a4ec01007387 */ /* 0x000fe40000100800 */
[C---:B------:R-:W-:Y:S04]  /*7d20*/  HMMA.16816.F32 R56, R200.reuse, R212, R56 ;  /* 0x000000d4c838723c */ /* 0x040fe80000001838 */
[----:B------:R-:W-:Y:S02]  /*7d30*/  @P2 LEA.HI.X R143, R204, c[0x0][0x1fc], R0, 0x1, P0 ;  /* 0x00007f00cc8f2a11 */ /* 0x000fe400000f0c00 */
[----:B------:R1:W4:Y:S01]  /*7d40*/  LDL R0, [R1+0x50] ;  /* 0x0000500001007983 */ /* 0x0003220000100800 */
[----:B------:R-:W-:Y:S01]  /*7d50*/  @P2 IADD3 R208, P1, R142, UR9, RZ ;  /* 0x000000098ed02c10 */ /* 0x000fe2000ff3e0ff */
[-C--:B------:R-:W-:Y:S02]  /*7d60*/  HMMA.16816.F32 R60, R200, R214.reuse, R60 ;  /* 0x000000d6c83c723c */ /* 0x080fe4000000183c */
[----:B------:R-:W-:Y:S01]  /*7d70*/  @!PT LDS RZ, [RZ] ;  /* 0x00000000fffff984 */ /* 0x000fe20000000800 */
[----:B------:R-:W-:Y:S01]  /*7d80*/  @!PT LDS RZ, [RZ] ;  /* 0x00000000fffff984 */ /* 0x000fe20000000800 */
[----:B------:R-:W-:Y:S01]  /*7d90*/  @!PT LDS RZ, [RZ] ;  /* 0x00000000fffff984 */ /* 0x000fe20000000800 */
[----:B------:R1:W-:Y:S02]  /*7da0*/  @P2 LDGSTS.E.BYPASS.LTC128B.128 [R245+0x100], [R142.64], !P6 ;  /* 0x001000008ef52fae */ /* 0x0003e4000f101d4a */
[----:B------:R-:W-:Y:S02]  /*7db0*/  @P2 IADD3.X R209, R143, UR8, RZ, P1, !PT ;  /* 0x000000088fd12c10 */ /* 0x000fe40008ffe4ff */
[----:B------:R-:W-:Y:S02]  /*7dc0*/  @P2 IADD3 R206, P0, R208, UR9, RZ ;  /* 0x00000009d0ce2c10 */ /* 0x000fe4000ff1e0ff */
[C---:B------:R-:W-:Y:S02]  /*7dd0*/  HMMA.16816.F32 R64, R192.reuse, R214, R64 ;  /* 0x000000d6c040723c */ /* 0x040fe40000001840 */
[----:B------:R1:W-:Y:S02]  /*7de0*/  @P2 LDGSTS.E.BYPASS.LTC128B.128 [R245+0x900], [R208.64], !P6 ;  /* 0x00900000d0f52fae */ /* 0x0003e4000f101d4a */
[----:B------:R-:W-:Y:S02]  /*7df0*/  @P2 IADD3.X R207, R209, UR8, RZ, P0, !PT ;  /* 0x00000008d1cf2c10 */ /* 0x000fe400087fe4ff */
[----:B------:R-:W-:Y:S02]  /*7e00*/  @P2 IADD3 R204, P1, R206, UR9, RZ ;  /* 0x00000009cecc2c10 */ /* 0x000fe4000ff3e0ff */
[-C--:B------:R-:W-:Y:S02]  /*7e10*/  HMMA.16816.F32 R68, R192, R216.reuse, R68 ;  /* 0x000000d8c044723c */ /* 0x080fe40000001844 */
[----:B------:R1:W-:Y:S02]  /*7e20*/  @P2 LDGSTS.E.BYPASS.LTC128B.128 [R245+0x1100], [R206.64], !P6 ;  /* 0x01100000cef52fae */ /* 0x0003e4000f101d4a */
[----:B------:R-:W-:Y:S04]  /*7e30*/  @P2 IADD3.X R205, R207, UR8, RZ, P1, !PT ;  /* 0x00000008cfcd2c10 */ /* 0x000fe80008ffe4ff */
[C---:B------:R-:W-:Y:S02]  /*7e40*/  HMMA.16816.F32 R72, R200.reuse, R216, R72 ;  /* 0x000000d8c848723c */ /* 0x040fe40000001848 */
[----:B------:R2:W-:Y:S06]  /*7e50*/  @P2 LDGSTS.E.BYPASS.LTC128B.128 [R245+0x1900], [R204.64], !P6 ;  /* 0x01900000ccf52fae */ /* 0x0005ec000f101d4a */
[-C--:B------:R-:W-:Y:S02]  /*7e60*/  HMMA.16816.F32 R76, R200, R218.reuse, R76 ;  /* 0x000000dac84c723c */ /* 0x080fe4000000184c */
[----:B------:R-:W-:Y:S06]  /*7e70*/  STL [R1+0xa8], R232 ;  /* 0x0000a8e801007387 */ /* 0x000fec0000100800 */
[C---:B------:R-:W-:Y:S08]  /*7e80*/  HMMA.16816.F32 R80, R192.reuse, R218, R80 ;  /* 0x000000dac050723c */ /* 0x040ff00000001850 */
[-C--:B-1----:R-:W-:Y:S08]  /*7e90*/  HMMA.16816.F32 R84, R192, R188.reuse, R84 ;  /* 0x000000bcc054723c */ /* 0x082ff00000001854 */
[C---:B------:R-:W-:Y:S07]  /*7ea0*/  HMMA.16816.F32 R88, R200.reuse, R188, R88 ;  /* 0x000000bcc858723c */ /* 0x040fee0000001858 */
[----:B------:R-:W-:Y:S01]  /*7eb0*/  @P2 IADD3 R188, P0, R204, UR9, RZ ;  /* 0x00000009ccbc2c10 */ /* 0x000fe2000ff1e0ff */
[-C--:B------:R-:W-:Y:S04]  /*7ec0*/  HMMA.16816.F32 R92, R200, R190.reuse, R92 ;  /* 0x000000bec85c723c */ /* 0x080fe8000000185c */
[----:B------:R-:W-:Y:S02]  /*7ed0*/  @P2 IADD3.X R189, R205, UR8, RZ, P0, !PT ;  /* 0x00000008cdbd2c10 */ /* 0x000fe400087fe4ff */
[----:B------:R-:W-:Y:S02]  /*7ee0*/  @P2 IADD3 R142, P1, R188, UR9, RZ ;  /* 0x00000009bc8e2c10 */ /* 0x000fe4000ff3e0ff */
[C---:B------:R-:W-:Y:S01]  /*7ef0*/  HMMA.16816.F32 R96, R192.reuse, R190, R96 ;  /* 0x000000bec060723c */ /* 0x040fe20000001860 */
[----:B------:R1:W-:Y:S03]  /*7f00*/  @P2 LDGSTS.E.BYPASS.LTC128B.128 [R245+0x2100], [R188.64], !P6 ;  /* 0x02100000bcf52fae */ /* 0x0003e6000f101d4a */
[----:B------:R-:W-:Y:S02]  /*7f10*/  @P2 IADD3.X R143, R189, UR8, RZ, P1, !PT ;  /* 0x00000008bd8f2c10 */ /* 0x000fe40008ffe4ff */
[----:B------:R-:W-:Y:S02]  /*7f20*/  @P2 IADD3 R208, P0, R142, UR9, RZ ;  /* 0x000000098ed02c10 */ /* 0x000fe4000ff1e0ff */
[-C--:B--2---:R-:W-:Y:S01]  /*7f30*/  HMMA.16816.F32 R100, R192, R196.reuse, R100 ;  /* 0x000000c4c064723c */ /* 0x084fe20000001864 */
[----:B------:R2:W-:Y:S03]  /*7f40*/  @P2 LDGSTS.E.BYPASS.LTC128B.128 [R245+0x2900], [R142.64], !P6 ;  /* 0x029000008ef52fae */ /* 0x0005e6000f101d4a */
[----:B------:R-:W-:Y:S04]  /*7f50*/  @P2 IADD3.X R209, R143, UR8, RZ, P0, !PT ;  /* 0x000000088fd12c10 */ /* 0x000fe800087fe4ff */
[C---:B------:R-:W-:Y:S01]  /*7f60*/  HMMA.16816.F32 R104, R200.reuse, R196, R104 ;  /* 0x000000c4c868723c */ /* 0x040fe20000001868 */
[----:B------:R2:W-:Y:S07]  /*7f70*/  @P2 LDGSTS.E.BYPASS.LTC128B.128 [R245+0x3100], [R208.64], !P6 ;  /* 0x03100000d0f52fae */ /* 0x0005ee000f101d4a */
[-C--:B------:R-:W-:Y:S01]  /*7f80*/  HMMA.16816.F32 R108, R200, R198.reuse, R108 ;  /* 0x000000c6c86c723c */ /* 0x080fe2000000186c */
[----:B------:R-:W-:Y:S07]  /*7f90*/  LDSM.16.M88.4 R204, [R233+0x3900] ;  /* 0x00390000e9cc783b */ /* 0x000fee0000000200 */
[----:B------:R-:W-:Y:S01]  /*7fa0*/  HMMA.16816.F32 R112, R192, R198, R112 ;  /* 0x000000c6c070723c */ /* 0x000fe20000001870 */
[----:B-1----:R-:W1:Y:S03]  /*7fb0*/  LDSM.16.M88.4 R188, [R235+0x7100] ;  /* 0x00710000ebbc783b */ /* 0x002e660000000200 */
[----:B--2---:R-:W-:Y:S05]  /*7fc0*/  IMAD R142, R220, -0x70, RZ ;  /* 0xffffff90dc8e7824 */ /* 0x004fea00078e02ff */
[----:B------:R-:W-:Y:S08]  /*7fd0*/  LDSM.16.M88.4 R212, [R233+0x4100] ;  /* 0x00410000e9d4783b */ /* 0x000ff00000000200 */
[----:B------:R-:W2:Y:S08]  /*7fe0*/  LDSM.16.M88.4 R208, [R235+0x9100] ;  /* 0x00910000ebd0783b */ /* 0x000eb00000000200 */
[----:B------:R-:W0:Y:S08]  /*7ff0*/  LDGDEPBAR ;  /* 0x00000000000079af */ /* 0x000e300000000000 */
[----:B------:R-:W2:Y:S01]  /*8000*/  LDSM.16.M88.4 R216, [R233+0x4900] ;  /* 0x00490000e9d8783b */ /* 0x000ea20000000200 */
[-C--:B-1----:R-:W-:Y:S07]  /*8010*/  HMMA.16816.F32 R4, R188, R204.reuse, R4 ;  /* 0x000000ccbc04723c */ /* 0x082fee0000001804 */
[----:B------:R-:W1:Y:S08]  /*8020*/  LDSM.16.M88.4 R200, [R233+0x5100] ;  /* 0x00510000e9c8783b */ /* 0x000e700000000200 */
[----:B------:R-:W1:Y:S01]  /*8030*/  LDSM.16.M88.4 R192, [R233+0x5900] ;  /* 0x00590000e9c0783b */ /* 0x000e620000000200 */
[C---:B--2---:R-:W-:Y:S07]  /*8040*/  HMMA.16816.F32 R8, R208.reuse, R204, R8 ;  /* 0x000000ccd008723c */ /* 0x044fee0000001808 */
[----:B------:R-:W2:Y:S01]  /*8050*/  LDSM.16.M88.4 R196, [R233+0x6100] ;  /* 0x00610000e9c4783b */ /* 0x000ea20000000200 */
[-C--:B------:R-:W-:Y:S08]  /*8060*/  HMMA.16816.F32 R12, R208, R206.reuse, R12 ;  /* 0x000000ced00c723c */ /* 0x080ff0000000180c */
[C---:B------:R-:W-:Y:S01]  /*8070*/  HMMA.16816.F32 R16, R188.reuse, R206, R16 ;  /* 0x000000cebc10723c */ /* 0x040fe20000001810 */
[----:B------:R-:W1:Y:S07]  /*8080*/  LDSM.16.M88.4 R204, [R233+0x6900] ;  /* 0x00690000e9cc783b */ /* 0x000e6e0000000200 */
[-C--:B------:R-:W-:Y:S08]  /*8090*/  HMMA.16816.F32 R20, R188, R212.reuse, R20 ;  /* 0x000000d4bc14723c */ /* 0x080ff00000001814 */
[C---:B------:R-:W-:Y:S08]  /*80a0*/  HMMA.16816.F32 R24, R208.reuse, R212, R24 ;  /* 0x000000d4d018723c */ /* 0x040ff00000001818 */
[-C--:B------:R-:W-:Y:S08]  /*80b0*/  HMMA.16816.F32 R28, R208, R214.reuse, R28 ;  /* 0x000000d6d01c723c */ /* 0x080ff0000000181c */
[C---:B------:R-:W-:Y:S01]  /*80c0*/  HMMA.16816.F32 R32, R188.reuse, R214, R32 ;  /* 0x000000d6bc20723c */ /* 0x040fe20000001820 */
[----:B------:R-:W-:Y:S07]  /*80d0*/  LDSM.16.M88.4 R212, [R232] ;  /* 0x00000000e8d4783b */ /* 0x000fee0000000200 */
        /* <DEDUP_REMOVED lines=9> */
[----:B------:R-:W-:Y:S03]  /*8170*/  LDSM.16.M88.4 R200, [R236+0x7100] ;  /* 0x00710000ecc8783b */ /* 0x000fe60000000200 */
[----:B---3--:R-:W-:Y:S04]  /*8180*/  IADD3 R142, -R222, 0x1, R142 ;  /* 0x00000001de8e7810 */ /* 0x008fe80007ffe18e */
[-C--:B------:R-:W-:Y:S04]  /*8190*/  HMMA.16816.F32 R68, R188, R192.reuse, R68 ;  /* 0x000000c0bc44723c */ /* 0x080fe80000001844 */
[----:B----4-:R-:W-:Y:S04]  /*81a0*/  IADD3 R142, -R147, R142, R221 ;  /* 0x0000008e938e7210 */ /* 0x010fe80007ffe1dd */
[C---:B------:R-:W-:Y:S08]  /*81b0*/  HMMA.16816.F32 R72, R208.reuse, R192, R72 ;  /* 0x000000c0d048723c */ /* 0x040ff00000001848 */
[-C--:B------:R-:W-:Y:S04]  /*81c0*/  HMMA.16816.F32 R76, R208, R194.reuse, R76 ;  /* 0x000000c2d04c723c */ /* 0x080fe8000000184c */
[----:B------:R-:W-:Y:S04]  /*81d0*/  @P4 IMAD.MOV.U32 R0, RZ, RZ, R2 ;  /* 0x000000ffff004224 */ /* 0x000fe800078e0002 */
[C---:B------:R-:W-:Y:S01]  /*81e0*/  HMMA.16816.F32 R80, R188.reuse, R194, R80 ;  /* 0x000000c2bc50723c */ /* 0x040fe20000001850 */
[----:B------:R-:W-:Y:S07]  /*81f0*/  LDSM.16.M88.4 R192, [R232+0x800] ;  /* 0x00080000e8c0783b */ /* 0x000fee0000000200 */
[-C--:B--2---:R-:W-:Y:S01]  /*8200*/  HMMA.16816.F32 R84, R188, R196.reuse, R84 ;  /* 0x000000c4bc54723c */ /* 0x084fe20000001854 */
[----:B------:R-:W-:Y:S07]  /*8210*/  SHFL.IDX PT, R146, R0, 0x2, 0x1c1f ;  /* 0x005c1f0000927f89 */ /* 0x000fee00000e0000 */
[C---:B------:R-:W-:Y:S01]  /*8220*/  HMMA.16816.F32 R88, R208.reuse, R196, R88 ;  /* 0x000000c4d058723c */ /* 0x040fe20000001858 */
[----:B------:R-:W-:Y:S07]  /*8230*/  SHFL.IDX PT, R143, R0, 0x3, 0x1c1f ;  /* 0x007c1f00008f7f89 */ /* 0x000fee00000e0000 */
[-C--:B------:R-:W-:Y:S01]  /*8240*/  HMMA.16816.F32 R92, R208, R198.reuse, R92 ;  /* 0x000000c6d05c723c */ /* 0x080fe2000000185c */
[----:B------:R-:W1:Y:S07]  /*8250*/  SHFL.IDX PT, R2, R0, RZ, 0x1c1f ;  /* 0x001c1fff00027589 */ /* 0x000e6e00000e0000 */
[C---:B------:R-:W-:Y:S01]  /*8260*/  HMMA.16816.F32 R96, R188.reuse, R198, R96 ;  /* 0x000000c6bc60723c */ /* 0x040fe20000001860 */
[----:B------:R1:W2:Y:S07]  /*8270*/  SHFL.IDX PT, R140, R0, 0x1, 0x1c1f ;  /* 0x003c1f00008c7f89 */ /* 0x0002ae00000e0000 */
[-C--:B------:R-:W-:Y:S08]  /*8280*/  HMMA.16816.F32 R100, R188, R204.reuse, R100 ;  /* 0x000000ccbc64723c */ /* 0x080ff00000001864 */
[C---:B------:R-:W-:Y:S08]  /*8290*/  HMMA.16816.F32 R104, R208.reuse, R204, R104 ;  /* 0x000000ccd068723c */ /* 0x040ff00000001868 */
[-C--:B------:R-:W-:Y:S04]  /*82a0*/  HMMA.16816.F32 R108, R208, R206.reuse, R108 ;  /* 0x000000ced06c723c */ /* 0x080fe8000000186c */
[C---:B-1----:R-:W-:Y:S02]  /*82b0*/  IMAD.IADD R0, R142.reuse, 0x1, R2 ;  /* 0x000000018e007824 */ /* 0x042fe400078e0202 */
[----:B--2---:R-:W-:Y:S02]  /*82c0*/  IMAD.IADD R140, R142, 0x1, R140 ;  /* 0x000000018e8c7824 */ /* 0x004fe400078e028c */
[----:B------:R-:W-:Y:S01]  /*82d0*/  HMMA.16816.F32 R112, R188, R206, R112 ;  /* 0x000000cebc70723c */ /* 0x000fe20000001870 */
[----:B------:R-:W1:Y:S03]  /*82e0*/  LDSM.16.M88.4 R188, [R232+0x1000] ;  /* 0x00100000e8bc783b */ /* 0x000e660000000200 */
[----:B------:R-:W-:Y:S01]  /*82f0*/  ISETP.GT.AND P3, PT, R0, RZ, PT ;  /* 0x000000ff0000720c */ /* 0x000fe20003f64270 */
[----:B------:R-:W-:Y:S01]  /*8300*/  IMAD.IADD R2, R142, 0x1, R146 ;  /* 0x000000018e027824 */ /* 0x000fe200078e0292 */
[----:B------:R-:W-:Y:S01]  /*8310*/  ISETP.GT.AND P2, PT, R0, 0x1, PT ;  /* 0x000000010000780c */ /* 0x000fe20003f44270 */
[----:B------:R-:W-:Y:S01]  /*8320*/  IMAD.IADD R142, R142, 0x1, R143 ;  /* 0x000000018e8e7824 */ /* 0x000fe200078e028f */
[-C--:B------:R-:W-:Y:S05]  /*8330*/  HMMA.16816.F32 R4, R200, R212.reuse, R4 ;  /* 0x000000d4c804723c */ /* 0x080fea0000001804 */
[C---:B------:R-:W-:Y:S02]  /*8340*/  ISETP.GT.AND P1, PT, R140.reuse, RZ, PT ;  /* 0x000000ff8c00720c */ /* 0x040fe40003f24270 */
[----:B------:R-:W-:Y:S01]  /*8350*/  ISETP.GT.AND P0, PT, R140, 0x1, PT ;  /* 0x000000018c00780c */ /* 0x000fe20003f04270 */
[C---:B------:R-:W-:Y:S04]  /*8360*/  HMMA.16816.F32 R8, R216.reuse, R212, R8 ;  /* 0x000000d4d808723c */ /* 0x040fe80000001808 */
[----:B------:R-:W-:Y:S04]  /*8370*/  ISETP.GT.AND P5, PT, R0, 0x60, PT ;  /* 0x000000600000780c */ /* 0x000fe80003fa4270 */
[-C--:B------:R-:W-:Y:S08]  /*8380*/  HMMA.16816.F32 R12, R216, R214.reuse, R12 ;  /* 0x000000d6d80c723c */ /* 0x080ff0000000180c */
[C---:B------:R-:W-:Y:S04]  /*8390*/  HMMA.16816.F32 R16, R200.reuse, R214, R16 ;  /* 0x000000d6c810723c */ /* 0x040fe80000001810 */
[----:B------:R-:W-:Y:S02]  /*83a0*/  FSEL R146, R4, -INF , P3 ;  /* 0xff80000004927808 */ /* 0x000fe40001800000 */
[----:B------:R-:W-:Y:S02]  /*83b0*/  FSEL R196, R5, -INF , P2 ;  /* 0xff80000005c47808 */ /* 0x000fe40001000000 */
[-C--:B------:R-:W-:Y:S03]  /*83c0*/  HMMA.16816.F32 R20, R200, R192.reuse, R20 ;  /* 0x000000c0c814723c */ /* 0x080fe60000001814 */
[----:B------:R-:W-:Y:S02]  /*83d0*/  ISETP.GT.AND P3, PT, R2, RZ, PT ;  /* 0x000000ff0200720c */ /* 0x000fe40003f64270 */
[----:B------:R-:W-:Y:S02]  /*83e0*/  FSEL R198, R6, -INF , P1 ;  /* 0xff80000006c67808 */ /* 0x000fe40000800000 */
[----:B------:R-:W-:Y:S01]  /*83f0*/  FSEL R197, R7, -INF , P0 ;  /* 0xff80000007c57808 */ /* 0x000fe20000000000 */
[C---:B------:R-:W-:Y:S01]  /*8400*/  HMMA.16816.F32 R24, R216.reuse, R192, R24 ;  /* 0x000000c0d818723c */ /* 0x040fe20000001818 */
[----:B------:R-:W2:Y:S03]  /*8410*/  LDSM.16.M88.4 R4, [R232+0x1800] ;  /* 0x00180000e804783b */ /* 0x000ea60000000200 */
[----:B------:R-:W-:Y:S02]  /*8420*/  ISETP.GT.AND P2, PT, R2, 0x1, PT ;  /* 0x000000010200780c */ /* 0x000fe40003f44270 */
[C---:B------:R-:W-:Y:S02]  /*8430*/  ISETP.GT.AND P1, PT, R142.reuse, RZ, PT ;  /* 0x000000ff8e00720c */ /* 0x040fe40003f24270 */
[-C--:B------:R-:W-:Y:S03]  /*8440*/  HMMA.16816.F32 R28, R216, R194.reuse, R28 ;  /* 0x000000c2d81c723c */ /* 0x080fe6000000181c */
[----:B------:R-:W-:Y:S02]  /*8450*/  ISETP.GT.AND P0, PT, R142, 0x1, PT ;  /* 0x000000018e00780c */ /* 0x000fe40003f04270 */
[----:B------:R-:W-:Y:S02]  /*8460*/  FSEL R192, R8, -INF , P3 ;  /* 0xff80000008c07808 */ /* 0x000fe40001800000 */
[----:B------:R-:W-:Y:S01]  /*8470*/  FSEL R199, R9, -INF , P2 ;  /* 0xff80000009c77808 */ /* 0x000fe20001000000 */
[C---:B------:R-:W-:Y:S04]  /*8480*/  HMMA.16816.F32 R32, R200.reuse, R194, R32 ;  /* 0x000000c2c820723c */ /* 0x040fe80000001820 */
[----:B------:R-:W-:Y:S02]  /*8490*/  FSEL R205, R10, -INF , P1 ;  /* 0xff8000000acd7808 */ /* 0x000fe40000800000 */
[----:B------:R-:W-:Y:S02]  /*84a0*/  FSEL R204, R11, -INF , P0 ;  /* 0xff8000000bcc7808 */ /* 0x000fe40000000000 */
[-C--:B-1----:R-:W-:Y:S01]  /*84b0*/  HMMA.16816.F32 R36, R200, R188.reuse, R36 ;  /* 0x000000bcc824723c */ /* 0x082fe20000001824 */
[----:B------:R-:W1:Y:S02]  /*84c0*/  LDSM.16.M88.4 R8, [R232+0x2000] ;  /* 0x00200000e808783b */ /* 0x000e640000000200 */
[C---:B------:R-:W-:Y:S02]  /*84d0*/  ISETP.GT.AND P3, PT, R2.reuse, 0x8, PT ;  /* 0x000000080200780c */ /* 0x040fe40003f64270 */
[----:B------:R-:W-:Y:S02]  /*84e0*/  ISETP.GT.AND P2, PT, R2, 0x9, PT ;  /* 0x000000090200780c */ /* 0x000fe40003f44270 */
[----:B------:R-:W-:Y:S01]  /*84f0*/  FSEL R193, R12, -INF , P3 ;  /* 0xff8000000cc17808 */ /* 0x000fe20001800000 */
[C---:B------:R-:W-:Y:S04]  /*8500*/  HMMA.16816.F32 R40, R216.reuse, R188, R40 ;  /* 0x000000bcd828723c */ /* 0x040fe80000001828 */
[----:B------:R-:W-:Y:S02]  /*8510*/  ISETP.GT.AND P3, PT, R0, 0x8, PT ;  /* 0x000000080000780c */ /* 0x000fe40003f64270 */
[----:B------:R-:W-:Y:S02]  /*8520*/  FMNMX.FTZ R12, R146, R3, !PT ;  /* 0x00000003920c7209 */ /* 0x000fe40007810000 */
[-C--:B------:R-:W-:Y:S03]  /*8530*/  HMMA.16816.F32 R44, R216, R190.reuse, R44 ;  /* 0x000000bed82c723c */ /* 0x080fe6000000182c */
[C---:B------:R-:W-:Y:S02]  /*8540*/  ISETP.GT.AND P0, PT, R142.reuse, 0x9, PT ;  /* 0x000000098e00780c */ /* 0x040fe40003f04270 */
[----:B------:R-:W-:Y:S02]  /*8550*/  ISETP.GT.AND P1, PT, R142, 0x8, PT ;  /* 0x000000088e00780c */ /* 0x000fe40003f24270 */
[----:B------:R-:W-:Y:S01]  /*8560*/  FSEL R13, R13, -INF , P2 ;  /* 0xff8000000d0d7808 */ /* 0x000fe20001000000 */
[C---:B------:R-:W-:Y:S04]  /*8570*/  HMMA.16816.F32 R48, R200.reuse, R190, R48 ;  /* 0x000000bec830723c */ /* 0x040fe80000001830 */
[----:B------:R-:W-:Y:S02]  /*8580*/  FSEL R16, R16, -INF , P3 ;  /* 0xff80000010107808 */ /* 0x000fe40001800000 */
[C---:B------:R-:W-:Y:S02]  /*8590*/  ISETP.GT.AND P3, PT, R0.reuse, 0x10, PT ;  /* 0x000000100000780c */ /* 0x040fe40003f64270 */
[-C--:B--2---:R-:W-:Y:S03]  /*85a0*/  HMMA.16816.F32 R52, R200, R4.reuse, R52 ;  /* 0x00000004c834723c */ /* 0x084fe60000001834 */
[----:B------:R-:W-:Y:S02]  /*85b0*/  ISETP.GT.AND P2, PT, R0, 0x9, PT ;  /* 0x000000090000780c */ /* 0x000fe40003f44270 */
[----:B------:R-:W-:Y:S02]  /*85c0*/  FMNMX.FTZ R12, R196, R12, !PT ;  /* 0x0000000cc40c7209 */ /* 0x000fe40007810000 */
[----:B------:R-:W-:Y:S01]  /*85d0*/  FSEL R15, R15, -INF , P0 ;  /* 0xff8000000f0f7808 */ /* 0x000fe20000000000 */
[C---:B------:R-:W-:Y:S04]  /*85e0*/  HMMA.16816.F32 R56, R216.reuse, R4, R56 ;  /* 0x00000004d838723c */ /* 0x040fe80000001838 */
[----:B------:R-:W-:Y:S02]  /*85f0*/  ISETP.GT.AND P0, PT, R140, 0x9, PT ;  /* 0x000000098c00780c */ /* 0x000fe40003f04270 */
[----:B------:R-:W-:Y:S02]  /*8600*/  FSEL R20, R20, -INF , P3 ;  /* 0xff80000014147808 */ /* 0x000fe40001800000 */
[-C--:B------:R-:W-:Y:S03]  /*8610*/  HMMA.16816.F32 R60, R216, R6.reuse, R60 ;  /* 0x00000006d83c723c */ /* 0x080fe6000000183c */
[----:B------:R-:W-:Y:S02]  /*8620*/  ISETP.GT.AND P3, PT, R2, 0x10, PT ;  /* 0x000000100200780c */ /* 0x000fe40003f64270 */
[----:B------:R-:W-:Y:S02]  /*8630*/  FSEL R14, R14, -INF , P1 ;  /* 0xff8000000e0e7808 */ /* 0x000fe40000800000 */
[----:B------:R-:W-:Y:S01]  /*8640*/  FSEL R17, R17, -INF , P2 ;  /* 0xff80000011117808 */ /* 0x000fe20001000000 */
[C---:B------:R-:W-:Y:S01]  /*8650*/  HMMA.16816.F32 R64, R200.reuse, R6, R64 ;  /* 0x00000006c840723c */ /* 0x040fe20000001840 */
[----:B------:R-:W2:Y:S03]  /*8660*/  LDSM.16.M88.4 R4, [R232+0x2800] ;  /* 0x00280000e804783b */ /* 0x000ea60000000200 */
[----:B------:R-:W-:Y:S02]  /*8670*/  ISETP.GT.AND P2, PT, R0, 0x11, PT ;  /* 0x000000110000780c */ /* 0x000fe40003f44270 */
[----:B------:R-:W-:Y:S02]  /*8680*/  FMNMX.FTZ R12, R16, R12, !PT ;  /* 0x0000000c100c7209 */ /* 0x000fe40007810000 */
[-C--:B-1----:R-:W-:Y:S03]  /*8690*/  HMMA.16816.F32 R68, R200, R8.reuse, R68 ;  /* 0x00000008c844723c */ /* 0x082fe60000001844 */
[C---:B------:R-:W-:Y:S02]  /*86a0*/  ISETP.GT.AND P1, PT, R140.reuse, 0x8, PT ;  /* 0x000000088c00780c */ /* 0x040fe40003f24270 */
[----:B------:R-:W-:Y:S02]  /*86b0*/  FSEL R19, R19, -INF , P0 ;  /* 0xff80000013137808 */ /* 0x000fe40000000000 */
[----:B------:R-:W-:Y:S01]  /*86c0*/  ISETP.GT.AND P0, PT, R140, 0x11, PT ;  /* 0x000000118c00780c */ /* 0x000fe20003f04270 */
[C---:B------:R-:W-:Y:S04]  /*86d0*/  HMMA.16816.F32 R72, R216.reuse, R8, R72 ;  /* 0x00000008d848723c */ /* 0x040fe80000001848 */
[----:B------:R-:W-:Y:S02]  /*86e0*/  FSEL R21, R21, -INF , P2 ;  /* 0xff80000015157808 */ /* 0x000fe40001000000 */
[----:B------:R-:W-:Y:S02]  /*86f0*/  FSEL R18, R18, -INF , P1 ;  /* 0xff80000012127808 */ /* 0x000fe40000800000 */
[-C--:B------:R-:W-:Y:S03]  /*8700*/  HMMA.16816.F32 R76, R216, R10.reuse, R76 ;  /* 0x0000000ad84c723c */ /* 0x080fe6000000184c */
[----:B------:R-:W-:Y:S02]  /*8710*/  ISETP.GT.AND P1, PT, R140, 0x10, PT ;  /* 0x000000108c00780c */ /* 0x000fe40003f24270 */
[----:B------:R-:W-:Y:S02]  /*8720*/  ISETP.GT.AND P2, PT, R2, 0x11, PT ;  /* 0x000000110200780c */ /* 0x000fe40003f44270 */
[----:B------:R-:W-:Y:S01]  /*8730*/  FMNMX.FTZ R12, R17, R12, !PT ;  /* 0x0000000c110c7209 */ /* 0x000fe20007810000 */
[C---:B------:R-:W-:Y:S01]  /*8740*/  HMMA.16816.F32 R80, R200.reuse, R10, R80 ;  /* 0x0000000ac850723c */ /* 0x040fe20000001850 */
[----:B------:R-:W1:Y:S01]  /*8750*/  LDSM.16.M88.4 R8, [R232+0x3000] ;  /* 0x00300000e808783b */ /* 0x000e620000000200 */
[----:B------:R-:W-:Y:S04]  /*8760*/  DEPBAR.LE SB0, 0x0 ;  /* 0x000080000000791a */ /* 0x000fe80000000000 */
[----:B------:R-:W-:Y:S03]  /*8770*/  FSEL R24, R24, -INF , P3 ;  /* 0xff80000018187808 */ /* 0x000fe60001800000 */
[----:B------:R-:W-:Y:S01]  /*8780*/  BAR.SYNC.DEFER_BLOCKING 0x0 ;  /* 0x0000000000007b1d */ /* 0x000fe20000010000 */
[-C--:B--2---:R-:W-:Y:S05]  /*8790*/  HMMA.16816.F32 R84, R200, R4.reuse, R84 ;  /* 0x00000004c854723c */ /* 0x084fea0000001854 */
[----:B------:R-:W-:Y:S02]  /*87a0*/  ISETP.GT.AND P3, PT, R2, 0x18, PT ;  /* 0x000000180200780c */ /* 0x000fe40003f64270 */
[----:B------:R-:W-:Y:S01]  /*87b0*/  FSEL R23, R23, -INF , P0 ;  /* 0xff80000017177808 */ /* 0x000fe20000000000 */
[C---:B------:R-:W-:Y:S04]  /*87c0*/  HMMA.16816.F32 R88, R216.reuse, R4, R88 ;  /* 0x00000004d858723c */ /* 0x040fe80000001858 */
[----:B------:R-:W-:Y:S02]  /*87d0*/  ISETP.GT.AND P0, PT, R142, 0x11, PT ;  /* 0x000000118e00780c */ /* 0x000fe40003f04270 */
[----:B------:R-:W-:Y:S02]  /*87e0*/  FSEL R22, R22, -INF , P1 ;  /* 0xff80000016167808 */ /* 0x000fe40000800000 */
[----:B------:R-:W-:Y:S01]  /*87f0*/  FMNMX.FTZ R4, R20, R12, !PT ;  /* 0x0000000c14047209 */ /* 0x000fe20007810000 */
[-C--:B------:R-:W-:Y:S03]  /*8800*/  HMMA.16816.F32 R92, R216, R6.reuse, R92 ;  /* 0x00000006d85c723c */ /* 0x080fe6000000185c */
[----:B------:R-:W-:Y:S02]  /*8810*/  ISETP.GT.AND P1, PT, R142, 0x10, PT ;  /* 0x000000108e00780c */ /* 0x000fe40003f24270 */
[----:B------:R-:W-:Y:S02]  /*8820*/  FSEL R25, R25, -INF , P2 ;  /* 0xff80000019197808 */ /* 0x000fe40001000000 */
[----:B------:R-:W-:Y:S01]  /*8830*/  ISETP.GT.AND P2, PT, R2, 0x19, PT ;  /* 0x000000190200780c */ /* 0x000fe20003f44270 */
[C---:B------:R-:W-:Y:S04]  /*8840*/  HMMA.16816.F32 R96, R200.reuse, R6, R96 ;  /* 0x00000006c860723c */ /* 0x040fe80000001860 */
[----:B------:R-:W-:Y:S02]  /*8850*/  FSEL R28, R28, -INF , P3 ;  /* 0xff8000001c1c7808 */ /* 0x000fe40001800000 */
[----:B------:R-:W-:Y:S02]  /*8860*/  ISETP.GT.AND P3, PT, R0, 0x18, PT ;  /* 0x000000180000780c */ /* 0x000fe40003f64270 */
[----:B------:R-:W-:Y:S01]  /*8870*/  FSEL R27, R27, -INF , P0 ;  /* 0xff8000001b1b7808 */ /* 0x000fe20000000000 */
[-C--:B-1----:R-:W-:Y:S03]  /*8880*/  HMMA.16816.F32 R100, R200, R8.reuse, R100 ;  /* 0x00000008c864723c */ /* 0x082fe60000001864 */
[----:B------:R-:W-:Y:S02]  /*8890*/  ISETP.GT.AND P0, PT, R142, 0x19, PT ;  /* 0x000000198e00780c */ /* 0x000fe40003f04270 */
[----:B------:R-:W-:Y:S02]  /*88a0*/  FMNMX.FTZ R4, R21, R4, !PT ;  /* 0x0000000415047209 */ /* 0x000fe40007810000 */
[----:B------:R-:W-:Y:S01]  /*88b0*/  FSEL R32, R32, -INF , P3 ;  /* 0xff80000020207808 */ /* 0x000fe20001800000 */
[C---:B------:R-:W-:Y:S01]  /*88c0*/  HMMA.16816.F32 R104, R216.reuse, R8, R104 ;  /* 0x00000008d868723c */ /* 0x040fe20000001868 */
[----:B------:R-:W2:Y:S03]  /*88d0*/  LDL.64 R8, [R1+0x48] ;  /* 0x0000480001087983 */ /* 0x000ea60000100a00 */
[----:B------:R-:W-:Y:S02]  /*88e0*/  ISETP.GT.AND P3, PT, R0, 0x20, PT ;  /* 0x000000200000780c */ /* 0x000fe40003f64270 */
[----:B------:R-:W-:Y:S02]  /*88f0*/  FSEL R26, R26, -INF , P1 ;  /* 0xff8000001a1a7808 */ /* 0x000fe40000800000 */
[----:B------:R-:W-:Y:S01]  /*8900*/  ISETP.GT.AND P1, PT, R142, 0x18, PT ;  /* 0x000000188e00780c */ /* 0x000fe20003f24270 */
[-C--:B------:R-:W-:Y:S03]  /*8910*/  HMMA.16816.F32 R108, R216, R10.reuse, R108 ;  /* 0x0000000ad86c723c */ /* 0x080fe6000000186c */
[----:B------:R-:W-:Y:S02]  /*8920*/  FSEL R29, R29, -INF , P2 ;  /* 0xff8000001d1d7808 */ /* 0x000fe40001000000 */
[----:B------:R-:W-:Y:S02]  /*8930*/  ISETP.GT.AND P2, PT, R0, 0x19, PT ;  /* 0x000000190000780c */ /* 0x000fe40003f44270 */
[----:B------:R-:W-:Y:S01]  /*8940*/  FSEL R31, R31, -INF , P0 ;  /* 0xff8000001f1f7808 */ /* 0x000fe20000000000 */
[----:B------:R-:W-:Y:S01]  /*8950*/  HMMA.16816.F32 R112, R200, R10, R112 ;  /* 0x0000000ac870723c */ /* 0x000fe20000001870 */
[----:B------:R-:W3:Y:S03]  /*8960*/  LDL.64 R10, [R1+0x40] ;  /* 0x00004000010a7983 */ /* 0x000ee60000100a00 */
        /* <DEDUP_REMOVED lines=13> */
[----:B------:R-:W-:Y:S02]  /*8a40*/  ISETP.GT.AND P2, PT, R2, 0x21, PT ;  /* 0x000000210200780c */ /* 0x000fe40003f44270 */
[----:B------:R-:W-:Y:S02]  /*8a50*/  FMNMX.FTZ R4, R33, R4, !PT ;  /* 0x0000000421047209 */ /* 0x000fe40007810000 */
[----:B------:R-:W-:Y:S02]  /*8a60*/  FSEL R40, R40, -INF , P3 ;  /* 0xff80000028287808 */ /* 0x000fe40001800000 */
[----:B------:R-:W-:Y:S02]  /*8a70*/  ISETP.GT.AND P3, PT, R2, 0x28, PT ;  /* 0x000000280200780c */ /* 0x000fe40003f64270 */
[----:B------:R-:W-:Y:S02]  /*8a80*/  FSEL R39, R39, -INF , P0 ;  /* 0xff80000027277808 */ /* 0x000fe40000000000 */
[----:B------:R-:W-:Y:S02]  /*8a90*/  ISETP.GT.AND P0, PT, R142, 0x21, PT ;  /* 0x000000218e00780c */ /* 0x000fe40003f04270 */
[----:B------:R-:W-:Y:S02]  /*8aa0*/  FSEL R38, R38, -INF , P1 ;  /* 0xff80000026267808 */ /* 0x000fe40000800000 */
[----:B------:R-:W-:Y:S02]  /*8ab0*/  FMNMX.FTZ R4, R36, R4, !PT ;  /* 0x0000000424047209 */ /* 0x000fe40007810000 */
        /* <DEDUP_REMOVED lines=11> */
[C---:B------:R-:W-:Y:S02]  /*8b70*/  ISETP.GT.AND P3, PT, R0.reuse, 0x30, PT ;  /* 0x000000300000780c */ /* 0x040fe40003f64270 */
[----:B------:R-:W-:Y:S02]  /*8b80*/  FSEL R45, R45, -INF , P2 ;  /* 0xff8000002d2d7808 */ /* 0x000fe40001000000 */
[----:B------:R-:W-:Y:S02]  /*8b90*/  ISETP.GT.AND P2, PT, R0, 0x29, PT ;  /* 0x000000290000780c */ /* 0x000fe40003f44270 */
[----:B------:R-:W-:Y:S02]  /*8ba0*/  FSEL R188, R47, -INF , P0 ;  /* 0xff8000002fbc7808 */ /* 0x000fe40000000000 */
[----:B------:R-:W-:Y:S02]  /*8bb0*/  ISETP.GT.AND P0, PT, R140, 0x29, PT ;  /* 0x000000298c00780c */ /* 0x000fe40003f04270 */
[----:B------:R-:W-:Y:S02]  /*8bc0*/  FSEL R49, R49, -INF , P2 ;  /* 0xff80000031317808 */ /* 0x000fe40001000000 */
[----:B------:R-:W-:Y:S02]  /*8bd0*/  FSEL R47, R52, -INF , P3 ;  /* 0xff800000342f7808 */ /* 0x000fe40001800000 */
[----:B------:R-:W-:Y:S02]  /*8be0*/  ISETP.GT.AND P3, PT, R2, 0x30, PT ;  /* 0x000000300200780c */ /* 0x000fe40003f64270 */
[----:B------:R-:W-:Y:S02]  /*8bf0*/  FSEL R46, R46, -INF , P1 ;  /* 0xff8000002e2e7808 */ /* 0x000fe40000800000 */
[----:B------:R-:W-:Y:S02]  /*8c00*/  ISETP.GT.AND P1, PT, R140, 0x28, PT ;  /* 0x000000288c00780c */ /* 0x000fe40003f24270 */
        /* <DEDUP_REMOVED lines=24> */
[----:B------:R-:W-:Y:S02]  /*8d90*/  FSEL R221, R58, -INF , P1 ;  /* 0xff8000003add7808 */ /* 0x000fe40000800000 */
[----:B------:R-:W-:Y:S02]  /*8da0*/  ISETP.GT.AND P1, PT, R142, 0x38, PT ;  /* 0x000000388e00780c */ /* 0x000fe40003f24270 */
[C---:B------:R-:W-:Y:S02]  /*8db0*/  ISETP.GT.AND P2, PT, R0.reuse, 0x39, PT ;  /* 0x000000390000780c */ /* 0x040fe40003f44270 */
        /* <DEDUP_REMOVED lines=8> */
[----:B------:R-:W-:Y:S02]  /*8e40*/  ISETP.GT.AND P1, PT, R140, 0x38, PT ;  /* 0x000000388c00780c */ /* 0x000fe40003f24270 */
[----:B------:R-:W-:Y:S02]  /*8e50*/  ISETP.GT.AND P2, PT, R0, 0x41, PT ;  /* 0x000000410000780c */ /* 0x000fe40003f44270 */
[----:B------:R-:W-:Y:S02]  /*8e60*/  FMNMX.FTZ R4, R56, R4, !PT ;  /* 0x0000000438047209 */ /* 0x000fe40007810000 */
        /* <DEDUP_REMOVED lines=10> */
[----:B------:R-:W-:Y:S02]  /*8f10*/  FMNMX.FTZ R5, R197, R5, !PT ;  /* 0x00000005c5057209 */ /* 0x000fe40007810000 */
[----:B------:R-:W-:Y:S02]  /*8f20*/  FSEL R209, R71, -INF , P0 ;  /* 0xff80000047d17808 */ /* 0x000fe40000000000 */
[----:B------:R-:W-:Y:S02]  /*8f30*/  FSEL R210, R70, -INF , P1 ;  /* 0xff80000046d27808 */ /* 0x000fe40000800000 */
[----:B------:R-:W-:Y:S02]  /*8f40*/  ISETP.GT.AND P1, PT, R142, 0x40, PT ;  /* 0x000000408e00780c */ /* 0x000fe40003f24270 */
[----:B------:R-:W-:Y:S02]  /*8f50*/  FSEL R147, R73, -INF , P2 ;  /* 0xff80000049937808 */ /* 0x000fe40001000000 */
[----:B------:R-:W-:Y:S02]  /*8f60*/  ISETP.GT.AND P2, PT, R2, 0x49, PT ;  /* 0x000000490200780c */ /* 0x000fe40003f44270 */
[----:B------:R-:W-:Y:S01]  /*8f70*/  FSEL R58, R76, -INF , P3 ;  /* 0xff8000004c3a7808 */ /* 0x000fe20001800000 */
[----:B------:R-:W-:Y:S01]  /*8f80*/  IMAD.MOV.U32 R76, RZ, RZ, R210 ;  /* 0x000000ffff4c7224 */ /* 0x000fe200078e00d2 */
[----:B------:R-:W-:Y:S02]  /*8f90*/  FMNMX.FTZ R4, R251, R4, !PT ;  /* 0x00000004fb047209 */ /* 0x000fe40007810000 */
[----:B------:R-:W-:Y:S02]  /*8fa0*/  ISETP.GT.AND P3, PT, R0, 0x48, PT ;  /* 0x000000480000780c */ /* 0x000fe40003f64270 */
[----:B------:R-:W-:Y:S02]  /*8fb0*/  FMNMX.FTZ R5, R18, R5, !PT ;  /* 0x0000000512057209 */ /* 0x000fe40007810000 */
[----:B------:R-:W-:Y:S02]  /*8fc0*/  FSEL R53, R74, -INF , P1 ;  /* 0xff8000004a357808 */ /* 0x000fe40000800000 */
[----:B------:R-:W-:Y:S01]  /*8fd0*/  FSEL R52, R77, -INF , P2 ;  /* 0xff8000004d347808 */ /* 0x000fe20001000000 */
[----:B------:R-:W-:Y:S01]  /*8fe0*/  IMAD.MOV.U32 R77, RZ, RZ, R209 ;  /* 0x000000ffff4d7224 */ /* 0x000fe200078e00d1 */
[C---:B------:R-:W-:Y:S02]  /*8ff0*/  ISETP.GT.AND P0, PT, R142.reuse, 0x41, PT ;  /* 0x000000418e00780c */ /* 0x040fe40003f04270 */
[----:B------:R-:W-:Y:S02]  /*9000*/  ISETP.GT.AND P1, PT, R142, 0x48, PT ;  /* 0x000000488e00780c */ /* 0x000fe40003f24270 */
[----:B------:R-:W-:Y:S02]  /*9010*/  ISETP.GT.AND P2, PT, R0, 0x49, PT ;  /* 0x000000490000780c */ /* 0x000fe40003f44270 */
[----:B------:R-:W-:Y:S01]  /*9020*/  FSEL R209, R80, -INF , P3 ;  /* 0xff80000050d17808 */ /* 0x000fe20001800000 */
[----:B------:R-:W-:Y:S01]  /*9030*/  IMAD.MOV.U32 R80, RZ, RZ, R206 ;  /* 0x000000ffff507224 */ /* 0x000fe200078e00ce */
[----:B------:R-:W-:Y:S02]  /*9040*/  FMNMX.FTZ R4, R62, R4, !PT ;  /* 0x000000043e047209 */ /* 0x000fe40007810000 */
[----:B------:R-:W-:Y:S02]  /*9050*/  FMNMX.FTZ R5, R19, R5, !PT ;  /* 0x0000000513057209 */ /* 0x000fe40007810000 */
        /* <DEDUP_REMOVED lines=20> */
[----:B------:R-:W-:Y:S02]  /*91a0*/  FMNMX.FTZ R143, R213, R143, !PT ;  /* 0x0000008fd58f7209 */ /* 0x000fe40007810000 */
[----:B------:R-:W-:Y:S02]  /*91b0*/  ISETP.GT.AND P1, PT, R0, 0x58, PT ;  /* 0x000000580000780c */ /* 0x000fe40003f24270 */
[----:B------:R-:W-:Y:S02]  /*91c0*/  FMNMX.FTZ R5, R34, R5, !PT ;  /* 0x0000000522057209 */ /* 0x000fe40007810000 */
[----:B------:R-:W-:Y:S02]  /*91d0*/  FSEL R249, R87, -INF , P0 ;  /* 0xff80000057f97808 */ /* 0x000fe40000000000 */
[----:B------:R-:W-:Y:S02]  /*91e0*/  FSEL R206, R96, -INF , P1 ;  /* 0xff80000060ce7808 */ /* 0x000fe40000800000 */
[----:B------:R-:W-:Y:S02]  /*91f0*/  ISETP.GT.AND P0, PT, R0, 0x59, PT ;  /* 0x000000590000780c */ /* 0x000fe40003f04270 */
[----:B------:R-:W-:Y:S02]  /*9200*/  FMNMX.FTZ R143, R212, R143, !PT ;  /* 0x0000008fd48f7209 */ /* 0x000fe40007810000 */
[----:B------:R-:W-:Y:S02]  /*9210*/  FMNMX.FTZ R5, R35, R5, !PT ;  /* 0x0000000523057209 */ /* 0x000fe40007810000 */
[----:B------:R-:W-:Y:S02]  /*9220*/  FMNMX.FTZ R4, R192, R144, !PT ;  /* 0x00000090c0047209 */ /* 0x000fe40007810000 */
[----:B------:R-:W-:Y:S02]  /*9230*/  FSEL R202, R97, -INF , P0 ;  /* 0xff80000061ca7808 */ /* 0x000fe40000000000 */
[----:B------:R-:W-:Y:S02]  /*9240*/  FMNMX.FTZ R143, R206, R143, !PT ;  /* 0x0000008fce8f7209 */ /* 0x000fe40007810000 */
[----:B------:R-:W-:Y:S02]  /*9250*/  FMNMX.FTZ R5, R38, R5, !PT ;  /* 0x0000000526057209 */ /* 0x000fe40007810000 */
[----:B------:R-:W-:Y:S01]  /*9260*/  FMNMX.FTZ R4, R199, R4, !PT ;  /* 0x00000004c7047209 */ /* 0x000fe20007810000 */
[----:B--2---:R-:W-:Y:S01]  /*9270*/  IMAD.MOV.U32 R9, RZ, RZ, c[0x0][0x1e0] ;  /* 0x00007800ff097624 */ /* 0x004fe200078e00ff */
[----:B------:R-:W-:Y:S02]  /*9280*/  FSEL R201, R100, -INF , P5 ;  /* 0xff80000064c97808 */ /* 0x000fe40002800000 */
[----:B------:R-:W-:Y:S02]  /*9290*/  ISETP.GT.AND P3, PT, R0, 0x61, PT ;  /* 0x000000610000780c */ /* 0x000fe40003f64270 */
[----:B------:R-:W-:Y:S02]  /*92a0*/  FMNMX.FTZ R143, R202, R143, !PT ;  /* 0x0000008fca8f7209 */ /* 0x000fe40007810000 */
[----:B------:R-:W-:Y:S02]  /*92b0*/  FMNMX.FTZ R5, R39, R5, !PT ;  /* 0x0000000527057209 */ /* 0x000fe40007810000 */
[----:B------:R-:W-:Y:S02]  /*92c0*/  FMNMX.FTZ R4, R193, R4, !PT ;  /* 0x00000004c1047209 */ /* 0x000fe40007810000 */
[----:B------:R-:W-:Y:S02]  /*92d0*/  FSEL R200, R101, -INF , P3 ;  /* 0xff80000065c87808 */ /* 0x000fe40001800000 */
[----:B------:R-:W-:Y:S02]  /*92e0*/  ISETP.GT.AND P2, PT, R0, 0x68, PT ;  /* 0x000000680000780c */ /* 0x000fe40003f44270 */
[----:B------:R-:W-:Y:S01]  /*92f0*/  FMNMX.FTZ R143, R201, R143, !PT ;  /* 0x0000008fc98f7209 */ /* 0x000fe20007810000 */
[----:B---3--:R-:W-:Y:S01]  /*9300*/  IMAD.MOV.U32 R10, RZ, RZ, c[0x0][0x1e4] ;  /* 0x00007900ff0a7624 */ /* 0x008fe200078e00ff */
[----:B------:R-:W-:Y:S02]  /*9310*/  FMNMX.FTZ R4, R13, R4, !PT ;  /* 0x000000040d047209 */ /* 0x000fe40007810000 */
[----:B------:R-:W-:Y:S02]  /*9320*/  FMNMX.FTZ R5, R50, R5, !PT ;  /* 0x0000000532057209 */ /* 0x000fe40007810000 */
[----:B------:R-:W-:Y:S02]  /*9330*/  FSEL R195, R112, -INF , P2 ;  /* 0xff80000070c37808 */ /* 0x000fe40001000000 */
[----:B------:R-:W-:Y:S02]  /*9340*/  ISETP.GT.AND P1, PT, R0, 0x69, PT ;  /* 0x000000690000780c */ /* 0x000fe40003f24270 */
[----:B------:R-:W-:Y:S02]  /*9350*/  FMNMX.FTZ R143, R200, R143, !PT ;  /* 0x0000008fc88f7209 */ /* 0x000fe40007810000 */
        /* <DEDUP_REMOVED lines=27> */
[----:B------:R-:W-:Y:S02]  /*9510*/  ISETP.GT.AND P0, PT, R140, 0x58, PT ;  /* 0x000000588c00780c */ /* 0x000fe40003f04270 */
[----:B------:R-:W-:Y:S02]  /*9520*/  FMNMX.FTZ R4, R227, R4, !PT ;  /* 0x00000004e3047209 */ /* 0x000fe40007810000 */
[----:B------:R-:W-:Y:S02]  /*9530*/  FMNMX.FTZ R5, R46, R5, !PT ;  /* 0x000000052e057209 */ /* 0x000fe40007810000 */
[----:B------:R-:W-:Y:S02]  /*9540*/  FSEL R113, R98, -INF , P0 ;  /* 0xff80000062717808 */ /* 0x000fe40000000000 */
[C---:B------:R-:W-:Y:S02]  /*9550*/  ISETP.GT.AND P5, PT, R140.reuse, 0x59, PT ;  /* 0x000000598c00780c */ /* 0x040fe40003fa4270 */
[C---:B------:R-:W-:Y:S02]  /*9560*/  ISETP.GT.AND P3, PT, R140.reuse, 0x60, PT ;  /* 0x000000608c00780c */ /* 0x040fe40003f64270 */
[C---:B------:R-:W-:Y:S02]  /*9570*/  ISETP.GT.AND P2, PT, R140.reuse, 0x61, PT ;  /* 0x000000618c00780c */ /* 0x040fe40003f44270 */
[C---:B------:R-:W-:Y:S02]  /*9580*/  ISETP.GT.AND P1, PT, R140.reuse, 0x68, PT ;  /* 0x000000688c00780c */ /* 0x040fe40003f24270 */
[----:B------:R-:W-:Y:S02]  /*9590*/  ISETP.GT.AND P0, PT, R140, 0x69, PT ;  /* 0x000000698c00780c */ /* 0x000fe40003f04270 */
        /* <DEDUP_REMOVED lines=10> */
[----:B------:R-:W-:Y:S02]  /*9640*/  FSEL R100, R91, -INF , P0 ;  /* 0xff8000005b647808 */ /* 0x000fe40000000000 */
[----:B------:R-:W-:Y:S02]  /*9650*/  FMNMX.FTZ R0, R194, R0, !PT ;  /* 0x00000000c2007209 */ /* 0x000fe40007810000 */
[----:B------:R-:W-:Y:S02]  /*9660*/  FSEL R102, R102, -INF , P3 ;  /* 0xff80000066667808 */ /* 0x000fe40001800000 */
[----:B------:R-:W-:Y:S02]  /*9670*/  FSEL R103, R103, -INF , P2 ;  /* 0xff80000067677808 */ /* 0x000fe40001000000 */
[----:B------:R-:W-:Y:S02]  /*9680*/  FSEL R114, R114, -INF , P1 ;  /* 0xff80000072727808 */ /* 0x000fe40000800000 */
[C---:B------:R-:W-:Y:S02]  /*9690*/  ISETP.GT.AND P3, PT, R2.reuse, 0x50, PT ;  /* 0x000000500200780c */ /* 0x040fe40003f64270 */
[----:B------:R-:W-:Y:S02]  /*96a0*/  ISETP.GT.AND P2, PT, R2, 0x51, PT ;  /* 0x000000510200780c */ /* 0x000fe40003f44270 */
[----:B------:R-:W-:Y:S02]  /*96b0*/  ISETP.GT.AND P1, PT, R142, 0x50, PT ;  /* 0x000000508e00780c */ /* 0x000fe40003f24270 */
[----:B------:R-:W-:Y:S02]  /*96c0*/  ISETP.GT.AND P0, PT, R2, 0x58, PT ;  /* 0x000000580200780c */ /* 0x000fe40003f04270 */
[----:B------:R-:W-:Y:S02]  /*96d0*/  FMNMX.FTZ R4, R63, R4, !PT ;  /* 0x000000043f047209 */ /* 0x000fe40007810000 */
[----:B------:R-:W-:Y:S02]  /*96e0*/  FMNMX.FTZ R0, R76, R0, !PT ;  /* 0x000000004c007209 */ /* 0x000fe40007810000 */
[----:B------:R-:W-:Y:S01]  /*96f0*/  FSEL R112, R99, -INF , P5 ;  /* 0xff80000063707808 */ /* 0x000fe20002800000 */
[----:B------:R-:W-:Y:S01]  /*9700*/  IMAD.MOV.U32 R99, RZ, RZ, R147 ;  /* 0x000000ffff637224 */ /* 0x000fe200078e0093 */
[----:B------:R-:W-:Y:S02]  /*9710*/  FSEL R61, R88, -INF , P3 ;  /* 0xff800000583d7808 */ /* 0x000fe40001800000 */
[----:B------:R-:W-:Y:S02]  /*9720*/  FSEL R98, R89, -INF , P2 ;  /* 0xff80000059627808 */ /* 0x000fe40001000000 */
[----:B------:R-:W-:Y:S02]  /*9730*/  FSEL R7, R90, -INF , P1 ;  /* 0xff8000005a077808 */ /* 0x000fe40000800000 */
[C---:B------:R-:W-:Y:S02]  /*9740*/  ISETP.GT.AND P5, PT, R2.reuse, 0x59, PT ;  /* 0x000000590200780c */ /* 0x040fe40003fa4270 */
[C---:B------:R-:W-:Y:S02]  /*9750*/  ISETP.GT.AND P3, PT, R2.reuse, 0x60, PT ;  /* 0x000000600200780c */ /* 0x040fe40003f64270 */
[C---:B------:R-:W-:Y:S02]  /*9760*/  ISETP.GT.AND P2, PT, R2.reuse, 0x61, PT ;  /* 0x000000610200780c */ /* 0x040fe40003f44270 */
[----:B------:R-:W-:Y:S02]  /*9770*/  ISETP.GT.AND P1, PT, R2, 0x68, PT ;  /* 0x000000680200780c */ /* 0x000fe40003f24270 */
[----:B------:R-:W-:Y:S02]  /*9780*/  FSEL R225, R92, -INF , P0 ;  /* 0xff8000005ce17808 */ /* 0x000fe40000000000 */
[----:B------:R-:W-:Y:S02]  /*9790*/  ISETP.GT.AND P0, PT, R2, 0x69, PT ;  /* 0x000000690200780c */ /* 0x000fe40003f04270 */
[----:B------:R-:W-:Y:S02]  /*97a0*/  FMNMX.FTZ R2, R53, R4, !PT ;  /* 0x0000000435027209 */ /* 0x000fe40007810000 */
[----:B-1----:R-:W-:Y:S02]  /*97b0*/  FMNMX.FTZ R143, R143, R6, !PT ;  /* 0x000000068f8f7209 */ /* 0x002fe40007810000 */
[----:B------:R-:W-:Y:S02]  /*97c0*/  FMNMX.FTZ R0, R77, R0, !PT ;  /* 0x000000004d007209 */ /* 0x000fe40007810000 */
[----:B------:R-:W-:Y:S01]  /*97d0*/  FMNMX.FTZ R2, R59, R2, !PT ;  /* 0x000000023b027209 */ /* 0x000fe20007810000 */
[C---:B------:R-:W-:Y:S01]  /*97e0*/  FMUL.FTZ R92, R143.reuse, c[0x0][0x2d0] ;  /* 0x0000b4008f5c7a20 */ /* 0x040fe20000410000 */
[----:B------:R-:W-:Y:S01]  /*97f0*/  FSEL R217, R104, -INF , P3 ;  /* 0xff80000068d97808 */ /* 0x000fe20001800000 */
[----:B------:R-:W-:Y:S01]  /*9800*/  IMAD.MOV.U32 R104, RZ, RZ, R7 ;  /* 0x000000ffff687224 */ /* 0x000fe200078e0007 */
        /* <DEDUP_REMOVED lines=8> */
[----:B------:R-:W-:Y:S01]  /*9890*/  FFMA.FTZ R2, R146, c[0x0][0x2d0], -R92 ;  /* 0x0000b40092027a23 */ /* 0x000fe2000001085c */
[----:B------:R-:W-:Y:S01]  /*98a0*/  FMNMX.FTZ R0, R250, R0, !PT ;  /* 0x00000000fa007209 */ /* 0x000fe20007810000 */
[----:B------:R-:W-:Y:S01]  /*98b0*/  IMAD.MOV.U32 R146, RZ, RZ, R58 ;  /* 0x000000ffff927224 */ /* 0x000fe200078e003a */
[----:B------:R-:W-:Y:S01]  /*98c0*/  FMNMX.FTZ R140, R80, R140, !PT ;  /* 0x0000008c508c7209 */ /* 0x000fe20007810000 */
[----:B------:R1:W-:Y:S01]  /*98d0*/  MUFU.EX2 R224, R2 ;  /* 0x0000000200e07308 */ /* 0x0003e20000000800 */
[----:B------:R-:W-:Y:S02]  /*98e0*/  FMNMX.FTZ R0, R249, R0, !PT ;  /* 0x00000000f9007209 */ /* 0x000fe40007810000 */
[----:B------:R-:W-:Y:S01]  /*98f0*/  FSEL R211, R105, -INF , P2 ;  /* 0xff80000069d37808 */ /* 0x000fe20001000000 */
[----:B------:R-:W-:Y:S01]  /*9900*/  IMAD.MOV.U32 R105, RZ, RZ, R52 ;  /* 0x000000ffff697224 */ /* 0x000fe200078e0034 */
[----:B------:R-:W-:Y:S02]  /*9910*/  FMNMX.FTZ R0, R113, R0, !PT ;  /* 0x0000000071007209 */ /* 0x000fe40007810000 */
[----:B------:R-:W-:Y:S02]  /*9920*/  ISETP.GT.AND P2, PT, R142, 0x58, PT ;  /* 0x000000588e00780c */ /* 0x000fe40003f44270 */
[----:B------:R-:W-:Y:S02]  /*9930*/  FMNMX.FTZ R0, R112, R0, !PT ;  /* 0x0000000070007209 */ /* 0x000fe40007810000 */
[----:B------:R-:W-:Y:S02]  /*9940*/  FSEL R223, R94, -INF , P2 ;  /* 0xff8000005edf7808 */ /* 0x000fe40001000000 */
[----:B------:R-:W-:Y:S02]  /*9950*/  FMNMX.FTZ R0, R102, R0, !PT ;  /* 0x0000000066007209 */ /* 0x000fe40007810000 */
[----:B------:R-:W-:Y:S02]  /*9960*/  FMNMX.FTZ R4, R100, R4, !PT ;  /* 0x0000000464047209 */ /* 0x000fe40007810000 */
[----:B------:R-:W-:Y:S02]  /*9970*/  FMNMX.FTZ R0, R103, R0, !PT ;  /* 0x0000000067007209 */ /* 0x000fe40007810000 */
[----:B------:R-:W-:Y:S02]  /*9980*/  FSEL R203, R109, -INF , P0 ;  /* 0xff8000006dcb7808 */ /* 0x000fe40000000000 */
[----:B------:R-:W-:Y:S02]  /*9990*/  FMNMX.FTZ R0, R114, R0, !PT ;  /* 0x0000000072007209 */ /* 0x000fe40007810000 */
[----:B------:R-:W-:Y:S02]  /*99a0*/  ISETP.GT.AND P0, PT, R142, 0x59, PT ;  /* 0x000000598e00780c */ /* 0x000fe40003f04270 */
[----:B-1----:R-:W-:Y:S01]  /*99b0*/  FMNMX.FTZ R2, R223, R4, !PT ;  /* 0x00000004df027209 */ /* 0x002fe20007810000 */
[----:B------:R-:W-:Y:S01]  /*99c0*/  FFMA.FTZ R4, R196, c[0x0][0x2d0], -R92 ;  /* 0x0000b400c4047a23 */ /* 0x000fe2000001085c */
[----:B------:R-:W-:Y:S02]  /*99d0*/  FMNMX.FTZ R0, R115, R0, !PT ;  /* 0x0000000073007209 */ /* 0x000fe40007810000 */
[----:B------:R-:W-:Y:S01]  /*99e0*/  FSEL R218, R95, -INF , P0 ;  /* 0xff8000005fda7808 */ /* 0x000fe20000000000 */
[----:B------:R1:W-:Y:S01]  /*99f0*/  MUFU.EX2 R65, R4 ;  /* 0x0000000400417308 */ /* 0x0003e20000000800 */
[----:B------:R-:W-:Y:S01]  /*9a00*/  FSEL R210, R108, -INF , P1 ;  /* 0xff8000006cd27808 */ /* 0x000fe20000800000 */
[----:B------:R-:W2:Y:S01]  /*9a10*/  SHFL.BFLY PT, R5, R0, 0x2, 0x1f ;  /* 0x0c401f0000057f89 */ /* 0x000ea200000e0000 */
[C---:B------:R-:W-:Y:S01]  /*9a20*/  ISETP.GT.AND P1, PT, R142.reuse, 0x60, PT ;  /* 0x000000608e00780c */ /* 0x040fe20003f24270 */
[----:B------:R-:W-:Y:S01]  /*9a30*/  IMAD.MOV.U32 R95, RZ, RZ, R53 ;  /* 0x000000ffff5f7224 */ /* 0x000fe200078e0035 */
[----:B------:R-:W-:Y:S02]  /*9a40*/  ISETP.GT.AND P0, PT, R142, 0x61, PT ;  /* 0x000000618e00780c */ /* 0x000fe40003f04270 */
[----:B------:R-:W-:Y:S01]  /*9a50*/  FSEL R216, R106, -INF , P1 ;  /* 0xff8000006ad87808 */ /* 0x000fe20000800000 */
[----:B------:R-:W-:Y:S01]  /*9a60*/  IMAD.MOV.U32 R106, RZ, RZ, R78 ;  /* 0x000000ffff6a7224 */ /* 0x000fe200078e004e */
[----:B------:R-:W-:Y:S02]  /*9a70*/  FMNMX.FTZ R2, R218, R2, !PT ;  /* 0x00000002da027209 */ /* 0x000fe40007810000 */
[----:B------:R-:W-:Y:S01]  /*9a80*/  FSEL R215, R107, -INF , P0 ;  /* 0xff8000006bd77808 */ /* 0x000fe20000000000 */
[----:B------:R-:W-:Y:S01]  /*9a90*/  IMAD.MOV.U32 R107, RZ, RZ, R79 ;  /* 0x000000ffff6b7224 */ /* 0x000fe200078e004f */
[----:B------:R-:W-:Y:S02]  /*9aa0*/  FMNMX.FTZ R2, R216, R2, !PT ;  /* 0x00000002d8027209 */ /* 0x000fe40007810000 */
[C---:B------:R-:W-:Y:S02]  /*9ab0*/  ISETP.GT.AND P1, PT, R142.reuse, 0x68, PT ;  /* 0x000000688e00780c */ /* 0x040fe40003f24270 */
[----:B------:R-:W-:Y:S02]  /*9ac0*/  ISETP.GT.AND P0, PT, R142, 0x69, PT ;  /* 0x000000698e00780c */ /* 0x000fe40003f04270 */
[----:B------:R-:W-:Y:S02]  /*9ad0*/  FSEL R196, R110, -INF , P1 ;  /* 0xff8000006ec47808 */ /* 0x000fe40000800000 */
[----:B------:R-:W-:Y:S02]  /*9ae0*/  FSEL R219, R93, -INF , P5 ;  /* 0xff8000005ddb7808 */ /* 0x000fe40002800000 */
[----:B------:R-:W-:Y:S02]  /*9af0*/  FMNMX.FTZ R140, R99, R140, !PT ;  /* 0x0000008c638c7209 */ /* 0x000fe40007810000 */
[----:B-1----:R-:W-:Y:S01]  /*9b00*/  FMNMX.FTZ R4, R215, R2, !PT ;  /* 0x00000002d7047209 */ /* 0x002fe20007810000 */
[--C-:B------:R-:W-:Y:S01]  /*9b10*/  FFMA.FTZ R2, R16, c[0x0][0x2d0], -R92.reuse ;  /* 0x0000b40010027a23 */ /* 0x100fe2000001085c */
[----:B--2---:R-:W-:Y:S01]  /*9b20*/  FMNMX.FTZ R0, R0, R5, !PT ;  /* 0x0000000500007209 */ /* 0x004fe20007810000 */
[--C-:B------:R-:W-:Y:S01]  /*9b30*/  FFMA.FTZ R16, R20, c[0x0][0x2d0], -R92.reuse ;  /* 0x0000b40014107a23 */ /* 0x100fe2000001085c */
[----:B------:R-:W-:Y:S01]  /*9b40*/  ISETP.GE.AND P5, PT, R220, 0x1, PT ;  /* 0x00000001dc00780c */ /* 0x000fe20003fa6270 */
[----:B------:R1:W-:Y:S01]  /*9b50*/  MUFU.EX2 R54, R2 ;  /* 0x0000000200367308 */ /* 0x0003e20000000800 */
[----:B------:R-:W-:Y:S01]  /*9b60*/  FSEL R71, R111, -INF , P0 ;  /* 0xff8000006f477808 */ /* 0x000fe20000000000 */
[----:B------:R-:W2:Y:S01]  /*9b70*/  SHFL.BFLY PT, R6, R0, 0x1, 0x1f ;  /* 0x0c201f0000067f89 */ /* 0x000ea200000e0000 */
[----:B------:R-:W-:Y:S04]  /*9b80*/  FMNMX.FTZ R140, R58, R140, !PT ;  /* 0x0000008c3a8c7209 */ /* 0x000fe80007810000 */
[----:B------:R-:W-:Y:S04]  /*9b90*/  FMNMX.FTZ R140, R52, R140, !PT ;  /* 0x0000008c348c7209 */ /* 0x000fe80007810000 */
[----:B------:R-:W-:Y:S04]  /*9ba0*/  FMNMX.FTZ R140, R61, R140, !PT ;  /* 0x0000008c3d8c7209 */ /* 0x000fe80007810000 */
[----:B------:R-:W-:Y:S04]  /*9bb0*/  FMNMX.FTZ R140, R98, R140, !PT ;  /* 0x0000008c628c7209 */ /* 0x000fe80007810000 */
[----:B------:R-:W-:Y:S04]  /*9bc0*/  FMNMX.FTZ R140, R225, R140, !PT ;  /* 0x0000008ce18c7209 */ /* 0x000fe80007810000 */
[----:B------:R-:W-:Y:S01]  /*9bd0*/  FMNMX.FTZ R140, R219, R140, !PT ;  /* 0x0000008cdb8c7209 */ /* 0x000fe20007810000 */
[----:B-1----:R-:W-:Y:S01]  /*9be0*/  FFMA.FTZ R2, R17, c[0x0][0x2d0], -R92 ;  /* 0x0000b40011027a23 */ /* 0x002fe2000001085c */
[----:B--2---:R-:W-:Y:S01]  /*9bf0*/  FMNMX.FTZ R142, R0, R6, !PT ;  /* 0x00000006008e7209 */ /* 0x004fe20007810000 */
[----:B------:R-:W-:Y:S01]  /*9c00*/  @P5 IMAD.SHL.U32 R17, R9, 0x20, RZ ;  /* 0x0000002009115824 */ /* 0x000fe200078e00ff */
[----:B------:R-:W-:Y:S02]  /*9c10*/  FMNMX.FTZ R0, R196, R4, !PT ;  /* 0x00000004c4007209 */ /* 0x000fe40007810000 */
[----:B------:R-:W1:Y:S01]  /*9c20*/  MUFU.EX2 R4, R2 ;  /* 0x0000000200047308 */ /* 0x000e620000000800 */
[C---:B------:R-:W-:Y:S01]  /*9c30*/  FMUL.FTZ R93, R142.reuse, c[0x0][0x2d0] ;  /* 0x0000b4008e5d7a20 */ /* 0x040fe20000410000 */
[----:B------:R-:W-:Y:S02]  /*9c40*/  FSETP.NEU.FTZ.AND P2, PT, R142, -INF , PT ;  /* 0xff8000008e00780b */ /* 0x000fe40003f5d000 */
[----:B------:R-:W-:Y:S02]  /*9c50*/  FMNMX.FTZ R140, R217, R140, !PT ;  /* 0x0000008cd98c7209 */ /* 0x000fe40007810000 */
[----:B------:R-:W-:Y:S02]  /*9c60*/  FSEL R93, R93, RZ, P2 ;  /* 0x000000ff5d5d7208 */ /* 0x000fe40001000000 */
[----:B------:R-:W-:Y:S02]  /*9c70*/  FMNMX.FTZ R140, R211, R140, !PT ;  /* 0x0000008cd38c7209 */ /* 0x000fe40007810000 */
[----:B------:R-:W-:Y:S02]  /*9c80*/  FMNMX.FTZ R0, R71, R0, !PT ;  /* 0x0000000047007209 */ /* 0x000fe40007810000 */
[----:B------:R-:W-:Y:S04]  /*9c90*/  FMNMX.FTZ R140, R210, R140, !PT ;  /* 0x0000008cd28c7209 */ /* 0x000fe80007810000 */
[----:B------:R-:W-:Y:S05]  /*9ca0*/  FMNMX.FTZ R140, R203, R140, !PT ;  /* 0x0000008ccb8c7209 */ /* 0x000fea0007810000 */
[----:B------:R-:W2:Y:S08]  /*9cb0*/  SHFL.BFLY PT, R5, R140, 0x2, 0x1f ;  /* 0x0c401f008c057f89 */ /* 0x000eb000000e0000 */
[----:B-1----:R1:W-:Y:S04]  /*9cc0*/  STL [R1+0x10], R4 ;  /* 0x0000100401007387 */ /* 0x0023e80000100800 */
[----:B------:R-:W3:Y:S08]  /*9cd0*/  SHFL.BFLY PT, R2, R0, 0x2, 0x1f ;  /* 0x0c401f0000027f89 */ /* 0x000ef000000e0000 */
[----:B------:R-:W-:Y:S01]  /*9ce0*/  STL [R1+0xac], R220 ;  /* 0x0000acdc01007387 */ /* 0x000fe20000100800 */
[----:B--2---:R-:W-:Y:S03]  /*9cf0*/  FMNMX.FTZ R140, R140, R5, !PT ;  /* 0x000000058c8c7209 */ /* 0x004fe60007810000 */
[----:B------:R-:W-:Y:S01]  /*9d00*/  STL [R1+0xb0], R246 ;  /* 0x0000b0f601007387 */ /* 0x000fe20000100800 */
[----:B------:R-:W-:Y:S03]  /*9d10*/  @P5 SHF.R.S32.HI R5, RZ, 0x1f, R246 ;  /* 0x0000001fff055819 */ /* 0x000fe600000114f6 */
[----:B------:R-:W2:Y:S02]  /*9d20*/  SHFL.BFLY PT, R6, R140, 0x1, 0x1f ;  /* 0x0c201f008c067f89 */ /* 0x000ea400000e0000 */
[----:B------:R-:W-:Y:S02]  /*9d30*/  @P5 IMAD R5, R5, c[0x0][0x1e0], RZ ;  /* 0x0000780005055a24 */ /* 0x000fe400078e02ff */
[----:B-1----:R-:W-:Y:S02]  /*9d40*/  FFMA.FTZ R4, R198, c[0x0][0x2d0], -R93 ;  /* 0x0000b400c6047a23 */ /* 0x002fe4000001085d */
[----:B------:R-:W-:Y:S01]  /*9d50*/  @P5 IMAD R5, R246, c[0x0][0x1e4], R5 ;  /* 0x00007900f6055a24 */ /* 0x000fe200078e0205 */
[----:B---3--:R-:W-:Y:S01]  /*9d60*/  FMNMX.FTZ R0, R0, R2, !PT ;  /* 0x0000000200007209 */ /* 0x008fe20007810000 */
[----:B------:R1:W-:Y:S01]  /*9d70*/  MUFU.EX2 R111, R4 ;  /* 0x00000004006f7308 */ /* 0x0003e20000000800 */
[----:B------:R-:W-:Y:S03]  /*9d80*/  IMAD.MOV.U32 R198, RZ, RZ, R61 ;  /* 0x000000ffffc67224 */ /* 0x000fe600078e003d */
[----:B------:R-:W3:Y:S01]  /*9d90*/  SHFL.BFLY PT, R2, R0, 0x1, 0x1f ;  /* 0x0c201f0000027f89 */ /* 0x000ee200000e0000 */
[----:B--2---:R-:W-:Y:S01]  /*9da0*/  FMNMX.FTZ R140, R140, R6, !PT ;  /* 0x000000068c8c7209 */ /* 0x004fe20007810000 */
[----:B------:R-:W-:Y:S03]  /*9db0*/  @P5 IMAD.WIDE.U32 R6, R246, c[0x0][0x1e0], RZ ;  /* 0x00007800f6065a25 */ /* 0x000fe600078e00ff */
[C---:B------:R-:W-:Y:S01]  /*9dc0*/  FSETP.NEU.FTZ.AND P1, PT, R140.reuse, -INF , PT ;  /* 0xff8000008c00780b */ /* 0x040fe20003f3d000 */
[----:B------:R-:W-:Y:S02]  /*9dd0*/  FMUL.FTZ R96, R140, c[0x0][0x2d0] ;  /* 0x0000b4008c607a20 */ /* 0x000fe40000410000 */
[----:B------:R-:W-:Y:S02]  /*9de0*/  @P5 IMAD.IADD R7, R7, 0x1, R5 ;  /* 0x0000000107075824 */ /* 0x000fe400078e0205 */
[----:B-1----:R-:W-:Y:S01]  /*9df0*/  FFMA.FTZ R4, R197, c[0x0][0x2d0], -R93 ;  /* 0x0000b400c5047a23 */ /* 0x002fe2000001085d */
[----:B------:R-:W-:Y:S01]  /*9e00*/  FSEL R96, R96, RZ, P1 ;  /* 0x000000ff60607208 */ /* 0x000fe20000800000 */
[----:B------:R-:W-:Y:S01]  /*9e10*/  @P5 IMAD.MOV.U32 R5, RZ, RZ, R11 ;  /* 0x000000ffff055224 */ /* 0x000fe200078e000b */
[----:B---3--:R-:W-:Y:S01]  /*9e20*/  FMNMX.FTZ R70, R0, R2, !PT ;  /* 0x0000000200467209 */ /* 0x008fe20007810000 */
[----:B------:R1:W2:Y:S01]  /*9e30*/  MUFU.EX2 R197, R4 ;  /* 0x0000000400c57308 */ /* 0x0002a20000000800 */
[----:B------:R-:W-:Y:S02]  /*9e40*/  @P5 IMAD R7, R7, 0x70, RZ ;  /* 0x0000007007075824 */ /* 0x000fe400078e02ff */
[--C-:B------:R-:W-:Y:S02]  /*9e50*/  FFMA.FTZ R0, R193, c[0x0][0x2d0], -R96.reuse ;  /* 0x0000b400c1007a23 */ /* 0x100fe40000010860 */
[----:B------:R-:W-:Y:S02]  /*9e60*/  FMUL.FTZ R97, R70, c[0x0][0x2d0] ;  /* 0x0000b40046617a20 */ /* 0x000fe40000410000 */
[----:B------:R-:W-:Y:S05]  /*9e70*/  IMAD.MOV.U32 R193, RZ, RZ, R65 ;  /* 0x000000ffffc17224 */ /* 0x000fea00078e0041 */
[----:B------:R-:W-:Y:S01]  /*9e80*/  F2FP.PACK_AB R72, R193, R224 ;  /* 0x000000e0c148723e */ /* 0x000fe200000000ff */
[--C-:B-1----:R-:W-:Y:S01]  /*9e90*/  FFMA.FTZ R4, R18, c[0x0][0x2d0], -R93.reuse ;  /* 0x0000b40012047a23 */ /* 0x102fe2000001085d */
[----:B--2---:R-:W-:Y:S01]  /*9ea0*/  F2FP.PACK_AB R73, R197, R111 ;  /* 0x0000006fc549723e */ /* 0x004fe200000000ff */
[----:B------:R1:W-:Y:S10]  /*9eb0*/  MUFU.EX2 R18, R0 ;  /* 0x0000000000127308 */ /* 0x0003f40000000800 */
[----:B------:R2:W-:Y:S01]  /*9ec0*/  MUFU.EX2 R55, R4 ;  /* 0x0000000400377308 */ /* 0x0005e20000000800 */
[----:B-1----:R-:W-:Y:S09]  /*9ed0*/  FFMA.FTZ R0, R13, c[0x0][0x2d0], -R96 ;  /* 0x0000b4000d007a23 */ /* 0x002ff20000010860 */
[----:B------:R-:W-:Y:S01]  /*9ee0*/  MUFU.EX2 R2, R0 ;  /* 0x0000000000027308 */ /* 0x000fe20000000800 */
[----:B--2---:R-:W-:Y:S09]  /*9ef0*/  FFMA.FTZ R4, R19, c[0x0][0x2d0], -R93 ;  /* 0x0000b40013047a23 */ /* 0x004ff2000001085d */
[----:B------:R1:W2:Y:S02]  /*9f00*/  MUFU.EX2 R12, R4 ;  /* 0x00000004000c7308 */ /* 0x0002a40000000800 */
[----:B-1----:R-:W-:Y:S01]  /*9f10*/  @P5 IMAD.MOV.U32 R4, RZ, RZ, R8 ;  /* 0x000000ffff045224 */ /* 0x002fe200078e0008 */
[----:B--2---:R1:W-:Y:S01]  /*9f20*/  STL [R1+0xc], R12 ;  /* 0x00000c0c01007387 */ /* 0x0043e20000100800 */
[----:B------:R-:W-:Y:S02]  /*9f30*/  FFMA.FTZ R8, R192, c[0x0][0x2d0], -R96 ;  /* 0x0000b400c0087a23 */ /* 0x000fe40000010860 */
[----:B------:R-:W-:Y:S01]  /*9f40*/  @P5 IMAD.WIDE.U32 R4, R6, 0x70, R4 ;  /* 0x0000007006045825 */ /* 0x000fe200078e0004 */
[----:B------:R2:W-:Y:S03]  /*9f50*/  STL [R1+0x24], R2 ;  /* 0x0000240201007387 */ /* 0x0005e60000100800 */
[----:B------:R3:W-:Y:S01]  /*9f60*/  MUFU.EX2 R110, R8 ;  /* 0x00000008006e7308 */ /* 0x0007e20000000800 */
[----:B------:R-:W-:Y:S01]  /*9f70*/  @P5 IMAD.IADD R7, R5, 0x1, R7 ;  /* 0x0000000105075824 */ /* 0x000fe200078e0207 */
[C---:B------:R-:W-:Y:S04]  /*9f80*/  @P5 LEA R6, P0, R4.reuse, c[0x0][0x1c8], 0x1 ;  /* 0x0000720004065a11 */ /* 0x040fe800078008ff */
[----:B------:R-:W-:Y:S02]  /*9f90*/  @P5 LEA.HI.X R7, R4, c[0x0][0x1cc], R7, 0x1, P0 ;  /* 0x0000730004075a11 */ /* 0x000fe400000f0c07 */
[-C--:B------:R-:W-:Y:S03]  /*9fa0*/  @P5 IADD3 R4, P0, R6, R17.reuse, RZ ;  /* 0x0000001106045210 */ /* 0x080fe60007f1e0ff */
[----:B------:R4:W-:Y:S01]  /*9fb0*/  @P5 LDGSTS.E.BYPASS.LTC128B.128 [R245+0x3900], [R6.64], !P6 ;  /* 0x0390000006f55fae */ /* 0x0009e2000f101d4a */
[----:B-1----:R-:W-:Y:S01]  /*9fc0*/  @P5 SHF.L.U64.HI R12, R9, 0x5, R10 ;  /* 0x00000005090c5819 */ /* 0x002fe2000001020a */
[----:B---3--:R-:W-:Y:S04]  /*9fd0*/  FFMA.FTZ R8, R199, c[0x0][0x2d0], -R96 ;  /* 0x0000b400c7087a23 */ /* 0x008fe80000010860 */
[--C-:B------:R-:W-:Y:S01]  /*9fe0*/  @P5 IMAD.X R5, R7, 0x1, R12.reuse, P0 ;  /* 0x0000000107055824 */ /* 0x100fe200000e060c */
[----:B------:R1:W-:Y:S01]  /*9ff0*/  MUFU.EX2 R64, R8 ;  /* 0x0000000800407308 */ /* 0x0003e20000000800 */
[----:B------:R-:W-:Y:S03]  /*a000*/  IMAD.MOV.U32 R199, RZ, RZ, R59 ;  /* 0x000000ffffc77224 */ /* 0x000fe600078e003b */
[----:B------:R3:W-:Y:S01]  /*a010*/  @P5 LDGSTS.E.BYPASS.LTC128B.128 [R245+0x4100], [R4.64], !P6 ;  /* 0x0410000004f55fae */ /* 0x0007e2000f101d4a */
[-C--:B-1----:R-:W-:Y:S05]  /*a020*/  @P5 IADD3 R8, P0, R4, R17.reuse, RZ ;  /* 0x0000001104085210 */ /* 0x082fea0007f1e0ff */
[--C-:B------:R-:W-:Y:S01]  /*a030*/  @P5 IMAD.X R9, R5, 0x1, R12.reuse, P0 ;  /* 0x0000000105095824 */ /* 0x100fe200000e060c */
[-C--:B------:R-:W-:Y:S04]  /*a040*/  @P5 IADD3 R10, P0, R8, R17.reuse, RZ ;  /* 0x00000011080a5210 */ /* 0x080fe80007f1e0ff */
[----:B------:R1:W-:Y:S01]  /*a050*/  @P5 LDGSTS.E.BYPASS.LTC128B.128 [R245+0x4900], [R8.64], !P6 ;  /* 0x0490000008f55fae */ /* 0x0003e2000f101d4a */
[----:B------:R-:W-:Y:S01]  /*a060*/  @P5 IMAD.X R11, R9, 0x1, R12, P0 ;  /* 0x00000001090b5824 */ /* 0x000fe200000e060c */
[----:B------:R-:W-:Y:S04]  /*a070*/  FSETP.NEU.FTZ.AND P0, PT, R70, -INF , PT ;  /* 0xff8000004600780b */ /* 0x000fe80003f1d000 */
[----:B------:R-:W-:Y:S02]  /*a080*/  FSEL R97, R97, RZ, P0 ;  /* 0x000000ff61617208 */ /* 0x000fe40000000000 */
[----:B------:R1:W-:Y:S03]  /*a090*/  @P5 LDGSTS.E.BYPASS.LTC128B.128 [R245+0x5100], [R10.64], !P6 ;  /* 0x051000000af55fae */ /* 0x0003e6000f101d4a */
[--C-:B------:R-:W-:Y:S02]  /*a0a0*/  FFMA.FTZ R0, R205, c[0x0][0x2d0], -R97.reuse ;  /* 0x0000b400cd007a23 */ /* 0x100fe40000010861 */
[----:B------:R-:W-:Y:S02]  /*a0b0*/  FFMA.FTZ R94, R252, c[0x0][0x2d0], -R97 ;  /* 0x0000b400fc5e7a23 */ /* 0x000fe40000010861 */
[----:B------:R1:W-:Y:S01]  /*a0c0*/  MUFU.EX2 R109, R0 ;  /* 0x00000000006d7308 */ /* 0x0003e20000000800 */
[----:B------:R-:W-:Y:S02]  /*a0d0*/  IMAD.MOV.U32 R205, RZ, RZ, R63 ;  /* 0x000000ffffcd7224 */ /* 0x000fe400078e003f */
[--C-:B-1----:R-:W-:Y:S02]  /*a0e0*/  FFMA.FTZ R0, R204, c[0x0][0x2d0], -R97.reuse ;  /* 0x0000b400cc007a23 */ /* 0x102fe40000010861 */
[----:B------:R-:W-:Y:S05]  /*a0f0*/  IMAD.MOV.U32 R204, RZ, RZ, R62 ;  /* 0x000000ffffcc7224 */ /* 0x000fea00078e003e */
[----:B------:R1:W-:Y:S02]  /*a100*/  MUFU.EX2 R19, R0 ;  /* 0x0000000000137308 */ /* 0x0003e40000000800 */
[--C-:B-1----:R-:W-:Y:S02]  /*a110*/  FFMA.FTZ R0, R14, c[0x0][0x2d0], -R97.reuse ;  /* 0x0000b4000e007a23 */ /* 0x102fe40000010861 */
[--C-:B------:R-:W-:Y:S06]  /*a120*/  FFMA.FTZ R14, R32, c[0x0][0x2d0], -R92.reuse ;  /* 0x0000b400200e7a23 */ /* 0x100fec000001085c */
[----:B------:R1:W1:Y:S10]  /*a130*/  MUFU.EX2 R13, R0 ;  /* 0x00000000000d7308 */ /* 0x0002740000000800 */
[----:B------:R3:W-:Y:S01]  /*a140*/  MUFU.EX2 R235, R14 ;  /* 0x0000000e00eb7308 */ /* 0x0007e20000000800 */
[----:B-1----:R-:W-:Y:S01]  /*a150*/  FFMA.FTZ R0, R15, c[0x0][0x2d0], -R97 ;  /* 0x0000b4000f007a23 */ /* 0x002fe20000010861 */
[----:B------:R1:W-:Y:S01]  /*a160*/  STL [R1+0x8], R13 ;  /* 0x0000080d01007387 */ /* 0x0003e20000100800 */
[--C-:B------:R-:W-:Y:S07]  /*a170*/  FFMA.FTZ R15, R21, c[0x0][0x2d0], -R92.reuse ;  /* 0x0000b400150f7a23 */ /* 0x100fee000001085c */
[----:B--2---:R-:W2:Y:S01]  /*a180*/  MUFU.EX2 R2, R0 ;  /* 0x0000000000027308 */ /* 0x004ea20000000800 */
[--C-:B---3--:R-:W-:Y:S09]  /*a190*/  FFMA.FTZ R14, R36, c[0x0][0x2d0], -R92.reuse ;  /* 0x0000b400240e7a23 */ /* 0x108ff2000001085c */
[----:B------:R-:W3:Y:S10]  /*a1a0*/  MUFU.EX2 R0, R16 ;  /* 0x0000001000007308 */ /* 0x000ef40000000800 */
[----:B------:R-:W-:Y:S01]  /*a1b0*/  MUFU.EX2 R220, R15 ;  /* 0x0000000f00dc7308 */ /* 0x000fe20000000800 */
[--C-:B-1----:R-:W-:Y:S01]  /*a1c0*/  FFMA.FTZ R13, R33, c[0x0][0x2d0], -R92.reuse ;  /* 0x0000b400210d7a23 */ /* 0x102fe2000001085c */
[----:B--2---:R1:W-:Y:S08]  /*a1d0*/  STL [R1+0x20], R2 ;  /* 0x0000200201007387 */ /* 0x0043f00000100800 */
[----:B------:R-:W-:Y:S01]  /*a1e0*/  MUFU.EX2 R244, R14 ;  /* 0x0000000e00f47308 */ /* 0x000fe20000000800 */
[----:B---3--:R2:W-:Y:S09]  /*a1f0*/  STL [R1+0x1c], R0 ;  /* 0x00001c0001007387 */ /* 0x0085f20000100800 */
[----:B------:R3:W-:Y:S01]  /*a200*/  MUFU.EX2 R242, R13 ;  /* 0x0000000d00f27308 */ /* 0x0007e20000000800 */
[--C-:B-1----:R-:W-:Y:S09]  /*a210*/  FFMA.FTZ R2, R22, c[0x0][0x2d0], -R93.reuse ;  /* 0x0000b40016027a23 */ /* 0x102ff2000001085d */
[----:B------:R-:W1:Y:S01]  /*a220*/  MUFU.EX2 R2, R2 ;  /* 0x0000000200027308 */ /* 0x000e620000000800 */
[--C-:B--2---:R-:W-:Y:S02]  /*a230*/  FFMA.FTZ R0, R23, c[0x0][0x2d0], -R93.reuse ;  /* 0x0000b40017007a23 */ /* 0x104fe4000001085d */
[----:B---3--:R-:W-:Y:S07]  /*a240*/  FFMA.FTZ R13, R37, c[0x0][0x2d0], -R92 ;  /* 0x0000b400250d7a23 */ /* 0x008fee000001085c */
[----:B------:R2:W-:Y:S10]  /*a250*/  MUFU.EX2 R232, R0 ;  /* 0x0000000000e87308 */ /* 0x0005f40000000800 */
[----:B------:R-:W-:Y:S01]  /*a260*/  MUFU.EX2 R234, R13 ;  /* 0x0000000d00ea7308 */ /* 0x000fe20000000800 */
[----:B-1----:R1:W-:Y:S01]  /*a270*/  STL [R1+0x18], R2 ;  /* 0x0000180201007387 */ /* 0x0023e20000100800 */
[--C-:B--2---:R-:W-:Y:S08]  /*a280*/  FFMA.FTZ R0, R34, c[0x0][0x2d0], -R93.reuse ;  /* 0x0000b40022007a23 */ /* 0x104ff0000001085d */
[----:B------:R2:W-:Y:S02]  /*a290*/  MUFU.EX2 R239, R0 ;  /* 0x0000000000ef7308 */ /* 0x0005e40000000800 */
[----:B--2---:R-:W-:Y:S08]  /*a2a0*/  FFMA.FTZ R0, R35, c[0x0][0x2d0], -R93 ;  /* 0x0000b40023007a23 */ /* 0x004ff0000001085d */
[----:B------:R2:W-:Y:S02]  /*a2b0*/  MUFU.EX2 R243, R0 ;  /* 0x0000000000f37308 */ /* 0x0005e40000000800 */
[--C-:B--2---:R-:W-:Y:S08]  /*a2c0*/  FFMA.FTZ R0, R24, c[0x0][0x2d0], -R96.reuse ;  /* 0x0000b40018007a23 */ /* 0x104ff00000010860 */
[----:B-1----:R1:W2:Y:S02]  /*a2d0*/  MUFU.EX2 R2, R0 ;  /* 0x0000000000027308 */ /* 0x0022a40000000800 */
[--C-:B-1----:R-:W-:Y:S01]  /*a2e0*/  FFMA.FTZ R0, R25, c[0x0][0x2d0], -R96.reuse ;  /* 0x0000b40019007a23 */ /* 0x102fe20000010860 */
[----:B--2---:R1:W-:Y:S07]  /*a2f0*/  STL [R1+0x14], R2 ;  /* 0x0000140201007387 */ /* 0x0043ee0000100800 */
[----:B------:R2:W-:Y:S01]  /*a300*/  MUFU.EX2 R236, R0 ;  /* 0x0000000000ec7308 */ /* 0x0005e20000000800 */
[----:B------:R3:W-:Y:S01]  /*a310*/  STL [R1+0xb4], R143 ;  /* 0x0000b48f01007387 */ /* 0x0007e20000100800 */
[--C-:B-1----:R-:W-:Y:S02]  /*a320*/  FFMA.FTZ R2, R28, c[0x0][0x2d0], -R96.reuse ;  /* 0x0000b4001c027a23 */ /* 0x102fe40000010860 */
[----:B--2---:R-:W-:Y:S06]  /*a330*/  FFMA.FTZ R0, R26, c[0x0][0x2d0], -R97 ;  /* 0x0000b4001a007a23 */ /* 0x004fec0000010861 */
[----:B------:R1:W-:Y:S10]  /*a340*/  MUFU.EX2 R240, R2 ;  /* 0x0000000200f07308 */ /* 0x0003f40000000800 */
[----:B------:R2:W-:Y:S01]  /*a350*/  MUFU.EX2 R246, R0 ;  /* 0x0000000000f67308 */ /* 0x0005e20000000800 */
[----:B-1----:R-:W-:Y:S09]  /*a360*/  FFMA.FTZ R2, R38, c[0x0][0x2d0], -R93 ;  /* 0x0000b40026027a23 */ /* 0x002ff2000001085d */
[----:B------:R1:W-:Y:S01]  /*a370*/  MUFU.EX2 R237, R2 ;  /* 0x0000000200ed7308 */ /* 0x0003e20000000800 */
[--C-:B--2---:R-:W-:Y:S09]  /*a380*/  FFMA.FTZ R0, R27, c[0x0][0x2d0], -R97.reuse ;  /* 0x0000b4001b007a23 */ /* 0x104ff20000010861 */
[----:B------:R2:W-:Y:S01]  /*a390*/  MUFU.EX2 R233, R0 ;  /* 0x0000000000e97308 */ /* 0x0005e20000000800 */
[--C-:B-1----:R-:W-:Y:S09]  /*a3a0*/  FFMA.FTZ R2, R40, c[0x0][0x2d0], -R96.reuse ;  /* 0x0000b40028027a23 */ /* 0x102ff20000010860 */
[----:B------:R-:W-:Y:S01]  /*a3b0*/  MUFU.EX2 R238, R2 ;  /* 0x0000000200ee7308 */ /* 0x000fe20000000800 */
[----:B--2---:R-:W-:Y:S09]  /*a3c0*/  FFMA.FTZ R0, R29, c[0x0][0x2d0], -R96 ;  /* 0x0000b4001d007a23 */ /* 0x004ff20000010860 */
[----:B------:R1:W-:Y:S02]  /*a3d0*/  MUFU.EX2 R15, R0 ;  /* 0x00000000000f7308 */ /* 0x0003e40000000800 */
[--C-:B-1----:R-:W-:Y:S08]  /*a3e0*/  FFMA.FTZ R0, R30, c[0x0][0x2d0], -R97.reuse ;  /* 0x0000b4001e007a23 */ /* 0x102ff00000010861 */
[----:B------:R1:W-:Y:S02]  /*a3f0*/  MUFU.EX2 R241, R0 ;  /* 0x0000000000f17308 */ /* 0x0003e40000000800 */
[----:B-1----:R-:W-:Y:S08]  /*a400*/  FFMA.FTZ R0, R31, c[0x0][0x2d0], -R97 ;  /* 0x0000b4001f007a23 */ /* 0x002ff00000010861 */
[----:B------:R1:W-:Y:S02]  /*a410*/  MUFU.EX2 R16, R0 ;  /* 0x0000000000107308 */ /* 0x0003e40000000800 */
[--C-:B-1----:R-:W-:Y:S08]  /*a420*/  FFMA.FTZ R0, R39, c[0x0][0x2d0], -R93.reuse ;  /* 0x0000b40027007a23 */ /* 0x102ff0000001085d */
[----:B------:R1:W-:Y:S02]  /*a430*/  MUFU.EX2 R32, R0 ;  /* 0x0000000000207308 */ /* 0x0003e40000000800 */
[--C-:B-1----:R-:W-:Y:S08]  /*a440*/  FFMA.FTZ R0, R48, c[0x0][0x2d0], -R92.reuse ;  /* 0x0000b40030007a23 */ /* 0x102ff0000001085c */
[----:B------:R1:W-:Y:S02]  /*a450*/  MUFU.EX2 R34, R0 ;  /* 0x0000000000227308 */ /* 0x0003e40000000800 */
[----:B-1----:R-:W-:Y:S08]  /*a460*/  FFMA.FTZ R0, R49, c[0x0][0x2d0], -R92 ;  /* 0x0000b40031007a23 */ /* 0x002ff0000001085c */
[----:B------:R1:W-:Y:S02]  /*a470*/  MUFU.EX2 R192, R0 ;  /* 0x0000000000c07308 */ /* 0x0003e40000000800 */
[--C-:B-1----:R-:W-:Y:S08]  /*a480*/  FFMA.FTZ R0, R50, c[0x0][0x2d0], -R93.reuse ;  /* 0x0000b40032007a23 */ /* 0x102ff0000001085d */
[----:B------:R1:W-:Y:S02]  /*a490*/  MUFU.EX2 R33, R0 ;  /* 0x0000000000217308 */ /* 0x0003e40000000800 */
[----:B-1----:R-:W-:Y:S08]  /*a4a0*/  FFMA.FTZ R0, R51, c[0x0][0x2d0], -R93 ;  /* 0x0000b40033007a23 */ /* 0x002ff0000001085d */
[----:B------:R1:W-:Y:S02]  /*a4b0*/  MUFU.EX2 R24, R0 ;  /* 0x0000000000187308 */ /* 0x0003e40000000800 */
[----:B-1----:R-:W-:Y:S02]  /*a4c0*/  FSEL R0, R143, RZ, P3 ;  /* 0x000000ff8f007208 */ /* 0x002fe40001800000 */
[----:B---3--:R-:W2:Y:S01]  /*a4d0*/  LDL.LU R143, [R1+0x20] ;  /* 0x00002000018f7983 */ /* 0x008ea20000300800 */
[-C--:B----4-:R-:W-:Y:S02]  /*a4e0*/  @P5 IADD3 R6, P3, R10, R17.reuse, RZ ;  /* 0x000000110a065210 */ /* 0x090fe40007f7e0ff */
[----:B------:R-:W-:Y:S01]  /*a4f0*/  FADD.FTZ R2, -R0, R3 ;  /* 0x0000000300027221 */ /* 0x000fe20000010100 */
[----:B------:R1:W-:Y:S01]  /*a500*/  STL [R1+0xb8], R142 ;  /* 0x0000b88e01007387 */ /* 0x0003e20000100800 */
[----:B------:R-:W-:Y:S01]  /*a510*/  FSEL R0, R142, RZ, P2 ;  /* 0x000000ff8e007208 */ /* 0x000fe20001000000 */
[--C-:B------:R-:W-:Y:S01]  /*a520*/  @P5 IMAD.X R7, R11, 0x1, R12.reuse, P3 ;  /* 0x000000010b075824 */ /* 0x100fe200018e060c */
[-C--:B------:R-:W-:Y:S01]  /*a530*/  @P5 IADD3 R4, P2, R6, R17.reuse, RZ ;  /* 0x0000001106045210 */ /* 0x080fe20007f5e0ff */
[----:B------:R-:W-:Y:S02]  /*a540*/  FMUL.FTZ R2, R2, c[0x0][0x2d0] ;  /* 0x0000b40002027a20 */ /* 0x000fe40000410000 */
[----:B------:R-:W-:Y:S01]  /*a550*/  FADD.FTZ R0, -R0, R141 ;  /* 0x0000008d00007221 */ /* 0x000fe20000010100 */
[----:B------:R3:W-:Y:S01]  /*a560*/  @P5 LDGSTS.E.BYPASS.LTC128B.128 [R245+0x5900], [R6.64], !P6 ;  /* 0x0590000006f55fae */ /* 0x0007e2000f101d4a */
[----:B------:R4:W4:Y:S01]  /*a570*/  MUFU.EX2 R69, R2 ;  /* 0x0000000200457308 */ /* 0x0009220000000800 */
[----:B------:R-:W-:Y:S01]  /*a580*/  @P5 IMAD.X R5, R7, 0x1, R12, P2 ;  /* 0x0000000107055824 */ /* 0x000fe200010e060c */
[----:B------:R-:W-:Y:S01]  /*a590*/  @P5 IADD3 R8, P3, R4, R17, RZ ;  /* 0x0000001104085210 */ /* 0x000fe20007f7e0ff */
[----:B------:R-:W-:Y:S02]  /*a5a0*/  FMUL.FTZ R0, R0, c[0x0][0x2d0] ;  /* 0x0000b40000007a20 */ /* 0x000fe40000410000 */
[----:B------:R-:W-:Y:S02]  /*a5b0*/  IMAD.MOV.U32 R141, RZ, RZ, R64 ;  /* 0x000000ffff8d7224 */ /* 0x000fe400078e0040 */
[----:B------:R3:W-:Y:S01]  /*a5c0*/  @P5 LDGSTS.E.BYPASS.LTC128B.128 [R245+0x6100], [R4.64], !P6 ;  /* 0x0610000004f55fae */ /* 0x0007e2000f101d4a */
[----:B------:R-:W-:Y:S02]  /*a5d0*/  @P5 IMAD.X R9, R5, 0x1, R12, P3 ;  /* 0x0000000105095824 */ /* 0x000fe400018e060c */
[----:B------:R3:W3:Y:S01]  /*a5e0*/  MUFU.EX2 R68, R0 ;  /* 0x0000000000447308 */ /* 0x0006e20000000800 */
[----:B------:R-:W-:Y:S04]  /*a5f0*/  F2FP.PACK_AB R64, R141, R110 ;  /* 0x0000006e8d40723e */ /* 0x000fe800000000ff */
[----:B------:R3:W-:Y:S08]  /*a600*/  @P5 LDGSTS.E.BYPASS.LTC128B.128 [R245+0x6900], [R8.64], !P6 ;  /* 0x0690000008f55fae */ /* 0x0007f0000f101d4a */
[----:B-1----:R-:W2:Y:S01]  /*a610*/  LDL.LU R142, [R1+0x24] ;  /* 0x00002400018e7983 */ /* 0x002ea20000300800 */
[----:B----4-:R-:W-:Y:S01]  /*a620*/  FSEL R2, R140, RZ, P1 ;  /* 0x000000ff8c027208 */ /* 0x010fe20000800000 */
[C---:B------:R-:W-:Y:S02]  /*a630*/  FMUL.FTZ R17, R69.reuse, R161 ;  /* 0x000000a145117220 */ /* 0x040fe40000410000 */
[----:B------:R1:W-:Y:S01]  /*a640*/  STL [R1+0xbc], R140 ;  /* 0x0000bc8c01007387 */ /* 0x0003e20000100800 */
[C---:B------:R-:W-:Y:S02]  /*a650*/  FMUL.FTZ R48, R69.reuse, R124 ;  /* 0x0000007c45307220 */ /* 0x040fe40000410000 */
[C---:B------:R-:W-:Y:S01]  /*a660*/  FMUL.FTZ R49, R69.reuse, R125 ;  /* 0x0000007d45317220 */ /* 0x040fe20000410000 */
[----:B------:R-:W4:Y:S01]  /*a670*/  LDSM.16.MT88.4 R20, [R228+0x100] ;  /* 0x00010000e414783b */ /* 0x000f220000004200 */
[----:B------:R-:W-:Y:S02]  /*a680*/  FFMA.FTZ R125, R114, c[0x0][0x2d0], -R93 ;  /* 0x0000b400727d7a23 */ /* 0x000fe4000001085d */
[----:B---3--:R-:W-:Y:S01]  /*a690*/  FADD.FTZ R0, -R2, R144 ;  /* 0x0000009002007221 */ /* 0x008fe20000010100 */
[----:B------:R-:W-:Y:S01]  /*a6a0*/  FSEL R2, R70, RZ, P0 ;  /* 0x000000ff46027208 */ /* 0x000fe20000000000 */
[C---:B------:R-:W-:Y:S02]  /*a6b0*/  FMUL.FTZ R5, R69.reuse, R149 ;  /* 0x0000009545057220 */ /* 0x040fe40000410000 */
[----:B------:R-:W-:Y:S01]  /*a6c0*/  FMUL.FTZ R0, R0, c[0x0][0x2d0] ;  /* 0x0000b40000007a20 */ /* 0x000fe20000410000 */
[----:B------:R-:W3:Y:S01]  /*a6d0*/  LDSM.16.MT88.4 R36, [R231+0x100] ;  /* 0x00010000e724783b */ /* 0x000ee20000004200 */
[----:B------:R-:W-:Y:S02]  /*a6e0*/  IMAD.MOV.U32 R149, RZ, RZ, R15 ;  /* 0x000000ffff957224 */ /* 0x000fe400078e000f */
[----:B------:R4:W4:Y:S01]  /*a6f0*/  MUFU.EX2 R3, R0 ;  /* 0x0000000000037308 */ /* 0x0009220000000800 */
[C---:B------:R-:W-:Y:S02]  /*a700*/  FMUL.FTZ R4, R69.reuse, R148 ;  /* 0x0000009445047220 */ /* 0x040fe40000410000 */
[C---:B------:R-:W-:Y:S02]  /*a710*/  FMUL.FTZ R6, R68.reuse, R150 ;  /* 0x0000009644067220 */ /* 0x040fe40000410000 */
[C---:B------:R-:W-:Y:S01]  /*a720*/  FMUL.FTZ R7, R68.reuse, R151 ;  /* 0x0000009744077220 */ /* 0x040fe20000410000 */
[----:B------:R-:W-:Y:S01]  /*a730*/  LDSM.16.MT88.4 R84, [R231+0x900] ;  /* 0x00090000e754783b */ /* 0x000fe20000004200 */
[----:B------:R-:W-:Y:S02]  /*a740*/  IMAD.MOV.U32 R144, RZ, RZ, R19 ;  /* 0x000000ffff907224 */ /* 0x000fe400078e0013 */
[----:B------:R-:W-:Y:S02]  /*a750*/  FMUL.FTZ R19, R68, R163 ;  /* 0x000000a344137220 */ /* 0x000fe40000410000 */
[----:B------:R-:W-:Y:S01]  /*a760*/  IMAD.MOV.U32 R148, RZ, RZ, R16 ;  /* 0x000000ffff947224 */ /* 0x000fe200078e0010 */
[----:B------:R-:W-:Y:S01]  /*a770*/  F2FP.PACK_AB R65, R144, R109 ;  /* 0x0000006d9041723e */ /* 0x000fe200000000ff */
[C---:B------:R-:W-:Y:S01]  /*a780*/  FMUL.FTZ R16, R69.reuse, R160 ;  /* 0x000000a045107220 */ /* 0x040fe20000410000 */
[----:B-1----:R-:W3:Y:S01]  /*a790*/  LDL.LU R140, [R1+0xc] ;  /* 0x00000c00018c7983 */ /* 0x002ee20000300800 */
[----:B------:R-:W-:Y:S02]  /*a7a0*/  IMAD.MOV.U32 R151, RZ, RZ, R34 ;  /* 0x000000ffff977224 */ /* 0x000fe400078e0022 */
[----:B------:R-:W-:Y:S01]  /*a7b0*/  IMAD.MOV.U32 R150, RZ, RZ, R33 ;  /* 0x000000ffff967224 */ /* 0x000fe200078e0021 */
[----:B------:R1:W-:Y:S01]  /*a7c0*/  STL [R1+0xc0], R245 ;  /* 0x0000c0f501007387 */ /* 0x0003e20000100800 */
[----:B------:R-:W-:Y:S02]  /*a7d0*/  FMUL.FTZ R33, R69, R177 ;  /* 0x000000b145217220 */ /* 0x000fe40000410000 */
[C---:B------:R-:W-:Y:S01]  /*a7e0*/  FMUL.FTZ R34, R68.reuse, R178 ;  /* 0x000000b244227220 */ /* 0x040fe20000410000 */
[----:B------:R-:W-:Y:S01]  /*a7f0*/  LDSM.16.MT88.4 R88, [R229+0x900] ;  /* 0x00090000e558783b */ /* 0x000fe20000004200 */
[----:B------:R-:W-:Y:S02]  /*a800*/  FMUL.FTZ R50, R68, R126 ;  /* 0x0000007e44327220 */ /* 0x000fe40000410000 */
[----:B----4-:R-:W-:Y:S02]  /*a810*/  FADD.FTZ R0, -R2, R145 ;  /* 0x0000009102007221 */ /* 0x010fe40000010100 */
[----:B------:R-:W-:Y:S02]  /*a820*/  FFMA.FTZ R2, R41, c[0x0][0x2d0], -R96 ;  /* 0x0000b40029027a23 */ /* 0x000fe40000010860 */
[----:B------:R-:W-:Y:S01]  /*a830*/  FMUL.FTZ R0, R0, c[0x0][0x2d0] ;  /* 0x0000b40000007a20 */ /* 0x000fe20000410000 */
[----:B------:R-:W0:Y:S01]  /*a840*/  LDGDEPBAR ;  /* 0x00000000000079af */ /* 0x000e220000000000 */
[----:B------:R4:W4:Y:S01]  /*a850*/  MUFU.EX2 R31, R2 ;  /* 0x00000002001f7308 */ /* 0x0009220000000800 */
[C---:B------:R-:W-:Y:S02]  /*a860*/  FMUL.FTZ R8, R3.reuse, R152 ;  /* 0x0000009803087220 */ /* 0x040fe40000410000 */
[----:B------:R-:W-:Y:S02]  /*a870*/  IMAD.MOV.U32 R145, RZ, RZ, R18 ;  /* 0x000000ffff917224 */ /* 0x000fe400078e0012 */
[C---:B------:R-:W-:Y:S02]  /*a880*/  FMUL.FTZ R9, R3.reuse, R153 ;  /* 0x0000009903097220 */ /* 0x040fe40000410000 */
[C---:B------:R-:W-:Y:S02]  /*a890*/  FMUL.FTZ R12, R3.reuse, R156 ;  /* 0x0000009c030c7220 */ /* 0x040fe40000410000 */
[C---:B------:R-:W-:Y:S01]  /*a8a0*/  FMUL.FTZ R13, R3.reuse, R157 ;  /* 0x0000009d030d7220 */ /* 0x040fe20000410000 */
[----:B------:R-:W4:Y:S01]  /*a8b0*/  MUFU.EX2 R0, R0 ;  /* 0x0000000000007308 */ /* 0x000f220000000800 */
[----:B------:R-:W-:Y:S01]  /*a8c0*/  FMUL.FTZ R18, R68, R162 ;  /* 0x000000a244127220 */ /* 0x000fe20000410000 */
[----:B-1----:R-:W3:Y:S01]  /*a8d0*/  LDL.LU R245, [R1+0x10] ;  /* 0x0000100001f57983 */ /* 0x002ee20000300800 */
[C---:B------:R-:W-:Y:S02]  /*a8e0*/  FMUL.FTZ R25, R3.reuse, R169 ;  /* 0x000000a903197220 */ /* 0x040fe40000410000 */
[----:B------:R-:W-:Y:S01]  /*a8f0*/  IMAD.MOV.U32 R156, RZ, RZ, R55 ;  /* 0x000000ffff9c7224 */ /* 0x000fe200078e0037 */
[----:B------:R1:W-:Y:S01]  /*a900*/  STL [R1+0xc4], R70 ;  /* 0x0000c44601007387 */ /* 0x0003e20000100800 */
[----:B------:R-:W-:Y:S02]  /*a910*/  IMAD.MOV.U32 R157, RZ, RZ, R54 ;  /* 0x000000ffff9d7224 */ /* 0x000fe400078e0036 */
[C---:B------:R-:W-:Y:S02]  /*a920*/  FMUL.FTZ R28, R3.reuse, R172 ;  /* 0x000000ac031c7220 */ /* 0x040fe40000410000 */
[----:B------:R-:W-:Y:S02]  /*a930*/  FMUL.FTZ R29, R3, R173 ;  /* 0x000000ad031d7220 */ /* 0x000fe40000410000 */
[----:B------:R-:W-:Y:S02]  /*a940*/  IMAD.MOV.U32 R173, RZ, RZ, R32 ;  /* 0x000000ffffad7224 */ /* 0x000fe400078e0020 */
[----:B----4-:R-:W-:Y:S02]  /*a950*/  FFMA.FTZ R2, R42, c[0x0][0x2d0], -R97 ;  /* 0x0000b4002a027a23 */ /* 0x010fe40000010861 */
[----:B------:R-:W-:Y:S02]  /*a960*/  IMAD.MOV.U32 R172, RZ, RZ, R31 ;  /* 0x000000ffffac7224 */ /* 0x000fe400078e001f */
[----:B------:R4:W-:Y:S01]  /*a970*/  MUFU.EX2 R147, R2 ;  /* 0x0000000200937308 */ /* 0x0009e20000000800 */
[----:B------:R-:W-:Y:S02]  /*a980*/  FMUL.FTZ R32, R69, R176 ;  /* 0x000000b045207220 */ /* 0x000fe40000410000 */
[----:B------:R-:W-:Y:S02]  /*a990*/  IMAD.MOV.U32 R176, RZ, RZ, R76 ;  /* 0x000000ffffb07224 */ /* 0x000fe400078e004c */
[C---:B------:R-:W-:Y:S02]  /*a9a0*/  FMUL.FTZ R14, R0.reuse, R158 ;  /* 0x0000009e000e7220 */ /* 0x040fe40000410000 */
[C---:B------:R-:W-:Y:S02]  /*a9b0*/  FMUL.FTZ R15, R0.reuse, R159 ;  /* 0x0000009f000f7220 */ /* 0x040fe40000410000 */
[C---:B------:R-:W-:Y:S02]  /*a9c0*/  FMUL.FTZ R10, R0.reuse, R154 ;  /* 0x0000009a000a7220 */ /* 0x040fe40000410000 */
[C---:B------:R-:W-:Y:S01]  /*a9d0*/  FMUL.FTZ R11, R0.reuse, R155 ;  /* 0x0000009b000b7220 */ /* 0x040fe20000410000 */
[----:B-1----:R-:W3:Y:S01]  /*a9e0*/  LDL.LU R70, [R1+0x8] ;  /* 0x0000080001467983 */ /* 0x002ee20000300800 */
[C---:B------:R-:W-:Y:S02]  /*a9f0*/  FMUL.FTZ R27, R0.reuse, R171 ;  /* 0x000000ab001b7220 */ /* 0x040fe40000410000 */
[C---:B------:R-:W-:Y:S01]  /*aa00*/  FMUL.FTZ R26, R0.reuse, R170 ;  /* 0x000000aa001a7220 */ /* 0x040fe20000410000 */
[----:B------:R-:W3:Y:S01]  /*aa10*/  LDL.LU R153, [R1+0x14] ;  /* 0x0000140001997983 */ /* 0x000ee20000300800 */
[C---:B------:R-:W-:Y:S02]  /*aa20*/  FMUL.FTZ R30, R0.reuse, R174 ;  /* 0x000000ae001e7220 */ /* 0x040fe40000410000 */
[C---:B------:R-:W-:Y:S01]  /*aa30*/  FMUL.FTZ R31, R0.reuse, R175 ;  /* 0x000000af001f7220 */ /* 0x040fe20000410000 */
[----:B------:R-:W3:Y:S01]  /*aa40*/  LDL.LU R154, [R1+0x18] ;  /* 0x00001800019a7983 */ /* 0x000ee20000300800 */
[----:B------:R-:W-:Y:S02]  /*aa50*/  IMAD.MOV.U32 R175, RZ, RZ, R77 ;  /* 0x000000ffffaf7224 */ /* 0x000fe400078e004d */
[C---:B------:R-:W-:Y:S01]  /*aa60*/  FMUL.FTZ R42, R0.reuse, R122 ;  /* 0x0000007a002a7220 */ /* 0x040fe20000410000 */
[----:B------:R-:W3:Y:S01]  /*aa70*/  LDL.LU R155, [R1+0x1c] ;  /* 0x00001c00019b7983 */ /* 0x000ee20000300800 */
[----:B----4-:R-:W-:Y:S02]  /*aa80*/  FFMA.FTZ R2, R43, c[0x0][0x2d0], -R97 ;  /* 0x0000b4002b027a23 */ /* 0x010fe40000010861 */
[----:B------:R-:W-:Y:S01]  /*aa90*/  FMUL.FTZ R43, R0, R123 ;  /* 0x0000007b002b7220 */ /* 0x000fe20000410000 */
[----:B------:R-:W-:Y:S01]  /*aaa0*/  LDSM.16.MT88.4 R76, [R230+0x100] ;  /* 0x00010000e64c783b */ /* 0x000fe20000004200 */
[----:B------:R1:W-:Y:S01]  /*aab0*/  MUFU.EX2 R152, R2 ;  /* 0x0000000200987308 */ /* 0x0003e20000000800 */
[C---:B------:R-:W-:Y:S02]  /*aac0*/  FMUL.FTZ R40, R3.reuse, R120 ;  /* 0x0000007803287220 */ /* 0x040fe40000410000 */
[C---:B------:R-:W-:Y:S02]  /*aad0*/  FMUL.FTZ R41, R3.reuse, R121 ;  /* 0x0000007903297220 */ /* 0x040fe40000410000 */
[----:B------:R-:W-:Y:S02]  /*aae0*/  FMUL.FTZ R51, R68, R127 ;  /* 0x0000007f44337220 */ /* 0x000fe40000410000 */
[C---:B------:R-:W-:Y:S02]  /*aaf0*/  FMUL.FTZ R58, R0.reuse, R130 ;  /* 0x00000082003a7220 */ /* 0x040fe40000410000 */
[C---:B------:R-:W-:Y:S02]  /*ab00*/  FMUL.FTZ R59, R0.reuse, R131 ;  /* 0x00000083003b7220 */ /* 0x040fe40000410000 */
[C---:B------:R-:W-:Y:S02]  /*ab10*/  FMUL.FTZ R62, R0.reuse, R134 ;  /* 0x00000086003e7220 */ /* 0x040fe40000410000 */
[----:B------:R-:W-:Y:S02]  /*ab20*/  FMUL.FTZ R63, R0, R135 ;  /* 0x00000087003f7220 */ /* 0x000fe40000410000 */
[----:B------:R-:W-:Y:S02]  /*ab30*/  FMUL.FTZ R61, R3, R133 ;  /* 0x00000085033d7220 */ /* 0x000fe40000410000 */
[----:B------:R-:W-:Y:S02]  /*ab40*/  FFMA.FTZ R126, R101, c[0x0][0x2d0], -R92 ;  /* 0x0000b400657e7a23 */ /* 0x000fe4000001085c */
[--C-:B------:R-:W-:Y:S02]  /*ab50*/  FFMA.FTZ R101, R249, c[0x0][0x2d0], -R93.reuse ;  /* 0x0000b400f9657a23 */ /* 0x100fe4000001085d */
[--C-:B------:R-:W-:Y:S02]  /*ab60*/  FFMA.FTZ R122, R103, c[0x0][0x2d0], -R93.reuse ;  /* 0x0000b400677a7a23 */ /* 0x100fe4000001085d */
[----:B------:R-:W-:Y:S02]  /*ab70*/  FFMA.FTZ R127, R115, c[0x0][0x2d0], -R93 ;  /* 0x0000b400737f7a23 */ /* 0x000fe4000001085d */
[--C-:B-1----:R-:W-:Y:S02]  /*ab80*/  FFMA.FTZ R2, R44, c[0x0][0x2d0], -R96.reuse ;  /* 0x0000b4002c027a23 */ /* 0x102fe40000010860 */
[----:B------:R-:W-:Y:S02]  /*ab90*/  FMUL.FTZ R44, R3, R180 ;  /* 0x000000b4032c7220 */ /* 0x000fe40000410000 */
[----:B------:R1:W-:Y:S01]  /*aba0*/  MUFU.EX2 R158, R2 ;  /* 0x00000002009e7308 */ /* 0x0003e20000000800 */
[----:B------:R-:W-:Y:S02]  /*abb0*/  FFMA.FTZ R124, R196, c[0x0][0x2d0], -R97 ;  /* 0x0000b400c47c7a23 */ /* 0x000fe40000010861 */
[--C-:B------:R-:W-:Y:S02]  /*abc0*/  FFMA.FTZ R103, R219, c[0x0][0x2d0], -R96.reuse ;  /* 0x0000b400db677a23 */ /* 0x100fe40000010860 */
[----:B------:R-:W-:Y:S02]  /*abd0*/  IMAD.MOV.U32 R219, RZ, RZ, R151 ;  /* 0x000000ffffdb7224 */ /* 0x000fe400078e0097 */
[--C-:B------:R-:W-:Y:S02]  /*abe0*/  FFMA.FTZ R121, R215, c[0x0][0x2d0], -R97.reuse ;  /* 0x0000b400d7797a23 */ /* 0x100fe40000010861 */
[--C-:B------:R-:W-:Y:S02]  /*abf0*/  FFMA.FTZ R120, R211, c[0x0][0x2d0], -R96.reuse ;  /* 0x0000b400d3787a23 */ /* 0x100fe40000010860 */
[--C-:B------:R-:W-:Y:S02]  /*ac00*/  FFMA.FTZ R123, R210, c[0x0][0x2d0], -R96.reuse ;  /* 0x0000b400d27b7a23 */ /* 0x100fe40000010860 */
[----:B-1----:R-:W-:Y:S02]  /*ac10*/  FFMA.FTZ R2, R45, c[0x0][0x2d0], -R96 ;  /* 0x0000b4002d027a23 */ /* 0x002fe40000010860 */
[----:B------:R-:W-:Y:S02]  /*ac20*/  FMUL.FTZ R45, R3, R181 ;  /* 0x000000b5032d7220 */ /* 0x000fe40000410000 */
[----:B------:R1:W-:Y:S02]  /*ac30*/  MUFU.EX2 R108, R2 ;  /* 0x00000002006c7308 */ /* 0x0003e40000000800 */
[--C-:B-1----:R-:W-:Y:S02]  /*ac40*/  FFMA.FTZ R2, R46, c[0x0][0x2d0], -R97.reuse ;  /* 0x0000b4002e027a23 */ /* 0x102fe40000010861 */
[----:B------:R-:W-:Y:S06]  /*ac50*/  FMUL.FTZ R46, R0, R182 ;  /* 0x000000b6002e7220 */ /* 0x000fec0000410000 */
[----:B------:R1:W4:Y:S02]  /*ac60*/  MUFU.EX2 R35, R2 ;  /* 0x0000000200237308 */ /* 0x0003240000000800 */
[----:B-1----:R-:W-:Y:S02]  /*ac70*/  FFMA.FTZ R2, R188, c[0x0][0x2d0], -R97 ;  /* 0x0000b400bc027a23 */ /* 0x002fe40000010861 */
[----:B----4-:R-:W-:Y:S06]  /*ac80*/  IMAD.MOV.U32 R174, RZ, RZ, R35 ;  /* 0x000000ffffae7224 */ /* 0x010fec00078e0023 */
[----:B------:R1:W4:Y:S01]  /*ac90*/  MUFU.EX2 R159, R2 ;  /* 0x00000002009f7308 */ /* 0x0003220000000800 */
[----:B------:R-:W-:Y:S02]  /*aca0*/  FMUL.FTZ R35, R68, R179 ;  /* 0x000000b344237220 */ /* 0x000fe40000410000 */
[----:B------:R-:W-:Y:S02]  /*acb0*/  IMAD.MOV.U32 R188, RZ, RZ, R80 ;  /* 0x000000ffffbc7224 */ /* 0x000fe400078e0050 */
[----:B------:R-:W-:Y:S01]  /*acc0*/  LDSM.16.MT88.4 R80, [R228+0x900] ;  /* 0x00090000e450783b */ /* 0x000fe20000004200 */
[----:B------:R-:W-:Y:S02]  /*acd0*/  IMAD.MOV.U32 R178, RZ, RZ, R174 ;  /* 0x000000ffffb27224 */ /* 0x000fe400078e00ae */
[----:B------:R-:W-:Y:S02]  /*ace0*/  IMAD.MOV.U32 R174, RZ, RZ, R199 ;  /* 0x000000ffffae7224 */ /* 0x000fe400078e00c7 */
[----:B------:R-:W-:Y:S02]  /*acf0*/  IMAD.MOV.U32 R179, RZ, RZ, R188 ;  /* 0x000000ffffb37224 */ /* 0x000fe400078e00bc */
[----:B------:R-:W-:Y:S02]  /*ad00*/  IMAD.MOV.U32 R188, RZ, RZ, R198 ;  /* 0x000000ffffbc7224 */ /* 0x000fe400078e00c6 */
[----:B-1----:R-:W-:Y:S02]  /*ad10*/  FFMA.FTZ R2, R47, c[0x0][0x2d0], -R92 ;  /* 0x0000b4002f027a23 */ /* 0x002fe4000001085c */
[----:B------:R-:W-:Y:S02]  /*ad20*/  FMUL.FTZ R47, R0, R183 ;  /* 0x000000b7002f7220 */ /* 0x000fe40000410000 */
[----:B----4-:R-:W-:Y:S01]  /*ad30*/  IMAD.MOV.U32 R177, RZ, RZ, R159 ;  /* 0x000000ffffb17224 */ /* 0x010fe200078e009f */
[----:B------:R-:W-:Y:S01]  /*ad40*/  MUFU.EX2 R183, R94 ;  /* 0x0000005e00b77308 */ /* 0x000fe20000000800 */
[----:B------:R-:W-:Y:S01]  /*ad50*/  IMAD.MOV.U32 R159, RZ, RZ, R193 ;  /* 0x000000ffff9f7224 */ /* 0x000fe200078e00c1 */
[----:B--2---:R-:W-:Y:S02]  /*ad60*/  F2FP.PACK_AB R66, R142, R145 ;  /* 0x000000918e42723e */ /* 0x004fe400000000ff */
[----:B---3--:R-:W-:Y:S02]  /*ad70*/  F2FP.PACK_AB R75, R140, R55 ;  /* 0x000000378c4b723e */ /* 0x008fe400000000ff */
[----:B------:R-:W-:Y:S02]  /*ad80*/  F2FP.PACK_AB R74, R245, R54 ;  /* 0x00000036f54a723e */ /* 0x000fe400000000ff */
[----:B------:R-:W1:Y:S05]  /*ad90*/  LDSM.16.MT88.4 R52, [R229+0x100] ;  /* 0x00010000e534783b */ /* 0x000e6a0000004200 */
[-C--:B------:R-:W-:Y:S05]  /*ada0*/  HMMA.16816.F32 R4, R72, R20.reuse, R4 ;  /* 0x000000144804723c */ /* 0x080fea0000001804 */
[----:B------:R-:W-:Y:S07]  /*adb0*/  F2FP.PACK_AB R67, R143, R70 ;  /* 0x000000468f43723e */ /* 0x000fee00000000ff */
[C---:B------:R-:W-:Y:S07]  /*adc0*/  HMMA.16816.F32 R8, R64.reuse, R20, R8 ;  /* 0x000000144008723c */ /* 0x040fee0000001808 */
[C---:B------:R-:W-:Y:S01]  /*add0*/  FMUL.FTZ R20, R69.reuse, R164 ;  /* 0x000000a445147220 */ /* 0x040fe20000410000 */
[-C--:B------:R-:W-:Y:S01]  /*ade0*/  HMMA.16816.F32 R12, R64, R22.reuse, R12 ;  /* 0x00000016400c723c */ /* 0x080fe2000000180c */
[----:B------:R2:W-:Y:S03]  /*adf0*/  MUFU.EX2 R164, R2 ;  /* 0x0000000200a47308 */ /* 0x0005e60000000800 */
[----:B------:R-:W-:Y:S02]  /*ae00*/  FMUL.FTZ R21, R69, R165 ;  /* 0x000000a545157220 */ /* 0x000fe40000410000 */
[----:B------:R-:W-:Y:S02]  /*ae10*/  IMAD.MOV.U32 R165, RZ, RZ, R24 ;  /* 0x000000ffffa57224 */ /* 0x000fe400078e0018 */
[C---:B------:R-:W-:Y:S04]  /*ae20*/  HMMA.16816.F32 R16, R72.reuse, R22, R16 ;  /* 0x000000164810723c */ /* 0x040fe80000001810 */
[----:B------:R-:W-:Y:S03]  /*ae30*/  FMUL.FTZ R24, R3, R168 ;  /* 0x000000a803187220 */ /* 0x000fe60000410000 */
[C---:B------:R-:W-:Y:S02]  /*ae40*/  FMUL.FTZ R23, R68.reuse, R167 ;  /* 0x000000a744177220 */ /* 0x040fe40000410000 */
[----:B------:R-:W-:Y:S07]  /*ae50*/  FMUL.FTZ R22, R68, R166 ;  /* 0x000000a644167220 */ /* 0x000fee0000410000 */
[-C--:B------:R-:W-:Y:S03]  /*ae60*/  HMMA.16816.F32 R20, R72, R36.reuse, R20 ;  /* 0x000000244814723c */ /* 0x080fe60000001814 */
[----:B--2---:R-:W-:Y:S02]  /*ae70*/  FFMA.FTZ R2, R189, c[0x0][0x2d0], -R92 ;  /* 0x0000b400bd027a23 */ /* 0x004fe4000001085c */
[----:B------:R-:W-:Y:S02]  /*ae80*/  IMAD.MOV.U32 R189, RZ, RZ, R165 ;  /* 0x000000ffffbd7224 */ /* 0x000fe400078e00a5 */
[----:B------:R2:W-:Y:S01]  /*ae90*/  MUFU.EX2 R168, R2 ;  /* 0x0000000200a87308 */ /* 0x0005e20000000800 */
[C---:B------:R-:W-:Y:S04]  /*aea0*/  HMMA.16816.F32 R24, R64.reuse, R36, R24 ;  /* 0x000000244018723c */ /* 0x040fe80000001818 */
[----:B------:R-:W-:Y:S02]  /*aeb0*/  IMAD.MOV.U32 R165, RZ, RZ, R106 ;  /* 0x000000ffffa57224 */ /* 0x000fe400078e006a */
[----:B------:R-:W-:Y:S02]  /*aec0*/  IMAD.MOV.U32 R106, RZ, RZ, R98 ;  /* 0x000000ffff6a7224 */ /* 0x000fe400078e0062 */
[-C--:B------:R-:W-:Y:S04]  /*aed0*/  HMMA.16816.F32 R28, R64, R38.reuse, R28 ;  /* 0x00000026401c723c */ /* 0x080fe8000000181c */
[--C-:B------:R-:W-:Y:S02]  /*aee0*/  FFMA.FTZ R98, R213, c[0x0][0x2d0], -R92.reuse ;  /* 0x0000b400d5627a23 */ /* 0x100fe4000001085c */
[C---:B------:R-:W-:Y:S02]  /*aef0*/  FMUL.FTZ R37, R69.reuse, R117 ;  /* 0x0000007545257220 */ /* 0x040fe40000410000 */
[C---:B------:R-:W-:Y:S04]  /*af00*/  HMMA.16816.F32 R32, R72.reuse, R38, R32 ;  /* 0x000000264820723c */ /* 0x040fe80000001820 */
[----:B------:R-:W-:Y:S02]  /*af10*/  FMUL.FTZ R36, R69, R116 ;  /* 0x0000007445247220 */ /* 0x000fe40000410000 */
[--C-:B------:R-:W-:Y:S02]  /*af20*/  FFMA.FTZ R117, R102, c[0x0][0x2d0], -R93.reuse ;  /* 0x0000b40066757a23 */ /* 0x100fe4000001085d */
[----:B--2---:R-:W-:Y:S04]  /*af30*/  FFMA.FTZ R2, R190, c[0x0][0x2d0], -R93 ;  /* 0x0000b400be027a23 */ /* 0x004fe8000001085d */
[----:B------:R2:W3:Y:S01]  /*af40*/  MUFU.EX2 R163, R2 ;  /* 0x0000000200a37308 */ /* 0x0004e20000000800 */
[C---:B------:R-:W-:Y:S02]  /*af50*/  FMUL.FTZ R39, R68.reuse, R119 ;  /* 0x0000007744277220 */ /* 0x040fe40000410000 */
[----:B------:R-:W-:Y:S02]  /*af60*/  FMUL.FTZ R38, R68, R118 ;  /* 0x0000007644267220 */ /* 0x000fe40000410000 */
[----:B------:R-:W-:Y:S02]  /*af70*/  FFMA.FTZ R119, R200, c[0x0][0x2d0], -R92 ;  /* 0x0000b400c8777a23 */ /* 0x000fe4000001085c */
[----:B------:R-:W-:Y:S02]  /*af80*/  FFMA.FTZ R102, R225, c[0x0][0x2d0], -R96 ;  /* 0x0000b400e1667a23 */ /* 0x000fe40000010860 */
[----:B------:R-:W-:Y:S01]  /*af90*/  IMAD.MOV.U32 R225, RZ, RZ, R150 ;  /* 0x000000ffffe17224 */ /* 0x000fe200078e0096 */
[-C--:B-1----:R-:W-:Y:S03]  /*afa0*/  HMMA.16816.F32 R36, R72, R52.reuse, R36 ;  /* 0x000000344824723c */ /* 0x082fe60000001824 */
[----:B------:R-:W-:Y:S02]  /*afb0*/  IMAD.MOV.U32 R200, RZ, RZ, R192 ;  /* 0x000000ffffc87224 */ /* 0x000fe400078e00c0 */
[----:B------:R-:W-:Y:S02]  /*afc0*/  FFMA.FTZ R118, R216, c[0x0][0x2d0], -R97 ;  /* 0x0000b400d8767a23 */ /* 0x000fe40000010861 */
[----:B------:R-:W-:Y:S01]  /*afd0*/  FFMA.FTZ R116, R217, c[0x0][0x2d0], -R96 ;  /* 0x0000b400d9747a23 */ /* 0x000fe20000010860 */
[C---:B------:R-:W-:Y:S04]  /*afe0*/  HMMA.16816.F32 R40, R64.reuse, R52, R40 ;  /* 0x000000344028723c */ /* 0x040fe80000001828 */
[----:B------:R-:W-:Y:S02]  /*aff0*/  IMAD.MOV.U32 R217, RZ, RZ, R152 ;  /* 0x000000ffffd97224 */ /* 0x000fe400078e0098 */
[----:B--2---:R-:W-:Y:S02]  /*b000*/  FFMA.FTZ R2, R191, c[0x0][0x2d0], -R93 ;  /* 0x0000b400bf027a23 */ /* 0x004fe4000001085d */
[-C--:B------:R-:W-:Y:S02]  /*b010*/  HMMA.16816.F32 R44, R64, R54.reuse, R44 ;  /* 0x00000036402c723c */ /* 0x080fe4000000182c */
[----:B------:R1:W-:Y:S02]  /*b020*/  MUFU.EX2 R167, R2 ;  /* 0x0000000200a77308 */ /* 0x0003e40000000800 */
[----:B---3--:R-:W-:Y:S02]  /*b030*/  IMAD.MOV.U32 R213, RZ, RZ, R163 ;  /* 0x000000ffffd57224 */ /* 0x008fe400078e00a3 */
[C---:B------:R-:W-:Y:S02]  /*b040*/  FMUL.FTZ R52, R69.reuse, R184 ;  /* 0x000000b845347220 */ /* 0x040fe40000410000 */
[C---:B------:R-:W-:Y:S04]  /*b050*/  HMMA.16816.F32 R48, R72.reuse, R54, R48 ;  /* 0x000000364830723c */ /* 0x040fe80000001830 */
[----:B------:R-:W-:Y:S01]  /*b060*/  FMUL.FTZ R53, R69, R185 ;  /* 0x000000b945357220 */ /* 0x000fe20000410000 */
[----:B------:R-:W-:Y:S02]  /*b070*/  MUFU.EX2 R184, R98 ;  /* 0x0000006200b87308 */ /* 0x000fe40000000800 */
[C---:B------:R-:W-:Y:S02]  /*b080*/  FMUL.FTZ R54, R68.reuse, R186 ;  /* 0x000000ba44367220 */ /* 0x040fe40000410000 */
[----:B------:R-:W-:Y:S07]  /*b090*/  FMUL.FTZ R55, R68, R187 ;  /* 0x000000bb44377220 */ /* 0x000fee0000410000 */
[-C--:B------:R-:W-:Y:S03]  /*b0a0*/  HMMA.16816.F32 R52, R72, R76.reuse, R52 ;  /* 0x0000004c4834723c */ /* 0x080fe60000001834 */
[--C-:B-1----:R-:W-:Y:S02]  /*b0b0*/  FFMA.FTZ R2, R56, c[0x0][0x2d0], -R92.reuse ;  /* 0x0000b40038027a23 */ /* 0x102fe4000001085c */
[----:B------:R-:W-:Y:S02]  /*b0c0*/  FMUL.FTZ R56, R3, R128 ;  /* 0x0000008003387220 */ /* 0x000fe40000410000 */
[----:B------:R1:W2:Y:S02]  /*b0d0*/  MUFU.EX2 R169, R2 ;  /* 0x0000000200a97308 */ /* 0x0002a40000000800 */
[----:B-1----:R-:W-:Y:S03]  /*b0e0*/  FFMA.FTZ R2, R57, c[0x0][0x2d0], -R92 ;  /* 0x0000b40039027a23 */ /* 0x002fe6000001085c */
[----:B------:R-:W-:Y:S05]  /*b0f0*/  FMUL.FTZ R57, R3, R129 ;  /* 0x0000008103397220 */ /* 0x000fea0000410000 */
[----:B------:R1:W-:Y:S01]  /*b100*/  MUFU.EX2 R171, R2 ;  /* 0x0000000200ab7308 */ /* 0x0003e20000000800 */
[----:B--2---:R-:W-:Y:S01]  /*b110*/  IMAD.MOV.U32 R252, RZ, RZ, R169 ;  /* 0x000000fffffc7224 */ /* 0x004fe200078e00a9 */
[C---:B------:R-:W-:Y:S08]  /*b120*/  HMMA.16816.F32 R56, R64.reuse, R76, R56 ;  /* 0x0000004c4038723c */ /* 0x040ff00000001838 */
[----:B------:R2:W-:Y:S01]  /*b130*/  MUFU.EX2 R129, R101 ;  /* 0x0000006500817308 */ /* 0x0005e20000000800 */
[----:B------:R-:W-:Y:S03]  /*b140*/  F2FP.PACK_AB R76, R236, R153 ;  /* 0x00000099ec4c723e */ /* 0x000fe600000000ff */
[----:B------:R-:W-:Y:S01]  /*b150*/  F2FP.PACK_AB R77, R233, R246 ;  /* 0x000000f6e94d723e */ /* 0x000fe200000000ff */
[----:B-1----:R-:W-:Y:S02]  /*b160*/  FFMA.FTZ R2, R60, c[0x0][0x2d0], -R93 ;  /* 0x0000b4003c027a23 */ /* 0x002fe4000001085d */
[----:B------:R-:W-:Y:S03]  /*b170*/  FMUL.FTZ R60, R3, R132 ;  /* 0x00000084033c7220 */ /* 0x000fe60000410000 */
[----:B------:R1:W-:Y:S04]  /*b180*/  MUFU.EX2 R166, R2 ;  /* 0x0000000200a67308 */ /* 0x0003e80000000800 */
[-C--:B------:R-:W-:Y:S03]  /*b190*/  HMMA.16816.F32 R60, R64, R78.reuse, R60 ;  /* 0x0000004e403c723c */ /* 0x080fe6000000183c */
[----:B--2---:R-:W-:Y:S04]  /*b1a0*/  FFMA.FTZ R101, R223, c[0x0][0x2d0], -R97 ;  /* 0x0000b400df657a23 */ /* 0x004fe80000010861 */
[C---:B------:R-:W-:Y:S02]  /*b1b0*/  FMUL.FTZ R64, R69.reuse, R136 ;  /* 0x0000008845407220 */ /* 0x040fe40000410000 */
[----:B------:R-:W-:Y:S03]  /*b1c0*/  FMUL.FTZ R65, R69, R137 ;  /* 0x0000008945417220 */ /* 0x000fe60000410000 */
[C---:B------:R-:W-:Y:S02]  /*b1d0*/  FMUL.FTZ R66, R68.reuse, R138 ;  /* 0x0000008a44427220 */ /* 0x040fe40000410000 */
[----:B------:R-:W-:Y:S02]  /*b1e0*/  FMUL.FTZ R67, R68, R139 ;  /* 0x0000008b44437220 */ /* 0x000fe40000410000 */
[----:B-1----:R-:W-:Y:S05]  /*b1f0*/  FFMA.FTZ R2, R194, c[0x0][0x2d0], -R93 ;  /* 0x0000b400c2027a23 */ /* 0x002fea000001085d */
[----:B------:R-:W-:Y:S01]  /*b200*/  HMMA.16816.F32 R64, R72, R78, R64 ;  /* 0x0000004e4840723c */ /* 0x000fe20000001840 */
[----:B------:R1:W2:Y:S06]  /*b210*/  MUFU.EX2 R170, R2 ;  /* 0x0000000200aa7308 */ /* 0x0002ac0000000800 */
[----:B------:R-:W-:Y:S02]  /*b220*/  F2FP.PACK_AB R72, R220, R155 ;  /* 0x0000009bdc48723e */ /* 0x000fe400000000ff */
[----:B------:R-:W-:Y:S03]  /*b230*/  F2FP.PACK_AB R73, R232, R154 ;  /* 0x0000009ae849723e */ /* 0x000fe600000000ff */
[----:B------:R-:W-:Y:S02]  /*b240*/  F2FP.PACK_AB R74, R242, R235 ;  /* 0x000000ebf24a723e */ /* 0x000fe400000000ff */
[----:B------:R-:W-:Y:S02]  /*b250*/  F2FP.PACK_AB R75, R243, R239 ;  /* 0x000000eff34b723e */ /* 0x000fe400000000ff */
[----:B------:R-:W-:Y:S02]  /*b260*/  F2FP.PACK_AB R78, R149, R240 ;  /* 0x000000f0954e723e */ /* 0x000fe400000000ff */
[----:B------:R-:W-:Y:S03]  /*b270*/  F2FP.PACK_AB R79, R148, R241 ;  /* 0x000000f1944f723e */ /* 0x000fe600000000ff */
[-C--:B------:R-:W-:Y:S03]  /*b280*/  HMMA.16816.F32 R4, R72, R80.reuse, R4 ;  /* 0x000000504804723c */ /* 0x080fe60000001804 */
[--C-:B-1----:R-:W-:Y:S05]  /*b290*/  FFMA.FTZ R2, R207, c[0x0][0x2d0], -R96.reuse ;  /* 0x0000b400cf027a23 */ /* 0x102fea0000010860 */
[C---:B------:R-:W-:Y:S01]  /*b2a0*/  HMMA.16816.F32 R8, R76.reuse, R80, R8 ;  /* 0x000000504c08723c */ /* 0x040fe20000001808 */
[----:B------:R1:W-:Y:S07]  /*b2b0*/  MUFU.EX2 R160, R2 ;  /* 0x0000000200a07308 */ /* 0x0003ee0000000800 */
[-C--:B------:R-:W-:Y:S08]  /*b2c0*/  HMMA.16816.F32 R12, R76, R82.reuse, R12 ;  /* 0x000000524c0c723c */ /* 0x080ff0000000180c */
[C---:B------:R-:W-:Y:S01]  /*b2d0*/  HMMA.16816.F32 R16, R72.reuse, R82, R16 ;  /* 0x000000524810723c */ /* 0x040fe20000001810 */
[----:B------:R-:W3:Y:S07]  /*b2e0*/  LDSM.16.MT88.4 R80, [R230+0x900] ;  /* 0x00090000e650783b */ /* 0x000eee0000004200 */
[-C--:B------:R-:W-:Y:S04]  /*b2f0*/  HMMA.16816.F32 R20, R72, R84.reuse, R20 ;  /* 0x000000544814723c */ /* 0x080fe80000001814 */
[----:B-1----:R-:W-:Y:S04]  /*b300*/  FFMA.FTZ R2, R208, c[0x0][0x2d0], -R96 ;  /* 0x0000b400d0027a23 */ /* 0x002fe80000010860 */
[C---:B------:R-:W-:Y:S01]  /*b310*/  HMMA.16816.F32 R24, R76.reuse, R84, R24 ;  /* 0x000000544c18723c */ /* 0x040fe20000001818 */
[----:B------:R1:W4:Y:S07]  /*b320*/  MUFU.EX2 R162, R2 ;  /* 0x0000000200a27308 */ /* 0x00032e0000000800 */
[-C--:B------:R-:W-:Y:S08]  /*b330*/  HMMA.16816.F32 R28, R76, R86.reuse, R28 ;  /* 0x000000564c1c723c */ /* 0x080ff0000000181c */
[C---:B------:R-:W-:Y:S01]  /*b340*/  HMMA.16816.F32 R32, R72.reuse, R86, R32 ;  /* 0x000000564820723c */ /* 0x040fe20000001820 */
[----:B------:R-:W2:Y:S07]  /*b350*/  LDSM.16.MT88.4 R84, [R228+0x1100] ;  /* 0x00110000e454783b */ /* 0x000eae0000004200 */
[-C--:B------:R-:W-:Y:S04]  /*b360*/  HMMA.16816.F32 R36, R72, R88.reuse, R36 ;  /* 0x000000584824723c */ /* 0x080fe80000001824 */
[--C-:B-1----:R-:W-:Y:S04]  /*b370*/  FFMA.FTZ R2, R221, c[0x0][0x2d0], -R97.reuse ;  /* 0x0000b400dd027a23 */ /* 0x102fe80000010861 */
[C---:B------:R-:W-:Y:S01]  /*b380*/  HMMA.16816.F32 R40, R76.reuse, R88, R40 ;  /* 0x000000584c28723c */ /* 0x040fe20000001828 */
[----:B------:R1:W1:Y:S07]  /*b390*/  MUFU.EX2 R161, R2 ;  /* 0x0000000200a17308 */ /* 0x00026e0000000800 */
[-C--:B------:R-:W-:Y:S08]  /*b3a0*/  HMMA.16816.F32 R44, R76, R90.reuse, R44 ;  /* 0x0000005a4c2c723c */ /* 0x080ff0000000182c */
[C---:B------:R-:W-:Y:S01]  /*b3b0*/  HMMA.16816.F32 R48, R72.reuse, R90, R48 ;  /* 0x0000005a4830723c */ /* 0x040fe20000001830 */
[----:B------:R-:W-:Y:S07]  /*b3c0*/  LDSM.16.MT88.4 R88, [R229+0x1100] ;  /* 0x00110000e558783b */ /* 0x000fee0000004200 */
[-C--:B---3--:R-:W-:Y:S04]  /*b3d0*/  HMMA.16816.F32 R52, R72, R80.reuse, R52 ;  /* 0x000000504834723c */ /* 0x088fe80000001834 */
[----:B-1----:R-:W-:Y:S02]  /*b3e0*/  FFMA.FTZ R2, R226, c[0x0][0x2d0], -R97 ;  /* 0x0000b400e2027a23 */ /* 0x002fe40000010861 */
[----:B--2---:R-:W-:Y:S02]  /*b3f0*/  IMAD.MOV.U32 R226, RZ, RZ, R170 ;  /* 0x000000ffffe27224 */ /* 0x004fe400078e00aa */
[C---:B------:R-:W-:Y:S01]  /*b400*/  HMMA.16816.F32 R56, R76.reuse, R80, R56 ;  /* 0x000000504c38723c */ /* 0x040fe20000001838 */
[----:B------:R1:W-:Y:S07]  /*b410*/  MUFU.EX2 R221, R2 ;  /* 0x0000000200dd7308 */ /* 0x0003ee0000000800 */
[-C--:B------:R-:W-:Y:S07]  /*b420*/  HMMA.16816.F32 R60, R76, R82.reuse, R60 ;  /* 0x000000524c3c723c */ /* 0x080fee000000183c */
[----:B------:R-:W-:Y:S01]  /*b430*/  FFMA.FTZ R76, R99, c[0x0][0x2d0], -R96 ;  /* 0x0000b400634c7a23 */ /* 0x000fe20000010860 */
[----:B------:R-:W-:Y:S01]  /*b440*/  HMMA.16816.F32 R64, R72, R82, R64 ;  /* 0x000000524840723c */ /* 0x000fe20000001840 */
[----:B------:R-:W2:Y:S02]  /*b450*/  LDSM.16.MT88.4 R80, [R231+0x1100] ;  /* 0x00110000e750783b */ /* 0x000ea40000004200 */
[----:B------:R3:W-:Y:S01]  /*b460*/  MUFU.EX2 R191, R76 ;  /* 0x0000004c00bf7308 */ /* 0x0007e20000000800 */
[----:B------:R-:W-:Y:S01]  /*b470*/  FFMA.FTZ R99, R250, c[0x0][0x2d0], -R93 ;  /* 0x0000b400fa637a23 */ /* 0x000fe2000001085d */
[----:B------:R-:W-:Y:S01]  /*b480*/  F2FP.PACK_AB R77, R152, R147 ;  /* 0x00000093984d723e */ /* 0x000fe200000000ff */
[----:B------:R-:W-:Y:S01]  /*b490*/  IMAD.MOV.U32 R250, RZ, RZ, R178 ;  /* 0x000000fffffa7224 */ /* 0x000fe200078e00b2 */
[----:B------:R-:W-:Y:S01]  /*b4a0*/  F2FP.PACK_AB R72, R234, R244 ;  /* 0x000000f4ea48723e */ /* 0x000fe200000000ff */
[--C-:B-1----:R-:W-:Y:S01]  /*b4b0*/  FFMA.FTZ R2, R227, c[0x0][0x2d0], -R96.reuse ;  /* 0x0000b400e3027a23 */ /* 0x102fe20000010860 */
[----:B------:R-:W-:Y:S04]  /*b4c0*/  F2FP.PACK_AB R73, R173, R237 ;  /* 0x000000edad49723e */ /* 0x000fe800000000ff */
[----:B------:R1:W-:Y:S01]  /*b4d0*/  MUFU.EX2 R208, R2 ;  /* 0x0000000200d07308 */ /* 0x0003e20000000800 */
[----:B------:R-:W-:Y:S01]  /*b4e0*/  F2FP.PACK_AB R74, R200, R151 ;  /* 0x00000097c84a723e */ /* 0x000fe200000000ff */
[----:B------:R-:W-:Y:S08]  /*b4f0*/  IMAD.MOV.U32 R227, RZ, RZ, R171 ;  /* 0x000000ffffe37224 */ /* 0x000ff000078e00ab */
[----:B------:R-:W-:Y:S01]  /*b500*/  MUFU.EX2 R130, R99 ;  /* 0x0000006300827308 */ /* 0x000fe20000000800 */
[----:B---3--:R-:W-:Y:S01]  /*b510*/  F2FP.PACK_AB R76, R172, R238 ;  /* 0x000000eeac4c723e */ /* 0x008fe200000000ff */
[----:B-1----:R-:W-:Y:S02]  /*b520*/  FFMA.FTZ R2, R248, c[0x0][0x2d0], -R96 ;  /* 0x0000b400f8027a23 */ /* 0x002fe40000010860 */
[----:B------:R-:W-:Y:S06]  /*b530*/  IMAD.MOV.U32 R248, RZ, RZ, R166 ;  /* 0x000000fffff87224 */ /* 0x000fec00078e00a6 */
[----:B------:R1:W-:Y:S02]  /*b540*/  MUFU.EX2 R207, R2 ;  /* 0x0000000200cf7308 */ /* 0x0003e40000000800 */
[----:B-1----:R-:W-:Y:S08]  /*b550*/  FFMA.FTZ R2, R205, c[0x0][0x2d0], -R97 ;  /* 0x0000b400cd027a23 */ /* 0x002ff00000010861 */
[----:B------:R1:W-:Y:S02]  /*b560*/  MUFU.EX2 R205, R2 ;  /* 0x0000000200cd7308 */ /* 0x0003e40000000800 */
[----:B-1----:R-:W-:Y:S02]  /*b570*/  FFMA.FTZ R2, R251, c[0x0][0x2d0], -R92 ;  /* 0x0000b400fb027a23 */ /* 0x002fe4000001085c */
[----:B----4-:R-:W-:Y:S06]  /*b580*/  IMAD.MOV.U32 R251, RZ, RZ, R162 ;  /* 0x000000fffffb7224 */ /* 0x010fec00078e00a2 */
[----:B------:R1:W-:Y:S02]  /*b590*/  MUFU.EX2 R182, R2 ;  /* 0x0000000200b67308 */ /* 0x0003e40000000800 */
[----:B-1----:R-:W-:Y:S08]  /*b5a0*/  FFMA.FTZ R2, R204, c[0x0][0x2d0], -R92 ;  /* 0x0000b400cc027a23 */ /* 0x002ff0000001085c */
[----:B------:R1:W-:Y:S02]  /*b5b0*/  MUFU.EX2 R204, R2 ;  /* 0x0000000200cc7308 */ /* 0x0003e40000000800 */
[----:B-1----:R-:W-:Y:S02]  /*b5c0*/  FFMA.FTZ R2, R176, c[0x0][0x2d0], -R93 ;  /* 0x0000b400b0027a23 */ /* 0x002fe4000001085d */
[----:B------:R-:W-:Y:S06]  /*b5d0*/  IMAD.MOV.U32 R176, RZ, RZ, R158 ;  /* 0x000000ffffb07224 */ /* 0x000fec00078e009e */
[----:B------:R1:W-:Y:S01]  /*b5e0*/  MUFU.EX2 R181, R2 ;  /* 0x0000000200b57308 */ /* 0x0003e20000000800 */
[----:B------:R-:W-:Y:S02]  /*b5f0*/  IMAD.MOV.U32 R158, RZ, RZ, R157 ;  /* 0x000000ffff9e7224 */ /* 0x000fe400078e009d */
[----:B------:R-:W-:Y:S02]  /*b600*/  IMAD.MOV.U32 R157, RZ, RZ, R156 ;  /* 0x000000ffff9d7224 */ /* 0x000fe400078e009c */
[----:B------:R-:W-:Y:S02]  /*b610*/  IMAD.MOV.U32 R156, RZ, RZ, R145 ;  /* 0x000000ffff9c7224 */ /* 0x000fe400078e0091 */
[----:B------:R-:W-:Y:S02]  /*b620*/  IMAD.MOV.U32 R145, RZ, RZ, R146 ;  /* 0x000000ffff917224 */ /* 0x000fe400078e0092 */
[----:B------:R-:W-:Y:S02]  /*b630*/  IMAD.MOV.U32 R146, RZ, RZ, R100 ;  /* 0x000000ffff927224 */ /* 0x000fe400078e0064 */
[----:B------:R-:W-:Y:S02]  /*b640*/  FFMA.FTZ R100, R212, c[0x0][0x2d0], -R92 ;  /* 0x0000b400d4647a23 */ /* 0x000fe4000001085c */
[----:B------:R-:W-:Y:S02]  /*b650*/  IMAD.MOV.U32 R212, RZ, RZ, R164 ;  /* 0x000000ffffd47224 */ /* 0x000fe400078e00a4 */
[----:B------:R-:W-:Y:S01]  /*b660*/  MUFU.EX2 R131, R100 ;  /* 0x0000006400837308 */ /* 0x000fe20000000800 */
[----:B-1----:R-:W-:Y:S02]  /*b670*/  FFMA.FTZ R2, R175, c[0x0][0x2d0], -R93 ;  /* 0x0000b400af027a23 */ /* 0x002fe4000001085d */
[----:B------:R-:W-:Y:S07]  /*b680*/  IMAD.MOV.U32 R175, RZ, RZ, R107 ;  /* 0x000000ffffaf7224 */ /* 0x000fee00078e006b */
[----:B------:R1:W-:Y:S01]  /*b690*/  MUFU.EX2 R199, R2 ;  /* 0x0000000200c77308 */ /* 0x0003e20000000800 */
[----:B------:R-:W-:Y:S02]  /*b6a0*/  IMAD.MOV.U32 R107, RZ, RZ, R104 ;  /* 0x000000ffff6b7224 */ /* 0x000fe400078e0068 */
[----:B------:R-:W-:Y:S02]  /*b6b0*/  FFMA.FTZ R104, R206, c[0x0][0x2d0], -R92 ;  /* 0x0000b400ce687a23 */ /* 0x000fe4000001085c */
[----:B------:R-:W-:Y:S02]  /*b6c0*/  IMAD.MOV.U32 R206, RZ, RZ, R177 ;  /* 0x000000ffffce7224 */ /* 0x000fe400078e00b1 */
[----:B------:R-:W-:Y:S02]  /*b6d0*/  IMAD.MOV.U32 R177, RZ, RZ, R176 ;  /* 0x000000ffffb17224 */ /* 0x000fe400078e00b0 */
[----:B------:R-:W-:Y:S01]  /*b6e0*/  IMAD.MOV.U32 R176, RZ, RZ, R165 ;  /* 0x000000ffffb07224 */ /* 0x000fe200078e00a5 */
[----:B------:R-:W-:Y:S01]  /*b6f0*/  F2FP.PACK_AB R79, R206, R250 ;  /* 0x000000face4f723e */ /* 0x000fe200000000ff */
[----:B------:R-:W-:Y:S02]  /*b700*/  IMAD.MOV.U32 R165, RZ, RZ, R145 ;  /* 0x000000ffffa57224 */ /* 0x000fe400078e0091 */
[----:B------:R-:W-:Y:S02]  /*b710*/  IMAD.MOV.U32 R145, RZ, RZ, R107 ;  /* 0x000000ffff917224 */ /* 0x000fe400078e006b */
[----:B------:R-:W-:Y:S02]  /*b720*/  IMAD.MOV.U32 R107, RZ, RZ, R106 ;  /* 0x000000ffff6b7224 */ /* 0x000fe400078e006a */
[----:B------:R-:W-:Y:S02]  /*b730*/  IMAD.MOV.U32 R106, RZ, RZ, R105 ;  /* 0x000000ffff6a7224 */ /* 0x000fe400078e0069 */
[----:B------:R-:W-:Y:S02]  /*b740*/  FFMA.FTZ R105, R202, c[0x0][0x2d0], -R92 ;  /* 0x0000b400ca697a23 */ /* 0x000fe4000001085c */
[----:B------:R-:W-:Y:S02]  /*b750*/  IMAD.MOV.U32 R202, RZ, RZ, R108 ;  /* 0x000000ffffca7224 */ /* 0x000fe400078e006c */
[--C-:B------:R-:W-:Y:S02]  /*b760*/  FFMA.FTZ R108, R201, c[0x0][0x2d0], -R92.reuse ;  /* 0x0000b400c96c7a23 */ /* 0x100fe4000001085c */
[----:B-1----:R-:W-:Y:S02]  /*b770*/  FFMA.FTZ R2, R209, c[0x0][0x2d0], -R92 ;  /* 0x0000b400d1027a23 */ /* 0x002fe4000001085c */
[----:B------:R-:W-:Y:S02]  /*b780*/  IMAD.MOV.U32 R201, RZ, RZ, R189 ;  /* 0x000000ffffc97224 */ /* 0x000fe400078e00bd */
[----:B------:R1:W-:Y:S01]  /*b790*/  MUFU.EX2 R194, R2 ;  /* 0x0000000200c27308 */ /* 0x0003e20000000800 */
[----:B------:R-:W-:Y:S02]  /*b7a0*/  IMAD.MOV.U32 R249, RZ, RZ, R177 ;  /* 0x000000fffff97224 */ /* 0x000fe400078e00b1 */
[----:B------:R-:W-:Y:S01]  /*b7b0*/  F2FP.PACK_AB R75, R201, R150 ;  /* 0x00000096c94b723e */ /* 0x000fe200000000ff */
[----:B------:R-:W-:Y:S02]  /*b7c0*/  IMAD.MOV.U32 R178, RZ, RZ, R165 ;  /* 0x000000ffffb27224 */ /* 0x000fe400078e00a5 */
[----:B------:R-:W-:Y:S01]  /*b7d0*/  IMAD.MOV.U32 R177, RZ, RZ, R106 ;  /* 0x000000ffffb17224 */ /* 0x000fe200078e006a */
[----:B------:R-:W-:Y:S01]  /*b7e0*/  F2FP.PACK_AB R78, R202, R249 ;  /* 0x000000f9ca4e723e */ /* 0x000fe200000000ff */
[----:B------:R-:W-:Y:S02]  /*b7f0*/  FFMA.FTZ R106, R113, c[0x0][0x2d0], -R93 ;  /* 0x0000b400716a7a23 */ /* 0x000fe4000001085d */
[-C--:B------:R-:W-:Y:S01]  /*b800*/  HMMA.16816.F32 R4, R72, R84.reuse, R4 ;  /* 0x000000544804723c */ /* 0x080fe20000001804 */
[----:B------:R-:W3:Y:S01]  /*b810*/  LDL.LU R113, [R1+0x28] ;  /* 0x0000280001717983 */ /* 0x000ee20000300800 */
[----:B------:R-:W-:Y:S01]  /*b820*/  MUFU.EX2 R108, R108 ;  /* 0x0000006c006c7308 */ /* 0x000fe20000000800 */
[----:B------:R-:W-:Y:S02]  /*b830*/  IMAD.MOV.U32 R165, RZ, RZ, R107 ;  /* 0x000000ffffa57224 */ /* 0x000fe400078e006b */
[----:B------:R-:W-:Y:S02]  /*b840*/  FFMA.FTZ R107, R112, c[0x0][0x2d0], -R93 ;  /* 0x0000b400706b7a23 */ /* 0x000fe4000001085d */
[----:B------:R-:W3:Y:S01]  /*b850*/  LDL.LU R112, [R1+0x30] ;  /* 0x0000300001707983 */ /* 0x000ee20000300800 */
[C---:B------:R-:W-:Y:S04]  /*b860*/  HMMA.16816.F32 R8, R76.reuse, R84, R8 ;  /* 0x000000544c08723c */ /* 0x040fe80000001808 */
[----:B------:R-:W-:Y:S02]  /*b870*/  FFMA.FTZ R98, R165, c[0x0][0x2d0], -R96 ;  /* 0x0000b400a5627a23 */ /* 0x000fe40000010860 */
[----:B-1----:R-:W-:Y:S02]  /*b880*/  FFMA.FTZ R2, R214, c[0x0][0x2d0], -R92 ;  /* 0x0000b400d6027a23 */ /* 0x002fe4000001085c */
[-C--:B------:R-:W-:Y:S01]  /*b890*/  HMMA.16816.F32 R12, R76, R86.reuse, R12 ;  /* 0x000000564c0c723c */ /* 0x080fe2000000180c */
[----:B------:R-:W-:Y:S03]  /*b8a0*/  MUFU.EX2 R115, R98 ;  /* 0x0000006200737308 */ /* 0x000fe60000000800 */
[----:B------:R-:W-:Y:S02]  /*b8b0*/  FFMA.FTZ R84, R178, c[0x0][0x2d0], -R96 ;  /* 0x0000b400b2547a23 */ /* 0x000fe40000010860 */
[----:B------:R-:W-:Y:S02]  /*b8c0*/  IMAD.MOV.U32 R214, RZ, RZ, R168 ;  /* 0x000000ffffd67224 */ /* 0x000fe400078e00a8 */
[C---:B------:R-:W-:Y:S03]  /*b8d0*/  HMMA.16816.F32 R16, R72.reuse, R86, R16 ;  /* 0x000000564810723c */ /* 0x040fe60000001810 */
[----:B------:R1:W-:Y:S01]  /*b8e0*/  MUFU.EX2 R198, R2 ;  /* 0x0000000200c67308 */ /* 0x0003e20000000800 */
[----:B------:R-:W-:Y:S02]  /*b8f0*/  IMAD.MOV.U32 R209, RZ, RZ, R167 ;  /* 0x000000ffffd17224 */ /* 0x000fe400078e00a7 */
[--C-:B------:R-:W-:Y:S02]  /*b900*/  FFMA.FTZ R100, R146, c[0x0][0x2d0], -R97.reuse ;  /* 0x0000b40092647a23 */ /* 0x100fe40000010861 */
[-C--:B--2---:R-:W-:Y:S04]  /*b910*/  HMMA.16816.F32 R20, R72, R80.reuse, R20 ;  /* 0x000000504814723c */ /* 0x084fe80000001814 */
[----:B------:R-:W-:Y:S01]  /*b920*/  FFMA.FTZ R99, R145, c[0x0][0x2d0], -R97 ;  /* 0x0000b40091637a23 */ /* 0x000fe20000010861 */
[----:B------:R2:W-:Y:S03]  /*b930*/  MUFU.EX2 R189, R84 ;  /* 0x0000005400bd7308 */ /* 0x0005e60000000800 */
[C---:B------:R-:W-:Y:S07]  /*b940*/  HMMA.16816.F32 R24, R76.reuse, R80, R24 ;  /* 0x000000504c18723c */ /* 0x040fee0000001818 */
[----:B------:R2:W-:Y:S01]  /*b950*/  MUFU.EX2 R146, R104 ;  /* 0x0000006800927308 */ /* 0x0005e20000000800 */
[-C--:B------:R-:W-:Y:S04]  /*b960*/  HMMA.16816.F32 R28, R76, R82.reuse, R28 ;  /* 0x000000524c1c723c */ /* 0x080fe8000000181c */
[----:B-1----:R-:W-:Y:S02]  /*b970*/  FFMA.FTZ R2, R222, c[0x0][0x2d0], -R93 ;  /* 0x0000b400de027a23 */ /* 0x002fe4000001085d */
[----:B------:R-:W-:Y:S02]  /*b980*/  IMAD.MOV.U32 R222, RZ, RZ, R161 ;  /* 0x000000ffffde7224 */ /* 0x000fe400078e00a1 */
[C---:B------:R-:W-:Y:S01]  /*b990*/  HMMA.16816.F32 R32, R72.reuse, R82, R32 ;  /* 0x000000524820723c */ /* 0x040fe20000001820 */
[----:B------:R1:W-:Y:S01]  /*b9a0*/  MUFU.EX2 R193, R2 ;  /* 0x0000000200c17308 */ /* 0x0003e20000000800 */
[----:B------:R-:W-:Y:S06]  /*b9b0*/  LDSM.16.MT88.4 R80, [R228+0x1900] ;  /* 0x00190000e450783b */ /* 0x000fec0000004200 */
[-C--:B------:R-:W-:Y:S02]  /*b9c0*/  HMMA.16816.F32 R36, R72, R88.reuse, R36 ;  /* 0x000000584824723c */ /* 0x080fe40000001824 */
[----:B--2---:R-:W-:Y:S01]  /*b9d0*/  LDSM.16.MT88.4 R84, [R231+0x1900] ;  /* 0x00190000e754783b */ /* 0x004fe20000004200 */
[----:B------:R-:W-:Y:S01]  /*b9e0*/  MUFU.EX2 R145, R105 ;  /* 0x0000006900917308 */ /* 0x000fe20000000800 */
[----:B------:R-:W-:Y:S04]  /*b9f0*/  FFMA.FTZ R104, R218, c[0x0][0x2d0], -R97 ;  /* 0x0000b400da687a23 */ /* 0x000fe80000010861 */
[C---:B------:R-:W-:Y:S05]  /*ba00*/  HMMA.16816.F32 R40, R76.reuse, R88, R40 ;  /* 0x000000584c28723c */ /* 0x040fea0000001828 */
[----:B------:R-:W-:Y:S03]  /*ba10*/  MUFU.EX2 R105, R195 ;  /* 0x000000c300697308 */ /* 0x000fe60000000800 */
[-C--:B------:R-:W-:Y:S04]  /*ba20*/  HMMA.16816.F32 R44, R76, R90.reuse, R44 ;  /* 0x0000005a4c2c723c */ /* 0x080fe8000000182c */
[----:B-1----:R-:W-:Y:S02]  /*ba30*/  FFMA.FTZ R2, R247, c[0x0][0x2d0], -R93 ;  /* 0x0000b400f7027a23 */ /* 0x002fe4000001085d */
[----:B------:R-:W-:Y:S01]  /*ba40*/  IMAD.MOV.U32 R247, RZ, RZ, R160 ;  /* 0x000000fffff77224 */ /* 0x000fe200078e00a0 */
[----:B------:R-:W-:Y:S01]  /*ba50*/  MUFU.EX2 R114, R99 ;  /* 0x0000006300727308 */ /* 0x000fe20000000800 */
[C---:B------:R-:W-:Y:S01]  /*ba60*/  HMMA.16816.F32 R48, R72.reuse, R90, R48 ;  /* 0x0000005a4830723c */ /* 0x040fe20000001830 */
[----:B------:R-:W-:Y:S03]  /*ba70*/  LDSM.16.MT88.4 R88, [R229+0x1900] ;  /* 0x00190000e558783b */ /* 0x000fe60000004200 */
[----:B------:R-:W-:Y:S05]  /*ba80*/  IMAD.MOV.U32 R160, RZ, RZ, R141 ;  /* 0x000000ffffa07224 */ /* 0x000fea00078e008d */
[----:B------:R1:W-:Y:S10]  /*ba90*/  MUFU.EX2 R192, R2 ;  /* 0x0000000200c07308 */ /* 0x0003f40000000800 */
[----:B------:R-:W-:Y:S10]  /*baa0*/  MUFU.EX2 R141, R107 ;  /* 0x0000006b008d7308 */ /* 0x000ff40000000800 */
[----:B------:R-:W2:Y:S01]  /*bab0*/  MUFU.EX2 R107, R119 ;  /* 0x00000077006b7308 */ /* 0x000ea20000000800 */
[----:B-1----:R-:W-:Y:S09]  /*bac0*/  FFMA.FTZ R2, R179, c[0x0][0x2d0], -R96 ;  /* 0x0000b400b3027a23 */ /* 0x002ff20000010860 */
[----:B------:R1:W-:Y:S10]  /*bad0*/  MUFU.EX2 R180, R2 ;  /* 0x0000000200b47308 */ /* 0x0003f40000000800 */
[----:B------:R-:W-:Y:S01]  /*bae0*/  MUFU.EX2 R99, R120 ;  /* 0x0000007800637308 */ /* 0x000fe20000000800 */
[----:B--2---:R-:W-:Y:S01]  /*baf0*/  F2FP.PACK_AB R136, R107, R108 ;  /* 0x0000006c6b88723e */ /* 0x004fe200000000ff */
[--C-:B-1----:R-:W-:Y:S02]  /*bb00*/  FFMA.FTZ R2, R95, c[0x0][0x2d0], -R97.reuse ;  /* 0x0000b4005f027a23 */ /* 0x102fe40000010861 */
[----:B------:R-:W1:Y:S06]  /*bb10*/  LDSM.16.MT88.4 R92, [R230+0x1100] ;  /* 0x00110000e65c783b */ /* 0x000e6c0000004200 */
[----:B------:R2:W-:Y:S02]  /*bb20*/  MUFU.EX2 R190, R2 ;  /* 0x0000000200be7308 */ /* 0x0005e40000000800 */
[--C-:B--2---:R-:W-:Y:S02]  /*bb30*/  FFMA.FTZ R2, R174, c[0x0][0x2d0], -R97.reuse ;  /* 0x0000b400ae027a23 */ /* 0x104fe40000010861 */
[----:B------:R-:W-:Y:S06]  /*bb40*/  IMAD.MOV.U32 R174, RZ, RZ, R188 ;  /* 0x000000ffffae7224 */ /* 0x000fec00078e00bc */
[----:B------:R2:W-:Y:S01]  /*bb50*/  MUFU.EX2 R188, R2 ;  /* 0x0000000200bc7308 */ /* 0x0005e20000000800 */
[-C--:B-1----:R-:W-:Y:S08]  /*bb60*/  HMMA.16816.F32 R52, R72, R92.reuse, R52 ;  /* 0x0000005c4834723c */ /* 0x082ff00000001834 */
[C---:B------:R-:W-:Y:S01]  /*bb70*/  HMMA.16816.F32 R56, R76.reuse, R92, R56 ;  /* 0x0000005c4c38723c */ /* 0x040fe20000001838 */
[----:B------:R-:W4:Y:S04]  /*bb80*/  LDL.LU R93, [R1+0x2c] ;  /* 0x00002c00015d7983 */ /* 0x000f280000300800 */
[----:B------:R-:W4:Y:S01]  /*bb90*/  LDL.LU R92, [R1+0x34] ;  /* 0x00003400015c7983 */ /* 0x000f220000300800 */
[--C-:B--2---:R-:W-:Y:S02]  /*bba0*/  FFMA.FTZ R2, R177, c[0x0][0x2d0], -R96.reuse ;  /* 0x0000b400b1027a23 */ /* 0x104fe40000010860 */
[-C--:B------:R-:W-:Y:S02]  /*bbb0*/  HMMA.16816.F32 R60, R76, R94.reuse, R60 ;  /* 0x0000005e4c3c723c */ /* 0x080fe4000000183c */
[----:B------:R1:W-:Y:S05]  /*bbc0*/  MUFU.EX2 R187, R2 ;  /* 0x0000000200bb7308 */ /* 0x0003ea0000000800 */
[----:B------:R-:W-:Y:S01]  /*bbd0*/  F2FP.PACK_AB R76, R251, R247 ;  /* 0x000000f7fb4c723e */ /* 0x000fe200000000ff */
[----:B------:R-:W-:Y:S04]  /*bbe0*/  HMMA.16816.F32 R64, R72, R94, R64 ;  /* 0x0000005e4840723c */ /* 0x000fe80000001840 */
[----:B------:R-:W-:Y:S02]  /*bbf0*/  F2FP.PACK_AB R77, R221, R222 ;  /* 0x000000dedd4d723e */ /* 0x000fe400000000ff */
[----:B------:R-:W-:Y:S02]  /*bc00*/  F2FP.PACK_AB R78, R207, R208 ;  /* 0x000000d0cf4e723e */ /* 0x000fe400000000ff */
[----:B------:R-:W-:Y:S04]  /*bc10*/  F2FP.PACK_AB R72, R214, R212 ;  /* 0x000000d4d648723e */ /* 0x000fe800000000ff */
[----:B------:R-:W-:Y:S02]  /*bc20*/  F2FP.PACK_AB R73, R209, R213 ;  /* 0x000000d5d149723e */ /* 0x000fe400000000ff */
[----:B------:R-:W-:Y:S02]  /*bc30*/  F2FP.PACK_AB R74, R227, R252 ;  /* 0x000000fce34a723e */ /* 0x000fe400000000ff */
[----:B------:R-:W-:Y:S01]  /*bc40*/  F2FP.PACK_AB R75, R226, R248 ;  /* 0x000000f8e24b723e */ /* 0x000fe200000000ff */
[--C-:B-1----:R-:W-:Y:S01]  /*bc50*/  FFMA.FTZ R2, R176, c[0x0][0x2d0], -R97.reuse ;  /* 0x0000b400b0027a23 */ /* 0x102fe20000010861 */
[----:B------:R-:W-:Y:S01]  /*bc60*/  F2FP.PACK_AB R79, R205, R183 ;  /* 0x000000b7cd4f723e */ /* 0x000fe200000000ff */
[----:B------:R-:W-:Y:S02]  /*bc70*/  LDSM.16.MT88.4 R176, [R231+0x3100] ;  /* 0x00310000e7b0783b */ /* 0x000fe40000004200 */
[----:B------:R1:W-:Y:S02]  /*bc80*/  MUFU.EX2 R186, R2 ;  /* 0x0000000200ba7308 */ /* 0x0003e40000000800 */
[-C--:B------:R-:W-:Y:S08]  /*bc90*/  HMMA.16816.F32 R4, R72, R80.reuse, R4 ;  /* 0x000000504804723c */ /* 0x080ff00000001804 */
[C---:B------:R-:W-:Y:S08]  /*bca0*/  HMMA.16816.F32 R8, R76.reuse, R80, R8 ;  /* 0x000000504c08723c */ /* 0x040ff00000001808 */
[-C--:B------:R-:W-:Y:S04]  /*bcb0*/  HMMA.16816.F32 R12, R76, R82.reuse, R12 ;  /* 0x000000524c0c723c */ /* 0x080fe8000000180c */
[--C-:B-1----:R-:W-:Y:S04]  /*bcc0*/  FFMA.FTZ R2, R175, c[0x0][0x2d0], -R97.reuse ;  /* 0x0000b400af027a23 */ /* 0x102fe80000010861 */
[C---:B------:R-:W-:Y:S01]  /*bcd0*/  HMMA.16816.F32 R16, R72.reuse, R82, R16 ;  /* 0x000000524810723c */ /* 0x040fe20000001810 */
[----:B------:R-:W-:Y:S01]  /*bce0*/  LDSM.16.MT88.4 R80, [R228+0x2100] ;  /* 0x00210000e450783b */ /* 0x000fe20000004200 */
[----:B------:R1:W-:Y:S02]  /*bcf0*/  MUFU.EX2 R185, R2 ;  /* 0x0000000200b97308 */ /* 0x0003e40000000800 */
[----:B------:R-:W-:Y:S04]  /*bd00*/  FFMA.FTZ R97, R71, c[0x0][0x2d0], -R97 ;  /* 0x0000b40047617a23 */ /* 0x000fe80000010861 */
[-C--:B------:R-:W-:Y:S04]  /*bd10*/  HMMA.16816.F32 R20, R72, R84.reuse, R20 ;  /* 0x000000544814723c */ /* 0x080fe80000001814 */
[----:B------:R-:W-:Y:S04]  /*bd20*/  MUFU.EX2 R97, R97 ;  /* 0x0000006100617308 */ /* 0x000fe80000000800 */
[C---:B------:R-:W-:Y:S08]  /*bd30*/  HMMA.16816.F32 R24, R76.reuse, R84, R24 ;  /* 0x000000544c18723c */ /* 0x040ff00000001818 */
[-C--:B------:R-:W-:Y:S04]  /*bd40*/  HMMA.16816.F32 R28, R76, R86.reuse, R28 ;  /* 0x000000564c1c723c */ /* 0x080fe8000000181c */
[--C-:B-1----:R-:W-:Y:S02]  /*bd50*/  FFMA.FTZ R2, R174, c[0x0][0x2d0], -R96.reuse ;  /* 0x0000b400ae027a23 */ /* 0x102fe40000010860 */
[----:B------:R-:W-:Y:S02]  /*bd60*/  FFMA.FTZ R96, R203, c[0x0][0x2d0], -R96 ;  /* 0x0000b400cb607a23 */ /* 0x000fe40000010860 */
[C---:B------:R-:W-:Y:S01]  /*bd70*/  HMMA.16816.F32 R32, R72.reuse, R86, R32 ;  /* 0x000000564820723c */ /* 0x040fe20000001820 */
[----:B------:R-:W-:Y:S01]  /*bd80*/  LDSM.16.MT88.4 R84, [R231+0x2100] ;  /* 0x00210000e754783b */ /* 0x000fe20000004200 */
[----:B------:R-:W-:Y:S02]  /*bd90*/  MUFU.EX2 R128, R2 ;  /* 0x0000000200807308 */ /* 0x000fe40000000800 */
[----:B---3--:R-:W-:Y:S04]  /*bda0*/  FFMA.FTZ R69, R69, R113, R224 ;  /* 0x0000007145457223 */ /* 0x008fe800000100e0 */
[-C--:B------:R-:W-:Y:S04]  /*bdb0*/  HMMA.16816.F32 R36, R72, R88.reuse, R36 ;  /* 0x000000584824723c */ /* 0x080fe80000001824 */
[----:B------:R-:W-:Y:S01]  /*bdc0*/  MUFU.EX2 R96, R96 ;  /* 0x0000006000607308 */ /* 0x000fe20000000800 */
[----:B------:R-:W-:Y:S02]  /*bdd0*/  FADD.FTZ R69, R159, R69 ;  /* 0x000000459f457221 */ /* 0x000fe40000010000 */
[----:B------:R-:W-:Y:S01]  /*bde0*/  IMAD.MOV.U32 R159, RZ, RZ, R144 ;  /* 0x000000ffff9f7224 */ /* 0x000fe200078e0090 */
[C---:B------:R-:W-:Y:S04]  /*bdf0*/  HMMA.16816.F32 R40, R76.reuse, R88, R40 ;  /* 0x000000584c28723c */ /* 0x040fe80000001828 */
[----:B------:R-:W-:Y:S02]  /*be00*/  FFMA.FTZ R68, R68, R112, R111 ;  /* 0x0000007044447223 */ /* 0x000fe4000001006f */
[----:B------:R-:W-:Y:S02]  /*be10*/  MUFU.EX2 R144, R106 ;  /* 0x0000006a00907308 */ /* 0x000fe40000000800 */
[-C--:B------:R-:W-:Y:S08]  /*be20*/  HMMA.16816.F32 R44, R76, R90.reuse, R44 ;  /* 0x0000005a4c2c723c */ /* 0x080ff0000000182c */
[C---:B------:R-:W-:Y:S01]  /*be30*/  HMMA.16816.F32 R48, R72.reuse, R90, R48 ;  /* 0x0000005a4830723c */ /* 0x040fe20000001830 */
[----:B------:R-:W-:Y:S01]  /*be40*/  LDSM.16.MT88.4 R88, [R229+0x2100] ;  /* 0x00210000e558783b */ /* 0x000fe20000004200 */
[----:B------:R-:W-:Y:S10]  /*be50*/  MUFU.EX2 R112, R102 ;  /* 0x0000006600707308 */ /* 0x000ff40000000800 */
[----:B------:R-:W-:Y:S10]  /*be60*/  MUFU.EX2 R111, R103 ;  /* 0x00000067006f7308 */ /* 0x000ff40000000800 */
[----:B------:R-:W-:Y:S10]  /*be70*/  MUFU.EX2 R113, R100 ;  /* 0x0000006400717308 */ /* 0x000ff40000000800 */
[----:B------:R-:W-:Y:S10]  /*be80*/  MUFU.EX2 R106, R117 ;  /* 0x00000075006a7308 */ /* 0x000ff40000000800 */
[----:B------:R-:W1:Y:S10]  /*be90*/  MUFU.EX2 R103, R126 ;  /* 0x0000007e00677308 */ /* 0x000e740000000800 */
[----:B------:R-:W-:Y:S10]  /*bea0*/  MUFU.EX2 R102, R125 ;  /* 0x0000007d00667308 */ /* 0x000ff40000000800 */
[----:B------:R-:W2:Y:S01]  /*beb0*/  MUFU.EX2 R100, R116 ;  /* 0x0000007400647308 */ /* 0x000ea20000000800 */
[----:B-1----:R-:W-:Y:S02]  /*bec0*/  F2FP.PACK_AB R138, R103, R105 ;  /* 0x00000069678a723e */ /* 0x002fe400000000ff */
[----:B--2---:R-:W-:Y:S01]  /*bed0*/  F2FP.PACK_AB R132, R99, R100 ;  /* 0x000000646384723e */ /* 0x004fe200000000ff */
[----:B----4-:R-:W-:Y:S06]  /*bee0*/  FFMA.FTZ R71, R3, R93, R110 ;  /* 0x0000005d03477223 */ /* 0x010fec000001006e */
[----:B------:R-:W-:Y:S01]  /*bef0*/  MUFU.EX2 R110, R101 ;  /* 0x00000065006e7308 */ /* 0x000fe20000000800 */
[----:B------:R-:W-:Y:S02]  /*bf00*/  FADD.FTZ R3, R197, R68 ;  /* 0x00000044c5037221 */ /* 0x000fe40000010000 */
[----:B------:R-:W-:Y:S02]  /*bf10*/  FFMA.FTZ R0, R0, R92, R109 ;  /* 0x0000005c00007223 */ /* 0x000fe4000001006d */
[----:B------:R-:W1:Y:S01]  /*bf20*/  LDSM.16.MT88.4 R92, [R230+0x1900] ;  /* 0x00190000e65c783b */ /* 0x000e620000004200 */
[----:B------:R-:W-:Y:S02]  /*bf30*/  FADD.FTZ R2, R160, R71 ;  /* 0x00000047a0027221 */ /* 0x000fe40000010000 */
[----:B------:R-:W-:Y:S02]  /*bf40*/  FADD.FTZ R0, R159, R0 ;  /* 0x000000009f007221 */ /* 0x000fe40000010000 */
[----:B------:R-:W2:Y:S01]  /*bf50*/  MUFU.EX2 R101, R127 ;  /* 0x0000007f00657308 */ /* 0x000ea20000000800 */
[----:B------:R-:W-:Y:S02]  /*bf60*/  FADD.FTZ R68, R158, R69 ;  /* 0x000000459e447221 */ /* 0x000fe40000010000 */
[----:B------:R-:W-:Y:S01]  /*bf70*/  LDSM.16.MT88.4 R160, [R228+0x3100] ;  /* 0x00310000e4a0783b */ /* 0x000fe20000004200 */
[----:B------:R-:W-:Y:S02]  /*bf80*/  FADD.FTZ R0, R70, R0 ;  /* 0x0000000046007221 */ /* 0x000fe40000010000 */
[----:B------:R-:W-:Y:S02]  /*bf90*/  FADD.FTZ R68, R245, R68 ;  /* 0x00000044f5447221 */ /* 0x000fe40000010000 */
[----:B------:R-:W-:Y:S02]  /*bfa0*/  FADD.FTZ R0, R143, R0 ;  /* 0x000000008f007221 */ /* 0x000fe40000010000 */
[----:B------:R-:W3:Y:S01]  /*bfb0*/  MUFU.EX2 R71, R124 ;  /* 0x0000007c00477308 */ /* 0x000ee20000000800 */
[----:B------:R-:W4:Y:S01]  /*bfc0*/  LDL.LU R70, [R1+0xc4] ;  /* 0x0000c40001467983 */ /* 0x000f220000300800 */
[----:B------:R-:W-:Y:S02]  /*bfd0*/  FADD.FTZ R98, R246, R0 ;  /* 0x00000000f6627221 */ /* 0x000fe40000010000 */
[----:B------:R-:W-:Y:S01]  /*bfe0*/  FADD.FTZ R3, R157, R3 ;  /* 0x000000039d037221 */ /* 0x000fe20000010000 */
[----:B------:R4:W5:Y:S01]  /*bff0*/  LDL.LU R245, [R1+0xc0] ;  /* 0x0000c00001f57983 */ /* 0x0009620000300800 */
[----:B------:R-:W-:Y:S02]  /*c000*/  FADD.FTZ R2, R156, R2 ;  /* 0x000000029c027221 */ /* 0x000fe40000010000 */
[----:B------:R-:W-:Y:S02]  /*c010*/  FADD.FTZ R3, R140, R3 ;  /* 0x000000038c037221 */ /* 0x000fe40000010000 */
[----:B------:R-:W4:Y:S01]  /*c020*/  LDL.LU R140, [R1+0xbc] ;  /* 0x0000bc00018c7983 */ /* 0x000f220000300800 */
[----:B------:R-:W-:Y:S01]  /*c030*/  FADD.FTZ R2, R142, R2 ;  /* 0x000000028e027221 */ /* 0x000fe20000010000 */
[----:B------:R-:W-:Y:S01]  /*c040*/  MUFU.EX2 R109, R104 ;  /* 0x00000068006d7308 */ /* 0x000fe20000000800 */
[----:B------:R-:W-:Y:S01]  /*c050*/  FADD.FTZ R68, R155, R68 ;  /* 0x000000449b447221 */ /* 0x000fe20000010000 */
[----:B------:R-:W4:Y:S01]  /*c060*/  LDL.LU R142, [R1+0xb8] ;  /* 0x0000b800018e7983 */ /* 0x000f220000300800 */
[----:B------:R-:W-:Y:S01]  /*c070*/  FADD.FTZ R69, R153, R2 ;  /* 0x0000000299457221 */ /* 0x000fe20000010000 */
[----:B--2---:R-:W-:Y:S01]  /*c080*/  F2FP.PACK_AB R139, R101, R102 ;  /* 0x00000066658b723e */ /* 0x004fe200000000ff */
[----:B------:R-:W-:Y:S01]  /*c090*/  FADD.FTZ R2, R220, R68 ;  /* 0x00000044dc027221 */ /* 0x000fe20000010000 */
[----:B------:R-:W2:Y:S01]  /*c0a0*/  LDL.LU R143, [R1+0xb4] ;  /* 0x0000b400018f7983 */ /* 0x000ea20000300800 */
[----:B------:R-:W-:Y:S02]  /*c0b0*/  FADD.FTZ R68, R236, R69 ;  /* 0x00000045ec447221 */ /* 0x000fe40000010000 */
[----:B------:R-:W-:Y:S01]  /*c0c0*/  FADD.FTZ R2, R235, R2 ;  /* 0x00000002eb027221 */ /* 0x000fe20000010000 */
[----:B------:R-:W2:Y:S01]  /*c0d0*/  LDL.LU R246, [R1+0xb0] ;  /* 0x0000b00001f67983 */ /* 0x000ea20000300800 */
[----:B------:R-:W-:Y:S01]  /*c0e0*/  FADD.FTZ R68, R240, R68 ;  /* 0x00000044f0447221 */ /* 0x000fe20000010000 */
[----:B---3--:R-:W-:Y:S01]  /*c0f0*/  F2FP.PACK_AB R135, R97, R71 ;  /* 0x000000476187723e */ /* 0x008fe200000000ff */
[-C--:B-1----:R-:W-:Y:S01]  /*c100*/  HMMA.16816.F32 R52, R72, R92.reuse, R52 ;  /* 0x0000005c4834723c */ /* 0x082fe20000001834 */
[----:B------:R-:W-:Y:S01]  /*c110*/  LDSM.16.MT88.4 R124, [R229+0x3100] ;  /* 0x00310000e57c783b */ /* 0x000fe20000004200 */
[----:B------:R-:W1:Y:S01]  /*c120*/  MUFU.EX2 R104, R122 ;  /* 0x0000007a00687308 */ /* 0x000e620000000800 */
[----:B------:R-:W-:Y:S02]  /*c130*/  FADD.FTZ R69, R242, R2 ;  /* 0x00000002f2457221 */ /* 0x000fe40000010000 */
[----:B------:R-:W-:Y:S03]  /*c140*/  FADD.FTZ R3, R154, R3 ;  /* 0x000000039a037221 */ /* 0x000fe60000010000 */
[C---:B------:R-:W-:Y:S01]  /*c150*/  HMMA.16816.F32 R56, R76.reuse, R92, R56 ;  /* 0x0000005c4c38723c */ /* 0x040fe20000001838 */
[----:B------:R-:W3:Y:S03]  /*c160*/  LDL R117, [R1+0x38] ;  /* 0x0000380001757983 */ /* 0x000ee60000100800 */
[----:B------:R-:W-:Y:S01]  /*c170*/  FADD.FTZ R0, R232, R3 ;  /* 0x00000003e8007221 */ /* 0x000fe20000010000 */
[----:B------:R-:W3:Y:S01]  /*c180*/  LDL.LU R220, [R1+0xac] ;  /* 0x0000ac0001dc7983 */ /* 0x000ee20000300800 */
[----:B------:R-:W-:Y:S02]  /*c190*/  FADD.FTZ R3, R233, R98 ;  /* 0x00000062e9037221 */ /* 0x000fe40000010000 */
[-C--:B------:R-:W-:Y:S01]  /*c1a0*/  HMMA.16816.F32 R60, R76, R94.reuse, R60 ;  /* 0x0000005e4c3c723c */ /* 0x080fe2000000183c */
[----:B------:R1:W5:Y:S03]  /*c1b0*/  LDL.LU R232, [R1+0xa8] ;  /* 0x0000a80001e87983 */ /* 0x0003660000300800 */
[----:B------:R-:W-:Y:S01]  /*c1c0*/  FADD.FTZ R0, R239, R0 ;  /* 0x00000000ef007221 */ /* 0x000fe20000010000 */
[----:B------:R1:W5:Y:S01]  /*c1d0*/  LDL.LU R236, [R1+0xa4] ;  /* 0x0000a40001ec7983 */ /* 0x0003620000300800 */
        /* <DEDUP_REMOVED lines=9> */
[----:B------:R1:W5:Y:S03]  /*c270*/  LDL.LU R233, [R1+0xa0] ;  /* 0x0000a00001e97983 */ /* 0x0003660000300800 */
[----:B------:R-:W-:Y:S01]  /*c280*/  F2FP.PACK_AB R73, R199, R181 ;  /* 0x000000b5c749723e */ /* 0x000fe200000000ff */
[----:B------:R1:W5:Y:S01]  /*c290*/  LDL.LU R235, [R1+0x9c] ;  /* 0x00009c0001eb7983 */ /* 0x0003620000300800 */
[----:B------:R-:W-:Y:S01]  /*c2a0*/  F2FP.PACK_AB R74, R198, R194 ;  /* 0x000000c2c64a723e */ /* 0x000fe200000000ff */
[----:B------:R-:W-:Y:S01]  /*c2b0*/  FADD.FTZ R2, R237, R2 ;  /* 0x00000002ed027221 */ /* 0x000fe20000010000 */
[----:B------:R-:W-:Y:S01]  /*c2c0*/  F2FP.PACK_AB R75, R192, R193 ;  /* 0x000000c1c04b723e */ /* 0x000fe200000000ff */
[----:B------:R1:W5:Y:S01]  /*c2d0*/  LDL.LU R239, [R1+0x98] ;  /* 0x0000980001ef7983 */ /* 0x0003620000300800 */
[----:B------:R-:W-:Y:S01]  /*c2e0*/  FADD.FTZ R0, R238, R0 ;  /* 0x00000000ee007221 */ /* 0x000fe20000010000 */
[----:B------:R-:W-:Y:S01]  /*c2f0*/  F2FP.PACK_AB R79, R185, R186 ;  /* 0x000000bab94f723e */ /* 0x000fe200000000ff */
[----:B------:R-:W-:Y:S01]  /*c300*/  FADD.FTZ R68, R148, R3 ;  /* 0x0000000394447221 */ /* 0x000fe20000010000 */
[----:B------:R2:W5:Y:S01]  /*c310*/  LDL.LU R240, [R1+0x94] ;  /* 0x0000940001f07983 */ /* 0x0005620000300800 */
[----:B------:R-:W-:Y:S01]  /*c320*/  FADD.FTZ R3, R244, R69 ;  /* 0x00000045f4037221 */ /* 0x000fe20000010000 */
[-C--:B------:R-:W-:Y:S02]  /*c330*/  HMMA.16816.F32 R4, R72, R80.reuse, R4 ;  /* 0x000000504804723c */ /* 0x080fe40000001804 */
[----:B------:R2:W5:Y:S01]  /*c340*/  LDL.LU R241, [R1+0x90] ;  /* 0x0000900001f17983 */ /* 0x0005620000300800 */
[----:B-1----:R-:W-:Y:S03]  /*c350*/  F2FP.PACK_AB R137, R104, R106 ;  /* 0x0000006a6889723e */ /* 0x002fe600000000ff */
[----:B------:R1:W5:Y:S02]  /*c360*/  LDL.LU R242, [R1+0x8c] ;  /* 0x00008c0001f27983 */ /* 0x0003640000300800 */
[C---:B------:R-:W-:Y:S02]  /*c370*/  HMMA.16816.F32 R8, R76.reuse, R80, R8 ;  /* 0x000000504c08723c */ /* 0x040fe40000001808 */
[----:B------:R1:W5:Y:S04]  /*c380*/  LDL.LU R243, [R1+0x88] ;  /* 0x0000880001f37983 */ /* 0x0003680000300800 */
[----:B------:R1:W5:Y:S02]  /*c390*/  LDL.LU R244, [R1+0x84] ;  /* 0x0000840001f47983 */ /* 0x0003640000300800 */
[-C--:B------:R-:W-:Y:S02]  /*c3a0*/  HMMA.16816.F32 R12, R76, R82.reuse, R12 ;  /* 0x000000524c0c723c */ /* 0x080fe4000000180c */
[----:B------:R1:W5:Y:S04]  /*c3b0*/  LDL.LU R237, [R1+0x80] ;  /* 0x0000800001ed7983 */ /* 0x0003680000300800 */
[----:B------:R1:W5:Y:S02]  /*c3c0*/  LDL.LU R238, [R1+0x7c] ;  /* 0x00007c0001ee7983 */ /* 0x0003640000300800 */
[C---:B------:R-:W-:Y:S02]  /*c3d0*/  HMMA.16816.F32 R16, R72.reuse, R82, R16 ;  /* 0x000000524810723c */ /* 0x040fe40000001810 */
[----:B------:R-:W1:Y:S06]  /*c3e0*/  LDSM.16.MT88.4 R80, [R228+0x2900] ;  /* 0x00290000e450783b */ /* 0x000e6c0000004200 */
[-C--:B------:R-:W-:Y:S08]  /*c3f0*/  HMMA.16816.F32 R20, R72, R84.reuse, R20 ;  /* 0x000000544814723c */ /* 0x080ff00000001814 */
[C---:B------:R-:W-:Y:S08]  /*c400*/  HMMA.16816.F32 R24, R76.reuse, R84, R24 ;  /* 0x000000544c18723c */ /* 0x040ff00000001818 */
[-C--:B------:R-:W-:Y:S08]  /*c410*/  HMMA.16816.F32 R28, R76, R86.reuse, R28 ;  /* 0x000000564c1c723c */ /* 0x080ff0000000181c */
[C---:B------:R-:W-:Y:S01]  /*c420*/  HMMA.16816.F32 R32, R72.reuse, R86, R32 ;  /* 0x000000564820723c */ /* 0x040fe20000001820 */
[----:B------:R-:W1:Y:S07]  /*c430*/  LDSM.16.MT88.4 R84, [R231+0x2900] ;  /* 0x00290000e754783b */ /* 0x000e6e0000004200 */
[-C--:B------:R-:W-:Y:S08]  /*c440*/  HMMA.16816.F32 R36, R72, R88.reuse, R36 ;  /* 0x000000584824723c */ /* 0x080ff00000001824 */
[C---:B------:R-:W-:Y:S08]  /*c450*/  HMMA.16816.F32 R40, R76.reuse, R88, R40 ;  /* 0x000000584c28723c */ /* 0x040ff00000001828 */
[-C--:B------:R-:W-:Y:S08]  /*c460*/  HMMA.16816.F32 R44, R76, R90.reuse, R44 ;  /* 0x0000005a4c2c723c */ /* 0x080ff0000000182c */
[C---:B------:R-:W-:Y:S01]  /*c470*/  HMMA.16816.F32 R48, R72.reuse, R90, R48 ;  /* 0x0000005a4830723c */ /* 0x040fe20000001830 */
[----:B------:R-:W1:Y:S07]  /*c480*/  LDSM.16.MT88.4 R88, [R229+0x2900] ;  /* 0x00290000e558783b */ /* 0x000e6e0000004200 */
[-C--:B------:R-:W-:Y:S08]  /*c490*/  HMMA.16816.F32 R52, R72, R92.reuse, R52 ;  /* 0x0000005c4834723c */ /* 0x080ff00000001834 */
[C---:B------:R-:W-:Y:S08]  /*c4a0*/  HMMA.16816.F32 R56, R76.reuse, R92, R56 ;  /* 0x0000005c4c38723c */ /* 0x040ff00000001838 */
[-C--:B------:R-:W-:Y:S07]  /*c4b0*/  HMMA.16816.F32 R60, R76, R94.reuse, R60 ;  /* 0x0000005e4c3c723c */ /* 0x080fee000000183c */
[----:B------:R-:W-:Y:S01]  /*c4c0*/  F2FP.PACK_AB R76, R115, R128 ;  /* 0x00000080734c723e */ /* 0x000fe200000000ff */
[----:B------:R-:W-:Y:S01]  /*c4d0*/  HMMA.16816.F32 R64, R72, R94, R64 ;  /* 0x0000005e4840723c */ /* 0x000fe20000001840 */
[----:B------:R-:W4:Y:S03]  /*c4e0*/  LDSM.16.MT88.4 R92, [R230+0x2900] ;  /* 0x00290000e65c783b */ /* 0x000f260000004200 */
[----:B------:R-:W-:Y:S02]  /*c4f0*/  F2FP.PACK_AB R77, R113, R114 ;  /* 0x00000072714d723e */ /* 0x000fe400000000ff */
[----:B------:R-:W-:Y:S02]  /*c500*/  F2FP.PACK_AB R78, R111, R112 ;  /* 0x000000706f4e723e */ /* 0x000fe400000000ff */
[----:B------:R-:W-:Y:S04]  /*c510*/  F2FP.PACK_AB R72, R131, R184 ;  /* 0x000000b88348723e */ /* 0x000fe800000000ff */
[----:B------:R-:W-:Y:S02]  /*c520*/  F2FP.PACK_AB R73, R129, R130 ;  /* 0x000000828149723e */ /* 0x000fe400000000ff */
[----:B------:R-:W-:Y:S02]  /*c530*/  F2FP.PACK_AB R74, R145, R146 ;  /* 0x00000092914a723e */ /* 0x000fe400000000ff */
[----:B------:R-:W-:Y:S02]  /*c540*/  F2FP.PACK_AB R75, R141, R144 ;  /* 0x000000908d4b723e */ /* 0x000fe400000000ff */
[----:B------:R-:W-:Y:S05]  /*c550*/  F2FP.PACK_AB R79, R109, R110 ;  /* 0x0000006e6d4f723e */ /* 0x000fea00000000ff */
[-C--:B-1----:R-:W-:Y:S08]  /*c560*/  HMMA.16816.F32 R4, R72, R80.reuse, R4 ;  /* 0x000000504804723c */ /* 0x082ff00000001804 */
[C---:B------:R-:W-:Y:S01]  /*c570*/  HMMA.16816.F32 R8, R76.reuse, R80, R8 ;  /* 0x000000504c08723c */ /* 0x040fe20000001808 */
[----:B------:R-:W-:Y:S07]  /*c580*/  MUFU.EX2 R81, R121 ;  /* 0x0000007900517308 */ /* 0x000fee0000000800 */
[-C--:B------:R-:W-:Y:S03]  /*c590*/  HMMA.16816.F32 R12, R76, R82.reuse, R12 ;  /* 0x000000524c0c723c */ /* 0x080fe6000000180c */
[----:B------:R-:W1:Y:S05]  /*c5a0*/  MUFU.EX2 R80, R123 ;  /* 0x0000007b00507308 */ /* 0x000e6a0000000800 */
[C---:B------:R-:W-:Y:S05]  /*c5b0*/  HMMA.16816.F32 R16, R72.reuse, R82, R16 ;  /* 0x000000524810723c */ /* 0x040fea0000001810 */
[----:B------:R-:W1:Y:S03]  /*c5c0*/  MUFU.EX2 R82, R118 ;  /* 0x0000007600527308 */ /* 0x000e660000000800 */
[-C--:B------:R-:W-:Y:S08]  /*c5d0*/  HMMA.16816.F32 R20, R72, R84.reuse, R20 ;  /* 0x000000544814723c */ /* 0x080ff00000001814 */
[C---:B------:R-:W-:Y:S04]  /*c5e0*/  HMMA.16816.F32 R24, R76.reuse, R84, R24 ;  /* 0x000000544c18723c */ /* 0x040fe80000001818 */
[----:B-1----:R-:W-:Y:S04]  /*c5f0*/  F2FP.PACK_AB R134, R96, R80 ;  /* 0x000000506086723e */ /* 0x002fe800000000ff */
[-C--:B------:R-:W-:Y:S04]  /*c600*/  HMMA.16816.F32 R28, R76, R86.reuse, R28 ;  /* 0x000000564c1c723c */ /* 0x080fe8000000181c */
[----:B------:R-:W-:Y:S04]  /*c610*/  F2FP.PACK_AB R133, R81, R82 ;  /* 0x000000525185723e */ /* 0x000fe800000000ff */
[C---:B------:R-:W-:Y:S08]  /*c620*/  HMMA.16816.F32 R32, R72.reuse, R86, R32 ;  /* 0x000000564820723c */ /* 0x040ff00000001820 */
[-C--:B------:R-:W-:Y:S08]  /*c630*/  HMMA.16816.F32 R36, R72, R88.reuse, R36 ;  /* 0x000000584824723c */ /* 0x080ff00000001824 */
[C---:B------:R-:W-:Y:S08]  /*c640*/  HMMA.16816.F32 R40, R76.reuse, R88, R40 ;  /* 0x000000584c28723c */ /* 0x040ff00000001828 */
[-C--:B------:R-:W-:Y:S08]  /*c650*/  HMMA.16816.F32 R44, R76, R90.reuse, R44 ;  /* 0x0000005a4c2c723c */ /* 0x080ff0000000182c */
[C---:B------:R-:W-:Y:S08]  /*c660*/  HMMA.16816.F32 R48, R72.reuse, R90, R48 ;  /* 0x0000005a4830723c */ /* 0x040ff00000001830 */
[-C--:B----4-:R-:W-:Y:S08]  /*c670*/  HMMA.16816.F32 R52, R72, R92.reuse, R52 ;  /* 0x0000005c4834723c */ /* 0x090ff00000001834 */
[C---:B------:R-:W-:Y:S08]  /*c680*/  HMMA.16816.F32 R56, R76.reuse, R92, R56 ;  /* 0x0000005c4c38723c */ /* 0x040ff00000001838 */
[-C--:B------:R-:W-:Y:S08]  /*c690*/  HMMA.16816.F32 R60, R76, R94.reuse, R60 ;  /* 0x0000005e4c3c723c */ /* 0x080ff0000000183c */
[----:B------:R-:W-:Y:S04]  /*c6a0*/  HMMA.16816.F32 R64, R72, R94, R64 ;  /* 0x0000005e4840723c */ /* 0x000fe80000001840 */
[----:B---3--:R-:W-:Y:S01]  /*c6b0*/  ISETP.GT.AND P0, PT, R220, R117, PT ;  /* 0x00000075dc00720c */ /* 0x008fe20003f04270 */
[----:B--2---:R-:W-:Y:S03]  /*c6c0*/  IMAD.MOV.U32 R220, RZ, RZ, R246 ;  /* 0x000000ffffdc7224 */ /* 0x004fe600078e00f6 */
[-C--:B------:R-:W-:Y:S07]  /*c6d0*/  HMMA.16816.F32 R148, R136, R160.reuse, R4 ;  /* 0x000000a08894723c */ /* 0x080fee0000001804 */
[----:B------:R-:W-:Y:S01]  /*c6e0*/  FADD.FTZ R7, R147, R68 ;  /* 0x0000004493077221 */ /* 0x000fe20000010000 */
[C---:B------:R-:W-:Y:S01]  /*c6f0*/  HMMA.16816.F32 R152, R132.reuse, R160, R8 ;  /* 0x000000a08498723c */ /* 0x040fe20000001808 */
[----:B------:R1:W5:Y:S03]  /*c700*/  LDL.LU R147, [R1+0x78] ;  /* 0x0000780001937983 */ /* 0x0003660000300800 */
[----:B------:R-:W-:Y:S02]  /*c710*/  FADD.FTZ R6, R234, R3 ;  /* 0x00000003ea067221 */ /* 0x000fe40000010000 */
[----:B------:R-:W-:Y:S01]  /*c720*/  FADD.FTZ R5, R173, R2 ;  /* 0x00000002ad057221 */ /* 0x000fe20000010000 */
[----:B------:R1:W5:Y:S01]  /*c730*/  LDL.LU R234, [R1+0x74] ;  /* 0x0000740001ea7983 */ /* 0x0003620000300800 */
        /* <DEDUP_REMOVED lines=59> */
[----:B------:R-:W-:Y:S02]  /*caf0*/  FADD.FTZ R10, R129, R3 ;  /* 0x00000003810a7221 */ /* 0x000fe40000010000 */
        /* <DEDUP_REMOVED lines=31> */
[----:B------:R-:W-:Y:S02]  /*ccf0*/  IMAD.MOV.U32 R145, RZ, RZ, R70 ;  /* 0x000000ffff917224 */ /* 0x000fe400078e0046 */
[----:B------:R-:W-:Y:S01]  /*cd00*/  IMAD.MOV.U32 R141, RZ, RZ, R142 ;  /* 0x000000ffff8d7224 */ /* 0x000fe200078e008e */
[----:B------:R1:W-:Y:S01]  /*cd10*/  STL [R1+0x2c], R2 ;  /* 0x00002c0201007387 */ /* 0x0003e20000100800 */
[----:B------:R-:W-:Y:S03]  /*cd20*/  IMAD.MOV.U32 R144, RZ, RZ, R140 ;  /* 0x000000ffff907224 */ /* 0x000fe600078e008c */
[----:B------:R1:W-:Y:S01]  /*cd30*/  STL [R1+0x34], R0 ;  /* 0x0000340001007387 */ /* 0x0003e20000100800 */
[----:B--2---:R-:W-:Y:S01]  /*cd40*/  IMAD.MOV.U32 R3, RZ, RZ, R143 ;  /* 0x000000ffff037224 */ /* 0x004fe200078e008f */
[----:B------:R-:W-:-:S05]  /*cd50*/  @P0 BRA `(.L_x_603) ;  /* 0xffffa9f000000947 */ /* 0x000fca000383ffff */
.L_x_602:
[----:B-1----:R-:W-:-:S13]  /*cd60*/  ISETP.GE.AND P0, PT, R246, RZ, PT ;  /* 0x000000fff600720c */ /* 0x002fda0003f06270 */
[----:B------:R-:W-:Y:S05]  /*cd70*/  @!P0 BRA `(.L_x_604) ;  /* 0x00003e4000008947 */ /* 0x000fea0003800000 */
[----:B------:R-:W2:Y:S01]  /*cd80*/  LDL.LU.64 R6, [R1+0x58] ;  /* 0x0000580001067983 */ /* 0x000ea20000300a00 */
[----:B------:R-:W-:Y:S01]  /*cd90*/  ULDC.64 UR4, c[0x0][0x208] ;  /* 0x0000820000047ab9 */ /* 0x000fe20000000a00 */
[----:B------:R-:W-:Y:S01]  /*cda0*/  MOV R3, R142 ;  /* 0x0000008e00037202 */ /* 0x000fe20000000f00 */
[----:B------:R-:W-:Y:S01]  /*cdb0*/  UIMAD.WIDE.U32 UR12, UR4, 0x70, URZ ;  /* 0x00000070040c78a5 */ /* 0x000fe2000f8e003f */
[----:B------:R-:W2:Y:S01]  /*cdc0*/  LDL.LU.64 R4, [R1+0x68] ;  /* 0x0000680001047983 */ /* 0x000ea20000300a00 */
[----:B------:R-:W-:Y:S01]  /*cdd0*/  UIMAD UR5, UR5, 0x70, URZ ;  /* 0x00000070050578a4 */ /* 0x000fe2000f8e023f */
[----:B------:R-:W-:Y:S01]  /*cde0*/  MOV R0, R143 ;  /* 0x0000008f00007202 */ /* 0x000fe20000000f00 */
[----:B------:R-:W-:Y:S01]  /*cdf0*/  ULDC.64 UR6, c[0x0][0x1e0] ;  /* 0x0000780000067ab9 */ /* 0x000fe20000000a00 */
[----:B------:R-:W-:Y:S01]  /*ce00*/  IMAD.MOV.U32 R146, RZ, RZ, R70 ;  /* 0x000000ffff927224 */ /* 0x000fe200078e0046 */
[----:B------:R-:W-:Y:S01]  /*ce10*/  MOV R141, R140 ;  /* 0x0000008c008d7202 */ /* 0x000fe20000000f00 */
[----:B------:R-:W-:-:S02]  /*ce20*/  USHF.L.U64.HI UR7, UR6, 0x5, UR7 ;  /* 0x0000000506077899 */ /* 0x000fc40008010207 */
[----:B------:R-:W-:Y:S02]  /*ce30*/  USHF.L.U32 UR6, UR6, 0x5, URZ ;  /* 0x0000000506067899 */ /* 0x000fe4000800063f */
[----:B------:R-:W-:Y:S01]  /*ce40*/  UIADD3 UR5, UR13, UR5, URZ ;  /* 0x000000050d057290 */ /* 0x000fe2000fffe03f */
[----:B--2---:R-:W-:-:S05]  /*ce50*/  IMAD.MOV.U32 R5, RZ, RZ, R7 ;  /* 0x000000ffff057224 */ /* 0x004fca00078e0007 */
[----:B------:R1:W-:Y:S04]  /*ce60*/  STL.64 [R1], R4 ;  /* 0x0000000401007387 */ /* 0x0003e80000100a00 */
.L_x_605:
[----:B------:R-:W2:Y:S01]  /*ce70*/  LDL.64 R78, [R1] ;  /* 0x00000000014e7983 */ /* 0x000ea20000100a00 */
[----:B------:R-:W-:Y:S04]  /*ce80*/  DEPBAR.LE SB0, 0x0 ;  /* 0x000080000000791a */ /* 0x000fe80000000000 */
[----:B------:R-:W-:Y:S01]  /*ce90*/  SHF.R.S32.HI R76, RZ, 0x1f, R246 ;  /* 0x0000001fff4c7819 */ /* 0x000fe200000114f6 */
[----:B------:R-:W-:Y:S01]  /*cea0*/  BAR.SYNC.DEFER_BLOCKING 0x0 ;  /* 0x0000000000007b1d */ /* 0x000fe20000010000 */
[----:B------:R-:W-:Y:S04]  /*ceb0*/  IMAD R2, R246, UR5, RZ ;  /* 0x00000005f6027c24 */ /* 0x000fe8000f8e02ff */
[----:B------:R-:W-:Y:S03]  /*cec0*/  IMAD R2, R76, UR12, R2 ;  /* 0x0000000c4c027c24 */ /* 0x000fe6000f8e0202 */
        /* <DEDUP_REMOVED lines=30> */
[-C--:B------:R-:W-:Y:S08]  /*d0b0*/  HMMA.16816.F32 R52, R112, R64.reuse, RZ ;  /* 0x000000407034723c */ /* 0x080ff000000018ff */
[C---:B------:R-:W-:Y:S08]  /*d0c0*/  HMMA.16816.F32 R56, R108.reuse, R64, RZ ;  /* 0x000000406c38723c */ /* 0x040ff000000018ff */
[-C--:B------:R-:W-:Y:S08]  /*d0d0*/  HMMA.16816.F32 R60, R108, R66.reuse, RZ ;  /* 0x000000426c3c723c */ /* 0x080ff000000018ff */
[C---:B------:R-:W-:Y:S08]  /*d0e0*/  HMMA.16816.F32 R64, R112.reuse, R66, RZ ;  /* 0x000000427040723c */ /* 0x040ff000000018ff */
[-C--:B-1----:R-:W-:Y:S08]  /*d0f0*/  HMMA.16816.F32 R68, R112, R80.reuse, RZ ;  /* 0x000000507044723c */ /* 0x082ff000000018ff */
[C---:B------:R-:W-:Y:S04]  /*d100*/  HMMA.16816.F32 R72, R108.reuse, R80, RZ ;  /* 0x000000506c48723c */ /* 0x040fe800000018ff */
[----:B--2---:R-:W-:Y:S04]  /*d110*/  IMAD.WIDE.U32 R84, R246, UR12, R78 ;  /* 0x0000000cf6547c25 */ /* 0x004fe8000f8e004e */
[-C--:B------:R-:W-:Y:S01]  /*d120*/  HMMA.16816.F32 R76, R108, R82.reuse, RZ ;  /* 0x000000526c4c723c */ /* 0x080fe200000018ff */
[C---:B------:R-:W-:Y:S03]  /*d130*/  LEA R92, P0, R84.reuse, c[0x0][0x1f8], 0x1 ;  /* 0x00007e00545c7a11 */ /* 0x040fe600078008ff */
[----:B------:R-:W-:Y:S04]  /*d140*/  IADD3 R2, R85, R2, RZ ;  /* 0x0000000255027210 */ /* 0x000fe80007ffe0ff */
[C---:B------:R-:W-:Y:S04]  /*d150*/  HMMA.16816.F32 R80, R112.reuse, R82, RZ ;  /* 0x000000527050723c */ /* 0x040fe800000018ff */
[----:B------:R-:W-:Y:S02]  /*d160*/  LEA.HI.X R93, R84, c[0x0][0x1fc], R2, 0x1, P0 ;  /* 0x00007f00545d7a11 */ /* 0x000fe400000f0c02 */
[----:B------:R-:W-:Y:S02]  /*d170*/  IADD3 R102, P0, R92, UR9, RZ ;  /* 0x000000095c667c10 */ /* 0x000fe4000ff1e0ff */
[-C--:B---3--:R-:W-:Y:S01]  /*d180*/  HMMA.16816.F32 R84, R112, R96.reuse, RZ ;  /* 0x000000607054723c */ /* 0x088fe200000018ff */
[----:B------:R-:W-:Y:S01]  /*d190*/  @!PT LDS RZ, [RZ] ;  /* 0x00000000fffff984 */ /* 0x000fe20000000800 */
[----:B------:R-:W-:Y:S01]  /*d1a0*/  @!PT LDS RZ, [RZ] ;  /* 0x00000000fffff984 */ /* 0x000fe20000000800 */
[----:B------:R-:W-:Y:S01]  /*d1b0*/  @!PT LDS RZ, [RZ] ;  /* 0x00000000fffff984 */ /* 0x000fe20000000800 */
[----:B------:R1:W-:Y:S03]  /*d1c0*/  LDGSTS.E.BYPASS.LTC128B.128 [R245+0x100], [R92.64], !P6 ;  /* 0x001000005cf57fae */ /* 0x0003e6000f101d4a */
[----:B------:R-:W-:Y:S02]  /*d1d0*/  IADD3.X R103, R93, UR8, RZ, P0, !PT ;  /* 0x000000085d677c10 */ /* 0x000fe400087fe4ff */
[----:B------:R-:W-:Y:S02]  /*d1e0*/  IADD3 R100, P1, R102, UR9, RZ ;  /* 0x0000000966647c10 */ /* 0x000fe4000ff3e0ff */
[C---:B------:R-:W-:Y:S01]  /*d1f0*/  HMMA.16816.F32 R88, R108.reuse, R96, RZ ;  /* 0x000000606c58723c */ /* 0x040fe200000018ff */
[----:B------:R4:W-:Y:S03]  /*d200*/  LDGSTS.E.BYPASS.LTC128B.128 [R245+0x900], [R102.64], !P6 ;  /* 0x0090000066f57fae */ /* 0x0009e6000f101d4a */
[----:B------:R-:W-:Y:S02]  /*d210*/  IADD3.X R101, R103, UR8, RZ, P1, !PT ;  /* 0x0000000867657c10 */ /* 0x000fe40008ffe4ff */
[----:B------:R-:W-:Y:S03]  /*d220*/  IADD3 R106, P0, R100, UR9, RZ ;  /* 0x00000009646a7c10 */ /* 0x000fe6000ff1e0ff */
[----:B------:R4:W-:Y:S03]  /*d230*/  LDGSTS.E.BYPASS.LTC128B.128 [R245+0x1100], [R100.64], !P6 ;  /* 0x0110000064f57fae */ /* 0x0009e6000f101d4a */
[----:B------:R-:W-:Y:S02]  /*d240*/  IADD3.X R107, R101, UR8, RZ, P0, !PT ;  /* 0x00000008656b7c10 */ /* 0x000fe400087fe4ff */
[----:B------:R-:W-:Y:S03]  /*d250*/  IADD3 R104, P1, R106, UR9, RZ ;  /* 0x000000096a687c10 */ /* 0x000fe6000ff3e0ff */
[----:B------:R2:W-:Y:S01]  /*d260*/  LDGSTS.E.BYPASS.LTC128B.128 [R245+0x1900], [R106.64], !P6 ;  /* 0x019000006af57fae */ /* 0x0005e2000f101d4a */
[----:B------:R-:W-:Y:S01]  /*d270*/  IADD3.X R105, R107, UR8, RZ, P1, !PT ;  /* 0x000000086b697c10 */ /* 0x000fe20008ffe4ff */
[-C--:B-1----:R-:W-:Y:S01]  /*d280*/  HMMA.16816.F32 R92, R108, R98.reuse, RZ ;  /* 0x000000626c5c723c */ /* 0x082fe200000018ff */
[----:B------:R-:W-:Y:S05]  /*d290*/  IADD3 R142, P0, R104, UR9, RZ ;  /* 0x00000009688e7c10 */ /* 0x000fea000ff1e0ff */
[----:B------:R1:W-:Y:S01]  /*d2a0*/  LDGSTS.E.BYPASS.LTC128B.128 [R245+0x2100], [R104.64], !P6 ;  /* 0x0210000068f57fae */ /* 0x0003e2000f101d4a */
[----:B------:R-:W-:Y:S01]  /*d2b0*/  IADD3.X R143, R105, UR8, RZ, P0, !PT ;  /* 0x00000008698f7c10 */ /* 0x000fe200087fe4ff */
[C---:B------:R-:W-:Y:S06]  /*d2c0*/  HMMA.16816.F32 R96, R112.reuse, R98, RZ ;  /* 0x000000627060723c */ /* 0x040fec00000018ff */
[----:B------:R3:W-:Y:S02]  /*d2d0*/  LDGSTS.E.BYPASS.LTC128B.128 [R245+0x2900], [R142.64], !P6 ;  /* 0x029000008ef57fae */ /* 0x0007e4000f101d4a */
[-C--:B----4-:R-:W-:Y:S01]  /*d2e0*/  HMMA.16816.F32 R100, R112, R188.reuse, RZ ;  /* 0x000000bc7064723c */ /* 0x090fe200000018ff */
[----:B-1----:R-:W-:Y:S04]  /*d2f0*/  IADD3 R104, P0, R142, UR9, RZ ;  /* 0x000000098e687c10 */ /* 0x002fe8000ff1e0ff */
[----:B------:R-:W-:Y:S02]  /*d300*/  IADD3.X R105, R143, UR8, RZ, P0, !PT ;  /* 0x000000088f697c10 */ /* 0x000fe400087fe4ff */
[C---:B------:R-:W-:Y:S02]  /*d310*/  ISETP.GT.AND P0, PT, R246.reuse, RZ, PT ;  /* 0x000000fff600720c */ /* 0x040fe40003f04270 */
[----:B------:R-:W-:Y:S01]  /*d320*/  IADD3 R246, R246, -0x1, RZ ;  /* 0xfffffffff6f67810 */ /* 0x000fe20007ffe0ff */
[----:B------:R2:W-:Y:S08]  /*d330*/  LDGSTS.E.BYPASS.LTC128B.128 [R245+0x3100], [R104.64], !P6 ;  /* 0x0310000068f57fae */ /* 0x0005f0000f101d4a */
[----:B------:R-:W0:Y:S01]  /*d340*/  LDGDEPBAR ;  /* 0x00000000000079af */ /* 0x000e220000000000 */
[C---:B--2---:R-:W-:Y:S08]  /*d350*/  HMMA.16816.F32 R104, R108.reuse, R188, RZ ;  /* 0x000000bc6c68723c */ /* 0x044ff000000018ff */
        /* <DEDUP_REMOVED lines=35> */
[-C--:B------:R-:W-:Y:S01]  /*d590*/  HMMA.16816.F32 R108, R200, R226.reuse, R108 ;  /* 0x000000e2c86c723c */ /* 0x080fe2000000186c */
[----:B------:R-:W3:Y:S07]  /*d5a0*/  LDSM.16.M88.4 R200, [R233+0x6100] ;  /* 0x00610000e9c8783b */ /* 0x000eee0000000200 */
[----:B------:R-:W-:Y:S01]  /*d5b0*/  HMMA.16816.F32 R112, R192, R226, R112 ;  /* 0x000000e2c070723c */ /* 0x000fe20000001870 */
[----:B------:R-:W3:Y:S07]  /*d5c0*/  LDSM.16.M88.4 R192, [R233+0x6900] ;  /* 0x00690000e9c0783b */ /* 0x000eee0000000200 */
[-C--:B-1----:R-:W-:Y:S01]  /*d5d0*/  HMMA.16816.F32 R4, R188, R196.reuse, R4 ;  /* 0x000000c4bc04723c */ /* 0x082fe20000001804 */
[----:B------:R-:W-:Y:S07]  /*d5e0*/  LDSM.16.M88.4 R224, [R232+0x2000] ;  /* 0x00200000e8e0783b */ /* 0x000fee0000000200 */
[C---:B--2---:R-:W-:Y:S08]  /*d5f0*/  HMMA.16816.F32 R8, R204.reuse, R196, R8 ;  /* 0x000000c4cc08723c */ /* 0x044ff00000001808 */
[-C--:B------:R-:W-:Y:S08]  /*d600*/  HMMA.16816.F32 R12, R204, R198.reuse, R12 ;  /* 0x000000c6cc0c723c */ /* 0x080ff0000000180c */
[C---:B------:R-:W-:Y:S01]  /*d610*/  HMMA.16816.F32 R16, R188.reuse, R198, R16 ;  /* 0x000000c6bc10723c */ /* 0x040fe20000001810 */
[----:B------:R-:W-:Y:S07]  /*d620*/  LDSM.16.M88.4 R196, [R236+0x7100] ;  /* 0x00710000ecc4783b */ /* 0x000fee0000000200 */
[-C--:B----4-:R-:W-:Y:S08]  /*d630*/  HMMA.16816.F32 R20, R188, R208.reuse, R20 ;  /* 0x000000d0bc14723c */ /* 0x090ff00000001814 */
        /* <DEDUP_REMOVED lines=19> */
[-C--:B---3--:R-:W-:Y:S08]  /*d770*/  HMMA.16816.F32 R84, R188, R200.reuse, R84 ;  /* 0x000000c8bc54723c */ /* 0x088ff00000001854 */
[C---:B------:R-:W-:Y:S08]  /*d780*/  HMMA.16816.F32 R88, R204.reuse, R200, R88 ;  /* 0x000000c8cc58723c */ /* 0x040ff00000001858 */
[-C--:B------:R-:W-:Y:S08]  /*d790*/  HMMA.16816.F32 R92, R204, R202.reuse, R92 ;  /* 0x000000cacc5c723c */ /* 0x080ff0000000185c */
[C---:B------:R-:W-:Y:S01]  /*d7a0*/  HMMA.16816.F32 R96, R188.reuse, R202, R96 ;  /* 0x000000cabc60723c */ /* 0x040fe20000001860 */
[----:B------:R-:W2:Y:S07]  /*d7b0*/  LDSM.16.M88.4 R200, [R236+0x9100] ;  /* 0x00910000ecc8783b */ /* 0x000eae0000000200 */
[-C--:B------:R-:W-:Y:S08]  /*d7c0*/  HMMA.16816.F32 R100, R188, R192.reuse, R100 ;  /* 0x000000c0bc64723c */ /* 0x080ff00000001864 */
[C---:B------:R-:W-:Y:S08]  /*d7d0*/  HMMA.16816.F32 R104, R204.reuse, R192, R104 ;  /* 0x000000c0cc68723c */ /* 0x040ff00000001868 */
[-C--:B------:R-:W-:Y:S08]  /*d7e0*/  HMMA.16816.F32 R108, R204, R194.reuse, R108 ;  /* 0x000000c2cc6c723c */ /* 0x080ff0000000186c */
[----:B------:R-:W-:Y:S01]  /*d7f0*/  HMMA.16816.F32 R112, R188, R194, R112 ;  /* 0x000000c2bc70723c */ /* 0x000fe20000001870 */
[----:B------:R-:W3:Y:S07]  /*d800*/  LDSM.16.M88.4 R188, [R232+0x2800] ;  /* 0x00280000e8bc783b */ /* 0x000eee0000000200 */
[-C--:B-1----:R-:W-:Y:S01]  /*d810*/  HMMA.16816.F32 R4, R196, R208.reuse, R4 ;  /* 0x000000d0c404723c */ /* 0x082fe20000001804 */
[----:B------:R-:W1:Y:S01]  /*d820*/  LDSM.16.M88.4 R192, [R232+0x3000] ;  /* 0x00300000e8c0783b */ /* 0x000e620000000200 */
[----:B------:R-:W-:Y:S06]  /*d830*/  DEPBAR.LE SB0, 0x0 ;  /* 0x000080000000791a */ /* 0x000fec0000000000 */
[C---:B--2---:R-:W-:Y:S01]  /*d840*/  HMMA.16816.F32 R8, R200.reuse, R208, R8 ;  /* 0x000000d0c808723c */ /* 0x044fe20000001808 */
[----:B------:R-:W-:Y:S07]  /*d850*/  BAR.SYNC.DEFER_BLOCKING 0x0 ;  /* 0x0000000000007b1d */ /* 0x000fee0000010000 */
[-C--:B------:R-:W-:Y:S08]  /*d860*/  HMMA.16816.F32 R12, R200, R210.reuse, R12 ;  /* 0x000000d2c80c723c */ /* 0x080ff0000000180c */
[C---:B------:R-:W-:Y:S04]  /*d870*/  HMMA.16816.F32 R16, R196.reuse, R210, R16 ;  /* 0x000000d2c410723c */ /* 0x040fe80000001810 */
[----:B------:R-:W-:Y:S02]  /*d880*/  FMNMX.FTZ R2, R4, R0, !PT ;  /* 0x0000000004027209 */ /* 0x000fe40007810000 */
[----:B------:R-:W-:Y:S02]  /*d890*/  FMNMX.FTZ R140, R6, R3, !PT ;  /* 0x00000003068c7209 */ /* 0x000fe40007810000 */
[-C--:B------:R-:W-:Y:S01]  /*d8a0*/  HMMA.16816.F32 R20, R196, R212.reuse, R20 ;  /* 0x000000d4c414723c */ /* 0x080fe20000001814 */
[----:B------:R-:W2:Y:S03]  /*d8b0*/  LDL.64 R210, [R1+0x48] ;  /* 0x0000480001d27983 */ /* 0x000ea60000100a00 */
[----:B------:R-:W-:Y:S02]  /*d8c0*/  FMNMX.FTZ R2, R5, R2, !PT ;  /* 0x0000000205027209 */ /* 0x000fe40007810000 */
[----:B------:R-:W-:Y:S02]  /*d8d0*/  FMNMX.FTZ R140, R7, R140, !PT ;  /* 0x0000008c078c7209 */ /* 0x000fe40007810000 */
[C---:B------:R-:W-:Y:S01]  /*d8e0*/  HMMA.16816.F32 R24, R200.reuse, R212, R24 ;  /* 0x000000d4c818723c */ /* 0x040fe20000001818 */
[----:B------:R-:W4:Y:S03]  /*d8f0*/  LDL.64 R212, [R1+0x40] ;  /* 0x0000400001d47983 */ /* 0x000f260000100a00 */
        /* <DEDUP_REMOVED lines=123> */
[----:B---3--:R-:W-:Y:S02]  /*e0b0*/  FMNMX.FTZ R2, R2, R145, !PT ;  /* 0x0000009102027209 */ /* 0x008fe40007810000 */
[----:B------:R-:W-:Y:S01]  /*e0c0*/  FMNMX.FTZ R142, R75, R142, !PT ;  /* 0x0000008e4b8e7209 */ /* 0x000fe20007810000 */
[----:B------:R-:W3:Y:S03]  /*e0d0*/  SHFL.BFLY PT, R144, R140, 0x2, 0x1f ;  /* 0x0c401f008c907f89 */ /* 0x000ee600000e0000 */
[----:B------:R-:W-:Y:S04]  /*e0e0*/  FMNMX.FTZ R142, R78, R142, !PT ;  /* 0x0000008e4e8e7209 */ /* 0x000fe80007810000 */
[----:B------:R-:W-:Y:S01]  /*e0f0*/  FMNMX.FTZ R142, R79, R142, !PT ;  /* 0x0000008e4f8e7209 */ /* 0x000fe20007810000 */
[----:B------:R-:W2:Y:S03]  /*e100*/  SHFL.BFLY PT, R145, R2, 0x1, 0x1f ;  /* 0x0c201f0002917f89 */ /* 0x000ea600000e0000 */
        /* <DEDUP_REMOVED lines=8> */
[----:B---3--:R-:W-:Y:S01]  /*e190*/  FMNMX.FTZ R140, R140, R144, !PT ;  /* 0x000000908c8c7209 */ /* 0x008fe20007810000 */
[--C-:B------:R-:W-:Y:S01]  /*e1a0*/  FFMA.FTZ R21, R21, c[0x0][0x2d0], -R192.reuse ;  /* 0x0000b40015157a23 */ /* 0x100fe200000108c0 */
[----:B------:R-:W-:Y:S01]  /*e1b0*/  FMNMX.FTZ R144, R106, R142, !PT ;  /* 0x0000008e6a907209 */ /* 0x000fe20007810000 */
[----:B------:R-:W-:Y:S01]  /*e1c0*/  MUFU.EX2 R251, R20 ;  /* 0x0000001400fb7308 */ /* 0x000fe20000000800 */
[--C-:B------:R-:W-:Y:S01]  /*e1d0*/  FFMA.FTZ R52, R52, c[0x0][0x2d0], -R192.reuse ;  /* 0x0000b40034347a23 */ /* 0x100fe200000108c0 */
[----:B------:R-:W1:Y:S01]  /*e1e0*/  SHFL.BFLY PT, R189, R140, 0x1, 0x1f ;  /* 0x0c201f008cbd7f89 */ /* 0x000e6200000e0000 */
[----:B--2---:R-:W-:Y:S01]  /*e1f0*/  FMNMX.FTZ R142, R2, R145, !PT ;  /* 0x00000091028e7209 */ /* 0x004fe20007810000 */
        /* <DEDUP_REMOVED lines=8> */
[----:B------:R-:W-:Y:S02]  /*e280*/  FMUL.FTZ R194, R142, c[0x0][0x2d0] ;  /* 0x0000b4008ec27a20 */ /* 0x000fe40000410000 */
[----:B------:R-:W-:Y:S02]  /*e290*/  FFMA.FTZ R16, R16, c[0x0][0x2d0], -R192 ;  /* 0x0000b40010107a23 */ /* 0x000fe400000108c0 */
[----:B------:R-:W-:Y:S02]  /*e2a0*/  FFMA.FTZ R22, R22, c[0x0][0x2d0], -R194 ;  /* 0x0000b40016167a23 */ /* 0x000fe400000108c2 */
        /* <DEDUP_REMOVED lines=12> */
[----:B------:R-:W-:Y:S02]  /*e370*/  FFMA.FTZ R7, R7, c[0x0][0x2d0], -R194 ;  /* 0x0000b40007077a23 */ /* 0x000fe400000108c2 */
[----:B------:R-:W-:Y:S01]  /*e380*/  MUFU.EX2 R216, R6 ;  /* 0x0000000600d87308 */ /* 0x000fe20000000800 */
[----:B------:R-:W-:Y:S02]  /*e390*/  FMUL.FTZ R2, R2, c[0x0][0x2d0] ;  /* 0x0000b40002027a20 */ /* 0x000fe40000410000 */
        /* <DEDUP_REMOVED lines=9> */
[--C-:B------:R-:W-:Y:S02]  /*e430*/  FFMA.FTZ R57, R57, c[0x0][0x2d0], -R193.reuse ;  /* 0x0000b40039397a23 */ /* 0x100fe400000108c1 */
[--C-:B------:R-:W-:Y:S01]  /*e440*/  FFMA.FTZ R60, R60, c[0x0][0x2d0], -R193.reuse ;  /* 0x0000b4003c3c7a23 */ /* 0x100fe200000108c1 */
[----:B------:R1:W1:Y:S01]  /*e450*/  MUFU.EX2 R144, R2 ;  /* 0x0000000200907308 */ /* 0x0002620000000800 */
[----:B--2---:R-:W-:Y:S01]  /*e460*/  FMNMX.FTZ R0, R0, R3, !PT ;  /* 0x0000000300007209 */ /* 0x004fe20007810000 */
[----:B------:R-:W-:Y:S02]  /*e470*/  FFMA.FTZ R5, R5, c[0x0][0x2d0], -R192 ;  /* 0x0000b40005057a23 */ /* 0x000fe400000108c0 */
[--C-:B------:R-:W-:Y:S02]  /*e480*/  FFMA.FTZ R61, R61, c[0x0][0x2d0], -R193.reuse ;  /* 0x0000b4003d3d7a23 */ /* 0x100fe400000108c1 */
[--C-:B------:R-:W-:Y:S02]  /*e490*/  FFMA.FTZ R18, R18, c[0x0][0x2d0], -R194.reuse ;  /* 0x0000b40012127a23 */ /* 0x100fe400000108c2 */
[----:B------:R-:W-:Y:S02]  /*e4a0*/  FFMA.FTZ R19, R19, c[0x0][0x2d0], -R194 ;  /* 0x0000b40013137a23 */ /* 0x000fe400000108c2 */
[----:B------:R2:W-:Y:S01]  /*e4b0*/  MUFU.EX2 R221, R5 ;  /* 0x0000000500dd7308 */ /* 0x0005e20000000800 */
[--C-:B------:R-:W-:Y:S02]  /*e4c0*/  FFMA.FTZ R8, R8, c[0x0][0x2d0], -R193.reuse ;  /* 0x0000b40008087a23 */ /* 0x100fe400000108c1 */
[--C-:B------:R-:W-:Y:S02]  /*e4d0*/  FFMA.FTZ R9, R9, c[0x0][0x2d0], -R193.reuse ;  /* 0x0000b40009097a23 */ /* 0x100fe400000108c1 */
[--C-:B------:R-:W-:Y:S02]  /*e4e0*/  FFMA.FTZ R12, R12, c[0x0][0x2d0], -R193.reuse ;  /* 0x0000b4000c0c7a23 */ /* 0x100fe400000108c1 */
[----:B------:R-:W-:Y:S02]  /*e4f0*/  FFMA.FTZ R13, R13, c[0x0][0x2d0], -R193 ;  /* 0x0000b4000d0d7a23 */ /* 0x000fe400000108c1 */
[--C-:B------:R-:W-:Y:S01]  /*e500*/  FFMA.FTZ R32, R32, c[0x0][0x2d0], -R192.reuse ;  /* 0x0000b40020207a23 */ /* 0x100fe200000108c0 */
[----:B------:R4:W-:Y:S01]  /*e510*/  MUFU.EX2 R215, R8 ;  /* 0x0000000800d77308 */ /* 0x0009e20000000800 */
[----:B------:R-:W-:Y:S02]  /*e520*/  FFMA.FTZ R33, R33, c[0x0][0x2d0], -R192 ;  /* 0x0000b40021217a23 */ /* 0x000fe400000108c0 */
[--C-:B------:R-:W-:Y:S02]  /*e530*/  FFMA.FTZ R34, R34, c[0x0][0x2d0], -R194.reuse ;  /* 0x0000b40022227a23 */ /* 0x100fe400000108c2 */
[----:B-1----:R-:W-:Y:S02]  /*e540*/  FADD.FTZ R2, -R140, R141 ;  /* 0x0000008d8c027221 */ /* 0x002fe40000010100 */
[----:B------:R-:W-:Y:S02]  /*e550*/  FFMA.FTZ R35, R35, c[0x0][0x2d0], -R194 ;  /* 0x0000b40023237a23 */ /* 0x000fe400000108c2 */
[----:B------:R-:W-:Y:S01]  /*e560*/  FMUL.FTZ R2, R2, c[0x0][0x2d0] ;  /* 0x0000b40002027a20 */ /* 0x000fe20000410000 */
[----:B------:R1:W-:Y:S01]  /*e570*/  MUFU.EX2 R249, R9 ;  /* 0x0000000900f97308 */ /* 0x0003e20000000800 */
[C---:B---3--:R-:W-:Y:S02]  /*e580*/  FMUL.FTZ R116, R145.reuse, R116 ;  /* 0x0000007491747220 */ /* 0x048fe40000410000 */
[C---:B------:R-:W-:Y:S02]  /*e590*/  FMUL.FTZ R117, R145.reuse, R117 ;  /* 0x0000007591757220 */ /* 0x040fe40000410000 */
[C---:B------:R-:W-:Y:S02]  /*e5a0*/  FMUL.FTZ R118, R144.reuse, R118 ;  /* 0x0000007690767220 */ /* 0x040fe40000410000 */
[----:B------:R-:W-:Y:S02]  /*e5b0*/  FMUL.FTZ R119, R144, R119 ;  /* 0x0000007790777220 */ /* 0x000fe40000410000 */
[C---:B------:R-:W-:Y:S01]  /*e5c0*/  FMUL.FTZ R124, R145.reuse, R124 ;  /* 0x0000007c917c7220 */ /* 0x040fe20000410000 */
[----:B------:R3:W3:Y:S01]  /*e5d0*/  MUFU.EX2 R141, R2 ;  /* 0x00000002008d7308 */ /* 0x0006e20000000800 */
[----:B------:R-:W-:Y:S02]  /*e5e0*/  @P0 IMAD R6, R4, c[0x0][0x1e0], RZ ;  /* 0x0000780004060a24 */ /* 0x000fe400078e02ff */
[C---:B--2---:R-:W-:Y:S01]  /*e5f0*/  @P0 IMAD.WIDE.U32 R4, R246.reuse, c[0x0][0x1e0], RZ ;  /* 0x00007800f6040a25 */ /* 0x044fe200078e00ff */
[----:B----4-:R-:W-:Y:S03]  /*e600*/  @P0 MOV R8, R210 ;  /* 0x000000d200080202 */ /* 0x010fe60000000f00 */
[----:B------:R-:W-:Y:S02]  /*e610*/  @P0 IMAD R6, R246, c[0x0][0x1e4], R6 ;  /* 0x00007900f6060a24 */ /* 0x000fe400078e0206 */
[----:B------:R-:W-:Y:S01]  /*e620*/  FMUL.FTZ R125, R145, R125 ;  /* 0x0000007d917d7220 */ /* 0x000fe20000410000 */
[----:B------:R-:W-:Y:S01]  /*e630*/  MUFU.EX2 R226, R22 ;  /* 0x0000001600e27308 */ /* 0x000fe20000000800 */
[C---:B------:R-:W-:Y:S01]  /*e640*/  FMUL.FTZ R126, R144.reuse, R126 ;  /* 0x0000007e907e7220 */ /* 0x040fe20000410000 */
[----:B------:R-:W-:Y:S01]  /*e650*/  @P0 IADD3 R6, R5, R6, RZ ;  /* 0x0000000605060210 */ /* 0x000fe20007ffe0ff */
[----:B------:R-:W-:Y:S01]  /*e660*/  FMUL.FTZ R127, R144, R127 ;  /* 0x0000007f907f7220 */ /* 0x000fe20000410000 */
[----:B-1----:R-:W-:Y:S01]  /*e670*/  @P0 MOV R9, R213 ;  /* 0x000000d500090202 */ /* 0x002fe20000000f00 */
[C---:B------:R-:W-:Y:S02]  /*e680*/  FMUL.FTZ R136, R145.reuse, R136 ;  /* 0x0000008891887220 */ /* 0x040fe40000410000 */
[----:B------:R-:W-:Y:S02]  /*e690*/  FMUL.FTZ R137, R145, R137 ;  /* 0x0000008991897220 */ /* 0x000fe40000410000 */
[----:B------:R-:W-:Y:S01]  /*e6a0*/  @P0 IMAD.WIDE.U32 R8, R4, 0x70, R8 ;  /* 0x0000007004080825 */ /* 0x000fe200078e0008 */
[----:B------:R-:W-:Y:S03]  /*e6b0*/  MUFU.EX2 R247, R23 ;  /* 0x0000001700f77308 */ /* 0x000fe60000000800 */
[----:B------:R-:W-:Y:S01]  /*e6c0*/  @P0 IMAD R4, R6, 0x70, RZ ;  /* 0x0000007006040824 */ /* 0x000fe200078e02ff */
[----:B---3--:R-:W1:Y:S01]  /*e6d0*/  SHFL.BFLY PT, R2, R0, 0x1, 0x1f ;  /* 0x0c201f0000027f89 */ /* 0x008e6200000e0000 */
[----:B------:R-:W-:Y:S01]  /*e6e0*/  @P0 LEA R6, P2, R8, c[0x0][0x1c8], 0x1 ;  /* 0x0000720008060a11 */ /* 0x000fe200078408ff */
[----:B------:R-:W-:Y:S02]  /*e6f0*/  FMUL.FTZ R120, R141, R120 ;  /* 0x000000788d787220 */ /* 0x000fe40000410000 */
[----:B------:R-:W-:Y:S01]  /*e700*/  @P0 IADD3 R5, R9, R4, RZ ;  /* 0x0000000409050210 */ /* 0x000fe20007ffe0ff */
[C---:B------:R-:W-:Y:S01]  /*e710*/  FMUL.FTZ R121, R141.reuse, R121 ;  /* 0x000000798d797220 */ /* 0x040fe20000410000 */
[----:B------:R2:W-:Y:S01]  /*e720*/  MUFU.EX2 R209, R16 ;  /* 0x0000001000d17308 */ /* 0x0005e20000000800 */
[----:B------:R-:W-:Y:S01]  /*e730*/  @P0 IADD3 R4, P1, R6, UR6, RZ ;  /* 0x0000000606040c10 */ /* 0x000fe2000ff3e0ff */
[C---:B------:R-:W-:Y:S01]  /*e740*/  FMUL.FTZ R128, R141.reuse, R128 ;  /* 0x000000808d807220 */ /* 0x040fe20000410000 */
[----:B------:R-:W-:Y:S01]  /*e750*/  @P0 LEA.HI.X R7, R8, c[0x0][0x1cc], R5, 0x1, P2 ;  /* 0x0000730008070a11 */ /* 0x000fe200010f0c05 */
[C---:B------:R-:W-:Y:S02]  /*e760*/  FMUL.FTZ R129, R141.reuse, R129 ;  /* 0x000000818d817220 */ /* 0x040fe40000410000 */
[----:B------:R-:W-:Y:S01]  /*e770*/  FMUL.FTZ R132, R141, R132 ;  /* 0x000000848d847220 */ /* 0x000fe20000410000 */
[----:B------:R-:W-:Y:S01]  /*e780*/  @P0 IADD3.X R5, R7, UR7, RZ, P1, !PT ;  /* 0x0000000707050c10 */ /* 0x000fe20008ffe4ff */
[----:B------:R3:W-:Y:S01]  /*e790*/  @P0 LDGSTS.E.BYPASS.LTC128B.128 [R245+0x3900], [R6.64], !P6 ;  /* 0x0390000006f50fae */ /* 0x0007e2000f101d4a */
[----:B------:R-:W-:Y:S01]  /*e7a0*/  FMUL.FTZ R133, R141, R133 ;  /* 0x000000858d857220 */ /* 0x000fe20000410000 */
[----:B------:R4:W-:Y:S01]  /*e7b0*/  MUFU.EX2 R205, R17 ;  /* 0x0000001100cd7308 */ /* 0x0009e20000000800 */
[C---:B------:R-:W-:Y:S02]  /*e7c0*/  FMUL.FTZ R138, R144.reuse, R138 ;  /* 0x0000008a908a7220 */ /* 0x040fe40000410000 */
[----:B------:R-:W-:Y:S02]  /*e7d0*/  FMUL.FTZ R139, R144, R139 ;  /* 0x0000008b908b7220 */ /* 0x000fe40000410000 */
[--C-:B------:R-:W-:Y:S01]  /*e7e0*/  FFMA.FTZ R24, R24, c[0x0][0x2d0], -R193.reuse ;  /* 0x0000b40018187a23 */ /* 0x100fe200000108c1 */
[----:B------:R3:W-:Y:S01]  /*e7f0*/  @P0 LDGSTS.E.BYPASS.LTC128B.128 [R245+0x4100], [R4.64], !P6 ;  /* 0x0410000004f50fae */ /* 0x0007e2000f101d4a */
[--C-:B------:R-:W-:Y:S01]  /*e800*/  FFMA.FTZ R25, R25, c[0x0][0x2d0], -R193.reuse ;  /* 0x0000b40019197a23 */ /* 0x100fe200000108c1 */
[----:B-1----:R-:W-:Y:S01]  /*e810*/  FMNMX.FTZ R2, R0, R2, !PT ;  /* 0x0000000200027209 */ /* 0x002fe20007810000 */
[--C-:B------:R-:W-:Y:S01]  /*e820*/  FFMA.FTZ R28, R28, c[0x0][0x2d0], -R193.reuse ;  /* 0x0000b4001c1c7a23 */ /* 0x100fe200000108c1 */
[----:B------:R1:W-:Y:S01]  /*e830*/  MUFU.EX2 R204, R18 ;  /* 0x0000001200cc7308 */ /* 0x0003e20000000800 */
[----:B------:R-:W-:Y:S02]  /*e840*/  FFMA.FTZ R29, R29, c[0x0][0x2d0], -R193 ;  /* 0x0000b4001d1d7a23 */ /* 0x000fe400000108c1 */
[C---:B------:R-:W-:Y:S02]  /*e850*/  FMUL.FTZ R3, R2.reuse, c[0x0][0x2d0] ;  /* 0x0000b40002037a20 */ /* 0x040fe40000410000 */
[----:B------:R-:W-:Y:S02]  /*e860*/  FADD.FTZ R0, -R2, R146 ;  /* 0x0000009202007221 */ /* 0x000fe40000010100 */
[--C-:B------:R-:W-:Y:S02]  /*e870*/  FFMA.FTZ R10, R10, c[0x0][0x2d0], -R3.reuse ;  /* 0x0000b4000a0a7a23 */ /* 0x100fe40000010803 */
[----:B--2---:R-:W-:Y:S01]  /*e880*/  FMUL.FTZ R16, R145, R160 ;  /* 0x000000a091107220 */ /* 0x004fe20000410000 */
[----:B------:R2:W-:Y:S01]  /*e890*/  MUFU.EX2 R206, R19 ;  /* 0x0000001300ce7308 */ /* 0x0005e20000000800 */
[--C-:B------:R-:W-:Y:S02]  /*e8a0*/  FFMA.FTZ R42, R42, c[0x0][0x2d0], -R3.reuse ;  /* 0x0000b4002a2a7a23 */ /* 0x100fe40000010803 */
[--C-:B------:R-:W-:Y:S02]  /*e8b0*/  FFMA.FTZ R43, R43, c[0x0][0x2d0], -R3.reuse ;  /* 0x0000b4002b2b7a23 */ /* 0x100fe40000010803 */
        /* <DEDUP_REMOVED lines=14> */
[----:B------:R-:W-:Y:S01]  /*e9a0*/  FMUL.FTZ R0, R0, c[0x0][0x2d0] ;  /* 0x0000b40000007a20 */ /* 0x000fe20000410000 */
[----:B------:R2:W-:Y:S01]  /*e9b0*/  MUFU.EX2 R200, R11 ;  /* 0x0000000b00c87308 */ /* 0x0005e20000000800 */
[--C-:B------:R-:W-:Y:S02]  /*e9c0*/  FFMA.FTZ R26, R26, c[0x0][0x2d0], -R3.reuse ;  /* 0x0000b4001a1a7a23 */ /* 0x100fe40000010803 */
[--C-:B------:R-:W-:Y:S01]  /*e9d0*/  FFMA.FTZ R27, R27, c[0x0][0x2d0], -R3.reuse ;  /* 0x0000b4001b1b7a23 */ /* 0x100fe20000010803 */
[----:B----4-:R-:W-:Y:S01]  /*e9e0*/  @P0 IADD3 R10, P3, R4, UR6, RZ ;  /* 0x00000006040a0c10 */ /* 0x010fe2000ff7e0ff */
[--C-:B------:R-:W-:Y:S02]  /*e9f0*/  FFMA.FTZ R30, R30, c[0x0][0x2d0], -R3.reuse ;  /* 0x0000b4001e1e7a23 */ /* 0x100fe40000010803 */
[----:B------:R-:W-:Y:S01]  /*ea00*/  FFMA.FTZ R31, R31, c[0x0][0x2d0], -R3 ;  /* 0x0000b4001f1f7a23 */ /* 0x000fe20000010803 */
[----:B------:R-:W-:Y:S01]  /*ea10*/  @P0 IADD3 R8, P2, R10, UR6, RZ ;  /* 0x000000060a080c10 */ /* 0x000fe2000ff5e0ff */
[--C-:B------:R-:W-:Y:S01]  /*ea20*/  FFMA.FTZ R48, R48, c[0x0][0x2d0], -R192.reuse ;  /* 0x0000b40030307a23 */ /* 0x100fe200000108c0 */
[----:B------:R-:W4:Y:S01]  /*ea30*/  MUFU.EX2 R0, R0 ;  /* 0x0000000000007308 */ /* 0x000f220000000800 */
[--C-:B------:R-:W-:Y:S01]  /*ea40*/  FFMA.FTZ R36, R36, c[0x0][0x2d0], -R192.reuse ;  /* 0x0000b40024247a23 */ /* 0x100fe200000108c0 */
[----:B---3--:R-:W-:Y:S01]  /*ea50*/  @P0 IADD3 R6, P1, R8, UR6, RZ ;  /* 0x0000000608060c10 */ /* 0x008fe2000ff3e0ff */
[----:B------:R-:W-:Y:S02]  /*ea60*/  FFMA.FTZ R37, R37, c[0x0][0x2d0], -R192 ;  /* 0x0000b40025257a23 */ /* 0x000fe400000108c0 */
[----:B-1----:R-:W-:Y:S02]  /*ea70*/  FMUL.FTZ R12, R141, R156 ;  /* 0x0000009c8d0c7220 */ /* 0x002fe40000410000 */
[----:B------:R-:W-:Y:S02]  /*ea80*/  FFMA.FTZ R38, R38, c[0x0][0x2d0], -R194 ;  /* 0x0000b40026267a23 */ /* 0x000fe400000108c2 */
[----:B------:R-:W-:Y:S01]  /*ea90*/  FFMA.FTZ R49, R49, c[0x0][0x2d0], -R192 ;  /* 0x0000b40031317a23 */ /* 0x000fe200000108c0 */
[----:B------:R1:W3:Y:S01]  /*eaa0*/  MUFU.EX2 R207, R13 ;  /* 0x0000000d00cf7308 */ /* 0x0002e20000000800 */
[----:B------:R-:W-:Y:S02]  /*eab0*/  FFMA.FTZ R50, R50, c[0x0][0x2d0], -R194 ;  /* 0x0000b40032327a23 */ /* 0x000fe400000108c2 */
[----:B------:R-:W-:Y:S01]  /*eac0*/  FFMA.FTZ R113, R113, c[0x0][0x2d0], -R192 ;  /* 0x0000b40071717a23 */ /* 0x000fe200000108c0 */
[----:B--2---:R-:W-:Y:S01]  /*ead0*/  @P0 IADD3.X R11, R5, UR7, RZ, P3, !PT ;  /* 0x00000007050b0c10 */ /* 0x004fe20009ffe4ff */
[----:B------:R-:W-:Y:S02]  /*eae0*/  FFMA.FTZ R115, R115, c[0x0][0x2d0], -R194 ;  /* 0x0000b40073737a23 */ /* 0x000fe400000108c2 */
[--C-:B------:R-:W-:Y:S01]  /*eaf0*/  FFMA.FTZ R109, R109, c[0x0][0x2d0], -R193.reuse ;  /* 0x0000b4006d6d7a23 */ /* 0x100fe200000108c1 */
[----:B------:R-:W-:Y:S01]  /*eb00*/  @P0 IADD3.X R9, R11, UR7, RZ, P2, !PT ;  /* 0x000000070b090c10 */ /* 0x000fe200097fe4ff */
[----:B------:R2:W-:Y:S01]  /*eb10*/  @P0 LDGSTS.E.BYPASS.LTC128B.128 [R245+0x4900], [R10.64], !P6 ;  /* 0x049000000af50fae */ /* 0x0005e2000f101d4a */
[----:B------:R3:W-:Y:S01]  /*eb20*/  MUFU.EX2 R201, R14 ;  /* 0x0000000e00c97308 */ /* 0x0007e20000000800 */
[----:B------:R-:W-:Y:S01]  /*eb30*/  @P0 IADD3 R4, P2, R6, UR6, RZ ;  /* 0x0000000606040c10 */ /* 0x000fe2000ff5e0ff */
[--C-:B------:R-:W-:Y:S01]  /*eb40*/  FFMA.FTZ R68, R68, c[0x0][0x2d0], -R192.reuse ;  /* 0x0000b40044447a23 */ /* 0x100fe200000108c0 */
[----:B------:R-:W-:Y:S01]  /*eb50*/  @P0 IADD3.X R7, R9, UR7, RZ, P1, !PT ;  /* 0x0000000709070c10 */ /* 0x000fe20008ffe4ff */
[C---:B----4-:R-:W-:Y:S02]  /*eb60*/  FMUL.FTZ R122, R0.reuse, R122 ;  /* 0x0000007a007a7220 */ /* 0x050fe40000410000 */
[C---:B------:R-:W-:Y:S01]  /*eb70*/  FMUL.FTZ R123, R0.reuse, R123 ;  /* 0x0000007b007b7220 */ /* 0x040fe20000410000 */
[----:B------:R4:W-:Y:S01]  /*eb80*/  @P0 LDGSTS.E.BYPASS.LTC128B.128 [R245+0x5100], [R8.64], !P6 ;  /* 0x0510000008f50fae */ /* 0x0009e2000f101d4a */
[----:B------:R-:W-:Y:S01]  /*eb90*/  @P0 IADD3.X R5, R7, UR7, RZ, P2, !PT ;  /* 0x0000000707050c10 */ /* 0x000fe200097fe4ff */
[C---:B------:R-:W-:Y:S01]  /*eba0*/  FMUL.FTZ R130, R0.reuse, R130 ;  /* 0x0000008200827220 */ /* 0x040fe20000410000 */
[----:B------:R4:W4:Y:S01]  /*ebb0*/  MUFU.EX2 R202, R15 ;  /* 0x0000000f00ca7308 */ /* 0x0009220000000800 */
[C---:B------:R-:W-:Y:S02]  /*ebc0*/  FMUL.FTZ R131, R0.reuse, R131 ;  /* 0x0000008300837220 */ /* 0x040fe40000410000 */
[C---:B------:R-:W-:Y:S02]  /*ebd0*/  FMUL.FTZ R134, R0.reuse, R134 ;  /* 0x0000008600867220 */ /* 0x040fe40000410000 */
[----:B------:R4:W-:Y:S01]  /*ebe0*/  @P0 LDGSTS.E.BYPASS.LTC128B.128 [R245+0x5900], [R6.64], !P6 ;  /* 0x0590000006f50fae */ /* 0x0009e2000f101d4a */
[----:B-1----:R-:W-:Y:S02]  /*ebf0*/  FMUL.FTZ R13, R141, R157 ;  /* 0x0000009d8d0d7220 */ /* 0x002fe40000410000 */
[C---:B------:R-:W-:Y:S02]  /*ec00*/  FMUL.FTZ R135, R0.reuse, R135 ;  /* 0x0000008700877220 */ /* 0x040fe40000410000 */
[----:B------:R1:W-:Y:S01]  /*ec10*/  MUFU.EX2 R223, R24 ;  /* 0x0000001800df7308 */ /* 0x0003e20000000800 */
[--C-:B------:R-:W-:Y:S02]  /*ec20*/  FFMA.FTZ R69, R69, c[0x0][0x2d0], -R192.reuse ;  /* 0x0000b40045457a23 */ /* 0x100fe400000108c0 */
[----:B------:R1:W-:Y:S01]  /*ec30*/  @P0 LDGSTS.E.BYPASS.LTC128B.128 [R245+0x6100], [R4.64], !P6 ;  /* 0x0610000004f50fae */ /* 0x0003e2000f101d4a */
[----:B---3--:R-:W-:Y:S01]  /*ec40*/  FMUL.FTZ R14, R0, R158 ;  /* 0x0000009e000e7220 */ /* 0x008fe20000410000 */
[----:B--2---:R-:W-:Y:S01]  /*ec50*/  @P0 IADD3 R10, P1, R4, UR6, RZ ;  /* 0x00000006040a0c10 */ /* 0x004fe2000ff3e0ff */
[--C-:B------:R-:W-:Y:S02]  /*ec60*/  FFMA.FTZ R80, R80, c[0x0][0x2d0], -R192.reuse ;  /* 0x0000b40050507a23 */ /* 0x100fe400000108c0 */
[----:B------:R-:W-:Y:S02]  /*ec70*/  FFMA.FTZ R81, R81, c[0x0][0x2d0], -R192 ;  /* 0x0000b40051517a23 */ /* 0x000fe400000108c0 */
[----:B------:R2:W-:Y:S01]  /*ec80*/  MUFU.EX2 R224, R25 ;  /* 0x0000001900e07308 */ /* 0x0005e20000000800 */
[----:B------:R-:W-:Y:S01]  /*ec90*/  @P0 IADD3.X R11, R5, UR7, RZ, P1, !PT ;  /* 0x00000007050b0c10 */ /* 0x000fe20008ffe4ff */
[--C-:B------:R-:W-:Y:S02]  /*eca0*/  FFMA.FTZ R70, R70, c[0x0][0x2d0], -R194.reuse ;  /* 0x0000b40046467a23 */ /* 0x100fe400000108c2 */
[----:B----4-:R-:W-:Y:S01]  /*ecb0*/  FMUL.FTZ R8, R141, R152 ;  /* 0x000000988d087220 */ /* 0x010fe20000410000 */
[----:B------:R-:W-:Y:S01]  /*ecc0*/  F2FP.PACK_AB R152, R249, R215 ;  /* 0x000000d7f998723e */ /* 0x000fe200000000ff */
[----:B------:R3:W-:Y:S01]  /*ecd0*/  @P0 LDGSTS.E.BYPASS.LTC128B.128 [R245+0x6900], [R10.64], !P6 ;  /* 0x069000000af50fae */ /* 0x0007e2000f101d4a */
[----:B------:R-:W-:Y:S01]  /*ece0*/  FMUL.FTZ R9, R141, R153 ;  /* 0x000000998d097220 */ /* 0x000fe20000410000 */
[----:B------:R-:W-:Y:S01]  /*ecf0*/  F2FP.PACK_AB R153, R200, R195 ;  /* 0x000000c3c899723e */ /* 0x000fe200000000ff */
[----:B------:R-:W-:Y:S01]  /*ed00*/  FMUL.FTZ R15, R0, R159 ;  /* 0x0000009f000f7220 */ /* 0x000fe20000410000 */
[----:B------:R4:W-:Y:S01]  /*ed10*/  MUFU.EX2 R196, R26 ;  /* 0x0000001a00c47308 */ /* 0x0009e20000000800 */
[--C-:B------:R-:W-:Y:S02]  /*ed20*/  FFMA.FTZ R71, R71, c[0x0][0x2d0], -R194.reuse ;  /* 0x0000b40047477a23 */ /* 0x100fe400000108c2 */
[C---:B------:R-:W-:Y:S01]  /*ed30*/  FMUL.FTZ R6, R144.reuse, R150 ;  /* 0x0000009690067220 */ /* 0x040fe20000410000 */
[----:B------:R-:W4:Y:S01]  /*ed40*/  LDSM.16.MT88.4 R20, [R228+0x100] ;  /* 0x00010000e414783b */ /* 0x000f220000004200 */
[----:B------:R-:W-:Y:S01]  /*ed50*/  FMUL.FTZ R7, R144, R151 ;  /* 0x0000009790077220 */ /* 0x000fe20000410000 */
[----:B------:R-:W-:Y:S01]  /*ed60*/  F2FP.PACK_AB R150, R205, R209 ;  /* 0x000000d1cd96723e */ /* 0x000fe200000000ff */
[----:B-1----:R-:W-:Y:S01]  /*ed70*/  FMUL.FTZ R24, R141, R168 ;  /* 0x000000a88d187220 */ /* 0x002fe20000410000 */
[----:B------:R-:W-:Y:S01]  /*ed80*/  F2FP.PACK_AB R151, R206, R204 ;  /* 0x000000ccce97723e */ /* 0x000fe200000000ff */
[--C-:B------:R-:W-:Y:S01]  /*ed90*/  FFMA.FTZ R82, R82, c[0x0][0x2d0], -R194.reuse ;  /* 0x0000b40052527a23 */ /* 0x100fe200000108c2 */
[----:B------:R1:W-:Y:S01]  /*eda0*/  MUFU.EX2 R199, R27 ;  /* 0x0000001b00c77308 */ /* 0x0003e20000000800 */
[----:B------:R-:W-:Y:S01]  /*edb0*/  FMUL.FTZ R4, R145, R148 ;  /* 0x0000009491047220 */ /* 0x000fe20000410000 */
[----:B------:R-:W-:Y:S01]  /*edc0*/  F2FP.PACK_AB R148, R221, R217 ;  /* 0x000000d9dd94723e */ /* 0x000fe200000000ff */
[----:B------:R-:W-:Y:S01]  /*edd0*/  FMUL.FTZ R5, R145, R149 ;  /* 0x0000009591057220 */ /* 0x000fe20000410000 */
[----:B------:R-:W-:Y:S01]  /*ede0*/  F2FP.PACK_AB R149, R218, R216 ;  /* 0x000000d8da95723e */ /* 0x000fe200000000ff */
[----:B------:R-:W4:Y:S01]  /*edf0*/  LDSM.16.MT88.4 R188, [R231+0x100] ;  /* 0x00010000e7bc783b */ /* 0x000f220000004200 */
[----:B--2---:R-:W-:Y:S02]  /*ee00*/  FMUL.FTZ R25, R141, R169 ;  /* 0x000000a98d197220 */ /* 0x004fe40000410000 */
[----:B------:R-:W-:Y:S02]  /*ee10*/  FFMA.FTZ R83, R83, c[0x0][0x2d0], -R194 ;  /* 0x0000b40053537a23 */ /* 0x000fe400000108c2 */
[----:B------:R-:W-:Y:S01]  /*ee20*/  MUFU.EX2 R211, R41 ;  /* 0x0000002900d37308 */ /* 0x000fe20000000800 */
[--C-:B------:R-:W-:Y:S02]  /*ee30*/  FFMA.FTZ R72, R72, c[0x0][0x2d0], -R193.reuse ;  /* 0x0000b40048487a23 */ /* 0x100fe400000108c1 */
[----:B------:R-:W2:Y:S01]  /*ee40*/  LDSM.16.MT88.4 R156, [R229+0x100] ;  /* 0x00010000e59c783b */ /* 0x000ea20000004200 */
[C---:B---3--:R-:W-:Y:S01]  /*ee50*/  FMUL.FTZ R10, R0.reuse, R154 ;  /* 0x0000009a000a7220 */ /* 0x048fe20000410000 */
[----:B------:R-:W-:Y:S01]  /*ee60*/  F2FP.PACK_AB R154, R207, R252 ;  /* 0x000000fccf9a723e */ /* 0x000fe200000000ff */
[----:B------:R-:W-:Y:S01]  /*ee70*/  FMUL.FTZ R11, R0, R155 ;  /* 0x0000009b000b7220 */ /* 0x000fe20000410000 */
[----:B------:R-:W-:Y:S01]  /*ee80*/  F2FP.PACK_AB R155, R202, R201 ;  /* 0x000000c9ca9b723e */ /* 0x000fe200000000ff */
[C---:B----4-:R-:W-:Y:S01]  /*ee90*/  FMUL.FTZ R26, R0.reuse, R170 ;  /* 0x000000aa001a7220 */ /* 0x050fe20000410000 */
[----:B------:R-:W-:Y:S01]  /*eea0*/  MOV R170, R204 ;  /* 0x000000cc00aa7202 */ /* 0x000fe20000000f00 */
[----:B------:R-:W-:Y:S01]  /*eeb0*/  MUFU.EX2 R210, R44 ;  /* 0x0000002c00d27308 */ /* 0x000fe20000000800 */
[----:B------:R-:W3:Y:S01]  /*eec0*/  LDSM.16.MT88.4 R160, [R230+0x100] ;  /* 0x00010000e6a0783b */ /* 0x000ee20000004200 */
[--C-:B------:R-:W-:Y:S02]  /*eed0*/  FFMA.FTZ R73, R73, c[0x0][0x2d0], -R193.reuse ;  /* 0x0000b40049497a23 */ /* 0x100fe400000108c1 */
[----:B-1----:R-:W-:Y:S01]  /*eee0*/  FMUL.FTZ R27, R0, R171 ;  /* 0x000000ab001b7220 */ /* 0x002fe20000410000 */
[----:B------:R-:W-:Y:S01]  /*eef0*/  MOV R171, R209 ;  /* 0x000000d100ab7202 */ /* 0x000fe20000000f00 */
[--C-:B------:R-:W-:Y:S02]  /*ef00*/  FFMA.FTZ R76, R76, c[0x0][0x2d0], -R193.reuse ;  /* 0x0000b4004c4c7a23 */ /* 0x100fe400000108c1 */
[----:B------:R-:W-:Y:S01]  /*ef10*/  FFMA.FTZ R77, R77, c[0x0][0x2d0], -R193 ;  /* 0x0000b4004d4d7a23 */ /* 0x000fe200000108c1 */
[----:B------:R-:W0:Y:S01]  /*ef20*/  LDGDEPBAR ;  /* 0x00000000000079af */ /* 0x000e220000000000 */
[----:B------:R-:W-:Y:S01]  /*ef30*/  MUFU.EX2 R209, R45 ;  /* 0x0000002d00d17308 */ /* 0x000fe20000000800 */
[--C-:B------:R-:W-:Y:S02]  /*ef40*/  FFMA.FTZ R74, R74, c[0x0][0x2d0], -R3.reuse ;  /* 0x0000b4004a4a7a23 */ /* 0x100fe40000010803 */
[--C-:B------:R-:W-:Y:S01]  /*ef50*/  FFMA.FTZ R75, R75, c[0x0][0x2d0], -R3.reuse ;  /* 0x0000b4004b4b7a23 */ /* 0x100fe20000010803 */
[-C--:B------:R-:W-:Y:S05]  /*ef60*/  HMMA.16816.F32 R4, R148, R20.reuse, R4 ;  /* 0x000000149404723c */ /* 0x080fea0000001804 */
[--C-:B------:R-:W-:Y:S01]  /*ef70*/  FFMA.FTZ R78, R78, c[0x0][0x2d0], -R3.reuse ;  /* 0x0000b4004e4e7a23 */ /* 0x100fe20000010803 */
[----:B------:R-:W-:Y:S01]  /*ef80*/  MUFU.EX2 R204, R54 ;  /* 0x0000003600cc7308 */ /* 0x000fe20000000800 */
[--C-:B------:R-:W-:Y:S01]  /*ef90*/  FFMA.FTZ R79, R79, c[0x0][0x2d0], -R3.reuse ;  /* 0x0000b4004f4f7a23 */ /* 0x100fe20000010803 */
[C---:B------:R-:W-:Y:S04]  /*efa0*/  HMMA.16816.F32 R8, R152.reuse, R20, R8 ;  /* 0x000000149808723c */ /* 0x040fe80000001808 */
[--C-:B------:R-:W-:Y:S02]  /*efb0*/  FFMA.FTZ R84, R84, c[0x0][0x2d0], -R192.reuse ;  /* 0x0000b40054547a23 */ /* 0x100fe400000108c0 */
[--C-:B------:R-:W-:Y:S02]  /*efc0*/  FFMA.FTZ R85, R85, c[0x0][0x2d0], -R192.reuse ;  /* 0x0000b40055557a23 */ /* 0x100fe400000108c0 */
[-C--:B------:R-:W-:Y:S01]  /*efd0*/  HMMA.16816.F32 R12, R152, R22.reuse, R12 ;  /* 0x00000016980c723c */ /* 0x080fe2000000180c */
[----:B------:R1:W-:Y:S03]  /*efe0*/  MUFU.EX2 R225, R28 ;  /* 0x0000001c00e17308 */ /* 0x0003e60000000800 */
[C---:B------:R-:W-:Y:S01]  /*eff0*/  FMUL.FTZ R20, R145.reuse, R164 ;  /* 0x000000a491147220 */ /* 0x040fe20000410000 */
[----:B------:R-:W-:Y:S01]  /*f000*/  MOV R164, R208 ;  /* 0x000000d000a47202 */ /* 0x000fe20000000f00 */
[----:B------:R-:W-:Y:S01]  /*f010*/  FMUL.FTZ R21, R145, R165 ;  /* 0x000000a591157220 */ /* 0x000fe20000410000 */
[----:B------:R-:W-:Y:S01]  /*f020*/  MOV R165, R207 ;  /* 0x000000cf00a57202 */ /* 0x000fe20000000f00 */
[C---:B------:R-:W-:Y:S03]  /*f030*/  HMMA.16816.F32 R16, R148.reuse, R22, R16 ;  /* 0x000000169410723c */ /* 0x040fe60000001810 */
[----:B------:R4:W-:Y:S01]  /*f040*/  MUFU.EX2 R227, R29 ;  /* 0x0000001d00e37308 */ /* 0x0009e20000000800 */
[--C-:B------:R-:W-:Y:S02]  /*f050*/  FFMA.FTZ R96, R96, c[0x0][0x2d0], -R192.reuse ;  /* 0x0000b40060607a23 */ /* 0x100fe400000108c0 */
[----:B------:R-:W-:Y:S02]  /*f060*/  FFMA.FTZ R97, R97, c[0x0][0x2d0], -R192 ;  /* 0x0000b40061617a23 */ /* 0x000fe400000108c0 */
[C---:B------:R-:W-:Y:S01]  /*f070*/  FMUL.FTZ R22, R144.reuse, R166 ;  /* 0x000000a690167220 */ /* 0x040fe20000410000 */
[----:B------:R-:W-:Y:S03]  /*f080*/  MOV R166, R206 ;  /* 0x000000ce00a67202 */ /* 0x000fe60000000f00 */
[----:B------:R-:W-:Y:S01]  /*f090*/  FMUL.FTZ R23, R144, R167 ;  /* 0x000000a790177220 */ /* 0x000fe20000410000 */
[----:B------:R2:W-:Y:S01]  /*f0a0*/  MUFU.EX2 R198, R30 ;  /* 0x0000001e00c67308 */ /* 0x0005e20000000800 */
[----:B------:R-:W-:Y:S01]  /*f0b0*/  MOV R167, R205 ;  /* 0x000000cd00a77202 */ /* 0x000fe20000000f00 */
[--C-:B------:R-:W-:Y:S02]  /*f0c0*/  FFMA.FTZ R86, R86, c[0x0][0x2d0], -R194.reuse ;  /* 0x0000b40056567a23 */ /* 0x100fe400000108c2 */
[----:B-1----:R-:W-:Y:S02]  /*f0d0*/  FMUL.FTZ R28, R141, R172 ;  /* 0x000000ac8d1c7220 */ /* 0x002fe40000410000 */
[-C--:B------:R-:W-:Y:S03]  /*f0e0*/  HMMA.16816.F32 R20, R148, R188.reuse, R20 ;  /* 0x000000bc9414723c */ /* 0x080fe60000001814 */
[--C-:B------:R-:W-:Y:S01]  /*f0f0*/  FFMA.FTZ R87, R87, c[0x0][0x2d0], -R194.reuse ;  /* 0x0000b40057577a23 */ /* 0x100fe200000108c2 */
[----:B------:R1:W-:Y:S01]  /*f100*/  MUFU.EX2 R197, R31 ;  /* 0x0000001f00c57308 */ /* 0x0003e20000000800 */
[--C-:B------:R-:W-:Y:S02]  /*f110*/  FFMA.FTZ R98, R98, c[0x0][0x2d0], -R194.reuse ;  /* 0x0000b40062627a23 */ /* 0x100fe400000108c2 */
[----:B------:R-:W-:Y:S01]  /*f120*/  FFMA.FTZ R99, R99, c[0x0][0x2d0], -R194 ;  /* 0x0000b40063637a23 */ /* 0x000fe200000108c2 */
[C---:B------:R-:W-:Y:S04]  /*f130*/  HMMA.16816.F32 R24, R152.reuse, R188, R24 ;  /* 0x000000bc9818723c */ /* 0x040fe80000001818 */
[----:B----4-:R-:W-:Y:S02]  /*f140*/  FMUL.FTZ R29, R141, R173 ;  /* 0x000000ad8d1d7220 */ /* 0x010fe40000410000 */
[----:B------:R4:W3:Y:S01]  /*f150*/  MUFU.EX2 R146, R32 ;  /* 0x0000002000927308 */ /* 0x0008e20000000800 */
[--C-:B------:R-:W-:Y:S02]  /*f160*/  FFMA.FTZ R90, R90, c[0x0][0x2d0], -R3.reuse ;  /* 0x0000b4005a5a7a23 */ /* 0x100fe40000010803 */
[--C-:B------:R-:W-:Y:S03]  /*f170*/  FFMA.FTZ R91, R91, c[0x0][0x2d0], -R3.reuse ;  /* 0x0000b4005b5b7a23 */ /* 0x100fe60000010803 */
[----:B--2---:R-:W-:Y:S02]  /*f180*/  FMUL.FTZ R30, R0, R174 ;  /* 0x000000ae001e7220 */ /* 0x004fe40000410000 */
[--C-:B------:R-:W-:Y:S02]  /*f190*/  FFMA.FTZ R94, R94, c[0x0][0x2d0], -R3.reuse ;  /* 0x0000b4005e5e7a23 */ /* 0x100fe40000010803 */
[----:B------:R2:W2:Y:S01]  /*f1a0*/  MUFU.EX2 R203, R33 ;  /* 0x0000002100cb7308 */ /* 0x0004a20000000800 */
[----:B------:R-:W-:Y:S02]  /*f1b0*/  FFMA.FTZ R95, R95, c[0x0][0x2d0], -R3 ;  /* 0x0000b4005f5f7a23 */ /* 0x000fe40000010803 */
[--C-:B------:R-:W-:Y:S02]  /*f1c0*/  FFMA.FTZ R100, R100, c[0x0][0x2d0], -R192.reuse ;  /* 0x0000b40064647a23 */ /* 0x100fe400000108c0 */
[----:B-1----:R-:W-:Y:S02]  /*f1d0*/  FMUL.FTZ R31, R0, R175 ;  /* 0x000000af001f7220 */ /* 0x002fe40000410000 */
[--C-:B------:R-:W-:Y:S02]  /*f1e0*/  FFMA.FTZ R101, R101, c[0x0][0x2d0], -R192.reuse ;  /* 0x0000b40065657a23 */ /* 0x100fe400000108c0 */
[----:B------:R-:W-:Y:S01]  /*f1f0*/  FFMA.FTZ R112, R112, c[0x0][0x2d0], -R192 ;  /* 0x0000b40070707a23 */ /* 0x000fe200000108c0 */
[----:B------:R1:W-:Y:S01]  /*f200*/  MUFU.EX2 R250, R34 ;  /* 0x0000002200fa7308 */ /* 0x0003e20000000800 */
[--C-:B------:R-:W-:Y:S01]  /*f210*/  FFMA.FTZ R102, R102, c[0x0][0x2d0], -R194.reuse ;  /* 0x0000b40066667a23 */ /* 0x100fe200000108c2 */
[-C--:B------:R-:W-:Y:S03]  /*f220*/  HMMA.16816.F32 R28, R152, R190.reuse, R28 ;  /* 0x000000be981c723c */ /* 0x080fe6000000181c */
[----:B----4-:R-:W-:Y:S01]  /*f230*/  FMUL.FTZ R32, R145, R176 ;  /* 0x000000b091207220 */ /* 0x010fe20000410000 */
[----:B---3--:R-:W-:Y:S01]  /*f240*/  MOV R169, R146 ;  /* 0x0000009200a97202 */ /* 0x008fe20000000f00 */
[--C-:B------:R-:W-:Y:S01]  /*f250*/  FFMA.FTZ R146, R51, c[0x0][0x2d0], -R194.reuse ;  /* 0x0000b40033927a23 */ /* 0x100fe200000108c2 */
[----:B------:R-:W3:Y:S01]  /*f260*/  LDL.LU R176, [R1+0x34] ;  /* 0x0000340001b07983 */ /* 0x000ee20000300800 */
[----:B------:R-:W-:Y:S01]  /*f270*/  FMUL.FTZ R51, R144, R187 ;  /* 0x000000bb90337220 */ /* 0x000fe20000410000 */
[----:B------:R4:W4:Y:S01]  /*f280*/  MUFU.EX2 R248, R35 ;  /* 0x0000002300f87308 */ /* 0x0009220000000800 */
[--C-:B------:R-:W-:Y:S03]  /*f290*/  FFMA.FTZ R103, R103, c[0x0][0x2d0], -R194.reuse ;  /* 0x0000b40067677a23 */ /* 0x100fe600000108c2 */
[----:B--2---:R-:W-:Y:S01]  /*f2a0*/  FMUL.FTZ R33, R145, R177 ;  /* 0x000000b191217220 */ /* 0x004fe20000410000 */
[----:B------:R-:W-:Y:S01]  /*f2b0*/  MOV R168, R203 ;  /* 0x000000cb00a87202 */ /* 0x000fe20000000f00 */
[----:B------:R-:W2:Y:S01]  /*f2c0*/  LDL.LU R177, [R1+0x2c] ;  /* 0x00002c0001b17983 */ /* 0x000ea20000300800 */
[--C-:B------:R-:W-:Y:S02]  /*f2d0*/  FFMA.FTZ R114, R114, c[0x0][0x2d0], -R194.reuse ;  /* 0x0000b40072727a23 */ /* 0x100fe400000108c2 */
[--C-:B------:R-:W-:Y:S01]  /*f2e0*/  FFMA.FTZ R105, R105, c[0x0][0x2d0], -R193.reuse ;  /* 0x0000b40069697a23 */ /* 0x100fe200000108c1 */
[----:B------:R4:W-:Y:S01]  /*f2f0*/  MUFU.EX2 R220, R48 ;  /* 0x0000003000dc7308 */ /* 0x0009e20000000800 */
[----:B------:R-:W-:Y:S02]  /*f300*/  FFMA.FTZ R108, R108, c[0x0][0x2d0], -R193 ;  /* 0x0000b4006c6c7a23 */ /* 0x000fe400000108c1 */
[--C-:B------:R-:W-:Y:S02]  /*f310*/  FFMA.FTZ R106, R106, c[0x0][0x2d0], -R3.reuse ;  /* 0x0000b4006a6a7a23 */ /* 0x100fe40000010803 */
[----:B-1----:R-:W-:Y:S02]  /*f320*/  FMUL.FTZ R34, R144, R178 ;  /* 0x000000b290227220 */ /* 0x002fe40000410000 */
[----:B------:R-:W2:Y:S01]  /*f330*/  LDL.LU R178, [R1+0x30] ;  /* 0x0000300001b27983 */ /* 0x000ea20000300800 */
[--C-:B------:R-:W-:Y:S02]  /*f340*/  FFMA.FTZ R107, R107, c[0x0][0x2d0], -R3.reuse ;  /* 0x0000b4006b6b7a23 */ /* 0x100fe40000010803 */
[----:B------:R1:W-:Y:S01]  /*f350*/  MUFU.EX2 R175, R37 ;  /* 0x0000002500af7308 */ /* 0x0003e20000000800 */
[--C-:B------:R-:W-:Y:S02]  /*f360*/  FFMA.FTZ R110, R110, c[0x0][0x2d0], -R3.reuse ;  /* 0x0000b4006e6e7a23 */ /* 0x100fe40000010803 */
[----:B------:R-:W-:Y:S02]  /*f370*/  FFMA.FTZ R3, R111, c[0x0][0x2d0], -R3 ;  /* 0x0000b4006f037a23 */ /* 0x000fe40000010803 */
[----:B----4-:R-:W-:Y:S02]  /*f380*/  FMUL.FTZ R35, R144, R179 ;  /* 0x000000b390237220 */ /* 0x010fe40000410000 */
[----:B------:R-:W4:Y:S01]  /*f390*/  LDL.LU R179, [R1+0x28] ;  /* 0x0000280001b37983 */ /* 0x000f220000300800 */
[--C-:B------:R-:W-:Y:S02]  /*f3a0*/  FFMA.FTZ R88, R88, c[0x0][0x2d0], -R193.reuse ;  /* 0x0000b40058587a23 */ /* 0x100fe400000108c1 */
[----:B------:R1:W1:Y:S01]  /*f3b0*/  MUFU.EX2 R222, R36 ;  /* 0x0000002400de7308 */ /* 0x0002620000000800 */
[--C-:B------:R-:W-:Y:S01]  /*f3c0*/  FFMA.FTZ R89, R89, c[0x0][0x2d0], -R193.reuse ;  /* 0x0000b40059597a23 */ /* 0x100fe200000108c1 */
[C---:B------:R-:W-:Y:S04]  /*f3d0*/  HMMA.16816.F32 R32, R148.reuse, R190, R32 ;  /* 0x000000be9420723c */ /* 0x040fe80000001820 */
[----:B------:R-:W-:Y:S02]  /*f3e0*/  FFMA.FTZ R48, R39, c[0x0][0x2d0], -R194 ;  /* 0x0000b40027307a23 */ /* 0x000fe400000108c2 */
[----:B------:R-:W-:Y:S02]  /*f3f0*/  FMUL.FTZ R39, R0, R183 ;  /* 0x000000b700277220 */ /* 0x000fe40000410000 */
[-C--:B------:R-:W-:Y:S01]  /*f400*/  HMMA.16816.F32 R116, R148, R156.reuse, R116 ;  /* 0x0000009c9474723c */ /* 0x080fe20000001874 */
[----:B------:R1:W-:Y:S03]  /*f410*/  MUFU.EX2 R174, R38 ;  /* 0x0000002600ae7308 */ /* 0x0003e60000000800 */
[----:B-1----:R-:W-:Y:S02]  /*f420*/  FMUL.FTZ R37, R141, R181 ;  /* 0x000000b58d257220 */ /* 0x002fe40000410000 */
[--C-:B------:R-:W-:Y:S02]  /*f430*/  FFMA.FTZ R92, R92, c[0x0][0x2d0], -R193.reuse ;  /* 0x0000b4005c5c7a23 */ /* 0x100fe400000108c1 */
[C---:B------:R-:W-:Y:S03]  /*f440*/  HMMA.16816.F32 R120, R152.reuse, R156, R120 ;  /* 0x0000009c9878723c */ /* 0x040fe60000001878 */
[----:B------:R1:W1:Y:S01]  /*f450*/  MUFU.EX2 R214, R48 ;  /* 0x0000003000d67308 */ /* 0x0002620000000800 */
[--C-:B------:R-:W-:Y:S02]  /*f460*/  FFMA.FTZ R93, R93, c[0x0][0x2d0], -R193.reuse ;  /* 0x0000b4005d5d7a23 */ /* 0x100fe400000108c1 */
[----:B------:R-:W-:Y:S02]  /*f470*/  FMUL.FTZ R36, R141, R180 ;  /* 0x000000b48d247220 */ /* 0x000fe40000410000 */
[----:B------:R-:W-:Y:S05]  /*f480*/  FFMA.FTZ R104, R104, c[0x0][0x2d0], -R193 ;  /* 0x0000b40068687a23 */ /* 0x000fea00000108c1 */
[----:B------:R1:W-:Y:S01]  /*f490*/  MUFU.EX2 R213, R50 ;  /* 0x0000003200d57308 */ /* 0x0003e20000000800 */
[----:B------:R-:W-:Y:S09]  /*f4a0*/  FMUL.FTZ R38, R0, R182 ;  /* 0x000000b600267220 */ /* 0x000ff20000410000 */
[----:B------:R1:W1:Y:S01]  /*f4b0*/  MUFU.EX2 R219, R49 ;  /* 0x0000003100db7308 */ /* 0x0002620000000800 */
[-C--:B------:R-:W-:Y:S03]  /*f4c0*/  HMMA.16816.F32 R36, R152, R158.reuse, R36 ;  /* 0x0000009e9824723c */ /* 0x080fe60000001824 */
[C---:B-1----:R-:W-:Y:S05]  /*f4d0*/  FMUL.FTZ R48, R145.reuse, R184 ;  /* 0x000000b891307220 */ /* 0x042fea0000410000 */
[C---:B------:R-:W-:Y:S01]  /*f4e0*/  HMMA.16816.F32 R124, R148.reuse, R158, R124 ;  /* 0x0000009e947c723c */ /* 0x040fe2000000187c */
[----:B------:R-:W1:Y:S01]  /*f4f0*/  LDSM.16.MT88.4 R156, [R228+0x900] ;  /* 0x00090000e49c783b */ /* 0x000e620000004200 */
[----:B------:R-:W1:Y:S02]  /*f500*/  MUFU.EX2 R173, R40 ;  /* 0x0000002800ad7308 */ /* 0x000e640000000800 */
[----:B------:R-:W-:Y:S08]  /*f510*/  FMUL.FTZ R50, R144, R186 ;  /* 0x000000ba90327220 */ /* 0x000ff00000410000 */
[----:B------:R-:W-:Y:S01]  /*f520*/  MUFU.EX2 R172, R42 ;  /* 0x0000002a00ac7308 */ /* 0x000fe20000000800 */
[----:B------:R-:W-:Y:S07]  /*f530*/  FMUL.FTZ R49, R145, R185 ;  /* 0x000000b991317220 */ /* 0x000fee0000410000 */
[-C--:B------:R-:W-:Y:S02]  /*f540*/  HMMA.16816.F32 R48, R148, R160.reuse, R48 ;  /* 0x000000a09430723c */ /* 0x080fe40000001830 */
[----:B------:R1:W1:Y:S06]  /*f550*/  MUFU.EX2 R184, R43 ;  /* 0x0000002b00b87308 */ /* 0x00026c0000000800 */
[C---:B------:R-:W-:Y:S04]  /*f560*/  HMMA.16816.F32 R128, R152.reuse, R160, R128 ;  /* 0x000000a09880723c */ /* 0x040fe80000001880 */
[----:B------:R-:W-:Y:S04]  /*f570*/  MUFU.EX2 R183, R46 ;  /* 0x0000002e00b77308 */ /* 0x000fe80000000800 */
[-C--:B------:R-:W-:Y:S06]  /*f580*/  HMMA.16816.F32 R132, R152, R162.reuse, R132 ;  /* 0x000000a29884723c */ /* 0x080fec0000001884 */
[----:B------:R1:W-:Y:S01]  /*f590*/  MUFU.EX2 R185, R47 ;  /* 0x0000002f00b97308 */ /* 0x0003e20000000800 */
[----:B------:R-:W-:Y:S01]  /*f5a0*/  F2FP.PACK_AB R152, R224, R223 ;  /* 0x000000dfe098723e */ /* 0x000fe200000000ff */
[----:B------:R-:W-:Y:S01]  /*f5b0*/  HMMA.16816.F32 R136, R148, R162, R136 ;  /* 0x000000a29488723c */ /* 0x000fe20000001888 */
[----:B------:R-:W1:Y:S03]  /*f5c0*/  LDSM.16.MT88.4 R160, [R231+0x900] ;  /* 0x00090000e7a0783b */ /* 0x000e660000004200 */
[----:B------:R-:W-:Y:S02]  /*f5d0*/  F2FP.PACK_AB R154, R227, R225 ;  /* 0x000000e1e39a723e */ /* 0x000fe400000000ff */
[----:B------:R-:W-:Y:S02]  /*f5e0*/  F2FP.PACK_AB R153, R199, R196 ;  /* 0x000000c4c799723e */ /* 0x000fe400000000ff */
[----:B------:R-:W-:Y:S01]  /*f5f0*/  MUFU.EX2 R208, R52 ;  /* 0x0000003400d07308 */ /* 0x000fe20000000800 */
[----:B------:R-:W-:Y:S01]  /*f600*/  F2FP.PACK_AB R148, R164, R251 ;  /* 0x000000fba494723e */ /* 0x000fe200000000ff */
[----:B-1----:R-:W1:Y:S02]  /*f610*/  LDSM.16.MT88.4 R40, [R229+0x900] ;  /* 0x00090000e528783b */ /* 0x002e640000004200 */
[----:B------:R-:W-:Y:S02]  /*f620*/  F2FP.PACK_AB R150, R168, R169 ;  /* 0x000000a9a896723e */ /* 0x000fe400000000ff */
[----:B------:R-:W-:Y:S02]  /*f630*/  F2FP.PACK_AB R149, R247, R226 ;  /* 0x000000e2f795723e */ /* 0x000fe400000000ff */
[----:B------:R-:W-:Y:S02]  /*f640*/  F2FP.PACK_AB R151, R248, R250 ;  /* 0x000000faf897723e */ /* 0x000fe400000000ff */
[----:B------:R-:W-:Y:S01]  /*f650*/  MUFU.EX2 R207, R53 ;  /* 0x0000003500cf7308 */ /* 0x000fe20000000800 */
[----:B------:R-:W-:Y:S01]  /*f660*/  F2FP.PACK_AB R155, R197, R198 ;  /* 0x000000c6c59b723e */ /* 0x000fe200000000ff */
[----:B------:R-:W1:Y:S03]  /*f670*/  LDSM.16.MT88.4 R44, [R230+0x900] ;  /* 0x00090000e62c783b */ /* 0x000e660000004200 */
[-C--:B------:R-:W-:Y:S05]  /*f680*/  HMMA.16816.F32 R4, R148, R156.reuse, R4 ;  /* 0x0000009c9404723c */ /* 0x080fea0000001804 */
[----:B------:R1:W-:Y:S03]  /*f690*/  MUFU.EX2 R203, R55 ;  /* 0x0000003700cb7308 */ /* 0x0003e60000000800 */
[C---:B------:R-:W-:Y:S07]  /*f6a0*/  HMMA.16816.F32 R8, R152.reuse, R156, R8 ;  /* 0x0000009c9808723c */ /* 0x040fee0000001808 */
[----:B------:R-:W-:Y:S01]  /*f6b0*/  MUFU.EX2 R206, R64 ;  /* 0x0000004000ce7308 */ /* 0x000fe20000000800 */
[-C--:B------:R-:W-:Y:S08]  /*f6c0*/  HMMA.16816.F32 R12, R152, R158.reuse, R12 ;  /* 0x0000009e980c723c */ /* 0x080ff0000000180c */
[C---:B------:R-:W-:Y:S01]  /*f6d0*/  HMMA.16816.F32 R16, R148.reuse, R158, R16 ;  /* 0x0000009e9410723c */ /* 0x040fe20000001810 */
[----:B------:R-:W-:Y:S01]  /*f6e0*/  MUFU.EX2 R205, R65 ;  /* 0x0000004100cd7308 */ /* 0x000fe20000000800 */
[----:B-1----:R-:W1:Y:S06]  /*f6f0*/  LDSM.16.MT88.4 R52, [R228+0x1100] ;  /* 0x00110000e434783b */ /* 0x002e6c0000004200 */
[-C--:B------:R-:W-:Y:S03]  /*f700*/  HMMA.16816.F32 R20, R148, R160.reuse, R20 ;  /* 0x000000a09414723c */ /* 0x080fe60000001814 */
[----:B------:R-:W-:Y:S05]  /*f710*/  MUFU.EX2 R190, R66 ;  /* 0x0000004200be7308 */ /* 0x000fea0000000800 */
[C---:B------:R-:W-:Y:S05]  /*f720*/  HMMA.16816.F32 R24, R152.reuse, R160, R24 ;  /* 0x000000a09818723c */ /* 0x040fea0000001818 */
[----:B------:R1:W-:Y:S03]  /*f730*/  MUFU.EX2 R191, R67 ;  /* 0x0000004300bf7308 */ /* 0x0003e60000000800 */
[-C--:B------:R-:W-:Y:S07]  /*f740*/  HMMA.16816.F32 R28, R152, R162.reuse, R28 ;  /* 0x000000a2981c723c */ /* 0x080fee000000181c */
[----:B------:R-:W-:Y:S01]  /*f750*/  MUFU.EX2 R189, R56 ;  /* 0x0000003800bd7308 */ /* 0x000fe20000000800 */
[C---:B------:R-:W-:Y:S01]  /*f760*/  HMMA.16816.F32 R32, R148.reuse, R162, R32 ;  /* 0x000000a29420723c */ /* 0x040fe20000001820 */
[----:B------:R-:W-:Y:S07]  /*f770*/  LDSM.16.MT88.4 R160, [R228+0x3100] ;  /* 0x00310000e4a0783b */ /* 0x000fee0000004200 */
[-C--:B------:R-:W-:Y:S01]  /*f780*/  HMMA.16816.F32 R116, R148, R40.reuse, R116 ;  /* 0x000000289474723c */ /* 0x080fe20000001874 */
[----:B------:R-:W-:Y:S01]  /*f790*/  MUFU.EX2 R188, R57 ;  /* 0x0000003900bc7308 */ /* 0x000fe20000000800 */
[----:B-1----:R-:W1:Y:S06]  /*f7a0*/  LDSM.16.MT88.4 R64, [R231+0x1100] ;  /* 0x00110000e740783b */ /* 0x002e6c0000004200 */
[C---:B------:R-:W-:Y:S03]  /*f7b0*/  HMMA.16816.F32 R120, R152.reuse, R40, R120 ;  /* 0x000000289878723c */ /* 0x040fe60000001878 */
[----:B------:R-:W-:Y:S04]  /*f7c0*/  MUFU.EX2 R182, R58 ;  /* 0x0000003a00b67308 */ /* 0x000fe80000000800 */
[----:B------:R-:W-:Y:S01]  /*f7d0*/  F2FP.PACK_AB R40, R175, R222 ;  /* 0x000000deaf28723e */ /* 0x000fe200000000ff */
[-C--:B------:R-:W-:Y:S04]  /*f7e0*/  HMMA.16816.F32 R36, R152, R42.reuse, R36 ;  /* 0x0000002a9824723c */ /* 0x080fe80000001824 */
[----:B------:R-:W-:Y:S01]  /*f7f0*/  F2FP.PACK_AB R41, R214, R174 ;  /* 0x000000aed629723e */ /* 0x000fe200000000ff */
[----:B------:R1:W-:Y:S03]  /*f800*/  MUFU.EX2 R181, R59 ;  /* 0x0000003b00b57308 */ /* 0x0003e60000000800 */
[C---:B------:R-:W-:Y:S07]  /*f810*/  HMMA.16816.F32 R124, R148.reuse, R42, R124 ;  /* 0x0000002a947c723c */ /* 0x040fee000000187c */
[----:B------:R-:W-:Y:S01]  /*f820*/  MUFU.EX2 R187, R60 ;  /* 0x0000003c00bb7308 */ /* 0x000fe20000000800 */
[-C--:B------:R-:W-:Y:S04]  /*f830*/  HMMA.16816.F32 R48, R148, R44.reuse, R48 ;  /* 0x0000002c9430723c */ /* 0x080fe80000001830 */
[----:B------:R-:W-:Y:S04]  /*f840*/  F2FP.PACK_AB R42, R219, R220 ;  /* 0x000000dcdb2a723e */ /* 0x000fe800000000ff */
[C---:B------:R-:W-:Y:S01]  /*f850*/  HMMA.16816.F32 R128, R152.reuse, R44, R128 ;  /* 0x0000002c9880723c */ /* 0x040fe20000001880 */
[----:B------:R-:W1:Y:S02]  /*f860*/  MUFU.EX2 R212, R146 ;  /* 0x0000009200d47308 */ /* 0x000e640000000800 */
[----:B-1----:R-:W-:Y:S04]  /*f870*/  LDSM.16.MT88.4 R56, [R228+0x1900] ;  /* 0x00190000e438783b */ /* 0x002fe80000004200 */
[----:B------:R-:W-:Y:S01]  /*f880*/  F2FP.PACK_AB R44, R211, R173 ;  /* 0x000000add32c723e */ /* 0x000fe200000000ff */
[-C--:B------:R-:W-:Y:S03]  /*f890*/  HMMA.16816.F32 R132, R152, R46.reuse, R132 ;  /* 0x0000002e9884723c */ /* 0x080fe60000001884 */
[----:B------:R-:W1:Y:S01]  /*f8a0*/  MUFU.EX2 R186, R61 ;  /* 0x0000003d00ba7308 */ /* 0x000e620000000800 */
[----:B------:R-:W-:Y:S04]  /*f8b0*/  F2FP.PACK_AB R45, R184, R172 ;  /* 0x000000acb82d723e */ /* 0x000fe800000000ff */
[----:B------:R-:W-:Y:S01]  /*f8c0*/  HMMA.16816.F32 R136, R148, R46, R136 ;  /* 0x0000002e9488723c */ /* 0x000fe20000001888 */
[----:B------:R-:W1:Y:S04]  /*f8d0*/  LDSM.16.MT88.4 R148, [R229+0x1100] ;  /* 0x00110000e594783b */ /* 0x000e680000004200 */
[----:B------:R-:W-:Y:S02]  /*f8e0*/  MUFU.EX2 R180, R62 ;  /* 0x0000003e00b47308 */ /* 0x000fe40000000800 */
[----:B------:R-:W-:Y:S02]  /*f8f0*/  F2FP.PACK_AB R46, R209, R210 ;  /* 0x000000d2d12e723e */ /* 0x000fe400000000ff */
[----:B------:R-:W-:Y:S03]  /*f900*/  F2FP.PACK_AB R43, R212, R213 ;  /* 0x000000d5d42b723e */ /* 0x000fe600000000ff */
[----:B------:R-:W-:Y:S03]  /*f910*/  F2FP.PACK_AB R47, R185, R183 ;  /* 0x000000b7b92f723e */ /* 0x000fe600000000ff */
[----:B------:R2:W1:Y:S01]  /*f920*/  MUFU.EX2 R146, R63 ;  /* 0x0000003f00927308 */ /* 0x0004620000000800 */
[-C--:B------:R-:W-:Y:S08]  /*f930*/  HMMA.16816.F32 R4, R40, R52.reuse, R4 ;  /* 0x000000342804723c */ /* 0x080ff00000001804 */
[C---:B------:R-:W-:Y:S01]  /*f940*/  HMMA.16816.F32 R8, R44.reuse, R52, R8 ;  /* 0x000000342c08723c */ /* 0x040fe20000001808 */
[----:B------:R-:W-:Y:S03]  /*f950*/  MUFU.EX2 R113, R113 ;  /* 0x0000007100717308 */ /* 0x000fe60000000800 */
[----:B---3--:R-:W-:Y:S04]  /*f960*/  FFMA.FTZ R0, R0, R176, R195 ;  /* 0x000000b000007223 */ /* 0x008fe800000100c3 */
[-C--:B------:R-:W-:Y:S03]  /*f970*/  HMMA.16816.F32 R12, R44, R54.reuse, R12 ;  /* 0x000000362c0c723c */ /* 0x080fe6000000180c */
[----:B------:R-:W-:Y:S01]  /*f980*/  MUFU.EX2 R115, R115 ;  /* 0x0000007300737308 */ /* 0x000fe20000000800 */
[----:B------:R-:W-:Y:S02]  /*f990*/  FADD.FTZ R0, R200, R0 ;  /* 0x00000000c8007221 */ /* 0x000fe40000010000 */
[----:B--2---:R-:W-:Y:S01]  /*f9a0*/  FFMA.FTZ R141, R141, R177, R215 ;  /* 0x000000b18d8d7223 */ /* 0x004fe200000100d7 */
[----:B------:R-:W-:Y:S01]  /*f9b0*/  LDSM.16.MT88.4 R60, [R229+0x1900] ;  /* 0x00190000e53c783b */ /* 0x000fe20000004200 */
[C---:B------:R-:W-:Y:S05]  /*f9c0*/  HMMA.16816.F32 R16, R40.reuse, R54, R16 ;  /* 0x000000362810723c */ /* 0x040fea0000001810 */
[----:B------:R-:W-:Y:S02]  /*f9d0*/  MUFU.EX2 R109, R109 ;  /* 0x0000006d006d7308 */ /* 0x000fe40000000800 */
[----:B------:R-:W2:Y:S01]  /*f9e0*/  LDSM.16.MT88.4 R52, [R230+0x1100] ;  /* 0x00110000e634783b */ /* 0x000ea20000004200 */
[-C--:B------:R-:W-:Y:S04]  /*f9f0*/  HMMA.16816.F32 R20, R40, R64.reuse, R20 ;  /* 0x000000402814723c */ /* 0x080fe80000001814 */
[----:B------:R-:W-:Y:S03]  /*fa00*/  FFMA.FTZ R144, R144, R178, R216 ;  /* 0x000000b290907223 */ /* 0x000fe600000100d8 */
[----:B------:R-:W-:Y:S01]  /*fa10*/  MUFU.EX2 R68, R68 ;  /* 0x0000004400447308 */ /* 0x000fe20000000800 */
[C---:B------:R-:W-:Y:S04]  /*fa20*/  HMMA.16816.F32 R24, R44.reuse, R64, R24 ;  /* 0x000000402c18723c */ /* 0x040fe80000001818 */
[----:B----4-:R-:W-:Y:S02]  /*fa30*/  FFMA.FTZ R145, R145, R179, R217 ;  /* 0x000000b391917223 */ /* 0x010fe400000100d9 */
[----:B------:R-:W-:Y:S01]  /*fa40*/  LDSM.16.MT88.4 R176, [R231+0x3100] ;  /* 0x00310000e7b0783b */ /* 0x000fe20000004200 */
[----:B------:R-:W-:Y:S01]  /*fa50*/  FADD.FTZ R144, R218, R144 ;  /* 0x00000090da907221 */ /* 0x000fe20000010000 */
[-C--:B------:R-:W-:Y:S01]  /*fa60*/  HMMA.16816.F32 R28, R44, R66.reuse, R28 ;  /* 0x000000422c1c723c */ /* 0x080fe2000000181c */
[----:B------:R-:W-:Y:S03]  /*fa70*/  MUFU.EX2 R69, R69 ;  /* 0x0000004500457308 */ /* 0x000fe60000000800 */
[----:B------:R-:W-:Y:S04]  /*fa80*/  FADD.FTZ R145, R221, R145 ;  /* 0x00000091dd917221 */ /* 0x000fe80000010000 */
[C---:B------:R-:W-:Y:S01]  /*fa90*/  HMMA.16816.F32 R32, R40.reuse, R66, R32 ;  /* 0x000000422820723c */ /* 0x040fe20000001820 */
[----:B------:R-:W-:Y:S02]  /*faa0*/  LDSM.16.MT88.4 R64, [R229+0x2900] ;  /* 0x00290000e540783b */ /* 0x000fe40000004200 */
[----:B------:R-:W-:Y:S05]  /*fab0*/  MUFU.EX2 R80, R80 ;  /* 0x0000005000507308 */ /* 0x000fea0000000800 */
[-C--:B-1----:R-:W-:Y:S05]  /*fac0*/  HMMA.16816.F32 R116, R40, R148.reuse, R116 ;  /* 0x000000942874723c */ /* 0x082fea0000001874 */
[----:B------:R-:W-:Y:S03]  /*fad0*/  MUFU.EX2 R81, R81 ;  /* 0x0000005100517308 */ /* 0x000fe60000000800 */
[C---:B------:R-:W-:Y:S07]  /*fae0*/  HMMA.16816.F32 R120, R44.reuse, R148, R120 ;  /* 0x000000942c78723c */ /* 0x040fee0000001878 */
[----:B------:R-:W-:Y:S01]  /*faf0*/  MUFU.EX2 R70, R70 ;  /* 0x0000004600467308 */ /* 0x000fe20000000800 */
[-C--:B------:R-:W-:Y:S08]  /*fb00*/  HMMA.16816.F32 R36, R44, R150.reuse, R36 ;  /* 0x000000962c24723c */ /* 0x080ff00000001824 */
[C---:B------:R-:W-:Y:S01]  /*fb10*/  HMMA.16816.F32 R124, R40.reuse, R150, R124 ;  /* 0x00000096287c723c */ /* 0x040fe2000000187c */
[----:B------:R-:W-:Y:S07]  /*fb20*/  MUFU.EX2 R71, R71 ;  /* 0x0000004700477308 */ /* 0x000fee0000000800 */
[-C--:B--2---:R-:W-:Y:S03]  /*fb30*/  HMMA.16816.F32 R48, R40, R52.reuse, R48 ;  /* 0x000000342830723c */ /* 0x084fe60000001830 */
[----:B------:R-:W-:Y:S05]  /*fb40*/  MUFU.EX2 R82, R82 ;  /* 0x0000005200527308 */ /* 0x000fea0000000800 */
[C---:B------:R-:W-:Y:S05]  /*fb50*/  HMMA.16816.F32 R128, R44.reuse, R52, R128 ;  /* 0x000000342c80723c */ /* 0x040fea0000001880 */
[----:B------:R-:W-:Y:S03]  /*fb60*/  MUFU.EX2 R83, R83 ;  /* 0x0000005300537308 */ /* 0x000fe60000000800 */
[-C--:B------:R-:W-:Y:S07]  /*fb70*/  HMMA.16816.F32 R132, R44, R54.reuse, R132 ;  /* 0x000000362c84723c */ /* 0x080fee0000001884 */
[----:B------:R-:W-:Y:S01]  /*fb80*/  F2FP.PACK_AB R44, R188, R189 ;  /* 0x000000bdbc2c723e */ /* 0x000fe200000000ff */
[----:B------:R-:W-:Y:S01]  /*fb90*/  HMMA.16816.F32 R136, R40, R54, R136 ;  /* 0x000000362888723c */ /* 0x000fe20000001888 */
[----:B------:R-:W1:Y:S01]  /*fba0*/  LDSM.16.MT88.4 R52, [R231+0x1900] ;  /* 0x00190000e734783b */ /* 0x000e620000004200 */
[----:B------:R-:W-:Y:S02]  /*fbb0*/  MUFU.EX2 R72, R72 ;  /* 0x0000004800487308 */ /* 0x000fe40000000800 */
[----:B------:R-:W-:Y:S02]  /*fbc0*/  F2FP.PACK_AB R46, R186, R187 ;  /* 0x000000bbba2e723e */ /* 0x000fe400000000ff */
[----:B------:R-:W-:Y:S02]  /*fbd0*/  F2FP.PACK_AB R45, R181, R182 ;  /* 0x000000b6b52d723e */ /* 0x000fe400000000ff */
[----:B------:R-:W-:Y:S04]  /*fbe0*/  F2FP.PACK_AB R40, R207, R208 ;  /* 0x000000d0cf28723e */ /* 0x000fe800000000ff */
[----:B------:R-:W-:Y:S01]  /*fbf0*/  F2FP.PACK_AB R42, R205, R206 ;  /* 0x000000cecd2a723e */ /* 0x000fe200000000ff */
[----:B------:R-:W2:Y:S01]  /*fc00*/  MUFU.EX2 R73, R73 ;  /* 0x0000004900497308 */ /* 0x000ea20000000800 */
[----:B------:R-:W-:Y:S02]  /*fc10*/  F2FP.PACK_AB R41, R203, R204 ;  /* 0x000000cccb29723e */ /* 0x000fe400000000ff */
[----:B------:R-:W-:Y:S02]  /*fc20*/  F2FP.PACK_AB R43, R191, R190 ;  /* 0x000000bebf2b723e */ /* 0x000fe400000000ff */
[----:B------:R-:W-:Y:S05]  /*fc30*/  F2FP.PACK_AB R47, R146, R180 ;  /* 0x000000b4922f723e */ /* 0x000fea00000000ff */
[-C--:B------:R-:W-:Y:S01]  /*fc40*/  HMMA.16816.F32 R4, R40, R56.reuse, R4 ;  /* 0x000000382804723c */ /* 0x080fe20000001804 */
[----:B------:R-:W-:Y:S07]  /*fc50*/  MUFU.EX2 R76, R76 ;  /* 0x0000004c004c7308 */ /* 0x000fee0000000800 */
[C---:B------:R-:W-:Y:S03]  /*fc60*/  HMMA.16816.F32 R8, R44.reuse, R56, R8 ;  /* 0x000000382c08723c */ /* 0x040fe60000001808 */
[----:B------:R-:W3:Y:S05]  /*fc70*/  MUFU.EX2 R77, R77 ;  /* 0x0000004d004d7308 */ /* 0x000eea0000000800 */
[-C--:B------:R-:W-:Y:S05]  /*fc80*/  HMMA.16816.F32 R12, R44, R58.reuse, R12 ;  /* 0x0000003a2c0c723c */ /* 0x080fea000000180c */
[----:B------:R-:W-:Y:S03]  /*fc90*/  MUFU.EX2 R74, R74 ;  /* 0x0000004a004a7308 */ /* 0x000fe60000000800 */
[C---:B------:R-:W-:Y:S01]  /*fca0*/  HMMA.16816.F32 R16, R40.reuse, R58, R16 ;  /* 0x0000003a2810723c */ /* 0x040fe20000001810 */
[----:B------:R-:W4:Y:S06]  /*fcb0*/  LDSM.16.MT88.4 R56, [R230+0x1900] ;  /* 0x00190000e638783b */ /* 0x000f2c0000004200 */
[----:B------:R-:W2:Y:S01]  /*fcc0*/  MUFU.EX2 R75, R75 ;  /* 0x0000004b004b7308 */ /* 0x000ea20000000800 */
[-C--:B-1----:R-:W-:Y:S08]  /*fcd0*/  HMMA.16816.F32 R20, R40, R52.reuse, R20 ;  /* 0x000000342814723c */ /* 0x082ff00000001814 */
[C---:B------:R-:W-:Y:S01]  /*fce0*/  HMMA.16816.F32 R24, R44.reuse, R52, R24 ;  /* 0x000000342c18723c */ /* 0x040fe20000001818 */
[----:B------:R-:W-:Y:S07]  /*fcf0*/  MUFU.EX2 R78, R78 ;  /* 0x0000004e004e7308 */ /* 0x000fee0000000800 */
[-C--:B------:R-:W-:Y:S03]  /*fd00*/  HMMA.16816.F32 R28, R44, R54.reuse, R28 ;  /* 0x000000362c1c723c */ /* 0x080fe6000000181c */
[----:B------:R-:W1:Y:S05]  /*fd10*/  MUFU.EX2 R79, R79 ;  /* 0x0000004f004f7308 */ /* 0x000e6a0000000800 */
[C---:B------:R-:W-:Y:S01]  /*fd20*/  HMMA.16816.F32 R32, R40.reuse, R54, R32 ;  /* 0x000000362820723c */ /* 0x040fe20000001820 */
[----:B------:R-:W1:Y:S04]  /*fd30*/  LDSM.16.MT88.4 R52, [R228+0x2100] ;  /* 0x00210000e434783b */ /* 0x000e680000004200 */
[----:B------:R-:W-:Y:S03]  /*fd40*/  MUFU.EX2 R84, R84 ;  /* 0x0000005400547308 */ /* 0x000fe60000000800 */
[-C--:B------:R-:W-:Y:S07]  /*fd50*/  HMMA.16816.F32 R116, R40, R60.reuse, R116 ;  /* 0x0000003c2874723c */ /* 0x080fee0000001874 */
[----:B------:R-:W-:Y:S01]  /*fd60*/  MUFU.EX2 R85, R85 ;  /* 0x0000005500557308 */ /* 0x000fe20000000800 */
[C---:B------:R-:W-:Y:S08]  /*fd70*/  HMMA.16816.F32 R120, R44.reuse, R60, R120 ;  /* 0x0000003c2c78723c */ /* 0x040ff00000001878 */
[-C--:B------:R-:W-:Y:S01]  /*fd80*/  HMMA.16816.F32 R36, R44, R62.reuse, R36 ;  /* 0x0000003e2c24723c */ /* 0x080fe20000001824 */
[----:B------:R-:W-:Y:S07]  /*fd90*/  MUFU.EX2 R96, R96 ;  /* 0x0000006000607308 */ /* 0x000fee0000000800 */
[C---:B------:R-:W-:Y:S01]  /*fda0*/  HMMA.16816.F32 R124, R40.reuse, R62, R124 ;  /* 0x0000003e287c723c */ /* 0x040fe2000000187c */
[----:B------:R-:W-:Y:S02]  /*fdb0*/  LDSM.16.MT88.4 R60, [R229+0x2100] ;  /* 0x00210000e53c783b */ /* 0x000fe40000004200 */
[----:B------:R-:W-:Y:S05]  /*fdc0*/  MUFU.EX2 R97, R97 ;  /* 0x0000006100617308 */ /* 0x000fea0000000800 */
[-C--:B----4-:R-:W-:Y:S05]  /*fdd0*/  HMMA.16816.F32 R48, R40, R56.reuse, R48 ;  /* 0x000000382830723c */ /* 0x090fea0000001830 */
[----:B------:R-:W-:Y:S03]  /*fde0*/  MUFU.EX2 R86, R86 ;  /* 0x0000005600567308 */ /* 0x000fe60000000800 */
[C---:B------:R-:W-:Y:S07]  /*fdf0*/  HMMA.16816.F32 R128, R44.reuse, R56, R128 ;  /* 0x000000382c80723c */ /* 0x040fee0000001880 */
[----:B------:R-:W-:Y:S01]  /*fe00*/  MUFU.EX2 R87, R87 ;  /* 0x0000005700577308 */ /* 0x000fe20000000800 */
[-C--:B------:R-:W-:Y:S07]  /*fe10*/  HMMA.16816.F32 R132, R44, R58.reuse, R132 ;  /* 0x0000003a2c84723c */ /* 0x080fee0000001884 */
[----:B--2---:R-:W-:Y:S01]  /*fe20*/  F2FP.PACK_AB R44, R73, R72 ;  /* 0x00000048492c723e */ /* 0x004fe200000000ff */
[----:B------:R-:W-:Y:S01]  /*fe30*/  HMMA.16816.F32 R136, R40, R58, R136 ;  /* 0x0000003a2888723c */ /* 0x000fe20000001888 */
[----:B------:R-:W2:Y:S01]  /*fe40*/  LDSM.16.MT88.4 R56, [R231+0x2100] ;  /* 0x00210000e738783b */ /* 0x000ea20000004200 */
[----:B------:R-:W-:Y:S02]  /*fe50*/  MUFU.EX2 R98, R98 ;  /* 0x0000006200627308 */ /* 0x000fe40000000800 */
[----:B---3--:R-:W-:Y:S02]  /*fe60*/  F2FP.PACK_AB R46, R77, R76 ;  /* 0x0000004c4d2e723e */ /* 0x008fe400000000ff */
[----:B------:R-:W-:Y:S02]  /*fe70*/  F2FP.PACK_AB R45, R75, R74 ;  /* 0x0000004a4b2d723e */ /* 0x000fe400000000ff */
[----:B------:R-:W-:Y:S04]  /*fe80*/  F2FP.PACK_AB R40, R69, R68 ;  /* 0x000000444528723e */ /* 0x000fe800000000ff */
[----:B------:R-:W-:Y:S01]  /*fe90*/  F2FP.PACK_AB R42, R81, R80 ;  /* 0x00000050512a723e */ /* 0x000fe200000000ff */
[----:B------:R-:W-:Y:S01]  /*fea0*/  MUFU.EX2 R99, R99 ;  /* 0x0000006300637308 */ /* 0x000fe20000000800 */
[----:B------:R-:W-:Y:S02]  /*feb0*/  F2FP.PACK_AB R41, R71, R70 ;  /* 0x000000464729723e */ /* 0x000fe400000000ff */
[----:B------:R-:W-:Y:S02]  /*fec0*/  F2FP.PACK_AB R43, R83, R82 ;  /* 0x00000052532b723e */ /* 0x000fe400000000ff */
[----:B-1----:R-:W-:Y:S05]  /*fed0*/  F2FP.PACK_AB R47, R79, R78 ;  /* 0x0000004e4f2f723e */ /* 0x002fea00000000ff */
[-C--:B------:R-:W-:Y:S01]  /*fee0*/  HMMA.16816.F32 R4, R40, R52.reuse, R4 ;  /* 0x000000342804723c */ /* 0x080fe20000001804 */
        /* <DEDUP_REMOVED lines=8> */
[-C--:B--2---:R-:W-:Y:S08]  /*ff70*/  HMMA.16816.F32 R20, R40, R56.reuse, R20 ;  /* 0x000000382814723c */ /* 0x084ff00000001814 */
[C---:B------:R-:W-:Y:S01]  /*ff80*/  HMMA.16816.F32 R24, R44.reuse, R56, R24 ;  /* 0x000000382c18723c */ /* 0x040fe20000001818 */
[----:B------:R-:W-:Y:S07]  /*ff90*/  MUFU.EX2 R103, R103 ;  /* 0x0000006700677308 */ /* 0x000fee0000000800 */
[-C--:B------:R-:W-:Y:S03]  /*ffa0*/  HMMA.16816.F32 R28, R44, R58.reuse, R28 ;  /* 0x0000003a2c1c723c */ /* 0x080fe6000000181c */
[----:B------:R-:W-:Y:S05]  /*ffb0*/  MUFU.EX2 R114, R114 ;  /* 0x0000007200727308 */ /* 0x000fea0000000800 */
[C---:B------:R-:W-:Y:S01]  /*ffc0*/  HMMA.16816.F32 R32, R40.reuse, R58, R32 ;  /* 0x0000003a2820723c */ /* 0x040fe20000001820 */
[----:B------:R-:W2:Y:S04]  /*ffd0*/  LDSM.16.MT88.4 R56, [R228+0x2900] ;  /* 0x00290000e438783b */ /* 0x000ea80000004200 */
[----:B------:R-:W-:Y:S03]  /*ffe0*/  MUFU.EX2 R105, R105 ;  /* 0x0000006900697308 */ /* 0x000fe60000000800 */
[-C--:B------:R-:W-:Y:S07]  /*fff0*/  HMMA.16816.F32 R116, R40, R60.reuse, R116 ;  /* 0x0000003c2874723c */ /* 0x080fee0000001874 */
[----:B------:R-:W-:Y:S01]  /*10000*/  MUFU.EX2 R108, R108 ;  /* 0x0000006c006c7308 */ /* 0x000fe20000000800 */
[C---:B------:R-:W-:Y:S08]  /*10010*/  HMMA.16816.F32 R120, R44.reuse, R60, R120 ;  /* 0x0000003c2c78723c */ /* 0x040ff00000001878 */
[-C--:B------:R-:W-:Y:S01]  /*10020*/  HMMA.16816.F32 R36, R44, R62.reuse, R36 ;  /* 0x0000003e2c24723c */ /* 0x080fe20000001824 */
[----:B------:R-:W-:Y:S07]  /*10030*/  MUFU.EX2 R110, R110 ;  /* 0x0000006e006e7308 */ /* 0x000fee0000000800 */
[C---:B------:R-:W-:Y:S01]  /*10040*/  HMMA.16816.F32 R124, R40.reuse, R62, R124 ;  /* 0x0000003e287c723c */ /* 0x040fe2000000187c */
[----:B------:R-:W3:Y:S02]  /*10050*/  LDSM.16.MT88.4 R60, [R231+0x2900] ;  /* 0x00290000e73c783b */ /* 0x000ee40000004200 */
[----:B------:R-:W-:Y:S05]  /*10060*/  MUFU.EX2 R88, R88 ;  /* 0x0000005800587308 */ /* 0x000fea0000000800 */
[-C--:B-1----:R-:W-:Y:S05]  /*10070*/  HMMA.16816.F32 R48, R40, R52.reuse, R48 ;  /* 0x000000342830723c */ /* 0x082fea0000001830 */
[----:B------:R-:W1:Y:S03]  /*10080*/  MUFU.EX2 R89, R89 ;  /* 0x0000005900597308 */ /* 0x000e660000000800 */
[C---:B------:R-:W-:Y:S07]  /*10090*/  HMMA.16816.F32 R128, R44.reuse, R52, R128 ;  /* 0x000000342c80723c */ /* 0x040fee0000001880 */
[----:B------:R-:W-:Y:S01]  /*100a0*/  MUFU.EX2 R92, R92 ;  /* 0x0000005c005c7308 */ /* 0x000fe20000000800 */
[-C--:B------:R-:W-:Y:S08]  /*100b0*/  HMMA.16816.F32 R132, R44, R54.reuse, R132 ;  /* 0x000000362c84723c */ /* 0x080ff00000001884 */
[----:B------:R-:W-:Y:S01]  /*100c0*/  HMMA.16816.F32 R136, R40, R54, R136 ;  /* 0x000000362888723c */ /* 0x000fe20000001888 */
[----:B------:R-:W4:Y:S01]  /*100d0*/  MUFU.EX2 R93, R93 ;  /* 0x0000005d005d7308 */ /* 0x000f220000000800 */
[----:B------:R-:W3:Y:S02]  /*100e0*/  LDSM.16.MT88.4 R52, [R230+0x2900] ;  /* 0x00290000e634783b */ /* 0x000ee40000004200 */
[----:B-1----:R-:W-:Y:S03]  /*100f0*/  F2FP.PACK_AB R44, R89, R88 ;  /* 0x00000058592c723e */ /* 0x002fe600000000ff */
[----:B------:R-:W-:Y:S02]  /*10100*/  F2FP.PACK_AB R40, R85, R84 ;  /* 0x000000545528723e */ /* 0x000fe400000000ff */
[----:B------:R-:W-:Y:S02]  /*10110*/  F2FP.PACK_AB R42, R97, R96 ;  /* 0x00000060612a723e */ /* 0x000fe400000000ff */
[----:B------:R-:W-:Y:S01]  /*10120*/  MUFU.EX2 R90, R90 ;  /* 0x0000005a005a7308 */ /* 0x000fe20000000800 */
[----:B------:R-:W-:Y:S02]  /*10130*/  F2FP.PACK_AB R41, R87, R86 ;  /* 0x000000565729723e */ /* 0x000fe400000000ff */
[----:B------:R-:W-:Y:S07]  /*10140*/  F2FP.PACK_AB R43, R99, R98 ;  /* 0x00000062632b723e */ /* 0x000fee00000000ff */
[-C--:B--2---:R-:W-:Y:S01]  /*10150*/  HMMA.16816.F32 R4, R40, R56.reuse, R4 ;  /* 0x000000382804723c */ /* 0x084fe20000001804 */
[----:B------:R-:W1:Y:S02]  /*10160*/  MUFU.EX2 R91, R91 ;  /* 0x0000005b005b7308 */ /* 0x000e640000000800 */
[----:B----4-:R-:W-:Y:S08]  /*10170*/  F2FP.PACK_AB R46, R93, R92 ;  /* 0x0000005c5d2e723e */ /* 0x010ff000000000ff */
[----:B------:R-:W-:Y:S10]  /*10180*/  MUFU.EX2 R94, R94 ;  /* 0x0000005e005e7308 */ /* 0x000ff40000000800 */
[----:B------:R-:W2:Y:S01]  /*10190*/  MUFU.EX2 R95, R95 ;  /* 0x0000005f005f7308 */ /* 0x000ea20000000800 */
[----:B-1----:R-:W-:Y:S09]  /*101a0*/  F2FP.PACK_AB R45, R91, R90 ;  /* 0x0000005a5b2d723e */ /* 0x002ff200000000ff */
[----:B------:R-:W1:Y:S10]  /*101b0*/  MUFU.EX2 R104, R104 ;  /* 0x0000006800687308 */ /* 0x000e740000000800 */
[----:B------:R-:W-:Y:S01]  /*101c0*/  MUFU.EX2 R106, R106 ;  /* 0x0000006a006a7308 */ /* 0x000fe20000000800 */
[----:B--2---:R-:W-:Y:S09]  /*101d0*/  F2FP.PACK_AB R47, R95, R94 ;  /* 0x0000005e5f2f723e */ /* 0x004ff200000000ff */
[----:B------:R-:W2:Y:S01]  /*101e0*/  MUFU.EX2 R107, R107 ;  /* 0x0000006b006b7308 */ /* 0x000ea20000000800 */
[C---:B------:R-:W-:Y:S07]  /*101f0*/  HMMA.16816.F32 R8, R44.reuse, R56, R8 ;  /* 0x000000382c08723c */ /* 0x040fee0000001808 */
[----:B------:R-:W-:Y:S01]  /*10200*/  FADD.FTZ R56, R201, R0 ;  /* 0x00000000c9387221 */ /* 0x000fe20000010000 */
[-C--:B------:R-:W-:Y:S04]  /*10210*/  HMMA.16816.F32 R12, R44, R58.reuse, R12 ;  /* 0x0000003a2c0c723c */ /* 0x080fe8000000180c */
[----:B------:R-:W-:Y:S01]  /*10220*/  FADD.FTZ R57, R249, R141 ;  /* 0x0000008df9397221 */ /* 0x000fe20000010000 */
[----:B------:R-:W-:Y:S03]  /*10230*/  MOV R141, R140 ;  /* 0x0000008c008d7202 */ /* 0x000fe60000000f00 */
[C---:B------:R-:W-:Y:S01]  /*10240*/  HMMA.16816.F32 R16, R40.reuse, R58, R16 ;  /* 0x0000003a2810723c */ /* 0x040fe20000001810 */
[----:B------:R4:W1:Y:S03]  /*10250*/  MUFU.EX2 R58, R3 ;  /* 0x00000003003a7308 */ /* 0x0008660000000800 */
[----:B------:R-:W-:Y:S04]  /*10260*/  FADD.FTZ R57, R252, R57 ;  /* 0x00000039fc397221 */ /* 0x000fe80000010000 */
[-C--:B---3--:R-:W-:Y:S04]  /*10270*/  HMMA.16816.F32 R20, R40, R60.reuse, R20 ;  /* 0x0000003c2814723c */ /* 0x088fe80000001814 */
        /* <DEDUP_REMOVED lines=8> */
[-C--:B------:R-:W-:Y:S08]  /*10300*/  HMMA.16816.F32 R48, R40, R52.reuse, R48 ;  /* 0x000000342830723c */ /* 0x080ff00000001830 */
[C---:B------:R-:W-:Y:S07]  /*10310*/  HMMA.16816.F32 R128, R44.reuse, R52, R128 ;  /* 0x000000342c80723c */ /* 0x040fee0000001880 */
[----:B------:R-:W-:Y:S01]  /*10320*/  FADD.FTZ R52, R171, R145 ;  /* 0x00000091ab347221 */ /* 0x000fe20000010000 */
[-C--:B------:R-:W-:Y:S04]  /*10330*/  HMMA.16816.F32 R132, R44, R54.reuse, R132 ;  /* 0x000000362c84723c */ /* 0x080fe80000001884 */
[----:B------:R-:W-:Y:S03]  /*10340*/  FADD.FTZ R53, R170, R144 ;  /* 0x00000090aa357221 */ /* 0x000fe60000010000 */
[----:B------:R-:W-:Y:S01]  /*10350*/  FADD.FTZ R44, R167, R52 ;  /* 0x00000034a72c7221 */ /* 0x000fe20000010000 */
[----:B------:R-:W-:Y:S04]  /*10360*/  HMMA.16816.F32 R136, R40, R54, R136 ;  /* 0x000000362888723c */ /* 0x000fe80000001888 */
[----:B------:R-:W-:Y:S01]  /*10370*/  FADD.FTZ R45, R202, R56 ;  /* 0x00000038ca2d7221 */ /* 0x000fe20000010000 */
[----:B------:R-:W-:Y:S01]  /*10380*/  F2FP.PACK_AB R46, R109, R108 ;  /* 0x0000006c6d2e723e */ /* 0x000fe200000000ff */
[----:B------:R-:W-:Y:S01]  /*10390*/  FADD.FTZ R44, R251, R44 ;  /* 0x0000002cfb2c7221 */ /* 0x000fe20000010000 */
[----:B------:R-:W-:Y:S01]  /*103a0*/  F2FP.PACK_AB R40, R101, R100 ;  /* 0x000000646528723e */ /* 0x000fe200000000ff */
[----:B----4-:R-:W-:Y:S01]  /*103b0*/  FADD.FTZ R3, R166, R53 ;  /* 0x00000035a6037221 */ /* 0x010fe20000010000 */
[----:B------:R-:W-:Y:S03]  /*103c0*/  F2FP.PACK_AB R42, R113, R112 ;  /* 0x00000070712a723e */ /* 0x000fe600000000ff */
[----:B------:R-:W-:Y:S01]  /*103d0*/  FADD.FTZ R53, R196, R45 ;  /* 0x0000002dc4357221 */ /* 0x000fe20000010000 */
[----:B------:R-:W-:Y:S01]  /*103e0*/  F2FP.PACK_AB R41, R103, R102 ;  /* 0x000000666729723e */ /* 0x000fe200000000ff */
[----:B------:R-:W-:Y:S01]  /*103f0*/  FADD.FTZ R52, R164, R44 ;  /* 0x0000002ca4347221 */ /* 0x000fe20000010000 */
[----:B------:R-:W-:Y:S01]  /*10400*/  F2FP.PACK_AB R43, R115, R114 ;  /* 0x00000072732b723e */ /* 0x000fe200000000ff */
[----:B------:R-:W-:Y:S01]  /*10410*/  FADD.FTZ R3, R226, R3 ;  /* 0x00000003e2037221 */ /* 0x000fe20000010000 */
[----:B-1----:R-:W-:Y:S01]  /*10420*/  F2FP.PACK_AB R44, R105, R104 ;  /* 0x00000068692c723e */ /* 0x002fe200000000ff */
[----:B------:R-:W-:Y:S01]  /*10430*/  FADD.FTZ R56, R223, R0 ;  /* 0x00000000df387221 */ /* 0x000fe20000010000 */
[----:B--2---:R-:W-:Y:S01]  /*10440*/  F2FP.PACK_AB R45, R107, R106 ;  /* 0x0000006a6b2d723e */ /* 0x004fe200000000ff */
[----:B------:R-:W-:Y:S01]  /*10450*/  FADD.FTZ R0, R247, R3 ;  /* 0x00000003f7007221 */ /* 0x000fe20000010000 */
[----:B------:R-:W-:Y:S01]  /*10460*/  F2FP.PACK_AB R47, R58, R110 ;  /* 0x0000006e3a2f723e */ /* 0x000fe200000000ff */
[----:B------:R-:W-:Y:S01]  /*10470*/  FADD.FTZ R3, R169, R52 ;  /* 0x00000034a9037221 */ /* 0x000fe20000010000 */
[-C--:B------:R-:W-:Y:S01]  /*10480*/  HMMA.16816.F32 R148, R40, R160.reuse, R4 ;  /* 0x000000a02894723c */ /* 0x080fe20000001804 */
[----:B------:R-:W1:Y:S02]  /*10490*/  LDSM.16.MT88.4 R4, [R229+0x3100] ;  /* 0x00310000e504783b */ /* 0x000e640000004200 */
[----:B------:R-:W-:Y:S05]  /*104a0*/  FADD.FTZ R0, R250, R0 ;  /* 0x00000000fa007221 */ /* 0x000fea0000010000 */
        /* <DEDUP_REMOVED lines=17> */
[----:B------:R-:W-:Y:S02]  /*105c0*/  FADD.FTZ R9, R175, R0 ;  /* 0x00000000af097221 */ /* 0x000fe40000010000 */
        /* <DEDUP_REMOVED lines=8> */
[----:B------:R-:W2:Y:S01]  /*10650*/  LDSM.16.MT88.4 R8, [R230+0x3100] ;  /* 0x00310000e608783b */ /* 0x000ea20000004200 */
[-C--:B-1----:R-:W-:Y:S03]  /*10660*/  HMMA.16816.F32 R116, R40, R4.reuse, R116 ;  /* 0x000000042874723c */ /* 0x082fe60000001874 */
        /* <DEDUP_REMOVED lines=27> */
[-C--:B------:R-:W-:Y:S01]  /*10820*/  MOV R70, R2.reuse ;  /* 0x0000000200467202 */ /* 0x080fe20000000f00 */
        /* <DEDUP_REMOVED lines=57> */
.L_x_604:
[----:B------:R-:W2:Y:S04]  /*10bc0*/  LDL.LU R6, [R1+0x28] ;  /* 0x0000280001067983 */ /* 0x000ea80000300800 */
        /* <DEDUP_REMOVED lines=16> */
[----:B---3--:R-:W-:Y:S02]  /*10cd0*/  FADD.FTZ R7, R7, R2 ;  /* 0x0000000207077221 */ /* 0x008fe40000010000 */
[----:B-1----:R-:W-:-:S03]  /*10ce0*/  FADD.FTZ R6, R6, R8 ;  /* 0x0000000806067221 */ /* 0x002fc60000010000 */
[----:B------:R-:W1:Y:S01]  /*10cf0*/  SHFL.BFLY PT, R8, R7, 0x1, 0x1f ;  /* 0x0c201f0007087f89 */ /* 0x000e6200000e0000 */
[----:B--2---:R-:W-:Y:S01]  /*10d00*/  FADD.FTZ R4, R4, R0 ;  /* 0x0000000004047221 */ /* 0x004fe20000010000 */
[----:B------:R-:W-:Y:S02]  /*10d10*/  MOV R0, RZ ;  /* 0x000000ff00007202 */ /* 0x000fe40000000f00 */
[----:B------:R-:W2:Y:S01]  /*10d20*/  SHFL.BFLY PT, R2, R6, 0x1, 0x1f ;  /* 0x0c201f0006027f89 */ /* 0x000ea200000e0000 */
[----:B----4-:R-:W-:Y:S01]  /*10d30*/  FADD.FTZ R5, R5, R3 ;  /* 0x0000000305057221 */ /* 0x010fe20000010000 */
[----:B------:R-:W-:-:S04]  /*10d40*/  FSETP.NE.FTZ.AND P4, PT, R4, RZ, PT ;  /* 0x000000ff0400720b */ /* 0x000fc80003f95000 */
[----:B------:R-:W-:-:S09]  /*10d50*/  FSETP.NE.FTZ.AND P3, PT, R5, RZ, PT ;  /* 0x000000ff0500720b */ /* 0x000fd20003f75000 */
[----:B------:R-:W3:Y:S01]  /*10d60*/  @P4 MUFU.RCP R0, R4 ;  /* 0x0000000400004308 */ /* 0x000ee20000001000 */
[----:B-1----:R-:W-:Y:S02]  /*10d70*/  FADD.FTZ R7, R8, R7 ;  /* 0x0000000708077221 */ /* 0x002fe40000010000 */
[----:B--2---:R-:W-:-:S03]  /*10d80*/  FADD.FTZ R6, R6, R2 ;  /* 0x0000000206067221 */ /* 0x004fc60000010000 */
[----:B------:R-:W-:Y:S01]  /*10d90*/  FSETP.NE.FTZ.AND P1, PT, R7, RZ, PT ;  /* 0x000000ff0700720b */ /* 0x000fe20003f35000 */
[----:B------:R-:W-:Y:S01]  /*10da0*/  CS2R R2, SRZ ;  /* 0x0000000000027805 */ /* 0x000fe2000001ff00 */
[----:B------:R-:W-:Y:S01]  /*10db0*/  @P3 MUFU.LG2 R8, R5 ;  /* 0x0000000500083308 */ /* 0x000fe20000000c00 */
[----:B------:R-:W-:Y:S01]  /*10dc0*/  FSETP.NE.FTZ.AND P2, PT, R6, RZ, PT ;  /* 0x000000ff0600720b */ /* 0x000fe20003f55000 */
[C---:B---3--:R-:W-:Y:S02]  /*10dd0*/  FMUL.FTZ R148, R0.reuse, R148 ;  /* 0x0000009400947220 */ /* 0x048fe40000410000 */
[----:B------:R-:W-:-:S04]  /*10de0*/  FMUL.FTZ R149, R0, R149 ;  /* 0x0000009500957220 */ /* 0x000fc80000410000 */
[----:B------:R-:W-:Y:S01]  /*10df0*/  @P3 MUFU.RCP R3, R5 ;  /* 0x0000000500033308 */ /* 0x000fe20000001000 */
        /* <DEDUP_REMOVED lines=16> */
[----:B------:R-:W-:Y:S01]  /*10f00*/  FMUL.FTZ R137, R0, R137 ;  /* 0x0000008900897220 */ /* 0x000fe20000410000 */
[----:B------:R-:W-:Y:S01]  /*10f10*/  MOV R0, RZ ;  /* 0x000000ff00007202 */ /* 0x000fe20000000f00 */
[C---:B-1----:R-:W-:Y:S02]  /*10f20*/  FMUL.FTZ R152, R2.reuse, R152 ;  /* 0x0000009802987220 */ /* 0x042fe40000410000 */
[C---:B------:R-:W-:Y:S01]  /*10f30*/  FMUL.FTZ R34, R2.reuse, R153 ;  /* 0x0000009902227220 */ /* 0x040fe20000410000 */
        /* <DEDUP_REMOVED lines=64> */
.L_x_586:
[----:B------:R-:W-:Y:S05]  /*11340*/  @P0 BRA `(.L_x_606) ;  /* 0x0000131000000947 */ /* 0x000fea0003800000 */
[----:B------:R-:W3:Y:S01]  /*11350*/  LDL R43, [R1+0x70] ;  /* 0x00007000012b7983 */ /* 0x000ee20000100800 */
[----:B------:R-:W-:Y:S01]  /*11360*/  F2FP.PACK_AB R7, R151, R150 ;  /* 0x000000969707723e */ /* 0x000fe200000000ff */
[----:B------:R-:W-:Y:S01]  /*11370*/  IMAD.MOV.U32 R6, RZ, RZ, -0x10 ;  /* 0xfffffff0ff067424 */ /* 0x000fe200078e00ff */
[----:B------:R-:W-:Y:S01]  /*11380*/  F2FP.PACK_AB R5, R149, R148 ;  /* 0x000000949505723e */ /* 0x000fe200000000ff */
[----:B------:R-:W4:Y:S01]  /*11390*/  S2R R41, SR_TID.X ;  /* 0x0000000000297919 */ /* 0x000f220000002100 */
        /* <DEDUP_REMOVED lines=12> */
[----:B----4-:R-:W-:Y:S02]  /*11460*/  SHF.R.S32.HI R42, RZ, 0x1f, R41 ;  /* 0x0000001fff2a7819 */ /* 0x010fe40000011429 */
[----:B------:R-:W-:Y:S02]  /*11470*/  F2FP.PACK_AB R31, R31, R172 ;  /* 0x000000ac1f1f723e */ /* 0x000fe400000000ff */
[CC--:B------:R-:W-:Y:S02]  /*11480*/  LEA.HI R2, R42.reuse, R41.reuse, RZ, 0x2 ;  /* 0x000000292a027211 */ /* 0x0c0fe400078f10ff */
[----:B-1----:R-:W-:-:S02]  /*11490*/  LEA.HI R36, R42, R41, RZ, 0x5 ;  /* 0x000000292a247211 */ /* 0x002fc400078f28ff */
[--C-:B------:R-:W-:Y:S02]  /*114a0*/  SHF.R.S32.HI R4, RZ, 0x2, R2.reuse ;  /* 0x00000002ff047819 */ /* 0x100fe40000011402 */
[----:B------:R-:W-:Y:S02]  /*114b0*/  SHF.R.S32.HI R0, RZ, 0x1f, R2 ;  /* 0x0000001fff007819 */ /* 0x000fe40000011402 */
[----:B--2---:R-:W-:Y:S02]  /*114c0*/  SHF.R.S32.HI R35, RZ, 0x5, R36 ;  /* 0x00000005ff237819 */ /* 0x004fe40000011424 */
        /* <DEDUP_REMOVED lines=38> */
[----:B------:R2:W-:Y:S01]  /*11730*/  STS [R2+0x80], R5 ;  /* 0x0000800502007388 */ /* 0x0005e20000000800 */
[----:B------:R-:W-:-:S03]  /*11740*/  ISETP.NE.U32.AND P0, PT, RZ, c[0x0][0x500], PT ;  /* 0x00014000ff007a0c */ /* 0x000fc60003f05070 */
[----:B------:R-:W-:Y:S01]  /*11750*/  STS [R3+0x80], R26 ;  /* 0x0000801a03007388 */ /* 0x000fe20000000800 */
[----:B------:R-:W-:-:S03]  /*11760*/  ISETP.NE.AND.EX P0, PT, RZ, c[0x0][0x504], PT, P0 ;  /* 0x00014100ff007a0c */ /* 0x000fc60003f05300 */
[----:B------:R-:W-:Y:S04]  /*11770*/  STS [R3+0x480], R30 ;  /* 0x0004801e03007388 */ /* 0x000fe80000000800 */
[----:B------:R-:W-:Y:S04]  /*11780*/  STS [R2+0x2080], R34 ;  /* 0x0020802202007388 */ /* 0x000fe80000000800 */
[----:B------:R4:W-:Y:S04]  /*11790*/  STS [R2+0x2480], R154 ;  /* 0x0024809a02007388 */ /* 0x0009e80000000800 */
[----:B------:R-:W-:Y:S01]  /*117a0*/  STS [R3+0x2080], R33 ;  /* 0x0020802103007388 */ /* 0x000fe20000000800 */
[----:B-1----:R-:W-:-:S03]  /*117b0*/  IMAD.MOV.U32 R7, RZ, RZ, 0x20 ;  /* 0x00000020ff077424 */ /* 0x002fc600078e00ff */
[----:B------:R-:W-:Y:S02]  /*117c0*/  STS [R3+0x2480], R158 ;  /* 0x0024809e03007388 */ /* 0x000fe40000000800 */
[----:B------:R-:W-:Y:S02]  /*117d0*/  SEL R7, R7, 0xffffffe0, !P1 ;  /* 0xffffffe007077807 */ /* 0x000fe40004800000 */
[----:B------:R-:W-:-:S03]  /*117e0*/  ISETP.NE.U32.AND P1, PT, RZ, c[0x0][0x508], PT ;  /* 0x00014200ff007a0c */ /* 0x000fc60003f25070 */
[----:B--2---:R-:W-:Y:S01]  /*117f0*/  IMAD.IADD R5, R2, 0x1, R7 ;  /* 0x0000000102057824 */ /* 0x004fe200078e0207 */
[----:B------:R-:W-:Y:S01]  /*11800*/  ISETP.NE.AND.EX P1, PT, RZ, c[0x0][0x50c], PT, P1 ;  /* 0x00014300ff007a0c */ /* 0x000fe20003f25310 */
[----:B------:R-:W-:-:S03]  /*11810*/  IMAD.IADD R4, R7, 0x1, R3 ;  /* 0x0000000107047824 */ /* 0x000fc600078e0203 */
[----:B------:R-:W-:Y:S04]  /*11820*/  STS [R5+0x80], R29 ;  /* 0x0000801d05007388 */ /* 0x000fe80000000800 */
[----:B------:R-:W-:Y:S01]  /*11830*/  STS [R5+0x480], R28 ;  /* 0x0004801c05007388 */ /* 0x000fe20000000800 */
[----:B----4-:R-:W-:-:S03]  /*11840*/  IADD3 R2, R7, 0x400, R0 ;  /* 0x0000040007027810 */ /* 0x010fc60007ffe000 */
[----:B------:R-:W-:Y:S04]  /*11850*/  STS [R4+0x80], R13 ;  /* 0x0000800d04007388 */ /* 0x000fe80000000800 */
[----:B------:R-:W-:Y:S04]  /*11860*/  STS [R4+0x480], R25 ;  /* 0x0004801904007388 */ /* 0x000fe80000000800 */
[----:B------:R-:W-:Y:S04]  /*11870*/  STS [R5+0x2080], R32 ;  /* 0x0020802005007388 */ /* 0x000fe80000000800 */
[----:B------:R1:W-:Y:S04]  /*11880*/  STS [R5+0x2480], R170 ;  /* 0x002480aa05007388 */ /* 0x0003e80000000800 */
[----:B------:R-:W-:Y:S04]  /*11890*/  STS [R4+0x2080], R31 ;  /* 0x0020801f04007388 */ /* 0x000fe80000000800 */
[----:B------:R-:W-:Y:S04]  /*118a0*/  STS [R4+0x2480], R174 ;  /* 0x002480ae04007388 */ /* 0x000fe80000000800 */
[----:B------:R-:W-:Y:S04]  /*118b0*/  STS [R0], R24 ;  /* 0x0000001800007388 */ /* 0x000fe80000000800 */
[----:B------:R-:W-:Y:S01]  /*118c0*/  STS [R0+0x400], R23 ;  /* 0x0004001700007388 */ /* 0x000fe20000000800 */
[----:B-1----:R-:W-:-:S02]  /*118d0*/  IMAD.IADD R5, R6, 0x1, R2 ;  /* 0x0000000106057824 */ /* 0x002fc400078e0202 */
[----:B------:R-:W-:-:S04]  /*118e0*/  IMAD.IADD R2, R6, 0x1, R0 ;  /* 0x0000000106027824 */ /* 0x000fc800078e0200 */
        /* <DEDUP_REMOVED lines=9> */
[----:B--2---:R-:W-:-:S03]  /*11980*/  IMAD.MOV.U32 R2, RZ, RZ, 0x4 ;  /* 0x00000004ff027424 */ /* 0x004fc600078e00ff */
[----:B------:R-:W-:Y:S04]  /*11990*/  STS [R0+0x400], R15 ;  /* 0x0004000f00007388 */ /* 0x000fe80000000800 */
[----:B------:R-:W-:Y:S04]  /*119a0*/  STS [R3], R11 ;  /* 0x0000000b03007388 */ /* 0x000fe80000000800 */
[----:B------:R-:W-:Y:S04]  /*119b0*/  STS [R5], R10 ;  /* 0x0000000a05007388 */ /* 0x000fe80000000800 */
[----:B------:R-:W-:Y:S04]  /*119c0*/  STS [R0+0x2000], R12 ;  /* 0x0020000c00007388 */ /* 0x000fe80000000800 */
[----:B------:R-:W-:Y:S04]  /*119d0*/  STS [R0+0x2400], R14 ;  /* 0x0024000e00007388 */ /* 0x000fe80000000800 */
[----:B------:R1:W-:Y:S04]  /*119e0*/  STS [R3+0x2000], R9 ;  /* 0x0020000903007388 */ /* 0x0003e80000000800 */
[----:B------:R2:W-:Y:S01]  /*119f0*/  STS [R5+0x2000], R8 ;  /* 0x0020000805007388 */ /* 0x0005e20000000800 */
[----:B------:R-:W-:-:S02]  /*11a00*/  IMAD.MOV.U32 R19, RZ, RZ, c[0x0][0x388] ;  /* 0x0000e200ff137624 */ /* 0x000fc400078e00ff */
[CC--:B---3--:R-:W-:Y:S01]  /*11a10*/  IMAD.WIDE R6, R43.reuse, R2.reuse, c[0x0][0x500] ;  /* 0x000140002b067625 */ /* 0x0c8fe200078e0202 */
[----:B------:R-:W-:Y:S03]  /*11a20*/  BAR.SYNC.DEFER_BLOCKING 0x1, 0x80 ;  /* 0x0042000000007b1d */ /* 0x000fe60000010000 */
[----:B-1----:R-:W-:-:S03]  /*11a30*/  @P1 IMAD.WIDE R2, R43, R2, c[0x0][0x508] ;  /* 0x000142002b021625 */ /* 0x002fc600078e0202 */
[----:B------:R-:W3:Y:S04]  /*11a40*/  @P0 LDG.E R0, [R6.64] ;  /* 0x0000000a06000981 */ /* 0x000ee8000c1e1900 */
[----:B------:R1:W5:Y:S01]  /*11a50*/  @P1 LDG.E R19, [R2.64] ;  /* 0x0000000a02131981 */ /* 0x000362000c1e1900 */
[----:B--2---:R-:W-:Y:S02]  /*11a60*/  CS2R R4, SRZ ;  /* 0x0000000000047805 */ /* 0x004fe4000001ff00 */
[--C-:B---3--:R-:W-:Y:S01]  /*11a70*/  @P0 SHF.R.S32.HI R5, RZ, 0x1f, R0.reuse ;  /* 0x0000001fff050819 */ /* 0x108fe20000011400 */
[----:B------:R-:W-:Y:S01]  /*11a80*/  @P0 IMAD.MOV.U32 R4, RZ, RZ, R0 ;  /* 0x000000ffff040224 */ /* 0x000fe200078e0000 */
[----:B------:R-:W-:Y:S05]  /*11a90*/  @P1 BRA `(.L_x_607) ;  /* 0x0000004000001947 */ /* 0x000fea0003800000 */
[----:B-1----:R-:W-:Y:S05]  /*11aa0*/  @!P0 BRA `(.L_x_607) ;  /* 0x0000003000008947 */ /* 0x002fea0003800000 */
[----:B------:R-:W2:Y:S04]  /*11ab0*/  LDG.E R2, [R6.64] ;  /* 0x0000000a06027981 */ /* 0x000ea8000c1e1900 */
[----:B------:R-:W2:Y:S02]  /*11ac0*/  LDG.E R0, [R6.64+0x4] ;  /* 0x0000040a06007981 */ /* 0x000ea4000c1e1900 */
[----:B--2--5:R-:W-:-:S02]  /*11ad0*/  IADD3 R19, -R2, R0, RZ ;  /* 0x0000000002137210 */ /* 0x024fc40007ffe1ff */
.L_x_607:
[----:B-1----:R-:W-:Y:S01]  /*11ae0*/  IMAD.MOV.U32 R2, RZ, RZ, c[0x0][0x4e8] ;  /* 0x00013a00ff027624 */ /* 0x002fe200078e00ff */
        /* <DEDUP_REMOVED lines=15> */
[----:B------:R-:W-:Y:S01]  /*11be0*/  SHF.R.S32.HI R20, RZ, 0x3, R20 ;  /* 0x00000003ff147819 */ /* 0x000fe20000011414 */
[----:B------:R-:W-:Y:S01]  /*11bf0*/  IMAD.IADD R13, R41, 0x1, -R3 ;  /* 0x00000001290d7824 */ /* 0x000fe200078e0a03 */
[----:B------:R-:W-:Y:S01]  /*11c00*/  SHF.R.S32.HI R10, RZ, 0x1f, R0 ;  /* 0x0000001fff0a7819 */ /* 0x000fe20000011400 */
[----:B------:R-:W-:Y:S01]  /*11c10*/  IMAD.WIDE.U32 R2, R4, c[0x0][0x3a0], RZ ;  /* 0x0000e80004027a25 */ /* 0x000fe200078e00ff */
[----:B------:R-:W-:Y:S02]  /*11c20*/  LOP3.LUT R9, R8, 0xffffffc, RZ, 0xc0, !PT ;  /* 0x0ffffffc08097812 */ /* 0x000fe400078ec0ff */
[----:B------:R-:W-:Y:S01]  /*11c30*/  LEA.HI R10, R10, R0, RZ, 0x2 ;  /* 0x000000000a0a7211 */ /* 0x000fe200078f10ff */
[----:B------:R-:W-:Y:S01]  /*11c40*/  IMAD.IADD R3, R3, 0x1, R7 ;  /* 0x0000000103037824 */ /* 0x000fe200078e0207 */
[----:B------:R-:W-:Y:S01]  /*11c50*/  LOP3.LUT R8, R6, 0xffffffc0, RZ, 0xc0, !PT ;  /* 0xffffffc006087812 */ /* 0x000fe200078ec0ff */
[----:B-1----:R-:W-:Y:S01]  /*11c60*/  IMAD.WIDE.U32 R14, R18, c[0x0][0x490], R4 ;  /* 0x00012400120e7a25 */ /* 0x002fe200078e0004 */
[----:B------:R-:W-:-:S02]  /*11c70*/  LOP3.LUT P1, RZ, R0, 0x3, RZ, 0xc0, !PT ;  /* 0x0000000300ff7812 */ /* 0x000fc4000782c0ff */
[----:B------:R-:W-:Y:S01]  /*11c80*/  SHF.R.S32.HI R6, RZ, 0x2, R10 ;  /* 0x00000002ff067819 */ /* 0x000fe2000001140a */
[----:B------:R-:W-:Y:S01]  /*11c90*/  IMAD.IADD R0, R35, 0x1, -R9 ;  /* 0x0000000123007824 */ /* 0x000fe200078e0a09 */
[----:B------:R-:W-:Y:S01]  /*11ca0*/  SHF.R.S32.HI R7, RZ, 0x1f, R18 ;  /* 0x0000001fff077819 */ /* 0x000fe20000011412 */
[----:B------:R-:W-:Y:S01]  /*11cb0*/  IMAD R8, R11, 0x8, R8 ;  /* 0x000000080b087824 */ /* 0x000fe200078e0208 */
[----:B------:R-:W-:Y:S01]  /*11cc0*/  SHF.R.S32.HI R9, RZ, 0x1f, R43 ;  /* 0x0000001fff097819 */ /* 0x000fe2000001142b */
[----:B------:R-:W-:Y:S01]  /*11cd0*/  IMAD R16, R0, 0x10, R6 ;  /* 0x0000001000107824 */ /* 0x000fe200078e0206 */
[----:B------:R-:W-:Y:S01]  /*11ce0*/  LEA.HI R22, R42, R41, RZ, 0x6 ;  /* 0x000000292a167211 */ /* 0x000fe200078f30ff */
[----:B------:R-:W-:Y:S01]  /*11cf0*/  IMAD R0, R7, c[0x0][0x490], RZ ;  /* 0x0001240007007a24 */ /* 0x000fe200078e02ff */
[----:B------:R-:W-:Y:S01]  /*11d00*/  SEL R9, R9, RZ, !P0 ;  /* 0x000000ff09097207 */ /* 0x000fe20004000000 */
[----:B------:R-:W-:Y:S02]  /*11d10*/  IMAD.SHL.U32 R4, R20, 0x40, RZ ;  /* 0x0000004014047824 */ /* 0x000fe400078e00ff */
[----:B------:R-:W-:-:S02]  /*11d20*/  IMAD R5, R18, c[0x0][0x494], R0 ;  /* 0x0001250012057a24 */ /* 0x000fc400078e0200 */
[----:B------:R-:W-:Y:S01]  /*11d30*/  IMAD.IADD R0, R16, 0x1, R8 ;  /* 0x0000000110007824 */ /* 0x000fe200078e0208 */
[----:B------:R-:W-:Y:S01]  /*11d40*/  LOP3.LUT R4, R4, 0x1c0, RZ, 0xc0, !PT ;  /* 0x000001c004047812 */ /* 0x000fe200078ec0ff */
[----:B------:R-:W-:Y:S02]  /*11d50*/  IMAD.SHL.U32 R8, R13, 0x8, RZ ;  /* 0x000000080d087824 */ /* 0x000fe400078e00ff */
[----:B--2---:R-:W-:Y:S02]  /*11d60*/  IMAD R6, R23, 0x80, R0 ;  /* 0x0000008017067824 */ /* 0x004fe400078e0200 */
[----:B------:R-:W-:Y:S01]  /*11d70*/  IMAD R12, R7, c[0x0][0x3e8], RZ ;  /* 0x0000fa00070c7a24 */ /* 0x000fe200078e02ff */
[----:B------:R-:W-:Y:S01]  /*11d80*/  LOP3.LUT R11, R4, 0x38, R8, 0xf8, !PT ;  /* 0x00000038040b7812 */ /* 0x000fe200078ef808 */
[----:B------:R-:W-:Y:S01]  /*11d90*/  @P2 IMAD.HI.U32 R10, R6, c[0x0][0x4ec], RZ ;  /* 0x00013b00060a2a27 */ /* 0x000fe200078e00ff */
[----:B------:R-:W-:Y:S02]  /*11da0*/  SHF.R.U32.HI R7, RZ, 0x3, R4 ;  /* 0x00000003ff077819 */ /* 0x000fe40000011604 */
[----:B------:R-:W-:Y:S01]  /*11db0*/  ISETP.GE.AND P6, PT, R8, c[0x0][0x3c8], PT ;  /* 0x0000f20008007a0c */ /* 0x000fe20003fc6270 */
[----:B------:R-:W-:Y:S01]  /*11dc0*/  IMAD.MOV.U32 R0, RZ, RZ, R6 ;  /* 0x000000ffff007224 */ /* 0x000fe200078e0006 */
[----:B------:R-:W-:Y:S01]  /*11dd0*/  @P2 SHF.R.U32.HI R0, RZ, c[0x0][0x4f0], R10 ;  /* 0x00013c00ff002a19 */ /* 0x000fe2000001160a */
[C---:B------:R-:W-:Y:S01]  /*11de0*/  IMAD R12, R18.reuse, c[0x0][0x3ec], R12 ;  /* 0x0000fb00120c7a24 */ /* 0x040fe200078e020c */
[----:B------:R-:W-:Y:S01]  /*11df0*/  SEL R10, R43, RZ, !P0 ;  /* 0x000000ff2b0a7207 */ /* 0x000fe20004000000 */
[----:B------:R-:W-:Y:S01]  /*11e00*/  IMAD.WIDE.U32 R2, R18, c[0x0][0x3e8], R2 ;  /* 0x0000fa0012027a25 */ /* 0x000fe200078e0002 */
[----:B------:R-:W-:-:S02]  /*11e10*/  LOP3.LUT R21, R11, R7, RZ, 0x3c, !PT ;  /* 0x000000070b157212 */ /* 0x000fc400078e3cff */
[----:B------:R-:W-:Y:S01]  /*11e20*/  SHF.R.S32.HI R53, RZ, 0x1f, R8 ;  /* 0x0000001fff357819 */ /* 0x000fe20000011408 */
[----:B------:R-:W-:Y:S02]  /*11e30*/  IMAD.IADD R5, R15, 0x1, R5 ;  /* 0x000000010f057824 */ /* 0x000fe400078e0205 */
[----:B------:R-:W-:Y:S02]  /*11e40*/  IMAD.MOV.U32 R4, RZ, RZ, R14 ;  /* 0x000000ffff047224 */ /* 0x000fe400078e000e */
[----:B------:R-:W-:Y:S02]  /*11e50*/  IMAD R7, R13, 0x10, R20 ;  /* 0x000000100d077824 */ /* 0x000fe400078e0214 */
[----:B------:R-:W-:Y:S02]  /*11e60*/  IMAD.MOV R11, RZ, RZ, -R0 ;  /* 0x000000ffff0b7224 */ /* 0x000fe400078e0a00 */
[----:B------:R-:W-:Y:S02]  /*11e70*/  IMAD.IADD R3, R3, 0x1, R12 ;  /* 0x0000000103037824 */ /* 0x000fe400078e020c */
[----:B------:R-:W-:-:S02]  /*11e80*/  IMAD R13, R9, c[0x0][0x498], RZ ;  /* 0x00012600090d7a24 */ /* 0x000fc400078e02ff */
        /* <DEDUP_REMOVED lines=12> */
[----:B------:R-:W-:-:S04]  /*11f50*/  IMAD.WIDE.U32 R4, R7, c[0x0][0x488], R4 ;  /* 0x0001220007047a25 */ /* 0x000fc800078e0004 */
[----:B------:R-:W-:Y:S01]  /*11f60*/  IMAD R9, R7, c[0x0][0x48c], R0 ;  /* 0x0001230007097a24 */ /* 0x000fe200078e0200 */
[----:B------:R-:W-:Y:S01]  /*11f70*/  LEA R7, P0, R4, c[0x0][0x450], 0x2 ;  /* 0x0001140004077a11 */ /* 0x000fe200078010ff */
[----:B------:R-:W-:Y:S01]  /*11f80*/  IMAD.MOV.U32 R6, RZ, RZ, R12 ;  /* 0x000000ffff067224 */ /* 0x000fe200078e000c */
[----:B------:R-:W-:Y:S01]  /*11f90*/  @P2 SHF.R.U32.HI R6, RZ, c[0x0][0x4f0], R14 ;  /* 0x00013c00ff062a19 */ /* 0x000fe2000001160e */
[----:B------:R-:W-:Y:S02]  /*11fa0*/  IMAD.IADD R5, R5, 0x1, R9 ;  /* 0x0000000105057824 */ /* 0x000fe400078e0209 */
[----:B------:R-:W-:Y:S01]  /*11fb0*/  IMAD.WIDE.U32 R2, R10, c[0x0][0x3f0], R2 ;  /* 0x0000fc000a027a25 */ /* 0x000fe200078e0002 */
[--C-:B------:R-:W-:Y:S01]  /*11fc0*/  SHF.R.S32.HI R13, RZ, 0x1f, R6.reuse ;  /* 0x0000001fff0d7819 */ /* 0x100fe20000011406 */
[----:B------:R-:W-:Y:S01]  /*11fd0*/  SHFL.IDX PT, R14, R7, 0x1, 0x1c1f ;  /* 0x003c1f00070e7f89 */ /* 0x000fe200000e0000 */
[----:B------:R-:W-:Y:S01]  /*11fe0*/  LEA.HI.X R4, R4, c[0x0][0x454], R5, 0x2, P0 ;  /* 0x0001150004047a11 */ /* 0x000fe200000f1405 */
[----:B------:R-:W-:-:S02]  /*11ff0*/  IMAD.MOV R10, RZ, RZ, -R6 ;  /* 0x000000ffff0a7224 */ /* 0x000fc400078e0a06 */
[----:B------:R-:W-:Y:S02]  /*12000*/  IMAD.IADD R3, R3, 0x1, R11 ;  /* 0x0000000103037824 */ /* 0x000fe400078e020b */
[----:B------:R-:W-:Y:S01]  /*12010*/  IMAD R0, R13, c[0x0][0x3e0], RZ ;  /* 0x0000f8000d007a24 */ /* 0x000fe200078e02ff */
[----:B------:R-:W-:Y:S01]  /*12020*/  SHFL.IDX PT, R17, R4, RZ, 0x1c1f ;  /* 0x001c1fff04117589 */ /* 0x000fe200000e0000 */
[----:B------:R-:W-:Y:S02]  /*12030*/  IMAD R5, R23, 0x80, R16 ;  /* 0x0000008017057824 */ /* 0x000fe400078e0210 */
[----:B------:R-:W-:Y:S01]  /*12040*/  IMAD R18, R10, c[0x0][0x4e8], R12 ;  /* 0x00013a000a127a24 */ /* 0x000fe200078e020c */
[----:B------:R-:W1:Y:S01]  /*12050*/  SHFL.IDX PT, R16, R7, RZ, 0x1c1f ;  /* 0x001c1fff07107589 */ /* 0x000e6200000e0000 */
[C---:B------:R-:W-:Y:S02]  /*12060*/  IMAD R9, R6.reuse, c[0x0][0x3e4], R0 ;  /* 0x0000f90006097a24 */ /* 0x040fe400078e0200 */
[----:B------:R-:W-:Y:S01]  /*12070*/  IMAD.WIDE.U32 R2, R6, c[0x0][0x3e0], R2 ;  /* 0x0000f80006027a25 */ /* 0x000fe200078e0002 */
[----:B------:R-:W2:Y:S01]  /*12080*/  SHFL.IDX PT, R15, R4, 0x1, 0x1c1f ;  /* 0x003c1f00040f7f89 */ /* 0x000ea200000e0000 */
[----:B------:R-:W-:-:S02]  /*12090*/  SHF.R.S32.HI R6, RZ, 0x1f, R18 ;  /* 0x0000001fff067819 */ /* 0x000fc40000011412 */
[----:B-----5:R-:W-:Y:S01]  /*120a0*/  IMAD R0, R19, c[0x0][0x4e8], RZ ;  /* 0x00013a0013007a24 */ /* 0x020fe200078e02ff */
[----:B------:R-:W-:Y:S01]  /*120b0*/  SHFL.IDX PT, R12, R7, 0x2, 0x1c1f ;  /* 0x005c1f00070c7f89 */ /* 0x000fe200000e0000 */
[----:B------:R-:W-:Y:S01]  /*120c0*/  IMAD.IADD R3, R3, 0x1, R9 ;  /* 0x0000000103037824 */ /* 0x000fe200078e0209 */
[C---:B------:R-:W-:Y:S01]  /*120d0*/  IADD3 R9, R5.reuse, 0x8, RZ ;  /* 0x0000000805097810 */ /* 0x040fe20007ffe0ff */
[----:B------:R-:W-:Y:S01]  /*120e0*/  IMAD R6, R6, c[0x0][0x3d8], RZ ;  /* 0x0000f60006067a24 */ /* 0x000fe200078e02ff */
[----:B------:R-:W3:Y:S01]  /*120f0*/  SHFL.IDX PT, R13, R4, 0x2, 0x1c1f ;  /* 0x005c1f00040d7f89 */ /* 0x000ee200000e0000 */
[-C--:B------:R-:W-:Y:S02]  /*12100*/  ISETP.GE.OR P4, PT, R5, R0.reuse, P1 ;  /* 0x000000000500720c */ /* 0x080fe40000f86670 */
[----:B------:R-:W-:Y:S01]  /*12110*/  ISETP.GE.OR P3, PT, R9, R0, P1 ;  /* 0x000000000900720c */ /* 0x000fe20000f66670 */
[----:B------:R4:W-:Y:S01]  /*12120*/  SHFL.IDX PT, R11, R4, 0x3, 0x1c1f ;  /* 0x007c1f00040b7f89 */ /* 0x0009e200000e0000 */
[----:B------:R-:W-:-:S02]  /*12130*/  IMAD R19, R18, c[0x0][0x3dc], R6 ;  /* 0x0000f70012137a24 */ /* 0x000fc400078e0206 */
[----:B------:R-:W-:Y:S01]  /*12140*/  IMAD.SHL.U32 R9, R22, 0x8, RZ ;  /* 0x0000000816097824 */ /* 0x000fe200078e00ff */
[----:B------:R3:W3:Y:S06]  /*12150*/  SHFL.IDX PT, R10, R7, 0x3, 0x1c1f ;  /* 0x007c1f00070a7f89 */ /* 0x0006ec00000e0000 */
[----:B-1----:R-:W-:Y:S04]  /*12160*/  @!P4 ST.E [R16.64], R37 ;  /* 0x000000251000c985 */ /* 0x002fe8000c10190a */
[----:B--2---:R-:W-:Y:S01]  /*12170*/  @!P3 ST.E [R14.64], R38 ;  /* 0x000000260e00b985 */ /* 0x004fe2000c10190a */
[----:B----4-:R-:W-:-:S04]  /*12180*/  IADD3 R4, R5, 0x40, RZ ;  /* 0x0000004005047810 */ /* 0x010fc80007ffe0ff */
[-C--:B------:R-:W-:Y:S01]  /*12190*/  ISETP.GE.OR P2, PT, R4, R0.reuse, P1 ;  /* 0x000000000400720c */ /* 0x080fe20000f46670 */
[----:B---3--:R-:W-:Y:S01]  /*121a0*/  IMAD.WIDE.U32 R6, R18, c[0x0][0x3d8], R2 ;  /* 0x0000f60012067a25 */ /* 0x008fe200078e0002 */
        /* <DEDUP_REMOVED lines=11> */
[----:B------:R-:W-:Y:S01]  /*12260*/  @!P2 ST.E [R12.64], R39 ;  /* 0x000000270c00a985 */ /* 0x000fe2000c10190a */
        /* <DEDUP_REMOVED lines=63> */
.L_x_606:
[----:B------:R-:W3:Y:S01]  /*12660*/  LDL R8, [R1+0x70] ;  /* 0x0000700001087983 */ /* 0x000ee20000100800 */
[----:B------:R-:W-:Y:S01]  /*12670*/  ISETP.NE.U32.AND P0, PT, RZ, c[0x0][0x508], PT ;  /* 0x00014200ff007a0c */ /* 0x000fe20003f05070 */
[----:B------:R-:W-:Y:S01]  /*12680*/  IMAD.MOV.U32 R2, RZ, RZ, 0x4 ;  /* 0x00000004ff027424 */ /* 0x000fe200078e00ff */
[----:B------:R-:W-:Y:S02]  /*12690*/  ISETP.NE.U32.AND P1, PT, RZ, c[0x0][0x500], PT ;  /* 0x00014000ff007a0c */ /* 0x000fe40003f25070 */
[----:B------:R-:W-:Y:S02]  /*126a0*/  ISETP.NE.AND.EX P0, PT, RZ, c[0x0][0x50c], PT, P0 ;  /* 0x00014300ff007a0c */ /* 0x000fe40003f05300 */
[----:B------:R-:W-:Y:S01]  /*126b0*/  ISETP.NE.AND.EX P1, PT, RZ, c[0x0][0x504], PT, P1 ;  /* 0x00014100ff007a0c */ /* 0x000fe20003f25310 */
[----:B------:R-:W-:Y:S02]  /*126c0*/  IMAD.MOV.U32 R18, RZ, RZ, c[0x0][0x388] ;  /* 0x0000e200ff127624 */ /* 0x000fe400078e00ff */
[----:B---3--:R-:W-:-:S08]  /*126d0*/  IMAD.WIDE R6, R8, R2, c[0x0][0x500] ;  /* 0x0001400008067625 */ /* 0x008fd000078e0202 */
[----:B------:R-:W-:Y:S02]  /*126e0*/  @P0 IMAD.WIDE R2, R8, R2, c[0x0][0x508] ;  /* 0x0001420008020625 */ /* 0x000fe400078e0202 */
[----:B------:R-:W3:Y:S04]  /*126f0*/  @P1 LDG.E R0, [R6.64] ;  /* 0x0000000a06001981 */ /* 0x000ee8000c1e1900 */
[----:B------:R4:W5:Y:S01]  /*12700*/  @P0 LDG.E R18, [R2.64] ;  /* 0x0000000a02120981 */ /* 0x000962000c1e1900 */
[----:B------:R-:W-:Y:S02]  /*12710*/  CS2R R4, SRZ ;  /* 0x0000000000047805 */ /* 0x000fe4000001ff00 */
[--C-:B---3--:R-:W-:Y:S01]  /*12720*/  @P1 SHF.R.S32.HI R5, RZ, 0x1f, R0.reuse ;  /* 0x0000001fff051819 */ /* 0x108fe20000011400 */
[----:B------:R-:W-:Y:S01]  /*12730*/  @P1 IMAD.MOV.U32 R4, RZ, RZ, R0 ;  /* 0x000000ffff041224 */ /* 0x000fe200078e0000 */
[----:B------:R-:W-:Y:S05]  /*12740*/  @P0 BRA `(.L_x_608) ;  /* 0x0000004000000947 */ /* 0x000fea0003800000 */
[----:B----4-:R-:W-:Y:S05]  /*12750*/  @!P1 BRA `(.L_x_608) ;  /* 0x0000003000009947 */ /* 0x010fea0003800000 */
[----:B------:R3:W4:Y:S04]  /*12760*/  LDG.E R0, [R6.64] ;  /* 0x0000000a06007981 */ /* 0x000728000c1e1900 */
[----:B---3--:R-:W4:Y:S02]  /*12770*/  LDG.E R6, [R6.64+0x4] ;  /* 0x0000040a06067981 */ /* 0x008f24000c1e1900 */
[----:B----45:R-:W-:-:S02]  /*12780*/  IADD3 R18, -R0, R6, RZ ;  /* 0x0000000600127210 */ /* 0x030fc40007ffe1ff */
.L_x_608:
[----:B----4-:R-:W3:Y:S01]  /*12790*/  S2R R12, SR_TID.X ;  /* 0x00000000000c7919 */ /* 0x010ee20000002100 */
[----:B------:R-:W-:Y:S01]  /*127a0*/  SHF.R.S32.HI R0, RZ, 0x1f, R8 ;  /* 0x0000001fff007819 */ /* 0x000fe20000011408 */
[----:B------:R-:W-:Y:S01]  /*127b0*/  BSSY B0, `(.L_x_609) ;  /* 0x0000028000007945 */ /* 0x000fe20003800000 */
[----:B------:R-:W-:-:S02]  /*127c0*/  SEL R10, R8, RZ, !P1 ;  /* 0x000000ff080a7207 */ /* 0x000fc40004800000 */
[----:B------:R-:W-:Y:S02]  /*127d0*/  SEL R11, R0, RZ, !P1 ;  /* 0x000000ff000b7207 */ /* 0x000fe40004800000 */
[----:B---3--:R-:W-:-:S13]  /*127e0*/  ISETP.GT.AND P0, PT, R12, 0x7f, PT ;  /* 0x0000007f0c00780c */ /* 0x008fda0003f04270 */
[----:B------:R-:W-:Y:S05]  /*127f0*/  @P0 BRA `(.L_x_610) ;  /* 0x0000023000000947 */ /* 0x000fea0003800000 */
[----:B------:R-:W3:Y:S01]  /*12800*/  S2R R9, SR_CTAID.X ;  /* 0x0000000000097919 */ /* 0x000ee20000002500 */
[----:B-----5:R-:W-:Y:S01]  /*12810*/  IMAD R0, R18, c[0x0][0x4e8], RZ ;  /* 0x00013a0012007a24 */ /* 0x020fe200078e02ff */
[----:B---3--:R-:W-:-:S04]  /*12820*/  LEA R9, R9, R12, 0x7 ;  /* 0x0000000c09097211 */ /* 0x008fc800078e38ff */
[----:B------:R-:W-:-:S13]  /*12830*/  ISETP.GE.AND P0, PT, R9, R0, PT ;  /* 0x000000000900720c */ /* 0x000fda0003f06270 */
[----:B------:R-:W-:Y:S05]  /*12840*/  @P0 BRA `(.L_x_610) ;  /* 0x000001e000000947 */ /* 0x000fea0003800000 */
[----:B------:R-:W3:Y:S01]  /*12850*/  S2R R8, SR_CTAID.Y ;  /* 0x0000000000087919 */ /* 0x000ee20000002600 */
[----:B------:R-:W-:Y:S01]  /*12860*/  MOV R0, c[0x0][0x4e8] ;  /* 0x00013a0000007a02 */ /* 0x000fe20000000f00 */
[----:B------:R-:W-:Y:S01]  /*12870*/  IMAD.MOV.U32 R3, RZ, RZ, R5 ;  /* 0x000000ffff037224 */ /* 0x000fe200078e0005 */
[----:B------:R-:W-:Y:S02]  /*12880*/  MOV R2, R4 ;  /* 0x0000000400027202 */ /* 0x000fe40000000f00 */
[----:B------:R-:W-:-:S13]  /*12890*/  ISETP.NE.AND P0, PT, R0, 0x1, PT ;  /* 0x000000010000780c */ /* 0x000fda0003f05270 */
[----:B------:R-:W-:Y:S01]  /*128a0*/  @P0 IMAD.HI.U32 R7, R9, c[0x0][0x4ec], RZ ;  /* 0x00013b0009070a27 */ /* 0x000fe200078e00ff */
[----:B---3--:R-:W-:-:S03]  /*128b0*/  SHF.R.S32.HI R0, RZ, 0x1f, R8 ;  /* 0x0000001fff007819 */ /* 0x008fc60000011408 */
        /* <DEDUP_REMOVED lines=23> */
.L_x_610:
[----:B------:R-:W-:Y:S05]  /*12a30*/  BSYNC B0 ;  /* 0x0000000000007941 */ /* 0x000fea0003800000 */
.L_x_609:
[----:B---3--:R-:W3:Y:S01]  /*12a40*/  S2R R6, SR_CTAID.Y ;  /* 0x0000000000067919 */ /* 0x008ee20000002600 */
[----:B------:R-:W-:Y:S01]  /*12a50*/  IMAD R0, R5, c[0x0][0x3a0], RZ ;  /* 0x0000e80005007a24 */ /* 0x000fe200078e02ff */
[----:B------:R-:W-:Y:S01]  /*12a60*/  SHF.R.S32.HI R5, RZ, 0x1f, R12 ;  /* 0x0000001fff057819 */ /* 0x000fe2000001140c */
[C---:B------:R-:W-:Y:S01]  /*12a70*/  IMAD.WIDE.U32 R2, R4.reuse, c[0x0][0x3a0], RZ ;  /* 0x0000e80004027a25 */ /* 0x040fe200078e00ff */
[----:B------:R-:W4:Y:S02]  /*12a80*/  S2R R13, SR_CTAID.X ;  /* 0x00000000000d7919 */ /* 0x000f240000002500 */
        /* <DEDUP_REMOVED lines=10> */
[----:B---3--:R-:W-:Y:S01]  /*12b30*/  SHF.R.S32.HI R7, RZ, 0x1f, R6 ;  /* 0x0000001fff077819 */ /* 0x008fe20000011406 */
[----:B------:R-:W-:-:S04]  /*12b40*/  IMAD.WIDE.U32 R2, R6, c[0x0][0x3e8], R2 ;  /* 0x0000fa0006027a25 */ /* 0x000fc800078e0002 */
[----:B------:R-:W-:Y:S02]  /*12b50*/  IMAD R0, R7, c[0x0][0x3e8], RZ ;  /* 0x0000fa0007007a24 */ /* 0x000fe400078e02ff */
[----:B----4-:R-:W-:Y:S02]  /*12b60*/  IMAD R4, R13, 0x80, R4 ;  /* 0x000000800d047824 */ /* 0x010fe400078e0204 */
        /* <DEDUP_REMOVED lines=22> */
[----:B------:R-:W3:Y:S01]  /*12cd0*/  SHFL.IDX PT, R6, R4, RZ, 0x181f ;  /* 0x00181fff04067589 */ /* 0x000ee200000e0000 */
[----:B------:R-:W-:Y:S02]  /*12ce0*/  IMAD.SHL.U32 R0, R8, 0x8, RZ ;  /* 0x0000000808007824 */ /* 0x000fe400078e00ff */
[----:B------:R-:W-:Y:S01]  /*12cf0*/  LEA.HI.X R3, R2, c[0x0][0x384], R3, 0x1, P0 ;  /* 0x0000e10002037a11 */ /* 0x000fe200000f0c03 */
[----:B------:R-:W-:Y:S01]  /*12d00*/  IMAD R2, R13, 0x80, R9 ;  /* 0x000000800d027824 */ /* 0x000fe200078e0209 */
[----:B------:R-:W-:Y:S01]  /*12d10*/  SHFL.IDX PT, R5, R4, 0x1, 0x181f ;  /* 0x00381f0004057f89 */ /* 0x000fe200000e0000 */
[----:B------:R-:W-:Y:S02]  /*12d20*/  ISETP.GE.AND P0, PT, R0, c[0x0][0x3c8], PT ;  /* 0x0000f20000007a0c */ /* 0x000fe40003f06270 */
[----:B------:R-:W-:Y:S01]  /*12d30*/  SHF.R.S32.HI R19, RZ, 0x1f, R0 ;  /* 0x0000001fff137819 */ /* 0x000fe20000011400 */
[----:B------:R-:W4:Y:S01]  /*12d40*/  SHFL.IDX PT, R7, R3, RZ, 0x181f ;  /* 0x00181fff03077589 */ /* 0x000f2200000e0000 */
[----:B------:R-:W-:-:S02]  /*12d50*/  ISETP.GE.OR P2, PT, R2, R18, P0 ;  /* 0x000000120200720c */ /* 0x000fc40000746670 */
[C---:B------:R-:W-:Y:S01]  /*12d60*/  IADD3 R8, R2.reuse, 0x10, RZ ;  /* 0x0000001002087810 */ /* 0x040fe20007ffe0ff */
[----:B------:R-:W1:Y:S01]  /*12d70*/  SHFL.IDX PT, R9, R3, 0x1, 0x181f ;  /* 0x00381f0003097f89 */ /* 0x000e6200000e0000 */
[----:B------:R-:W-:Y:S02]  /*12d80*/  IADD3 R14, R2, 0x20, RZ ;  /* 0x00000020020e7810 */ /* 0x000fe40007ffe0ff */
[-C--:B------:R-:W-:Y:S01]  /*12d90*/  ISETP.GE.OR P4, PT, R8, R18.reuse, P0 ;  /* 0x000000120800720c */ /* 0x080fe20000786670 */
[----:B------:R-:W-:Y:S01]  /*12da0*/  SHFL.IDX PT, R12, R3, 0x2, 0x181f ;  /* 0x00581f00030c7f89 */ /* 0x000fe200000e0000 */
[C---:B------:R-:W-:Y:S02]  /*12db0*/  IADD3 R10, R2.reuse, 0x40, RZ ;  /* 0x00000040020a7810 */ /* 0x040fe40007ffe0ff */
[----:B------:R-:W-:Y:S01]  /*12dc0*/  IADD3 R13, R2, 0x30, RZ ;  /* 0x00000030020d7810 */ /* 0x000fe20007ffe0ff */
[----:B------:R-:W2:Y:S01]  /*12dd0*/  SHFL.IDX PT, R8, R4, 0x2, 0x181f ;  /* 0x00581f0004087f89 */ /* 0x000ea200000e0000 */
[----:B------:R-:W-:-:S02]  /*12de0*/  ISETP.GE.OR P3, PT, R14, R18, P0 ;  /* 0x000000120e00720c */ /* 0x000fc40000766670 */
[----:B---3--:R-:W-:Y:S01]  /*12df0*/  @!P2 LEA R6, P1, R0, R6, 0x1 ;  /* 0x000000060006a211 */ /* 0x008fe200078208ff */
[----:B------:R-:W-:Y:S01]  /*12e00*/  SHFL.IDX PT, R11, R4, 0x3, 0x181f ;  /* 0x00781f00040b7f89 */ /* 0x000fe200000e0000 */
[----:B------:R-:W-:-:S03]  /*12e10*/  ISETP.GE.OR P6, PT, R10, R18, P0 ;  /* 0x000000120a00720c */ /* 0x000fc600007c6670 */
[----:B------:R-:W-:Y:S01]  /*12e20*/  SHFL.IDX PT, R14, R3, 0x3, 0x181f ;  /* 0x00781f00030e7f89 */ /* 0x000fe200000e0000 */
[----:B----4-:R-:W-:-:S03]  /*12e30*/  @!P2 LEA.HI.X R7, R0, R7, R19, 0x1, P1 ;  /* 0x000000070007a211 */ /* 0x010fc600008f0c13 */
[----:B------:R-:W3:Y:S01]  /*12e40*/  SHFL.IDX PT, R10, R4, 0x4, 0x181f ;  /* 0x00981f00040a7f89 */ /* 0x000ee200000e0000 */
[----:B------:R-:W-:-:S03]  /*12e50*/  ISETP.GE.OR P1, PT, R13, R18, P0 ;  /* 0x000000120d00720c */ /* 0x000fc60000726670 */
[----:B------:R4:W-:Y:S04]  /*12e60*/  @!P2 ST.E.128 [R6.64], RZ ;  /* 0x000000ff0600a985 */ /* 0x0009e8000c101d0a */
[----:B------:R-:W-:Y:S04]  /*12e70*/  SHFL.IDX PT, R13, R4, 0x5, 0x181f ;  /* 0x00b81f00040d7f89 */ /* 0x000fe800000e0000 */
[----:B------:R-:W1:Y:S04]  /*12e80*/  SHFL.IDX PT, R17, R3, 0x4, 0x181f ;  /* 0x00981f0003117f89 */ /* 0x000e6800000e0000 */
[----:B------:R-:W2:Y:S04]  /*12e90*/  SHFL.IDX PT, R16, R3, 0x5, 0x181f ;  /* 0x00b81f0003107f89 */ /* 0x000ea800000e0000 */
[----:B------:R-:W-:Y:S04]  /*12ea0*/  SHFL.IDX PT, R15, R3, 0x6, 0x181f ;  /* 0x00d81f00030f7f89 */ /* 0x000fe800000e0000 */
[----:B------:R-:W-:Y:S01]  /*12eb0*/  SHFL.IDX PT, R3, R3, 0x7, 0x181f ;  /* 0x00f81f0003037f89 */ /* 0x000fe200000e0000 */
[----:B----4-:R-:W-:-:S02]  /*12ec0*/  @!P4 LEA R6, P2, R0, R5, 0x1 ;  /* 0x000000050006c211 */ /* 0x010fc400078408ff */
[----:B------:R-:W-:Y:S01]  /*12ed0*/  IADD3 R7, R2, 0x50, RZ ;  /* 0x0000005002077810 */ /* 0x000fe20007ffe0ff */
[----:B------:R-:W4:Y:S03]  /*12ee0*/  SHFL.IDX PT, R5, R4, 0x6, 0x181f ;  /* 0x00d81f0004057f89 */ /* 0x000f2600000e0000 */
[----:B------:R-:W-:Y:S01]  /*12ef0*/  ISETP.GE.OR P5, PT, R7, R18, P0 ;  /* 0x000000120700720c */ /* 0x000fe200007a6670 */
[----:B------:R-:W4:Y:S01]  /*12f00*/  SHFL.IDX PT, R4, R4, 0x7, 0x181f ;  /* 0x00f81f0004047f89 */ /* 0x000f2200000e0000 */
[----:B-1----:R-:W-:Y:S02]  /*12f10*/  @!P4 LEA.HI.X R7, R0, R9, R19, 0x1, P2 ;  /* 0x000000090007c211 */ /* 0x002fe400010f0c13 */
[----:B------:R-:W-:Y:S02]  /*12f20*/  IADD3 R9, R2, 0x60, RZ ;  /* 0x0000006002097810 */ /* 0x000fe40007ffe0ff */
[----:B--2---:R-:W-:Y:S01]  /*12f30*/  @!P3 LEA R8, P2, R0, R8, 0x1 ;  /* 0x000000080008b211 */ /* 0x004fe200078408ff */
[----:B------:R1:W-:Y:S01]  /*12f40*/  @!P4 ST.E.128 [R6.64], RZ ;  /* 0x000000ff0600c985 */ /* 0x0003e2000c101d0a */
[----:B------:R-:W-:-:S02]  /*12f50*/  ISETP.GE.OR P4, PT, R9, R18, P0 ;  /* 0x000000120900720c */ /* 0x000fc40000786670 */
[----:B------:R-:W-:Y:S02]  /*12f60*/  @!P3 LEA.HI.X R9, R0, R12, R19, 0x1, P2 ;  /* 0x0000000c0009b211 */ /* 0x000fe400010f0c13 */
[----:B------:R-:W-:-:S03]  /*12f70*/  IADD3 R2, R2, 0x70, RZ ;  /* 0x0000007002027810 */ /* 0x000fc60007ffe0ff */
[----:B------:R2:W-:Y:S01]  /*12f80*/  @!P3 ST.E.128 [R8.64], RZ ;  /* 0x000000ff0800b985 */ /* 0x0005e2000c101d0a */
[----:B------:R-:W-:Y:S02]  /*12f90*/  ISETP.GE.OR P0, PT, R2, R18, P0 ;  /* 0x000000120200720c */ /* 0x000fe40000706670 */
[C---:B---3--:R-:W-:Y:S02]  /*12fa0*/  @!P6 LEA R10, P3, R0.reuse, R10, 0x1 ;  /* 0x0000000a000ae211 */ /* 0x048fe400078608ff */
[C---:B-1----:R-:W-:Y:S02]  /*12fb0*/  @!P1 LEA R6, P2, R0.reuse, R11, 0x1 ;  /* 0x0000000b00069211 */ /* 0x042fe400078408ff */
[C-C-:B------:R-:W-:Y:S02]  /*12fc0*/  @!P6 LEA.HI.X R11, R0.reuse, R17, R19.reuse, 0x1, P3 ;  /* 0x00000011000be211 */ /* 0x140fe400018f0c13 */
[C---:B------:R-:W-:Y:S02]  /*12fd0*/  @!P1 LEA.HI.X R7, R0.reuse, R14, R19, 0x1, P2 ;  /* 0x0000000e00079211 */ /* 0x040fe400010f0c13 */
[----:B--2---:R-:W-:-:S03]  /*12fe0*/  @!P5 LEA R8, P2, R0, R13, 0x1 ;  /* 0x0000000d0008d211 */ /* 0x004fc600078408ff */
[----:B------:R4:W-:Y:S01]  /*12ff0*/  @!P1 ST.E.128 [R6.64], RZ ;  /* 0x000000ff06009985 */ /* 0x0009e2000c101d0a */
[----:B------:R-:W-:-:S03]  /*13000*/  @!P5 LEA.HI.X R9, R0, R16, R19, 0x1, P2 ;  /* 0x000000100009d211 */ /* 0x000fc600010f0c13 */
[----:B------:R1:W-:Y:S04]  /*13010*/  @!P6 ST.E.128 [R10.64], RZ ;  /* 0x000000ff0a00e985 */ /* 0x0003e8000c101d0a */
[----:B------:R1:W-:Y:S01]  /*13020*/  @!P5 ST.E.128 [R8.64], RZ ;  /* 0x000000ff0800d985 */ /* 0x0003e2000c101d0a */
[----:B----4-:R-:W-:-:S04]  /*13030*/  @!P4 LEA R6, P1, R0, R5, 0x1 ;  /* 0x000000050006c211 */ /* 0x010fc800078208ff */
[----:B------:R-:W-:-:S05]  /*13040*/  @!P4 LEA.HI.X R7, R0, R15, R19, 0x1, P1 ;  /* 0x0000000f0007c211 */ /* 0x000fca00008f0c13 */
[----:B------:R1:W-:Y:S01]  /*13050*/  @!P4 ST.E.128 [R6.64], RZ ;  /* 0x000000ff0600c985 */ /* 0x0003e2000c101d0a */
[----:B------:R-:W-:Y:S05]  /*13060*/  @P0 EXIT ;  /* 0x000000000000094d */ /* 0x000fea0003800000 */
[----:B------:R-:W-:-:S04]  /*13070*/  LEA R2, P0, R0, R4, 0x1 ;  /* 0x0000000400027211 */ /* 0x000fc800078008ff */
[----:B------:R-:W-:-:S05]  /*13080*/  LEA.HI.X R3, R0, R3, R19, 0x1, P0 ;  /* 0x0000000300037211 */ /* 0x000fca00000f0c13 */
[----:B------:R-:W-:Y:S01]  /*13090*/  ST.E.128 [R2.64], RZ ;  /* 0x000000ff02007985 */ /* 0x000fe2000c101d0a */
[----:B------:R-:W-:Y:S05]  /*130a0*/  EXIT ;  /* 0x000000000000794d */ /* 0x000fea0003800000 */
.L_x_611:
        /* <DEDUP_REMOVED lines=13> */
.L_x_744:


//--------------------- .text._ZN7cutlass13device_kernelIN5flash19enable_sm80_to_sm89INS1_16FlashAttnFwdSm80INS1_25CollectiveMainloopFwdSm80ILi4ELi1ELb0EN4cute5tupleIJNS5_1CILi128EEENS7_ILi112EEENS7_ILi64EEEEEELi64ENS_6half_tEfNS_4arch4Sm80ELb1ELb0ELb0ELb1ELb0ELb1ELb1ELb0EEENS1_21CollectiveEpilogueFwdINS6_IJS8_SA_S9_EEENS6_IJNS7_ILi1EEESI_SI_EEESC_SE_Li128ELb1ELb1ELb0ELb0EEENS1_19SingleTileSchedulerILb1ELb0ELb1ELi128EEEEEEEEEvNT_6ParamsE --------------------------
	.section	.text._ZN7cutlass13device_kernelIN5flash19enable_sm80_to_sm89INS1_16FlashAttnFwdSm80INS1_25CollectiveMainloopFwdSm80ILi4ELi1ELb0EN4cute5tupleIJNS5_1CILi128EEENS7_ILi112EEENS7_ILi64EEEEEELi64ENS_6half_tEfNS_4arch4Sm80ELb1ELb0ELb0ELb1ELb0ELb1ELb1ELb0EEENS1_21CollectiveEpilogueFwdINS6_IJS8_SA_S9_EEENS6_IJNS7_ILi1EEESI_SI_EEESC_SE_Li128ELb1ELb1ELb0ELb0EEENS1_19SingleTileSchedulerILb1ELb0ELb1ELi128EEEEEEEEEvNT_6ParamsE,"ax",@progbits
	.sectioninfo	@"SHI_REGISTERS=255"
	.align	128
.text._ZN7cutlass13device_kernelIN5flash19enable_sm80_to_sm89INS1_16FlashAttnFwdSm80INS1_25CollectiveMainloopFwdSm80ILi4ELi1ELb0EN4cute5tupleIJNS5_1CILi128EEENS7_ILi112EEENS7_ILi64EEEEEELi64ENS_6half_tEfNS_4arch4Sm80ELb1ELb0ELb0ELb1ELb0ELb1ELb1ELb0EEENS1_21CollectiveEpilogueFwdINS6_IJS8_SA_S9_EEENS6_IJNS7_ILi1EEESI_SI_EEESC_SE_Li128ELb1ELb1ELb0ELb0EEENS1_19SingleTileSchedulerILb1ELb0ELb1ELi128EEEEEEEEEvNT_6ParamsE:
        .type           _ZN7cutlass13device_kernelIN5flash19enable_sm80_to_sm89INS1_16FlashAttnFwdSm80INS1_25CollectiveMainloopFwdSm80ILi4ELi1ELb0EN4cute5tupleIJNS5_1CILi128EEENS7_ILi112EEENS7_ILi64EEEEEELi64ENS_6half_tEfNS_4arch4Sm80ELb1ELb0ELb0ELb1ELb0ELb1ELb1ELb0EEENS1_21CollectiveEpilogueFwdINS6_IJS8_SA_S9_EEENS6_IJNS7_ILi1EEESI_SI_EEESC_SE_Li128ELb1ELb1ELb0ELb0EEENS1_19SingleTileSchedulerILb1ELb0ELb1ELi128EEEEEEEEEvNT_6ParamsE,@function
        .size           _ZN7cutlass13device_kernelIN5flash19enable_sm80_to_sm89INS1_16FlashAttnFwdSm80INS1_25CollectiveMainloopFwdSm80ILi4ELi1ELb0EN4cute5tupleIJNS5_1CILi128EEENS7_ILi112EEENS7_ILi64EEEEEELi64ENS_6half_tEfNS_4arch4Sm80ELb1ELb0ELb0ELb1ELb0ELb1ELb1ELb0EEENS1_21CollectiveEpilogueFwdINS6_IJS8_SA_S9_EEENS6_IJNS7_ILi1EEESI_SI_EEESC_SE_Li128ELb1ELb1ELb0ELb0EEENS1_19SingleTileSchedulerILb1ELb0ELb1ELi128EEEEEEEEEvNT_6ParamsE,(.L_x_745 - _ZN7cutlass13device_kernelIN5flash19enable_sm80_to_sm89INS1_16FlashAttnFwdSm80INS1_25CollectiveMainloopFwdSm80ILi4ELi1ELb0EN4cute5tupleIJNS5_1CILi128EEENS7_ILi112EEENS7_ILi64EEEEEELi64ENS_6half_tEfNS_4arch4Sm80ELb1ELb0ELb0ELb1ELb0ELb1ELb1ELb0EEENS1_21CollectiveEpilogueFwdINS6_IJS8_SA_S9_EEENS6_IJNS7_ILi1EEESI_SI_EEESC_SE_Li128ELb1ELb1ELb0ELb0EEENS1_19SingleTileSchedulerILb1ELb0ELb1ELi128EEEEEEEEEvNT_6ParamsE)
        .other          _ZN7cutlass13device_kernelIN5flash19enable_sm80_to_sm89INS1_16FlashAttnFwdSm80INS1_25CollectiveMainloopFwdSm80ILi4ELi1ELb0EN4cute5tupleIJNS5_1CILi128EEENS7_ILi112EEENS7_ILi64EEEEEELi64ENS_6half_tEfNS_4arch4Sm80ELb1ELb0ELb0ELb1ELb0ELb1ELb1ELb0EEENS1_21CollectiveEpilogueFwdINS6_IJS8_SA_S9_EEENS6_IJNS7_ILi1EEESI_SI_EEESC_SE_Li128ELb1ELb1ELb0ELb0EEENS1_19SingleTileSchedulerILb1ELb0ELb1ELi128EEEEEEEEEvNT_6ParamsE,@"STO_CUDA_ENTRY STV_DEFAULT"
_ZN7cutlass13device_kernelIN5flash19enable_sm80_to_sm89INS1_16FlashAttnFwdSm80INS1_25CollectiveMainloopFwdSm80ILi4ELi1ELb0EN4cute5tupleIJNS5_1CILi128EEENS7_ILi112EEENS7_ILi64EEEEEELi64ENS_6half_tEfNS_4arch4Sm80ELb1ELb0ELb0ELb1ELb0ELb1ELb1ELb0EEENS1_21CollectiveEpilogueFwdINS6_IJS8_SA_S9_EEENS6_IJNS7_ILi1EEESI_SI_EEESC_SE_Li128ELb1ELb1ELb0ELb0EEENS1_19SingleTileSchedulerILb1ELb0ELb1ELi128EEEEEEEEEvNT_6ParamsE:
        /* <DEDUP_REMOVED lines=17> */
.L_x_613:
        /* <DEDUP_REMOVED lines=8> */
.L_x_615:
[----:B------:R-:W-:-:S04]  /*0190*/  MOV R0, c[0x0][0x54c] ;  /* 0x0001530000007a02 */ /* 0x000fc80000000f00 */
.L_x_614:
[----:B------:R-:W-:Y:S01]  /*01a0*/  USHF.L.U32 UR4, UR4, 0x7, URZ ;  /* 0x0000000704047899 */ /* 0x000fe2000800063f */
[----:B-----5:R-:W-:-:S05]  /*01b0*/  IMAD R0, R0, c[0x0][0x548], RZ ;  /* 0x0001520000007a24 */ /* 0x020fca00078e02ff */
[----:B------:R-:W-:-:S04]  /*01c0*/  MOV R12, UR4 ;  /* 0x00000004000c7c02 */ /* 0x000fc80008000f00 */
[----:B------:R-:W-:-:S04]  /*01d0*/  ISETP.GE.AND P0, PT, R12, R0, PT ;  /* 0x000000000c00720c */ /* 0x000fc80003f06270 */
[----:B------:R-:W-:-:S05]  /*01e0*/  SEL R0, R5, 0xffffffff, !P0 ;  /* 0xffffffff05007807 */ /* 0x000fca0004000000 */
[----:B------:R2:W-:Y:S01]  /*01f0*/  STL [R1+0x68], R0 ;  /* 0x0000680001007387 */ /* 0x0005e20000100800 */
[----:B------:R-:W-:Y:S05]  /*0200*/  BRA `(.L_x_616) ;  /* 0x0000014000007947 */ /* 0x000fea0003800000 */
.L_x_612:
[----:B------:R-:W-:-:S04]  /*0210*/  ISETP.NE.U32.AND P0, PT, RZ, c[0x0][0x568], PT ;  /* 0x00015a00ff007a0c */ /* 0x000fc80003f05070 */
[----:B------:R-:W-:-:S13]  /*0220*/  ISETP.NE.AND.EX P0, PT, RZ, c[0x0][0x56c], PT, P0 ;  /* 0x00015b00ff007a0c */ /* 0x000fda0003f05300 */
[----:B------:R-:W-:Y:S05]  /*0230*/  @!P0 BRA `(.L_x_617) ;  /* 0x0000002000008947 */ /* 0x000fea0003800000 */
[----:B------:R1:W5:Y:S01]  /*0240*/  LDG.E R0, [R2.64] ;  /* 0x0000000802007981 */ /* 0x000362000c1e1900 */
[----:B------:R-:W-:Y:S05]  /*0250*/  BRA `(.L_x_618) ;  /* 0x0000009000007947 */ /* 0x000fea0003800000 */
.L_x_617:
        /* <DEDUP_REMOVED lines=8> */
.L_x_619:
[----:B------:R-:W-:-:S04]  /*02e0*/  MOV R0, c[0x0][0x54c] ;  /* 0x0001530000007a02 */ /* 0x000fc80000000f00 */
.L_x_618:
[----:B------:R-:W-:Y:S01]  /*02f0*/  USHF.L.U32 UR4, UR4, 0x7, URZ ;  /* 0x0000000704047899 */ /* 0x000fe2000800063f */
[----:B-----5:R-:W-:-:S05]  /*0300*/  IMAD R0, R0, c[0x0][0x548], RZ ;  /* 0x0001520000007a24 */ /* 0x020fca00078e02ff */
[----:B------:R-:W-:-:S04]  /*0310*/  MOV R12, UR4 ;  /* 0x00000004000c7c02 */ /* 0x000fc80008000f00 */
[----:B------:R-:W-:-:S04]  /*0320*/  ISETP.GE.AND P0, PT, R12, R0, PT ;  /* 0x000000000c00720c */ /* 0x000fc80003f06270 */
[----:B------:R-:W-:-:S05]  /*0330*/  SEL R0, R5, 0xffffffff, !P0 ;  /* 0xffffffff05007807 */ /* 0x000fca0004000000 */
[----:B------:R2:W-:Y:S04]  /*0340*/  STL [R1+0x68], R0 ;  /* 0x0000680001007387 */ /* 0x0005e80000100800 */
.L_x_616:
        /* <DEDUP_REMOVED lines=22> */
[----:B-1----:R-:W-:Y:S01]  /*04b0*/  IMAD.WIDE R2, R38, R15, c[0x0][0x358] ;  /* 0x0000d60026027625 */ /* 0x002fe200078e020f */
[----:B------:R-:W3:Y:S04]  /*04c0*/  @P0 LDG.E R0, [R8.64] ;  /* 0x0000000808000981 */ /* 0x000ee8000c1e1900 */
[----:B------:R2:W5:Y:S04]  /*04d0*/  @P1 LDG.E R187, [R6.64] ;  /* 0x0000000806bb1981 */ /* 0x000568000c1e1900 */
[----:B------:R2:W5:Y:S04]  /*04e0*/  @P5 LDG.E R191, [R4.64] ;  /* 0x0000000804bf5981 */ /* 0x000568000c1e1900 */
[----:B------:R2:W5:Y:S04]  /*04f0*/  @P3 LDG.E R13, [R2.64] ;  /* 0x00000008020d3981 */ /* 0x000568000c1e1900 */
[----:B------:R-:W1:Y:S01]  /*0500*/  S2R R39, SR_CTAID.Y ;  /* 0x0000000000277919 */ /* 0x000e620000002600 */
[----:B------:R-:W-:Y:S01]  /*0510*/  IMAD.MOV.U32 R14, RZ, RZ, c[0x0][0x1d0] ;  /* 0x00007400ff0e7624 */ /* 0x000fe200078e00ff */
[----:B-1----:R-:W-:-:S02]  /*0520*/  SHF.R.S32.HI R218, RZ, 0x1f, R39 ;  /* 0x0000001fffda7819 */ /* 0x002fc40000011427 */
[----:B---3--:R1:W-:Y:S01]  /*0530*/  STL [R1+0x60], R0 ;  /* 0x0000600001007387 */ /* 0x0083e20000100800 */
[----:B------:R-:W-:Y:S02]  /*0540*/  IMAD.MOV.U32 R9, RZ, RZ, R0 ;  /* 0x000000ffff097224 */ /* 0x000fe400078e0000 */
[----:B-1----:R-:W-:Y:S01]  /*0550*/  IMAD.MOV.U32 R0, RZ, RZ, c[0x0][0x228] ;  /* 0x00008a00ff007624 */ /* 0x002fe200078e00ff */
[----:B------:R-:W-:Y:S05]  /*0560*/  @P0 BRA `(.L_x_620) ;  /* 0x0000005000000947 */ /* 0x000fea0003800000 */
[----:B--2---:R-:W-:Y:S05]  /*0570*/  @!P1 BRA `(.L_x_620) ;  /* 0x0000004000009947 */ /* 0x004fea0003800000 */
[----:B------:R1:W2:Y:S04]  /*0580*/  LDG.E R8, [R6.64] ;  /* 0x0000000806087981 */ /* 0x0002a8000c1e1900 */
[----:B-1----:R-:W2:Y:S02]  /*0590*/  LDG.E R6, [R6.64+0x4] ;  /* 0x0000040806067981 */ /* 0x002ea4000c1e1900 */
[----:B--2---:R-:W-:-:S05]  /*05a0*/  IADD3 R9, -R8, R6, RZ ;  /* 0x0000000608097210 */ /* 0x004fca0007ffe1ff */
[----:B------:R1:W-:Y:S02]  /*05b0*/  STL [R1+0x60], R9 ;  /* 0x0000600901007387 */ /* 0x0003e40000100800 */
.L_x_620:
[----:B--2---:R-:W-:-:S04]  /*05c0*/  ISETP.NE.U32.AND P0, PT, RZ, c[0x0][0x368], PT ;  /* 0x0000da00ff007a0c */ /* 0x004fc80003f05070 */
[----:B------:R-:W-:-:S13]  /*05d0*/  ISETP.NE.AND.EX P0, PT, RZ, c[0x0][0x36c], PT, P0 ;  /* 0x0000db00ff007a0c */ /* 0x000fda0003f05300 */
[----:B------:R-:W-:Y:S05]  /*05e0*/  @!P0 BRA `(.L_x_621) ;  /* 0x0000003000008947 */ /* 0x000fea0003800000 */
[----:B------:R-:W-:-:S05]  /*05f0*/  IMAD.WIDE R4, R38, R15, c[0x0][0x368] ;  /* 0x0000da0026047625 */ /* 0x000fca00078e020f */
[----:B------:R2:W5:Y:S01]  /*0600*/  LDG.E R14, [R4.64] ;  /* 0x00000008040e7981 */ /* 0x000562000c1e1900 */
[----:B------:R-:W-:Y:S05]  /*0610*/  BRA `(.L_x_622) ;  /* 0x0000004000007947 */ /* 0x000fea0003800000 */
.L_x_621:
[----:B------:R-:W-:Y:S05]  /*0620*/  @!P5 BRA `(.L_x_622) ;  /* 0x000000300000d947 */ /* 0x000fea0003800000 */
[----:B------:R2:W3:Y:S04]  /*0630*/  LDG.E R6, [R4.64] ;  /* 0x0000000804067981 */ /* 0x0004e8000c1e1900 */
[----:B--2---:R-:W3:Y:S02]  /*0640*/  LDG.E R4, [R4.64+0x4] ;  /* 0x0000040804047981 */ /* 0x004ee4000c1e1900 */
[----:B---3--:R-:W-:Y:S02]  /*0650*/  IADD3 R14, -R6, R4, RZ ;  /* 0x00000004060e7210 */ /* 0x008fe40007ffe1ff */
.L_x_622:
[----:B--2---:R2:W3:Y:S04]  /*0660*/  @P3 LDG.E R5, [R2.64] ;  /* 0x0000000802053981 */ /* 0x0044e8000c1e1900 */
[----:B------:R2:W3:Y:S01]  /*0670*/  @P3 LDG.E R4, [R2.64+0x4] ;  /* 0x0000040802043981 */ /* 0x0004e2000c1e1900 */
[----:B------:R-:W-:Y:S01]  /*0680*/  ISETP.NE.U32.AND P0, PT, RZ, c[0x0][0x378], PT ;  /* 0x0000de00ff007a0c */ /* 0x000fe20003f05070 */
[----:B-----5:R-:W-:-:S03]  /*0690*/  IMAD.MOV.U32 R169, RZ, RZ, R14 ;  /* 0x000000ffffa97224 */ /* 0x020fc600078e000e */
[----:B------:R-:W-:Y:S01]  /*06a0*/  ISETP.NE.AND.EX P0, PT, RZ, c[0x0][0x37c], PT, P0 ;  /* 0x0000df00ff007a0c */ /* 0x000fe20003f05300 */
[----:B------:R-:W-:-:S12]  /*06b0*/  IMAD.MOV.U32 R6, RZ, RZ, c[0x0][0x2c4] ;  /* 0x0000b100ff067624 */ /* 0x000fd800078e00ff */
[----:B--2---:R-:W-:-:S05]  /*06c0*/  @P0 IMAD.WIDE R2, R38, R15, c[0x0][0x378] ;  /* 0x0000de0026020625 */ /* 0x004fca00078e020f */
[----:B------:R2:W5:Y:S01]  /*06d0*/  @P0 LDG.E R169, [R2.64] ;  /* 0x0000000802a90981 */ /* 0x000562000c1e1900 */
[----:B------:R-:W-:Y:S01]  /*06e0*/  ISETP.NE.AND P0, PT, R6, 0x1, PT ;  /* 0x000000010600780c */ /* 0x000fe20003f05270 */
[----:B------:R-:W-:Y:S02]  /*06f0*/  IMAD.IADD R6, R14, 0x1, -R190 ;  /* 0x000000010e067824 */ /* 0x000fe400078e0abe */
[----:B--2---:R-:W-:Y:S01]  /*0700*/  IMAD.MOV.U32 R2, RZ, RZ, R12 ;  /* 0x000000ffff027224 */ /* 0x004fe200078e000c */
[----:B------:R-:W-:-:S04]  /*0710*/  IADD3 R3, R12, 0x7f, RZ ;  /* 0x0000007f0c037810 */ /* 0x000fc80007ffe0ff */
[----:B------:R2:W-:Y:S05]  /*0720*/  STL [R1+0x18], R2 ;  /* 0x0000180201007387 */ /* 0x0005ea0000100800 */
[----:B--2---:R-:W-:-:S05]  /*0730*/  @P0 IADD3 R2, R2, 0x7f, RZ ;  /* 0x0000007f02020810 */ /* 0x004fca0007ffe0ff */
[----:B------:R-:W-:-:S05]  /*0740*/  @P0 IMAD.HI.U32 R2, R2, c[0x0][0x2c8], RZ ;  /* 0x0000b20002020a27 */ /* 0x000fca00078e00ff */
[----:B------:R-:W-:Y:S01]  /*0750*/  @P0 SHF.R.U32.HI R3, RZ, c[0x0][0x2cc], R2 ;  /* 0x0000b300ff030a19 */ /* 0x000fe20000011602 */
[----:B------:R-:W-:Y:S02]  /*0760*/  IMAD.MOV.U32 R2, RZ, RZ, RZ ;  /* 0x000000ffff027224 */ /* 0x000fe400078e00ff */
[----:B---3--:R-:W-:Y:S02]  /*0770*/  @P3 IMAD.IADD R0, R4, 0x1, -R5 ;  /* 0x0000000104003824 */ /* 0x008fe400078e0a05 */
[----:B------:R-:W-:Y:S02]  /*0780*/  IMAD.MOV.U32 R4, RZ, RZ, RZ ;  /* 0x000000ffff047224 */ /* 0x000fe400078e00ff */
[----:B------:R-:W-:-:S05]  /*0790*/  IMAD.IADD R5, R6, 0x1, R0 ;  /* 0x0000000106057824 */ /* 0x000fca00078e0200 */
[----:B------:R-:W-:Y:S01]  /*07a0*/  IADD3 R200, R5, 0x70, -R9 ;  /* 0x0000007005c87810 */ /* 0x000fe20007ffe809 */
[----:B------:R2:W-:Y:S04]  /*07b0*/  STL [R1+0x64], R5 ;  /* 0x0000640501007387 */ /* 0x0005e80000100800 */
[----:B------:R-:W-:-:S04]  /*07c0*/  IMAD.IADD R3, R200, 0x1, R3 ;  /* 0x00000001c8037824 */ /* 0x000fc800078e0203 */
[----:B------:R-:W-:-:S05]  /*07d0*/  IMAD.HI R2, R3, -0x6db6db6d, R2 ;  /* 0x9249249303027827 */ /* 0x000fca00078e0202 */
[----:B------:R-:W-:-:S04]  /*07e0*/  SHF.R.U32.HI R3, RZ, 0x1f, R2 ;  /* 0x0000001fff037819 */ /* 0x000fc80000011602 */
[----:B------:R-:W-:Y:S02]  /*07f0*/  LEA.HI.SX32 R2, R2, R3, 0x1a ;  /* 0x0000000302027211 */ /* 0x000fe400078fd2ff */
[----:B--2---:R-:W-:-:S05]  /*0800*/  IADD3 R5, R5, 0x6f, RZ ;  /* 0x0000006f05057810 */ /* 0x004fca0007ffe0ff */
[----:B------:R-:W-:-:S05]  /*0810*/  IMAD.HI R4, R5, -0x6db6db6d, R4 ;  /* 0x9249249305047827 */ /* 0x000fca00078e0204 */
[----:B------:R-:W-:-:S04]  /*0820*/  SHF.R.U32.HI R5, RZ, 0x1f, R4 ;  /* 0x0000001fff057819 */ /* 0x000fc80000011604 */
[----:B------:R-:W-:-:S04]  /*0830*/  LEA.HI.SX32 R199, R4, R5, 0x1a ;  /* 0x0000000504c77211 */ /* 0x000fc800078fd2ff */
[----:B------:R-:W-:Y:S01]  /*0840*/  IMNMX R3, R199, R2, PT ;  /* 0x00000002c7037217 */ /* 0x000fe20003800200 */
[----:B------:R-:W-:-:S04]  /*0850*/  IMAD.MOV R2, RZ, RZ, -R6 ;  /* 0x000000ffff027224 */ /* 0x000fc800078e0a06 */
[----:B------:R-:W-:Y:S01]  /*0860*/  IMAD R3, R3, 0x70, -R6 ;  /* 0x0000007003037824 */ /* 0x000fe200078e0a06 */
[----:B------:R-:W-:-:S04]  /*0870*/  IMNMX R2, RZ, R2, !PT ;  /* 0x00000002ff027217 */ /* 0x000fc80007800200 */
[----:B------:R-:W-:-:S04]  /*0880*/  IMNMX R3, R3, R0, PT ;  /* 0x0000000003037217 */ /* 0x000fc80003800200 */
[----:B------:R-:W-:Y:S02]  /*0890*/  ISETP.GT.AND P0, PT, R3, R2, PT ;  /* 0x000000020300720c */ /* 0x000fe40003f04270 */
[----:B------:R-:W-:-:S05]  /*08a0*/  SHF.R.U32.HI R2, RZ, 0x4, R2 ;  /* 0x00000004ff027819 */ /* 0x000fca0000011602 */
[----:B------:R-:W-:-:S04]  /*08b0*/  IMAD.WIDE.U32 R4, R2, 0x24924925, RZ ;  /* 0x2492492502047825 */ /* 0x000fc800078e00ff */
[----:B------:R-:W-:Y:S02]  /*08c0*/  IMAD.MOV.U32 R165, RZ, RZ, R5 ;  /* 0x000000ffffa57224 */ /* 0x000fe400078e0005 */
[----:B------:R-:W-:Y:S01]  /*08d0*/  @P0 IADD3 R3, R3, 0x6f, RZ ;  /* 0x0000006f03030810 */ /* 0x000fe20007ffe0ff */
[----:B------:R-:W-:Y:S02]  /*08e0*/  @P0 IMAD.MOV.U32 R2, RZ, RZ, RZ ;  /* 0x000000ffff020224 */ /* 0x000fe400078e00ff */
[----:B------:R-:W-:Y:S02]  /*08f0*/  IMAD.MOV.U32 R6, RZ, RZ, R165 ;  /* 0x000000ffff067224 */ /* 0x000fe400078e00a5 */
[----:B------:R-:W-:-:S05]  /*0900*/  @P0 IMAD.HI R2, R3, -0x6db6db6d, R2 ;  /* 0x9249249303020827 */ /* 0x000fca00078e0202 */
[----:B------:R-:W-:-:S04]  /*0910*/  @P0 SHF.R.U32.HI R3, RZ, 0x1f, R2 ;  /* 0x0000001fff030819 */ /* 0x000fc80000011602 */
[----:B------:R-:W-:-:S04]  /*0920*/  @P0 LEA.HI.SX32 R6, R2, R3, 0x1a ;  /* 0x0000000302060211 */ /* 0x000fc800078fd2ff */
[----:B------:R-:W-:-:S13]  /*0930*/  ISETP.GT.AND P0, PT, R6, R165, PT ;  /* 0x000000a50600720c */ /* 0x000fda0003f04270 */
[----:B------:R-:W-:Y:S05]  /*0940*/  @!P0 BRA `(.L_x_623) ;  /* 0x0000777000008947 */ /* 0x000fea0003800000 */
[----:B------:R-:W-:-:S04]  /*0950*/  ISETP.NE.U32.AND P0, PT, RZ, c[0x0][0x340], PT ;  /* 0x0000d000ff007a0c */ /* 0x000fc80003f05070 */
[----:B------:R-:W-:-:S13]  /*0960*/  ISETP.NE.AND.EX P4, PT, RZ, c[0x0][0x344], PT, P0 ;  /* 0x0000d100ff007a0c */ /* 0x000fda0003f85300 */
[----:B------:R-:W-:-:S05]  /*0970*/  @P4 IMAD.WIDE R2, R38, R15, c[0x0][0x340] ;  /* 0x0000d00026024625 */ /* 0x000fca00078e020f */
[----:B------:R2:W3:Y:S01]  /*0980*/  @P4 LDG.E R30, [R2.64] ;  /* 0x00000008021e4981 */ /* 0x0004e2000c1e1900 */
        /* <DEDUP_REMOVED lines=24> */
[----:B--2---:R-:W-:Y:S01]  /*0b10*/  LEA.HI R3, R36, R251, RZ, 0x3 ;  /* 0x000000fb24037211 */ /* 0x004fe200078f18ff */
        /* <DEDUP_REMOVED lines=11> */
[----:B------:R-:W-:Y:S01]  /*0bd0*/  IADD3 R118, R32, 0x20, RZ ;  /* 0x0000002020767810 */ /* 0x000fe20007ffe0ff */
[----:B------:R-:W-:Y:S01]  /*0be0*/  IMAD.SHL.U32 R10, R2, 0x8, RZ ;  /* 0x00000008020a7824 */ /* 0x000fe200078e00ff */
[C---:B------:R-:W-:Y:S01]  /*0bf0*/  LEA.HI.X.SX32 R166, R5.reuse, R3, 0x1, P0 ;  /* 0x0000000305a67211 */ /* 0x040fe200000f0eff */
[----:B------:R-:W-:Y:S01]  /*0c00*/  IMAD.SHL.U32 R5, R5, 0x40, RZ ;  /* 0x0000004005057824 */ /* 0x000fe200078e00ff */
[----:B------:R-:W-:Y:S01]  /*0c10*/  SHF.R.S32.HI R33, RZ, 0x1f, R32 ;  /* 0x0000001fff217819 */ /* 0x000fe20000011420 */
[----:B------:R-:W-:Y:S01]  /*0c20*/  IMAD R13, R42, -0x70, R135 ;  /* 0xffffff902a0d7824 */ /* 0x000fe200078e0287 */
[----:B------:R-:W-:Y:S01]  /*0c30*/  SHF.R.S32.HI R11, RZ, 0x1f, R10 ;  /* 0x0000001fff0b7819 */ /* 0x000fe2000001140a */
[----:B------:R-:W-:Y:S01]  /*0c40*/  IMAD R2, R166, c[0x0][0x238], RZ ;  /* 0x00008e00a6027a24 */ /* 0x000fe200078e02ff */
[----:B------:R-:W-:Y:S01]  /*0c50*/  ISETP.GE.AND P6, PT, R10, c[0x0][0x1d4], PT ;  /* 0x000075000a007a0c */ /* 0x000fe20003fc6270 */
[C---:B------:R-:W-:Y:S01]  /*0c60*/  IMAD R16, R102.reuse, c[0x0][0x284], R16 ;  /* 0x0000a10066107a24 */ /* 0x040fe200078e0210 */
[----:B------:R-:W-:Y:S01]  /*0c70*/  ISETP.GE.AND P1, PT, R13, 0x1, PT ;  /* 0x000000010d00780c */ /* 0x000fe20003f26270 */
[----:B------:R-:W-:Y:S01]  /*0c80*/  IMAD R4, R161, c[0x0][0x23c], R2 ;  /* 0x00008f00a1047a24 */ /* 0x000fe200078e0202 */
[----:B------:R-:W-:Y:S01]  /*0c90*/  ISETP.GE.AND P0, PT, R13, 0x11, PT ;  /* 0x000000110d00780c */ /* 0x000fe20003f06270 */
        /* <DEDUP_REMOVED lines=40> */
[----:B------:R-:W-:Y:S01]  /*0f20*/  IMAD.WIDE.U32 R14, R102, c[0x0][0x280], R34 ;  /* 0x0000a000660e7a25 */ /* 0x000fe200078e0022 */
[----:B------:R-:W-:-:S03]  /*0f30*/  @P1 LEA R4, P2, R22, c[0x0][0x220], 0x1 ;  /* 0x0000880016041a11 */ /* 0x000fc600078408ff */
[----:B------:R-:W-:Y:S01]  /*0f40*/  IMAD.SHL.U32 R93, R2, 0x2, RZ ;  /* 0x00000002025d7824 */ /* 0x000fe200078e00ff */
[----:B------:R-:W-:Y:S01]  /*0f50*/  @P1 LEA.HI.X R5, R22, c[0x0][0x224], R3, 0x1, P2 ;  /* 0x0000890016051a11 */ /* 0x000fe200010f0c03 */
[----:B------:R-:W-:Y:S01]  /*0f60*/  IMAD.IADD R117, R15, 0x1, R16 ;  /* 0x000000010f757824 */ /* 0x000fe200078e0210 */
[----:B------:R-:W-:Y:S01]  /*0f70*/  @P0 LEA R2, P2, R167, R22, 0x4 ;  /* 0x00000016a7020211 */ /* 0x000fe200078420ff */
[----:B------:R-:W-:Y:S02]  /*0f80*/  IMAD.MOV.U32 R116, RZ, RZ, R14 ;  /* 0x000000ffff747224 */ /* 0x000fe400078e000e */
[----:B------:R-:W-:Y:S01]  /*0f90*/  @!PT LDS RZ, [RZ] ;  /* 0x00000000fffff984 */ /* 0x000fe20000000800 */
[----:B------:R-:W-:Y:S01]  /*0fa0*/  @!PT LDS RZ, [RZ] ;  /* 0x00000000fffff984 */ /* 0x000fe20000000800 */
[----:B------:R-:W-:Y:S01]  /*0fb0*/  @!PT LDS RZ, [RZ] ;  /* 0x00000000fffff984 */ /* 0x000fe20000000800 */
[----:B------:R2:W-:Y:S01]  /*0fc0*/  @P1 LDGSTS.E.BYPASS.LTC128B.128 [R93+0x3900], [R4.64], !P6 ;  /* 0x03900000045d1fae */ /* 0x0005e2000f101d48 */
[----:B------:R-:W-:Y:S01]  /*0fd0*/  ISETP.GE.AND P1, PT, R13, 0x31, PT ;  /* 0x000000310d00780c */ /* 0x000fe20003f26270 */
[----:B------:R-:W-:-:S04]  /*0fe0*/  IMAD.WIDE.U32 R188, R102, c[0x0][0x1e0], RZ ;  /* 0x0000780066bc7a25 */ /* 0x000fc800078e00ff */
[----:B------:R-:W-:Y:S02]  /*0ff0*/  IMAD.SHL.U32 R216, R182, 0x40, RZ ;  /* 0x00000040b6d87824 */ /* 0x000fe400078e00ff */
[C---:B------:R-:W-:Y:S02]  /*1000*/  IMAD R202, R174.reuse, c[0x0][0x294], RZ ;  /* 0x0000a500aeca7a24 */ /* 0x040fe400078e02ff */
[C---:B------:R-:W-:Y:S02]  /*1010*/  IMAD R203, R174.reuse, c[0x0][0x284], RZ ;  /* 0x0000a100aecb7a24 */ /* 0x040fe400078e02ff */
[C---:B------:R-:W-:Y:S02]  /*1020*/  IMAD R204, R174.reuse, c[0x0][0x1e4], RZ ;  /* 0x00007900aecc7a24 */ /* 0x040fe400078e02ff */
[----:B------:R-:W-:Y:S02]  /*1030*/  @P1 IMAD R12, R37, 0x30, RZ ;  /* 0x00000030250c1824 */ /* 0x000fe400078e02ff */
[----:B------:R-:W-:-:S04]  /*1040*/  IMAD.WIDE.U32 R178, R174, c[0x0][0x290], RZ ;  /* 0x0000a400aeb27a25 */ /* 0x000fc800078e00ff */
[----:B------:R-:W-:-:S04]  /*1050*/  IMAD.WIDE.U32 R176, R174, c[0x0][0x280], RZ ;  /* 0x0000a000aeb07a25 */ /* 0x000fc800078e00ff */
[----:B------:R-:W-:Y:S01]  /*1060*/  IMAD.WIDE.U32 R182, R182, 0x60, RZ ;  /* 0x00000060b6b67825 */ /* 0x000fe200078e00ff */
[----:B--2---:R-:W-:-:S03]  /*1070*/  @P0 LEA.HI.X R5, R167, R3, R37, 0x4, P2 ;  /* 0x00000003a7050211 */ /* 0x004fc600010f2425 */
[----:B------:R-:W-:Y:S01]  /*1080*/  IMAD.WIDE.U32 R194, R170, c[0x0][0x1e0], RZ ;  /* 0x00007800aac27a25 */ /* 0x000fe200078e00ff */
[----:B------:R-:W-:Y:S02]  /*1090*/  @P0 LEA R4, P2, R2, c[0x0][0x220], 0x1 ;  /* 0x0000880002040a11 */ /* 0x000fe400078408ff */
[----:B------:R-:W-:Y:S01]  /*10a0*/  IADD3 R201, R183, UR10, RZ ;  /* 0x0000000ab7c97c10 */ /* 0x000fe2000fffe0ff */
[----:B------:R-:W-:Y:S01]  /*10b0*/  IMAD.WIDE.U32 R174, R174, c[0x0][0x1e0], RZ ;  /* 0x00007800aeae7a25 */ /* 0x000fe200078e00ff */
[----:B------:R-:W-:Y:S02]  /*10c0*/  @P0 LEA.HI.X R5, R2, c[0x0][0x224], R5, 0x1, P2 ;  /* 0x0000890002050a11 */ /* 0x000fe400010f0c05 */
[----:B------:R-:W-:Y:S01]  /*10d0*/  @P3 IADD3 R6, P2, R22, R6, RZ ;  /* 0x0000000616063210 */ /* 0x000fe20007f5e0ff */
[----:B------:R-:W-:Y:S02]  /*10e0*/  IMAD.SHL.U32 R2, R37, 0x20, RZ ;  /* 0x0000002025027824 */ /* 0x000fe400078e00ff */
[----:B------:R2:W-:Y:S01]  /*10f0*/  @P0 LDGSTS.E.BYPASS.LTC128B.128 [R93+0x4100], [R4.64], !P6 ;  /* 0x04100000045d0fae */ /* 0x0005e2000f101d48 */
[----:B------:R-:W-:Y:S01]  /*1100*/  @P3 LEA R8, P0, R6, c[0x0][0x220], 0x1 ;  /* 0x0000880006083a11 */ /* 0x000fe200078008ff */
[----:B------:R-:W-:Y:S01]  /*1110*/  IMAD.WIDE.U32 R196, R171, c[0x0][0x1e0], RZ ;  /* 0x00007800abc47a25 */ /* 0x000fe200078e00ff */
[----:B------:R-:W-:-:S02]  /*1120*/  @P3 IADD3.X R7, R3, R7, R2, P2, !PT ;  /* 0x0000000703073210 */ /* 0x000fc400017fe402 */
[----:B------:R-:W-:Y:S01]  /*1130*/  @P1 MOV R2, R22 ;  /* 0x0000001600021202 */ /* 0x000fe20000000f00 */
[----:B------:R-:W-:Y:S01]  /*1140*/  IMAD.WIDE.U32 R192, R168, c[0x0][0x1e0], RZ ;  /* 0x00007800a8c07a25 */ /* 0x000fe200078e00ff */
[----:B------:R-:W-:Y:S02]  /*1150*/  ISETP.GE.AND P2, PT, R13, 0x41, PT ;  /* 0x000000410d00780c */ /* 0x000fe40003f46270 */
[----:B-1----:R-:W-:Y:S01]  /*1160*/  @P3 LEA.HI.X R9, R6, c[0x0][0x224], R7, 0x1, P0 ;  /* 0x0000890006093a11 */ /* 0x002fe200000f0c07 */
[----:B-----5:R-:W-:-:S04]  /*1170*/  IMAD.WIDE.U32 R116, R169, c[0x0][0x280], R116 ;  /* 0x0000a000a9747a25 */ /* 0x020fc800078e0074 */
[----:B------:R1:W-:Y:S01]  /*1180*/  @P3 LDGSTS.E.BYPASS.LTC128B.128 [R93+0x4900], [R8.64], !P6 ;  /* 0x04900000085d3fae */ /* 0x0003e2000f101d48 */
[----:B------:R-:W-:Y:S02]  /*1190*/  IMAD.IADD R202, R179, 0x1, R202 ;  /* 0x00000001b3ca7824 */ /* 0x000fe400078e02ca */
[----:B------:R-:W-:Y:S02]  /*11a0*/  IMAD.IADD R203, R177, 0x1, R203 ;  /* 0x00000001b1cb7824 */ /* 0x000fe400078e02cb */
[----:B------:R-:W-:Y:S02]  /*11b0*/  IMAD.IADD R204, R175, 0x1, R204 ;  /* 0x00000001afcc7824 */ /* 0x000fe400078e02cc */
[----:B--2---:R-:W-:-:S04]  /*11c0*/  @P1 IMAD.WIDE.U32 R4, R167, 0x30, R2 ;  /* 0x00000030a7041825 */ /* 0x004fc800078e0002 */
        /* <DEDUP_REMOVED lines=8> */
[----:B-1----:R-:W-:Y:S01]  /*1250*/  IMAD R9, R218, c[0x0][0x260], RZ ;  /* 0x00009800da097a24 */ /* 0x002fe200078e02ff */
        /* <DEDUP_REMOVED lines=15> */
[----:B--2---:R-:W-:-:S03]  /*1350*/  IMAD R6, R29, c[0x0][0x1e0], RZ ;  /* 0x000078001d067a24 */ /* 0x004fc600078e02ff */
[----:B------:R-:W-:Y:S02]  /*1360*/  SEL R23, RZ, 0xffffffff, P0 ;  /* 0xffffffffff177807 */ /* 0x000fe40000000000 */
[----:B------:R-:W-:Y:S01]  /*1370*/  ISETP.GT.AND P0, PT, R13, 0x60, PT ;  /* 0x000000600d00780c */ /* 0x000fe20003f04270 */
[----:B------:R-:W-:-:S04]  /*1380*/  IMAD R6, R26, c[0x0][0x1e4], R6 ;  /* 0x000079001a067a24 */ /* 0x000fc800078e0206 */
[----:B------:R-:W-:-:S04]  /*1390*/  IMAD.IADD R5, R5, 0x1, R6 ;  /* 0x0000000105057824 */ /* 0x000fc800078e0206 */
        /* <DEDUP_REMOVED lines=31> */
[----:B------:R-:W-:Y:S01]  /*1590*/  @P1 IMAD R6, R37, 0x50, RZ ;  /* 0x0000005025061824 */ /* 0x000fe200078e02ff */
[----:B------:R-:W-:Y:S01]  /*15a0*/  LEA.HI R7, R36, R251, RZ, 0x5 ;  /* 0x000000fb24077211 */ /* 0x000fe200078f28ff */
[----:B------:R-:W-:Y:S01]  /*15b0*/  @P1 IMAD.WIDE.U32 R4, R167, 0x50, R4 ;  /* 0x00000050a7041825 */ /* 0x000fe200078e0004 */
[----:B------:R-:W-:Y:S02]  /*15c0*/  IADD3 R36, R34, 0x10, RZ ;  /* 0x0000001022247810 */ /* 0x000fe40007ffe0ff */
[----:B------:R-:W-:Y:S01]  /*15d0*/  LOP3.LUT R99, R24, 0x1, RZ, 0xc0, !PT ;  /* 0x0000000118637812 */ /* 0x000fe200078ec0ff */
[----:B------:R-:W-:Y:S01]  /*15e0*/  @P1 IMAD.IADD R5, R5, 0x1, R6 ;  /* 0x0000000105051824 */ /* 0x000fe200078e0206 */
[----:B------:R-:W-:Y:S01]  /*15f0*/  @P1 LEA R8, P2, R4, c[0x0][0x220], 0x1 ;  /* 0x0000880004081a11 */ /* 0x000fe200078408ff */
[----:B------:R-:W-:Y:S01]  /*1600*/  IMAD.IADD R2, R102, 0x1, -R2 ;  /* 0x0000000166027824 */ /* 0x000fe200078e0a02 */
[----:B------:R-:W-:Y:S01]  /*1610*/  LOP3.LUT R100, R24, 0x2, RZ, 0xc0, !PT ;  /* 0x0000000218647812 */ /* 0x000fe200078ec0ff */
[----:B------:R-:W-:Y:S01]  /*1620*/  IMAD.SHL.U32 R6, R7, 0x10, RZ ;  /* 0x0000001007067824 */ /* 0x000fe200078e00ff */
[----:B------:R-:W-:Y:S01]  /*1630*/  SHF.R.S32.HI R7, RZ, 0x1f, R171 ;  /* 0x0000001fff077819 */ /* 0x000fe200000114ab */
[----:B------:R-:W-:Y:S01]  /*1640*/  IMAD.WIDE.U32 R10, R102, c[0x0][0x280], R32 ;  /* 0x0000a000660a7a25 */ /* 0x000fe200078e0020 */
[----:B------:R-:W-:-:S02]  /*1650*/  @P1 LEA.HI.X R9, R4, c[0x0][0x224], R5, 0x1, P2 ;  /* 0x0000890004091a11 */ /* 0x000fc400010f0c05 */
[C---:B------:R-:W-:Y:S01]  /*1660*/  LOP3.LUT P3, RZ, R2.reuse, 0x4, RZ, 0xc0, !PT ;  /* 0x0000000402ff7812 */ /* 0x040fe2000786c0ff */
[----:B------:R-:W-:Y:S01]  /*1670*/  IMAD.SHL.U32 R2, R2, 0x40, RZ ;  /* 0x0000004002027824 */ /* 0x000fe200078e00ff */
[----:B------:R-:W-:Y:S01]  /*1680*/  SHF.R.S32.HI R5, RZ, 0x4, R27 ;  /* 0x00000004ff057819 */ /* 0x000fe2000001141b */
[----:B------:R-:W-:Y:S01]  /*1690*/  IMAD.MOV.U32 R114, RZ, RZ, R12 ;  /* 0x000000ffff727224 */ /* 0x000fe200078e000c */
[----:B------:R-:W-:Y:S01]  /*16a0*/  LEA.HI R7, R7, R171, RZ, 0x3 ;  /* 0x000000ab07077211 */ /* 0x000fe200078f18ff */
[----:B------:R2:W-:Y:S01]  /*16b0*/  @P1 LDGSTS.E.BYPASS.LTC128B.128 [R93+0x6100], [R8.64], !P6 ;  /* 0x06100000085d1fae */ /* 0x0005e2000f101d48 */
[----:B------:R-:W-:Y:S01]  /*16c0*/  MOV R112, R10 ;  /* 0x0000000a00707202 */ /* 0x000fe20000000f00 */
[----:B------:R-:W-:Y:S01]  /*16d0*/  IMAD.WIDE.U32 R114, R169, c[0x0][0x290], R114 ;  /* 0x0000a400a9727a25 */ /* 0x000fe200078e0072 */
[----:B------:R-:W-:Y:S02]  /*16e0*/  LEA.HI.SX32 R10, R20, R5, 0x1d ;  /* 0x00000005140a7211 */ /* 0x000fe400078feaff */
[----:B------:R-:W-:Y:S01]  /*16f0*/  SHF.L.U32 R4, R171, 0x6, RZ ;  /* 0x00000006ab047819 */ /* 0x000fe200000006ff */
[----:B------:R-:W-:Y:S01]  /*1700*/  IMAD.WIDE.U32 R110, R169, c[0x0][0x290], R110 ;  /* 0x0000a400a96e7a25 */ /* 0x000fe200078e006e */
[----:B------:R-:W-:-:S02]  /*1710*/  IADD3 R113, R16, R11, RZ ;  /* 0x0000000b10717210 */ /* 0x000fc40007ffe0ff */
        /* <DEDUP_REMOVED lines=8> */
[----:B------:R-:W-:Y:S02]  /*17a0*/  LOP3.LUT R12, R2, 0x18, R32, 0xf8, !PT ;  /* 0x00000018020c7812 */ /* 0x000fe400078ef820 */
[----:B------:R-:W-:Y:S01]  /*17b0*/  LOP3.LUT R10, R11, 0xfffffe00, RZ, 0xc0, !PT ;  /* 0xfffffe000b0a7812 */ /* 0x000fe200078ec0ff */
[----:B------:R-:W-:Y:S01]  /*17c0*/  IMAD.IADD R103, R105, 0x1, R103 ;  /* 0x0000000169677824 */ /* 0x000fe200078e0267 */
[----:B------:R-:W-:-:S02]  /*17d0*/  SHF.R.U32.HI R7, RZ, 0x3, R4 ;  /* 0x00000003ff077819 */ /* 0x000fc40000011604 */
[--C-:B------:R-:W-:Y:S02]  /*17e0*/  LOP3.LUT R11, R4, 0x38, R20.reuse, 0xf8, !PT ;  /* 0x00000038040b7812 */ /* 0x100fe400078ef814 */
[----:B------:R-:W-:Y:S02]  /*17f0*/  LOP3.LUT R98, R6, R12, R5, 0xf6, !PT ;  /* 0x0000000c06627212 */ /* 0x000fe400078ef605 */
[--C-:B------:R-:W-:Y:S02]  /*1800*/  LOP3.LUT R4, R4, 0x38, R101.reuse, 0xf8, !PT ;  /* 0x0000003804047812 */ /* 0x100fe400078ef865 */
[C---:B------:R-:W-:Y:S02]  /*1810*/  LOP3.LUT R12, R2.reuse, 0x38, R20, 0xf8, !PT ;  /* 0x00000038020c7812 */ /* 0x040fe400078ef814 */
[----:B--2---:R-:W-:Y:S02]  /*1820*/  SHF.R.S32.HI R8, RZ, 0x1f, R170 ;  /* 0x0000001fff087819 */ /* 0x004fe400000114aa */
[----:B------:R-:W-:-:S02]  /*1830*/  LOP3.LUT R2, R2, 0x38, R101, 0xf8, !PT ;  /* 0x0000003802027812 */ /* 0x000fc400078ef865 */
[C-C-:B-1----:R-:W-:Y:S02]  /*1840*/  LOP3.LUT R19, R10.reuse, R11, R7.reuse, 0xf6, !PT ;  /* 0x0000000b0a137212 */ /* 0x142fe400078ef607 */
[----:B------:R-:W-:Y:S01]  /*1850*/  LOP3.LUT R18, R10, R4, R7, 0xf6, !PT ;  /* 0x000000040a127212 */ /* 0x000fe200078ef607 */
[----:B------:R-:W-:Y:S01]  /*1860*/  @P0 IMAD.MOV.U32 R4, RZ, RZ, R22 ;  /* 0x000000ffff040224 */ /* 0x000fe200078e0016 */
[----:B------:R-:W-:Y:S01]  /*1870*/  SHF.R.S32.HI R7, RZ, 0x1f, R168 ;  /* 0x0000001fff077819 */ /* 0x000fe200000114a8 */
[----:B------:R-:W-:Y:S01]  /*1880*/  IMAD.SHL.U32 R154, R19, 0x2, RZ ;  /* 0x00000002139a7824 */ /* 0x000fe200078e00ff */
[----:B------:R-:W-:Y:S01]  /*1890*/  LEA.HI R8, R8, R170, RZ, 0x3 ;  /* 0x000000aa08087211 */ /* 0x000fe200078f18ff */
[----:B------:R-:W-:Y:S01]  /*18a0*/  IMAD.SHL.U32 R150, R18, 0x2, RZ ;  /* 0x0000000212967824 */ /* 0x000fe200078e00ff */
[--C-:B------:R-:W-:Y:S02]  /*18b0*/  LOP3.LUT R21, R6, R2, R5.reuse, 0xf6, !PT ;  /* 0x0000000206157212 */ /* 0x100fe400078ef605 */
[----:B------:R-:W-:Y:S01]  /*18c0*/  SHF.L.U32 R2, R170, 0x6, RZ ;  /* 0x00000006aa027819 */ /* 0x000fe200000006ff */
[----:B------:R-:W-:Y:S01]  /*18d0*/  IMAD.SHL.U32 R9, R8, 0x40, RZ ;  /* 0x0000004008097824 */ /* 0x000fe200078e00ff */
[----:B------:R-:W-:Y:S01]  /*18e0*/  LOP3.LUT R23, R6, R12, R5, 0xf6, !PT ;  /* 0x0000000c06177212 */ /* 0x000fe200078ef605 */
[----:B------:R-:W-:Y:S01]  /*18f0*/  IMAD.SHL.U32 R6, R168, 0x40, RZ ;  /* 0x00000040a8067824 */ /* 0x000fe200078e00ff */
[----:B------:R-:W-:Y:S01]  /*1900*/  LEA.HI R7, R7, R168, RZ, 0x3 ;  /* 0x000000a807077211 */ /* 0x000fe200078f18ff */
[----:B------:R-:W-:Y:S01]  /*1910*/  @P0 IMAD.MOV.U32 R5, RZ, RZ, R3 ;  /* 0x000000ffff050224 */ /* 0x000fe200078e0003 */
[----:B------:R-:W-:-:S02]  /*1920*/  LOP3.LUT R2, R2, 0x1c0, RZ, 0xc0, !PT ;  /* 0x000001c002027812 */ /* 0x000fc400078ec0ff */
[----:B------:R-:W-:Y:S01]  /*1930*/  LOP3.LUT R6, R6, 0x1c0, RZ, 0xc0, !PT ;  /* 0x000001c006067812 */ /* 0x000fe200078ec0ff */
[----:B------:R-:W-:Y:S01]  /*1940*/  IMAD.SHL.U32 R8, R7, 0x40, RZ ;  /* 0x0000004007087824 */ /* 0x000fe200078e00ff */
[----:B------:R-:W-:Y:S01]  /*1950*/  SHF.R.U32.HI R13, RZ, 0x3, R2 ;  /* 0x00000003ff0d7819 */ /* 0x000fe20000011602 */
[----:B------:R-:W-:Y:S01]  /*1960*/  @P0 IMAD.WIDE.U32 R4, R167, 0x60, R4 ;  /* 0x00000060a7040825 */ /* 0x000fe200078e0004 */
[----:B------:R-:W-:Y:S02]  /*1970*/  LOP3.LUT R9, R9, 0xfffffe00, RZ, 0xc0, !PT ;  /* 0xfffffe0009097812 */ /* 0x000fe400078ec0ff */
[C---:B------:R-:W-:Y:S02]  /*1980*/  LOP3.LUT R10, R2.reuse, 0x38, R20, 0xf8, !PT ;  /* 0x00000038020a7812 */ /* 0x040fe400078ef814 */
[----:B------:R-:W-:Y:S01]  /*1990*/  LOP3.LUT R11, R2, 0x38, R101, 0xf8, !PT ;  /* 0x00000038020b7812 */ /* 0x000fe200078ef865 */
[----:B------:R-:W-:Y:S01]  /*19a0*/  @P0 IMAD.IADD R2, R5, 0x1, R16 ;  /* 0x0000000105020824 */ /* 0x000fe200078e0210 */
[----:B------:R-:W-:Y:S01]  /*19b0*/  SHF.R.U32.HI R7, RZ, 0x3, R6 ;  /* 0x00000003ff077819 */ /* 0x000fe20000011606 */
[----:B------:R-:W-:Y:S01]  /*19c0*/  IMAD.MOV.U32 R5, RZ, RZ, c[0x0][0x280] ;  /* 0x0000a000ff057624 */ /* 0x000fe200078e00ff */
[----:B------:R-:W-:-:S02]  /*19d0*/  LOP3.LUT R8, R8, 0xfffffe00, RZ, 0xc0, !PT ;  /* 0xfffffe0008087812 */ /* 0x000fc400078ec0ff */
[C---:B------:R-:W-:Y:S01]  /*19e0*/  LOP3.LUT R12, R6.reuse, 0x38, R20, 0xf8, !PT ;  /* 0x00000038060c7812 */ /* 0x040fe200078ef814 */
[----:B------:R-:W-:Y:S01]  /*19f0*/  IMAD.SHL.U32 R212, R5, 0x40, RZ ;  /* 0x0000004005d47824 */ /* 0x000fe200078e00ff */
[----:B------:R-:W-:Y:S01]  /*1a00*/  LOP3.LUT R17, R9, R10, R13, 0xf6, !PT ;  /* 0x0000000a09117212 */ /* 0x000fe200078ef60d */
[C---:B------:R-:W-:Y:S01]  /*1a10*/  IMAD.SHL.U32 R214, R5.reuse, 0x20, RZ ;  /* 0x0000002005d67824 */ /* 0x040fe200078e00ff */
[----:B------:R-:W-:Y:S01]  /*1a20*/  LOP3.LUT R10, R6, 0x38, R101, 0xf8, !PT ;  /* 0x00000038060a7812 */ /* 0x000fe200078ef865 */
[----:B------:R-:W-:Y:S01]  /*1a30*/  IMAD.WIDE.U32 R208, R5, 0x60, RZ ;  /* 0x0000006005d07825 */ /* 0x000fe200078e00ff */
[----:B---3--:R-:W-:Y:S02]  /*1a40*/  @P4 SHF.R.S32.HI R3, RZ, 0x1f, R30 ;  /* 0x0000001fff034819 */ /* 0x008fe4000001141e */
[----:B------:R-:W-:Y:S01]  /*1a50*/  @P0 LEA R6, P1, R4, c[0x0][0x220], 0x1 ;  /* 0x0000880004060a11 */ /* 0x000fe200078208ff */
[----:B------:R-:W-:Y:S01]  /*1a60*/  @!P4 IMAD.MOV.U32 R3, RZ, RZ, R28 ;  /* 0x000000ffff03c224 */ /* 0x000fe200078e001c */
[----:B------:R-:W-:Y:S01]  /*1a70*/  LOP3.LUT R16, R9, R11, R13, 0xf6, !PT ;  /* 0x0000000b09107212 */ /* 0x000fe200078ef60d */
[----:B------:R-:W-:Y:S01]  /*1a80*/  IMAD.SHL.U32 R153, R17, 0x2, RZ ;  /* 0x0000000211997824 */ /* 0x000fe200078e00ff */
[----:B------:R-:W-:-:S02]  /*1a90*/  LOP3.LUT R13, R8, R12, R7, 0xf6, !PT ;  /* 0x0000000c080d7212 */ /* 0x000fc400078ef607 */
        /* <DEDUP_REMOVED lines=14> */
[----:B------:R-:W-:Y:S01]  /*1b80*/  SHF.L.U64.HI R185, R5, R186, c[0x0][0x284] ;  /* 0x0000a10005b97619 */ /* 0x000fe200000102ba */
        /* <DEDUP_REMOVED lines=41> */
[----:B------:R-:W-:Y:S01]  /*1e20*/  IMAD.X R143, R198, 0x1, R144, P1 ;  /* 0x00000001c68f7824 */ /* 0x000fe200008e0690 */
        /* <DEDUP_REMOVED lines=27> */
.L_x_670:
        /* <DEDUP_REMOVED lines=48> */
.L_x_628:
[----:B------:R-:W-:Y:S05]  /*22e0*/  BSYNC B0 ;  /* 0x0000000000007941 */ /* 0x000fea0003800000 */
.L_x_627:
        /* <DEDUP_REMOVED lines=37> */
.L_x_630:
[----:B------:R-:W-:Y:S05]  /*2540*/  BSYNC B0 ;  /* 0x0000000000007941 */ /* 0x000fea0003800000 */
.L_x_629:
        /* <DEDUP_REMOVED lines=40> */
.L_x_632:
[----:B------:R-:W-:Y:S05]  /*27d0*/  BSYNC B0 ;  /* 0x0000000000007941 */ /* 0x000fea0003800000 */
.L_x_631:
        /* <DEDUP_REMOVED lines=38> */
.L_x_634:
[----:B------:R-:W-:Y:S05]  /*2a40*/  BSYNC B0 ;  /* 0x0000000000007941 */ /* 0x000fea0003800000 */
.L_x_633:
        /* <DEDUP_REMOVED lines=76> */
.L_x_638:
[----:B------:R-:W-:Y:S05]  /*2f10*/  BSYNC B0 ;  /* 0x0000000000007941 */ /* 0x000fea0003800000 */
.L_x_637:
        /* <DEDUP_REMOVED lines=59> */
.L_x_636:
[----:B------:R-:W-:Y:S05]  /*32d0*/  BSYNC B1 ;  /* 0x0000000000017941 */ /* 0x000fea0003800000 */
.L_x_635:
        /* <DEDUP_REMOVED lines=63> */
.L_x_642:
[----:B------:R-:W-:Y:S05]  /*36d0*/  BSYNC B0 ;  /* 0x0000000000007941 */ /* 0x000fea0003800000 */
.L_x_641:
        /* <DEDUP_REMOVED lines=58> */
.L_x_640:
[----:B------:R-:W-:Y:S05]  /*3a80*/  BSYNC B1 ;  /* 0x0000000000017941 */ /* 0x000fea0003800000 */
.L_x_639:
        /* <DEDUP_REMOVED lines=63> */
.L_x_646:
[----:B------:R-:W-:Y:S05]  /*3e80*/  BSYNC B0 ;  /* 0x0000000000007941 */ /* 0x000fea0003800000 */
.L_x_645:
        /* <DEDUP_REMOVED lines=58> */
.L_x_644:
[----:B------:R-:W-:Y:S05]  /*4230*/  BSYNC B1 ;  /* 0x0000000000017941 */ /* 0x000fea0003800000 */
.L_x_643:
        /* <DEDUP_REMOVED lines=61> */
.L_x_649:
[----:B------:R-:W-:Y:S05]  /*4610*/  BSYNC B0 ;  /* 0x0000000000007941 */ /* 0x000fea0003800000 */
.L_x_648:
        /* <DEDUP_REMOVED lines=59> */
.L_x_626:
[-C--:B------:R-:W-:Y:S01]  /*49d0*/  ISETP.GE.AND P0, PT, R171, R78.reuse, PT ;  /* 0x0000004eab00720c */ /* 0x080fe20003f06270 */
[----:B------:R-:W-:Y:S01]  /*49e0*/  CS2R R62, SRZ ;  /* 0x00000000003e7805 */ /* 0x000fe2000001ff00 */
[----:B------:R-:W-:Y:S01]  /*49f0*/  ISETP.NE.AND P4, PT, R99, RZ, PT ;  /* 0x000000ff6300720c */ /* 0x000fe20003f85270 */
[----:B------:R-:W-:Y:S01]  /*4a00*/  CS2R R60, SRZ ;  /* 0x00000000003c7805 */ /* 0x000fe2000001ff00 */
[----:B------:R-:W-:Y:S01]  /*4a10*/  ISETP.GE.OR P2, PT, R32, c[0x0][0x27c], P0 ;  /* 0x00009f0020007a0c */ /* 0x000fe20000746670 */
        /* <DEDUP_REMOVED lines=218> */
.L_x_651:
[----:B------:R-:W-:Y:S05]  /*57c0*/  BSYNC B0 ;  /* 0x0000000000007941 */ /* 0x000fea0003800000 */
.L_x_650:
        /* <DEDUP_REMOVED lines=115> */
.L_x_653:
[----:B------:R-:W-:Y:S05]  /*5f00*/  BSYNC B0 ;  /* 0x0000000000007941 */ /* 0x000fea0003800000 */
.L_x_652:
        /* <DEDUP_REMOVED lines=115> */
.L_x_655:
[----:B------:R-:W-:Y:S05]  /*6640*/  BSYNC B0 ;  /* 0x0000000000007941 */ /* 0x000fea0003800000 */
.L_x_654:
        /* <DEDUP_REMOVED lines=115> */
.L_x_625:
        /* <DEDUP_REMOVED lines=20> */
.L_x_657:
[----:B------:R-:W-:Y:S05]  /*6ec0*/  BSYNC B0 ;  /* 0x0000000000007941 */ /* 0x000fea0003800000 */
.L_x_656:
        /* <DEDUP_REMOVED lines=20> */
.L_x_659:
[----:B------:R-:W-:Y:S05]  /*7010*/  BSYNC B0 ;  /* 0x0000000000007941 */ /* 0x000fea0003800000 */
.L_x_658:
        /* <DEDUP_REMOVED lines=20> */
.L_x_661:
[----:B------:R-:W-:Y:S05]  /*7160*/  BSYNC B0 ;  /* 0x0000000000007941 */ /* 0x000fea0003800000 */
.L_x_660:
        /* <DEDUP_REMOVED lines=19> */
.L_x_647:
[----:B------:R-:W-:Y:S05]  /*72a0*/  BSYNC B2 ;  /* 0x0000000000027941 */ /* 0x000fea0003800000 */
.L_x_624:
        /* <DEDUP_REMOVED lines=125> */
.L_x_663:
[----:B-1----:R-:W-:Y:S05]  /*7a80*/  BSYNC B0 ;  /* 0x0000000000007941 */ /* 0x002fea0003800000 */
.L_x_662:
        /* <DEDUP_REMOVED lines=20> */
.L_x_665:
[----:B------:R-:W-:Y:S05]  /*7bd0*/  BSYNC B0 ;  /* 0x0000000000007941 */ /* 0x000fea0003800000 */
.L_x_664:
        /* <DEDUP_REMOVED lines=20> */
.L_x_667:
[----:B------:R-:W-:Y:S05]  /*7d20*/  BSYNC B0 ;  /* 0x0000000000007941 */ /* 0x000fea0003800000 */
.L_x_666:
        /* <DEDUP_REMOVED lines=20> */
.L_x_669:
[----:B------:R-:W-:Y:S05]  /*7e70*/  BSYNC B0 ;  /* 0x0000000000007941 */ /* 0x000fea0003800000 */
.L_x_668:
        /* <DEDUP_REMOVED lines=36> */
.L_x_623:
[----:B------:R-:W3:Y:S01]  /*80c0*/  LDL.LU R27, [R1+0x30] ;  /* 0x00003000011b7983 */ /* 0x000ee20000300800 */
[----:B------:R-:W-:-:S03]  /*80d0*/  IMAD.MOV.U32 R0, RZ, RZ, c[0x0][0x2c4] ;  /* 0x0000b100ff007624 */ /* 0x000fc600078e00ff */
[----:B------:R-:W4:Y:S02]  /*80e0*/  LDL R88, [R1+0x18] ;  /* 0x0000180001587983 */ /* 0x000f240000100800 */
[----:B------:R-:W-:Y:S01]  /*80f0*/  ISETP.NE.AND P6, PT, R0, 0x1, PT ;  /* 0x000000010000780c */ /* 0x000fe20003fc5270 */
[----:B--2---:R-:W-:Y:S01]  /*8100*/  IMAD.IADD R6, R191, 0x1, R190 ;  /* 0x00000001bf067824 */ /* 0x004fe200078e02be */
[----:B------:R-:W-:Y:S01]  /*8110*/  PLOP3.LUT P4, PT, PT, PT, PT, 0x80, 0x0 ;  /* 0x000000000000781c */ /* 0x000fe20003f8f070 */
[----:B------:R-:W-:Y:S01]  /*8120*/  CS2R R134, SRZ ;  /* 0x0000000000867805 */ /* 0x000fe2000001ff00 */
[----:B------:R-:W-:Y:S01]  /*8130*/  CS2R R132, SRZ ;  /* 0x0000000000847805 */ /* 0x000fe2000001ff00 */
[----:B------:R-:W-:Y:S01]  /*8140*/  IMAD.MOV.U32 R11, RZ, RZ, RZ ;  /* 0x000000ffff0b7224 */ /* 0x000fe200078e00ff */
[----:B------:R-:W-:Y:S01]  /*8150*/  MOV R186, RZ ;  /* 0x000000ff00ba7202 */ /* 0x000fe20000000f00 */
[----:B------:R-:W-:Y:S01]  /*8160*/  CS2R R12, SRZ ;  /* 0x00000000000c7805 */ /* 0x000fe2000001ff00 */
[----:B------:R-:W-:Y:S01]  /*8170*/  IMAD.MOV.U32 R184, RZ, RZ, RZ ;  /* 0x000000ffffb87224 */ /* 0x000fe200078e00ff */
[----:B------:R-:W-:Y:S01]  /*8180*/  CS2R R16, SRZ ;  /* 0x0000000000107805 */ /* 0x000fe2000001ff00 */
[----:B------:R-:W-:Y:S01]  /*8190*/  IMAD.MOV.U32 R130, RZ, RZ, RZ ;  /* 0x000000ffff827224 */ /* 0x000fe200078e00ff */
[----:B------:R-:W-:Y:S01]  /*81a0*/  CS2R R14, SRZ ;  /* 0x00000000000e7805 */ /* 0x000fe2000001ff00 */
[----:B------:R-:W-:Y:S01]  /*81b0*/  MOV R128, RZ ;  /* 0x000000ff00807202 */ /* 0x000fe20000000f00 */
[----:B------:R-:W-:Y:S01]  /*81c0*/  IMAD.MOV.U32 R126, RZ, RZ, RZ ;  /* 0x000000ffff7e7224 */ /* 0x000fe200078e00ff */
[----:B------:R-:W-:Y:S01]  /*81d0*/  CS2R R18, SRZ ;  /* 0x0000000000127805 */ /* 0x000fe2000001ff00 */
[----:B------:R-:W-:Y:S01]  /*81e0*/  IMAD.MOV.U32 R124, RZ, RZ, RZ ;  /* 0x000000ffff7c7224 */ /* 0x000fe200078e00ff */
[----:B------:R-:W-:Y:S01]  /*81f0*/  MOV R26, RZ ;  /* 0x000000ff001a7202 */ /* 0x000fe20000000f00 */
[----:B------:R-:W-:Y:S01]  /*8200*/  IMAD.MOV.U32 R118, RZ, RZ, RZ ;  /* 0x000000ffff767224 */ /* 0x000fe200078e00ff */
[----:B------:R-:W-:Y:S01]  /*8210*/  MOV R122, RZ ;  /* 0x000000ff007a7202 */ /* 0x000fe20000000f00 */
[----:B------:R-:W-:Y:S01]  /*8220*/  IMAD.MOV.U32 R116, RZ, RZ, RZ ;  /* 0x000000ffff747224 */ /* 0x000fe200078e00ff */
[----:B------:R-:W-:Y:S01]  /*8230*/  CS2R R20, SRZ ;  /* 0x0000000000147805 */ /* 0x000fe2000001ff00 */
[----:B------:R-:W-:Y:S01]  /*8240*/  IMAD.MOV.U32 R120, RZ, RZ, RZ ;  /* 0x000000ffff787224 */ /* 0x000fe200078e00ff */
[----:B------:R-:W-:Y:S01]  /*8250*/  CS2R R22, SRZ ;  /* 0x0000000000167805 */ /* 0x000fe2000001ff00 */
[----:B------:R-:W-:Y:S01]  /*8260*/  IMAD.MOV.U32 R182, RZ, RZ, RZ ;  /* 0x000000ffffb67224 */ /* 0x000fe200078e00ff */
        /* <DEDUP_REMOVED lines=26> */
[----:B------:R-:W-:-:S02]  /*8410*/  MOV R37, RZ ;  /* 0x000000ff00257202 */ /* 0x000fc40000000f00 */
[----:B----4-:R-:W-:-:S05]  /*8420*/  IADD3 R0, R88, 0x7f, RZ ;  /* 0x0000007f58007810 */ /* 0x010fca0007ffe0ff */
[----:B------:R-:W-:-:S05]  /*8430*/  @P6 IMAD.HI.U32 R2, R0, c[0x0][0x2c8], RZ ;  /* 0x0000b20000026a27 */ /* 0x000fca00078e00ff */
[----:B------:R-:W-:Y:S02]  /*8440*/  @P6 SHF.R.U32.HI R0, RZ, c[0x0][0x2cc], R2 ;  /* 0x0000b300ff006a19 */ /* 0x000fe40000011602 */
[----:B------:R-:W-:-:S03]  /*8450*/  MOV R2, RZ ;  /* 0x000000ff00027202 */ /* 0x000fc60000000f00 */
[----:B------:R-:W-:Y:S01]  /*8460*/  IMAD.IADD R3, R200, 0x1, R0 ;  /* 0x00000001c8037824 */ /* 0x000fe200078e0200 */
[----:B---3--:R-:W-:-:S03]  /*8470*/  LOP3.LUT R27, R27, 0xfffffffd, RZ, 0xc0, !PT ;  /* 0xfffffffd1b1b7812 */ /* 0x008fc600078ec0ff */
[----:B------:R-:W-:Y:S01]  /*8480*/  IMAD.HI R2, R3, -0x6db6db6d, R2 ;  /* 0x9249249303027827 */ /* 0x000fe200078e0202 */
[----:B------:R-:W-:-:S04]  /*8490*/  @P6 LOP3.LUT R27, R27, 0x2, RZ, 0xfc, !PT ;  /* 0x000000021b1b6812 */ /* 0x000fc800078efcff */
[----:B------:R-:W-:Y:S01]  /*84a0*/  SHF.R.U32.HI R0, RZ, 0x1f, R2 ;  /* 0x0000001fff007819 */ /* 0x000fe20000011602 */
[----:B------:R2:W-:Y:S03]  /*84b0*/  STL [R1+0x30], R27 ;  /* 0x0000301b01007387 */ /* 0x0005e60000100800 */
[----:B------:R-:W-:-:S04]  /*84c0*/  LEA.HI.SX32 R2, R2, R0, 0x1a ;  /* 0x0000000002027211 */ /* 0x000fc800078fd2ff */
[----:B------:R-:W-:-:S04]  /*84d0*/  IMNMX R239, R199, R2, PT ;  /* 0x00000002c7ef7217 */ /* 0x000fc80003800200 */
[----:B------:R-:W-:-:S13]  /*84e0*/  ISETP.GE.AND P0, PT, R239, 0x1, PT ;  /* 0x00000001ef00780c */ /* 0x000fda0003f06270 */
[----:B------:R-:W-:Y:S05]  /*84f0*/  @!P0 BRA `(.L_x_671) ;  /* 0x000153e000008947 */ /* 0x000fea0003800000 */
[----:B------:R-:W3:Y:S01]  /*8500*/  LDL R36, [R1+0x68] ;  /* 0x0000680001247983 */ /* 0x000ee20000100800 */
[----:B------:R-:W-:-:S03]  /*8510*/  ISETP.NE.U32.AND P0, PT, RZ, c[0x0][0x340], PT ;  /* 0x0000d000ff007a0c */ /* 0x000fc60003f05070 */
[----:B------:R-:W4:Y:S01]  /*8520*/  LDL R35, [R1+0x60] ;  /* 0x0000600001237983 */ /* 0x000f220000100800 */
[----:B------:R-:W-:-:S13]  /*8530*/  ISETP.NE.AND.EX P2, PT, RZ, c[0x0][0x344], PT, P0 ;  /* 0x0000d100ff007a0c */ /* 0x000fda0003f45300 */
[----:B------:R-:W-:Y:S01]  /*8540*/  @P2 IMAD.MOV.U32 R2, RZ, RZ, 0x4 ;  /* 0x00000004ff022424 */ /* 0x000fe200078e00ff */
[----:B------:R-:W1:Y:S01]  /*8550*/  S2R R41, SR_CTAID.Y ;  /* 0x0000000000297919 */ /* 0x000e620000002600 */
        /* <DEDUP_REMOVED lines=10> */
[----:B-1----:R-:W-:Y:S02]  /*8600*/  IMAD R4, R41, c[0x0][0x1bc], R5 ;  /* 0x00006f0029047a24 */ /* 0x002fe400078e0205 */
[----:B---3--:R-:W-:-:S05]  /*8610*/  @P2 IMAD.WIDE R2, R36, R2, c[0x0][0x340] ;  /* 0x0000d00024022625 */ /* 0x008fca00078e0202 */
[----:B------:R1:W3:Y:S01]  /*8620*/  @P2 LDG.E R16, [R2.64] ;  /* 0x0000000802102981 */ /* 0x0002e2000c1e1900 */
[----:B------:R-:W-:Y:S01]  /*8630*/  ISETP.NE.U32.AND P0, PT, RZ, c[0x0][0x348], PT ;  /* 0x0000d200ff007a0c */ /* 0x000fe20003f05070 */
[----:B----4-:R-:W-:Y:S01]  /*8640*/  IMAD R25, R35, c[0x0][0x2c4], RZ ;  /* 0x0000b10023197a24 */ /* 0x010fe200078e02ff */
[----:B------:R-:W-:Y:S01]  /*8650*/  SHF.R.S32.HI R15, RZ, 0x1f, R36 ;  /* 0x0000001fff0f7819 */ /* 0x000fe20000011424 */
[----:B------:R-:W-:Y:S01]  /*8660*/  BSSY B0, `(.L_x_672) ;  /* 0x0000066000007945 */ /* 0x000fe20003800000 */
[----:B------:R-:W-:Y:S02]  /*8670*/  ISETP.NE.AND.EX P0, PT, RZ, c[0x0][0x34c], PT, P0 ;  /* 0x0000d300ff007a0c */ /* 0x000fe40003f05300 */
[----:B------:R-:W-:Y:S02]  /*8680*/  LEA.HI R85, R250, R251, RZ, 0x4 ;  /* 0x000000fbfa557211 */ /* 0x000fe400078f20ff */
[----:B------:R-:W-:Y:S02]  /*8690*/  SHF.R.S32.HI R9, RZ, 0x1f, R6 ;  /* 0x0000001fff097819 */ /* 0x000fe40000011406 */
[----:B------:R-:W-:-:S02]  /*86a0*/  LOP3.LUT R7, R85, 0xfffffff0, RZ, 0xc0, !PT ;  /* 0xfffffff055077812 */ /* 0x000fc400078ec0ff */
[----:B------:R-:W-:Y:S02]  /*86b0*/  SHF.R.S32.HI R73, RZ, 0x1f, R72 ;  /* 0x0000001fff497819 */ /* 0x000fe40000011448 */
[----:B------:R-:W-:Y:S02]  /*86c0*/  IADD3 R11, -R7, R251, RZ ;  /* 0x000000fb070b7210 */ /* 0x000fe40007ffe1ff */
[----:B------:R-:W-:Y:S02]  /*86d0*/  ISETP.NE.U32.AND P1, PT, RZ, c[0x0][0x350], PT ;  /* 0x0000d400ff007a0c */ /* 0x000fe40003f25070 */
[----:B------:R-:W-:Y:S02]  /*86e0*/  ISETP.GE.AND P3, PT, R72, c[0x0][0x198], PT ;  /* 0x0000660048007a0c */ /* 0x000fe40003f66270 */
[----:B------:R-:W-:Y:S01]  /*86f0*/  ISETP.NE.AND.EX P1, PT, RZ, c[0x0][0x354], PT, P1 ;  /* 0x0000d500ff007a0c */ /* 0x000fe20003f25310 */
[----:B-1----:R-:W-:-:S04]  /*8700*/  IMAD.WIDE.U32 R2, R187, c[0x0][0x178], RZ ;  /* 0x00005e00bb027a25 */ /* 0x002fc800078e00ff */
        /* <DEDUP_REMOVED lines=8> */
[----:B------:R-:W-:Y:S01]  /*8790*/  IMAD R0, R141, 0x10, R70 ;  /* 0x000000108d007824 */ /* 0x000fe200078e0246 */
[----:B------:R-:W-:-:S04]  /*87a0*/  SEL R4, R15, RZ, !P0 ;  /* 0x000000ff0f047207 */ /* 0x000fc80004000000 */
[----:B------:R-:W-:Y:S02]  /*87b0*/  IADD3 R12, R88, R0, RZ ;  /* 0x00000000580c7210 */ /* 0x000fe40007ffe0ff */
[----:B------:R-:W-:Y:S02]  /*87c0*/  SEL R0, R36, RZ, !P0 ;  /* 0x000000ff24007207 */ /* 0x000fe40004000000 */
[----:B------:R-:W-:Y:S01]  /*87d0*/  IADD3 R5, P0, R70, R6, RZ ;  /* 0x0000000646057210 */ /* 0x000fe20007f1e0ff */
[----:B------:R-:W-:Y:S02]  /*87e0*/  IMAD R6, R4, c[0x0][0x1c0], RZ ;  /* 0x0000700004067a24 */ /* 0x000fe400078e02ff */
[----:B------:R-:W-:Y:S01]  /*87f0*/  @P6 IMAD.HI.U32 R10, R12, c[0x0][0x2c8], RZ ;  /* 0x0000b2000c0a6a27 */ /* 0x000fe200078e00ff */
[----:B------:R-:W-:Y:S02]  /*8800*/  LEA.HI.X.SX32 R4, R70, R9, 0x1, P0 ;  /* 0x0000000946047211 */ /* 0x000fe400000f0eff */
[----:B------:R-:W-:Y:S01]  /*8810*/  SHF.R.S32.HI R9, RZ, 0x1f, R11 ;  /* 0x0000001fff097819 */ /* 0x000fe2000001140b */
[----:B------:R-:W-:-:S02]  /*8820*/  IMAD R7, R0, c[0x0][0x1c4], R6 ;  /* 0x0000710000077a24 */ /* 0x000fc400078e0206 */
[----:B------:R-:W-:Y:S01]  /*8830*/  IMAD.WIDE.U32 R2, R0, c[0x0][0x1c0], R2 ;  /* 0x0000700000027a25 */ /* 0x000fe200078e0002 */
[----:B------:R-:W-:-:S03]  /*8840*/  LEA.HI R84, R9, R11, RZ, 0x3 ;  /* 0x0000000b09547211 */ /* 0x000fc600078f18ff */
[----:B------:R-:W-:Y:S01]  /*8850*/  IMAD.MOV.U32 R8, RZ, RZ, R12 ;  /* 0x000000ffff087224 */ /* 0x000fe200078e000c */
[----:B------:R-:W-:Y:S01]  /*8860*/  @P6 SHF.R.U32.HI R8, RZ, c[0x0][0x2cc], R10 ;  /* 0x0000b300ff086a19 */ /* 0x000fe2000001160a */
[----:B------:R-:W-:Y:S01]  /*8870*/  IMAD R0, R4, c[0x0][0x208], RZ ;  /* 0x0000820004007a24 */ /* 0x000fe200078e02ff */
[----:B------:R-:W-:Y:S01]  /*8880*/  LOP3.LUT R10, R84, 0xfffffff8, RZ, 0xc0, !PT ;  /* 0xfffffff8540a7812 */ /* 0x000fe200078ec0ff */
[----:B------:R-:W-:Y:S01]  /*8890*/  IMAD R6, R4, c[0x0][0x1e0], RZ ;  /* 0x0000780004067a24 */ /* 0x000fe200078e02ff */
[----:B------:R-:W-:Y:S01]  /*88a0*/  IADD3 R9, -R8, RZ, RZ ;  /* 0x000000ff08097210 */ /* 0x000fe20007ffe1ff */
[C---:B------:R-:W-:Y:S01]  /*88b0*/  IMAD R14, R5.reuse, c[0x0][0x20c], R0 ;  /* 0x00008300050e7a24 */ /* 0x040fe200078e0200 */
[----:B------:R-:W-:Y:S01]  /*88c0*/  SHF.R.S32.HI R0, RZ, 0x1f, R8 ;  /* 0x0000001fff007819 */ /* 0x000fe20000011408 */
[----:B------:R-:W-:Y:S01]  /*88d0*/  IMAD R13, R5, c[0x0][0x1e4], R6 ;  /* 0x00007900050d7a24 */ /* 0x000fe200078e0206 */
[----:B------:R-:W-:Y:S01]  /*88e0*/  IADD3 R83, R11, -R10, RZ ;  /* 0x8000000a0b537210 */ /* 0x000fe20007ffe0ff */
[----:B------:R-:W-:-:S02]  /*88f0*/  IMAD.IADD R3, R3, 0x1, R7 ;  /* 0x0000000103037824 */ /* 0x000fc400078e0207 */
[----:B------:R-:W-:-:S04]  /*8900*/  IMAD.WIDE.U32 R6, R5, c[0x0][0x1e0], R72 ;  /* 0x0000780005067a25 */ /* 0x000fc800078e0048 */
[----:B------:R-:W-:Y:S02]  /*8910*/  IMAD R0, R0, c[0x0][0x1b0], RZ ;  /* 0x00006c0000007a24 */ /* 0x000fe400078e02ff */
[----:B------:R-:W-:Y:S02]  /*8920*/  IMAD.IADD R7, R7, 0x1, R13 ;  /* 0x0000000107077824 */ /* 0x000fe400078e020d */
[C---:B------:R-:W-:Y:S02]  /*8930*/  IMAD R13, R8.reuse, c[0x0][0x1b4], R0 ;  /* 0x00006d00080d7a24 */ /* 0x040fe400078e0200 */
[----:B------:R-:W-:-:S04]  /*8940*/  IMAD.WIDE.U32 R2, R8, c[0x0][0x1b0], R2 ;  /* 0x00006c0008027a25 */ /* 0x000fc800078e0002 */
[----:B------:R-:W-:Y:S01]  /*8950*/  IMAD.WIDE.U32 R4, R5, c[0x0][0x208], R72 ;  /* 0x0000820005047a25 */ /* 0x000fe200078e0048 */
[----:B------:R-:W-:-:S03]  /*8960*/  IADD3 R3, R3, R13, RZ ;  /* 0x0000000d03037210 */ /* 0x000fc60007ffe0ff */
[----:B------:R-:W-:Y:S02]  /*8970*/  IMAD R0, R9, c[0x0][0x2c4], R12 ;  /* 0x0000b10009007a24 */ /* 0x000fe400078e020c */
[----:B------:R-:W-:Y:S02]  /*8980*/  IMAD.IADD R5, R5, 0x1, R14 ;  /* 0x0000000105057824 */ /* 0x000fe400078e020e */
[----:B------:R-:W-:Y:S01]  /*8990*/  IMAD.WIDE.U32 R8, R41, c[0x0][0x1e8], R6 ;  /* 0x00007a0029087a25 */ /* 0x000fe200078e0006 */
[----:B------:R-:W-:-:S03]  /*89a0*/  SHF.R.S32.HI R10, RZ, 0x1f, R0 ;  /* 0x0000001fff0a7819 */ /* 0x000fc60000011400 */
[----:B------:R-:W-:-:S04]  /*89b0*/  IMAD.WIDE.U32 R6, R41, c[0x0][0x210], R4 ;  /* 0x0000840029067a25 */ /* 0x000fc800078e0004 */
[----:B------:R-:W-:-:S04]  /*89c0*/  IMAD.WIDE.U32 R4, R0, c[0x0][0x1a8], R2 ;  /* 0x00006a0000047a25 */ /* 0x000fc800078e0002 */
[----:B------:R-:W-:Y:S02]  /*89d0*/  IMAD R10, R10, c[0x0][0x1a8], RZ ;  /* 0x00006a000a0a7a24 */ /* 0x000fe400078e02ff */
[----:B------:R-:W-:Y:S02]  /*89e0*/  IMAD R12, R218, c[0x0][0x210], RZ ;  /* 0x00008400da0c7a24 */ /* 0x000fe400078e02ff */
[----:B------:R-:W-:Y:S02]  /*89f0*/  IMAD R10, R0, c[0x0][0x1ac], R10 ;  /* 0x00006b00000a7a24 */ /* 0x000fe400078e020a */
[----:B------:R-:W-:Y:S02]  /*8a00*/  IMAD R11, R218, c[0x0][0x1e8], RZ ;  /* 0x00007a00da0b7a24 */ /* 0x000fe400078e02ff */
[C---:B------:R-:W-:Y:S02]  /*8a10*/  IMAD R12, R41.reuse, c[0x0][0x214], R12 ;  /* 0x00008500290c7a24 */ /* 0x040fe400078e020c */
[----:B------:R-:W-:-:S02]  /*8a20*/  IMAD R11, R41, c[0x0][0x1ec], R11 ;  /* 0x00007b00290b7a24 */ /* 0x000fc400078e020b */
[----:B------:R-:W-:Y:S01]  /*8a30*/  IMAD.IADD R10, R5, 0x1, R10 ;  /* 0x00000001050a7824 */ /* 0x000fe200078e020a */
[----:B------:R-:W-:Y:S01]  /*8a40*/  IADD3 R7, R12, R7, RZ ;  /* 0x000000070c077210 */ /* 0x000fe20007ffe0ff */
[----:B------:R-:W-:Y:S01]  /*8a50*/  IMAD.IADD R9, R11, 0x1, R9 ;  /* 0x000000010b097824 */ /* 0x000fe200078e0209 */
[----:B------:R-:W-:Y:S01]  /*8a60*/  LEA R12, P0, R4, c[0x0][0x160], 0x1 ;  /* 0x00005800040c7a11 */ /* 0x000fe200078008ff */
[----:B------:R-:W-:-:S03]  /*8a70*/  IMAD.IADD R5, R88, 0x1, R70 ;  /* 0x0000000158057824 */ /* 0x000fc600078e0246 */
[----:B------:R-:W-:Y:S01]  /*8a80*/  LEA.HI.X R10, R4, c[0x0][0x164], R10, 0x1, P0 ;  /* 0x00005900040a7a11 */ /* 0x000fe200000f0c0a */
[----:B------:R1:W4:Y:S01]  /*8a90*/  SHFL.IDX PT, R13, R12, RZ, 0x181f ;  /* 0x00181fff0c0d7589 */ /* 0x00032200000e0000 */
[----:B------:R-:W-:Y:S02]  /*8aa0*/  ISETP.GE.AND P0, PT, R5, R25, PT ;  /* 0x000000190500720c */ /* 0x000fe40003f06270 */
[----:B------:R-:W-:Y:S01]  /*8ab0*/  LEA.HI R4, R250, R251, RZ, 0x6 ;  /* 0x000000fbfa047211 */ /* 0x000fe200078f30ff */
[----:B------:R1:W2:Y:S03]  /*8ac0*/  SHFL.IDX PT, R14, R10, RZ, 0x181f ;  /* 0x00181fff0a0e7589 */ /* 0x0002a600000e0000 */
[----:B------:R-:W-:-:S04]  /*8ad0*/  SHF.L.U32 R4, R4, 0x3, RZ ;  /* 0x0000000304047819 */ /* 0x000fc800000006ff */
[----:B------:R-:W-:Y:S02]  /*8ae0*/  LOP3.LUT R74, R17, 0xfffffe00, R4, 0xf8, !PT ;  /* 0xfffffe00114a7812 */ /* 0x000fe400078ef804 */
[----:B---3--:R-:W-:Y:S01]  /*8af0*/  @P2 MOV R2, R16 ;  /* 0x0000001000022202 */ /* 0x008fe20000000f00 */
[----:B------:R-:W-:Y:S01]  /*8b00*/  @!P2 IMAD.MOV.U32 R2, RZ, RZ, R36 ;  /* 0x000000ffff02a224 */ /* 0x000fe200078e0024 */
[----:B------:R-:W-:Y:S01]  /*8b10*/  @P2 SHF.R.S32.HI R3, RZ, 0x1f, R16 ;  /* 0x0000001fff032819 */ /* 0x000fe20000011410 */
[----:B------:R-:W-:Y:S01]  /*8b20*/  IMAD.MOV.U32 R16, RZ, RZ, 0x20 ;  /* 0x00000020ff107424 */ /* 0x000fe200078e00ff */
[----:B------:R-:W-:Y:S02]  /*8b30*/  @!P2 MOV R3, R15 ;  /* 0x0000000f0003a202 */ /* 0x000fe40000000f00 */
[----:B------:R-:W-:Y:S02]  /*8b40*/  SEL R0, R2, RZ, !P1 ;  /* 0x000000ff02007207 */ /* 0x000fe40004800000 */
[----:B------:R-:W-:-:S02]  /*8b50*/  SEL R2, R3, RZ, !P1 ;  /* 0x000000ff03027207 */ /* 0x000fc40004800000 */
[----:B------:R-:W-:Y:S01]  /*8b60*/  R2P PR, R83, 0x6 ;  /* 0x0000000653007804 */ /* 0x000fe20000000000 */
[----:B------:R-:W-:Y:S01]  /*8b70*/  IMAD.WIDE.U32 R100, R0, c[0x0][0x218], R6 ;  /* 0x0000860000647a25 */ /* 0x000fe200078e0006 */
[----:B------:R-:W-:-:S03]  /*8b80*/  MOV R15, 0x10 ;  /* 0x00000010000f7802 */ /* 0x000fc60000000f00 */
[----:B------:R-:W-:Y:S01]  /*8b90*/  IMAD R3, R2, c[0x0][0x1f0], RZ ;  /* 0x00007c0002037a24 */ /* 0x000fe200078e02ff */
[----:B------:R-:W-:Y:S01]  /*8ba0*/  SEL R4, R16, 0xffffffe0, !P2 ;  /* 0xffffffe010047807 */ /* 0x000fe20005000000 */
[----:B------:R-:W-:Y:S02]  /*8bb0*/  IMAD R2, R2, c[0x0][0x218], RZ ;  /* 0x0000860002027a24 */ /* 0x000fe400078e02ff */
[C---:B------:R-:W-:Y:S02]  /*8bc0*/  IMAD R11, R0.reuse, c[0x0][0x1f4], R3 ;  /* 0x00007d00000b7a24 */ /* 0x040fe400078e0203 */
[C---:B------:R-:W-:Y:S01]  /*8bd0*/  IMAD R3, R0.reuse, c[0x0][0x21c], R2 ;  /* 0x0000870000037a24 */ /* 0x040fe200078e0202 */
[----:B------:R-:W-:Y:S01]  /*8be0*/  SEL R2, R15, 0xfffffff0, !P1 ;  /* 0xfffffff00f027807 */ /* 0x000fe20004800000 */
[----:B------:R-:W-:-:S03]  /*8bf0*/  IMAD.WIDE.U32 R22, R0, c[0x0][0x1f0], R8 ;  /* 0x00007c0000167a25 */ /* 0x000fc600078e0008 */
[----:B------:R-:W-:Y:S01]  /*8c00*/  IADD3 R87, R101, R3, RZ ;  /* 0x0000000365577210 */ /* 0x000fe20007ffe0ff */
[----:B------:R-:W-:Y:S01]  /*8c10*/  IMAD.IADD R19, R23, 0x1, R11 ;  /* 0x0000000117137824 */ /* 0x000fe200078e020b */
[----:B------:R1:W-:Y:S04]  /*8c20*/  STL.64 [R1+0x48], R22 ;  /* 0x0000481601007387 */ /* 0x0003e80000100a00 */
[----:B------:R1:W-:Y:S04]  /*8c30*/  STL.64 [R1+0x58], R100 ;  /* 0x0000586401007387 */ /* 0x0003e80000100a00 */
[----:B------:R1:W-:Y:S04]  /*8c40*/  STL [R1+0x54], R87 ;  /* 0x0000545701007387 */ /* 0x0003e80000100800 */
[----:B------:R1:W-:Y:S01]  /*8c50*/  STL [R1+0x44], R19 ;  /* 0x0000441301007387 */ /* 0x0003e20000100800 */
[----:B------:R-:W-:Y:S05]  /*8c60*/  @P0 BRA `(.L_x_673) ;  /* 0x0000005000000947 */ /* 0x000fea0003800000 */
[----:B--2-4-:R-:W-:Y:S01]  /*8c70*/  LEA R6, P0, R72, R13, 0x1 ;  /* 0x0000000d48067211 */ /* 0x014fe200078008ff */
[----:B------:R-:W-:-:S03]  /*8c80*/  IMAD.SHL.U32 R0, R74, 0x2, RZ ;  /* 0x000000024a007824 */ /* 0x000fc600078e00ff */
[----:B------:R-:W-:-:S05]  /*8c90*/  LEA.HI.X R7, R72, R14, R73, 0x1, P0 ;  /* 0x0000000e48077211 */ /* 0x000fca00000f0c49 */
[----:B------:R-:W-:Y:S01]  /*8ca0*/  @!PT LDS RZ, [RZ] ;  /* 0x00000000fffff984 */ /* 0x000fe20000000800 */
[----:B------:R2:W-:Y:S04]  /*8cb0*/  LDGSTS.E.BYPASS.LTC128B.128 [R0+0x7100], [R6.64], !P3 ;  /* 0x0710000006007fae */ /* 0x0005e8000d901d48 */
.L_x_673:
[----:B--2-4-:R-:W-:Y:S05]  /*8cc0*/  BSYNC B0 ;  /* 0x0000000000007941 */ /* 0x014fea0003800000 */
.L_x_672:
        /* <DEDUP_REMOVED lines=11> */
.L_x_675:
[----:B------:R-:W-:Y:S05]  /*8d80*/  BSYNC B0 ;  /* 0x0000000000007941 */ /* 0x000fea0003800000 */
.L_x_674:
        /* <DEDUP_REMOVED lines=11> */
.L_x_677:
[----:B------:R-:W-:Y:S05]  /*8e40*/  BSYNC B0 ;  /* 0x0000000000007941 */ /* 0x000fea0003800000 */
.L_x_676:
        /* <DEDUP_REMOVED lines=11> */
.L_x_679:
[----:B------:R-:W-:Y:S05]  /*8f00*/  BSYNC B0 ;  /* 0x0000000000007941 */ /* 0x000fea0003800000 */
.L_x_678:
        /* <DEDUP_REMOVED lines=11> */
.L_x_681:
[----:B------:R-:W-:Y:S05]  /*8fc0*/  BSYNC B0 ;  /* 0x0000000000007941 */ /* 0x000fea0003800000 */
.L_x_680:
        /* <DEDUP_REMOVED lines=11> */
.L_x_683:
[----:B------:R-:W-:Y:S05]  /*9080*/  BSYNC B0 ;  /* 0x0000000000007941 */ /* 0x000fea0003800000 */
.L_x_682:
        /* <DEDUP_REMOVED lines=11> */
.L_x_685:
[----:B------:R-:W-:Y:S05]  /*9140*/  BSYNC B0 ;  /* 0x0000000000007941 */ /* 0x000fea0003800000 */
.L_x_684:
[----:B-12---:R-:W2:Y:S01]  /*9150*/  LDL R7, [R1+0x64] ;  /* 0x0000640001077983 */ /* 0x006ea20000100800 */
[----:B------:R-:W-:Y:S01]  /*9160*/  IADD3 R0, R5, 0x70, RZ ;  /* 0x0000007005007810 */ /* 0x000fe20007ffe0ff */
[----:B----4-:R-:W-:Y:S01]  /*9170*/  IMAD.MOV.U32 R6, RZ, RZ, 0x70 ;  /* 0x00000070ff067424 */ /* 0x010fe200078e00ff */
[C---:B------:R-:W-:Y:S01]  /*9180*/  IADD3 R96, R239.reuse, -0x1, RZ ;  /* 0xffffffffef607810 */ /* 0x040fe20007ffe0ff */
[----:B------:R-:W1:Y:S01]  /*9190*/  SHFL.IDX PT, R8, R12, 0x7, 0x181f ;  /* 0x00f81f000c087f89 */ /* 0x000e6200000e0000 */
[----:B------:R-:W-:Y:S01]  /*91a0*/  ISETP.GE.AND P1, PT, R0, R25, PT ;  /* 0x000000190000720c */ /* 0x000fe20003f26270 */
[----:B------:R-:W-:Y:S01]  /*91b0*/  IMAD R246, R239, -0x70, R6 ;  /* 0xffffff90eff67824 */ /* 0x000fe200078e0206 */
[----:B------:R-:W-:Y:S01]  /*91c0*/  SHF.R.S32.HI R97, RZ, 0x1f, R96 ;  /* 0x0000001fff617819 */ /* 0x000fe20000011460 */
[----:B------:R-:W4:Y:S01]  /*91d0*/  SHFL.IDX PT, R3, R10, 0x7, 0x181f ;  /* 0x00f81f000a037f89 */ /* 0x000f2200000e0000 */
[----:B------:R-:W-:Y:S01]  /*91e0*/  IMAD.MOV.U32 R14, RZ, RZ, R18 ;  /* 0x000000ffff0e7224 */ /* 0x000fe200078e0012 */
[----:B------:R-:W-:Y:S01]  /*91f0*/  BSSY B0, `(.L_x_686) ;  /* 0x0000057000007945 */ /* 0x000fe20003800000 */
[----:B------:R-:W-:-:S02]  /*9200*/  IMAD.MOV.U32 R15, RZ, RZ, R19 ;  /* 0x000000ffff0f7224 */ /* 0x000fc400078e0013 */
[C---:B------:R-:W-:Y:S02]  /*9210*/  IMAD R0, R6.reuse, c[0x0][0x1e4], RZ ;  /* 0x0000790006007a24 */ /* 0x040fe400078e02ff */
[----:B------:R-:W-:-:S04]  /*9220*/  IMAD.WIDE.U32 R18, R6, c[0x0][0x1e0], RZ ;  /* 0x0000780006127a25 */ /* 0x000fc800078e00ff */
[----:B------:R-:W-:Y:S02]  /*9230*/  IMAD.IADD R252, R19, 0x1, R0 ;  /* 0x0000000113fc7824 */ /* 0x000fe400078e0200 */
[----:B------:R-:W-:Y:S02]  /*9240*/  IMAD.MOV.U32 R14, RZ, RZ, R22 ;  /* 0x000000ffff0e7224 */ /* 0x000fe400078e0016 */
[----:B------:R-:W-:Y:S02]  /*9250*/  IMAD R6, R252, R96, RZ ;  /* 0x00000060fc067224 */ /* 0x000fe400078e02ff */
[----:B------:R-:W-:Y:S01]  /*9260*/  IMAD.MOV.U32 R21, RZ, RZ, c[0x0][0x1e0] ;  /* 0x00007800ff157624 */ /* 0x000fe200078e00ff */
[----:B------:R3:W-:Y:S01]  /*9270*/  STL.64 [R1+0x40], R14 ;  /* 0x0000400e01007387 */ /* 0x0007e20000100a00 */
[----:B------:R-:W-:Y:S01]  /*9280*/  IMAD R6, R97, R18, R6 ;  /* 0x0000001261067224 */ /* 0x000fe200078e0206 */
[----:B-1----:R-:W-:Y:S01]  /*9290*/  @!P1 LEA R8, P0, R72, R8, 0x1 ;  /* 0x0000000848089211 */ /* 0x002fe200078008ff */
[----:B------:R-:W-:-:S02]  /*92a0*/  IMAD.MOV.U32 R20, RZ, RZ, c[0x0][0x1e4] ;  /* 0x00007900ff147624 */ /* 0x000fc400078e00ff */
[----:B------:R-:W-:Y:S01]  /*92b0*/  IMAD.MOV.U32 R16, RZ, RZ, R27 ;  /* 0x000000ffff107224 */ /* 0x000fe200078e001b */
[----:B----4-:R-:W-:Y:S01]  /*92c0*/  @!P1 LEA.HI.X R9, R72, R3, R73, 0x1, P0 ;  /* 0x0000000348099211 */ /* 0x010fe200000f0c49 */
[----:B------:R-:W-:Y:S02]  /*92d0*/  @!P1 IMAD.SHL.U32 R3, R74, 0x2, RZ ;  /* 0x000000024a039824 */ /* 0x000fe400078e00ff */
[----:B---3--:R-:W-:Y:S01]  /*92e0*/  IMAD.WIDE.U32 R12, R21, 0x20, RZ ;  /* 0x00000020150c7825 */ /* 0x008fe200078e00ff */
[----:B------:R-:W-:Y:S02]  /*92f0*/  LOP3.LUT R16, R16, 0xfffffffe, RZ, 0xc0, !PT ;  /* 0xfffffffe10107812 */ /* 0x000fe400078ec0ff */
[----:B------:R-:W-:Y:S01]  /*9300*/  @!PT LDS RZ, [RZ] ;  /* 0x00000000fffff984 */ /* 0x000fe20000000800 */
[----:B------:R1:W-:Y:S01]  /*9310*/  @!P1 LDGSTS.E.BYPASS.LTC128B.128 [R3+0xa900], [R8.64], !P3 ;  /* 0x0a90000008039fae */ /* 0x0003e2000d901d48 */
[----:B------:R-:W-:-:S03]  /*9320*/  ISETP.GE.AND P3, PT, R72, c[0x0][0x1d4], PT ;  /* 0x0000750048007a0c */ /* 0x000fc60003f66270 */
[----:B------:R-:W0:Y:S10]  /*9330*/  LDGDEPBAR ;  /* 0x00000000000079af */ /* 0x000e340000000000 */
[----:B------:R-:W-:Y:S01]  /*9340*/  @P3 LOP3.LUT R16, R16, 0x1, RZ, 0xfc, !PT ;  /* 0x0000000110103812 */ /* 0x000fe200078efcff */
[----:B------:R-:W-:-:S04]  /*9350*/  IMAD.WIDE.U32 R14, R96, R18, R14 ;  /* 0x00000012600e7225 */ /* 0x000fc800078e000e */
[----:B------:R3:W-:Y:S01]  /*9360*/  STL [R1+0x30], R16 ;  /* 0x0000301001007387 */ /* 0x0007e20000100800 */
[----:B-1----:R-:W-:-:S03]  /*9370*/  IMAD.SHL.U32 R3, R20, 0x20, RZ ;  /* 0x0000002014037824 */ /* 0x002fc600078e00ff */
[----:B------:R-:W-:Y:S01]  /*9380*/  BAR.SYNC.DEFER_BLOCKING 0x0 ;  /* 0x0000000000007b1d */ /* 0x000fe20000010000 */
[----:B--2---:R-:W-:Y:S01]  /*9390*/  IADD3 R75, R246, R7, -R70 ;  /* 0x00000007f64b7210 */ /* 0x004fe20007ffe846 */
[----:B------:R-:W-:-:S03]  /*93a0*/  IMAD.IADD R7, R15, 0x1, R6 ;  /* 0x000000010f077824 */ /* 0x000fc600078e0206 */
[C---:B------:R-:W-:Y:S02]  /*93b0*/  ISETP.GE.AND P2, PT, R75.reuse, 0x11, PT ;  /* 0x000000114b00780c */ /* 0x040fe40003f46270 */
[C---:B------:R-:W-:Y:S02]  /*93c0*/  ISETP.GE.AND P4, PT, R75.reuse, 0x1, PT ;  /* 0x000000014b00780c */ /* 0x040fe40003f86270 */
[----:B------:R-:W-:-:S09]  /*93d0*/  ISETP.GE.AND P5, PT, R75, 0x21, PT ;  /* 0x000000214b00780c */ /* 0x000fd20003fa6270 */
[C---:B------:R-:W-:Y:S02]  /*93e0*/  @P2 LEA R0, P0, R21.reuse, R14, 0x4 ;  /* 0x0000000e15002211 */ /* 0x040fe400078020ff */
[----:B------:R-:W-:Y:S02]  /*93f0*/  @P4 LEA R8, P1, R14, c[0x0][0x1c8], 0x1 ;  /* 0x000072000e084a11 */ /* 0x000fe400078208ff */
[----:B------:R-:W-:Y:S02]  /*9400*/  @P2 LEA.HI.X R5, R21, R7, R20, 0x4, P0 ;  /* 0x0000000715052211 */ /* 0x000fe400000f2414 */
[----:B------:R-:W-:Y:S02]  /*9410*/  @P2 LEA R10, P0, R0, c[0x0][0x1c8], 0x1 ;  /* 0x00007200000a2a11 */ /* 0x000fe400078008ff */
[----:B------:R-:W-:Y:S02]  /*9420*/  @P4 LEA.HI.X R9, R14, c[0x0][0x1cc], R7, 0x1, P1 ;  /* 0x000073000e094a11 */ /* 0x000fe400008f0c07 */
[----:B------:R-:W-:Y:S01]  /*9430*/  @P2 LEA.HI.X R11, R0, c[0x0][0x1cc], R5, 0x1, P0 ;  /* 0x00007300000b2a11 */ /* 0x000fe200000f0c05 */
[----:B------:R-:W-:Y:S01]  /*9440*/  @P4 IMAD.SHL.U32 R5, R74, 0x2, RZ ;  /* 0x000000024a054824 */ /* 0x000fe200078e00ff */
[----:B------:R-:W-:-:S02]  /*9450*/  ISETP.GE.AND P1, PT, R75, 0x31, PT ;  /* 0x000000314b00780c */ /* 0x000fc40003f26270 */
[----:B------:R-:W-:Y:S02]  /*9460*/  @P5 IADD3 R0, P0, R14, R12, RZ ;  /* 0x0000000c0e005210 */ /* 0x000fe40007f1e0ff */
[----:B------:R-:W-:Y:S01]  /*9470*/  @!PT LDS RZ, [RZ] ;  /* 0x00000000fffff984 */ /* 0x000fe20000000800 */
[----:B------:R-:W-:Y:S01]  /*9480*/  @!PT LDS RZ, [RZ] ;  /* 0x00000000fffff984 */ /* 0x000fe20000000800 */
[----:B------:R-:W-:Y:S01]  /*9490*/  @!PT LDS RZ, [RZ] ;  /* 0x00000000fffff984 */ /* 0x000fe20000000800 */
[----:B------:R1:W-:Y:S01]  /*94a0*/  @P4 LDGSTS.E.BYPASS.LTC128B.128 [R5+0x3900], [R8.64], !P3 ;  /* 0x0390000008054fae */ /* 0x0003e2000d901d48 */
[----:B------:R-:W-:Y:S02]  /*94b0*/  LOP3.LUT P4, RZ, R16, 0x1, RZ, 0xc0, !PT ;  /* 0x0000000110ff7812 */ /* 0x000fe4000788c0ff */
[----:B------:R-:W-:Y:S01]  /*94c0*/  @P5 IADD3.X R12, R7, R13, R3, P0, !PT ;  /* 0x0000000d070c5210 */ /* 0x000fe200007fe403 */
[----:B------:R-:W-:Y:S01]  /*94d0*/  @P2 IMAD.SHL.U32 R3, R74, 0x2, RZ ;  /* 0x000000024a032824 */ /* 0x000fe200078e00ff */
[C---:B------:R-:W-:Y:S02]  /*94e0*/  @P5 LEA R18, P3, R0.reuse, c[0x0][0x1c8], 0x1 ;  /* 0x0000720000125a11 */ /* 0x040fe400078608ff */
[----:B------:R-:W-:Y:S02]  /*94f0*/  ISETP.GE.AND P0, PT, R75, 0x51, PT ;  /* 0x000000514b00780c */ /* 0x000fe40003f06270 */
[----:B------:R-:W-:Y:S01]  /*9500*/  @P1 IMAD.MOV.U32 R6, RZ, RZ, R14 ;  /* 0x000000ffff061224 */ /* 0x000fe200078e000e */
[----:B------:R-:W-:-:S04]  /*9510*/  @P5 LEA.HI.X R19, R0, c[0x0][0x1cc], R12, 0x1, P3 ;  /* 0x0000730000135a11 */ /* 0x000fc800018f0c0c */
[----:B------:R2:W-:Y:S01]  /*9520*/  @P2 LDGSTS.E.BYPASS.LTC128B.128 [R3+0x4100], [R10.64], !P4 ;  /* 0x041000000a032fae */ /* 0x0005e2000e101d48 */
[----:B------:R-:W-:Y:S01]  /*9530*/  ISETP.GE.AND P2, PT, R75, 0x41, PT ;  /* 0x000000414b00780c */ /* 0x000fe20003f46270 */
[----:B-1----:R-:W-:-:S04]  /*9540*/  @P1 IMAD.WIDE.U32 R8, R21, 0x30, R6 ;  /* 0x0000003015081825 */ /* 0x002fc800078e0006 */
[----:B------:R-:W-:Y:S01]  /*9550*/  @P0 IMAD R5, R20, 0x50, RZ ;  /* 0x0000005014050824 */ /* 0x000fe200078e02ff */
[----:B---3--:R-:W-:Y:S01]  /*9560*/  @P1 LEA R16, P3, R8, c[0x0][0x1c8], 0x1 ;  /* 0x0000720008101a11 */ /* 0x008fe200078608ff */
[----:B--2---:R-:W-:-:S04]  /*9570*/  @P1 IMAD R3, R20, 0x30, RZ ;  /* 0x0000003014031824 */ /* 0x004fc800078e02ff */
[----:B------:R-:W-:Y:S02]  /*9580*/  @P1 IMAD.IADD R0, R9, 0x1, R3 ;  /* 0x0000000109001824 */ /* 0x000fe400078e0203 */
[----:B------:R-:W-:-:S03]  /*9590*/  @P0 IMAD.MOV.U32 R9, RZ, RZ, R7 ;  /* 0x000000ffff090224 */ /* 0x000fc600078e0007 */
[----:B------:R-:W-:Y:S01]  /*95a0*/  @P1 LEA.HI.X R17, R8, c[0x0][0x1cc], R0, 0x1, P3 ;  /* 0x0000730008111a11 */ /* 0x000fe200018f0c00 */
[----:B------:R-:W-:Y:S01]  /*95b0*/  @P0 IMAD.MOV.U32 R8, RZ, RZ, R14 ;  /* 0x000000ffff080224 */ /* 0x000fe200078e000e */
[----:B------:R-:W-:-:S03]  /*95c0*/  @P2 LEA R0, P3, R21, R14, 0x6 ;  /* 0x0000000e15002211 */ /* 0x000fc600078630ff */
[C---:B------:R-:W-:Y:S01]  /*95d0*/  @P0 IMAD.WIDE.U32 R8, R21.reuse, 0x50, R8 ;  /* 0x0000005015080825 */ /* 0x040fe200078e0008 */
[----:B------:R-:W-:Y:S02]  /*95e0*/  @P2 LEA.HI.X R3, R21, R7, R20, 0x6, P3 ;  /* 0x0000000715032211 */ /* 0x000fe400018f3414 */
[----:B------:R-:W-:-:S04]  /*95f0*/  @P2 LEA R12, P3, R0, c[0x0][0x1c8], 0x1 ;  /* 0x00007200000c2a11 */ /* 0x000fc800078608ff */
[----:B------:R-:W-:Y:S01]  /*9600*/  @P2 LEA.HI.X R13, R0, c[0x0][0x1cc], R3, 0x1, P3 ;  /* 0x00007300000d2a11 */ /* 0x000fe200018f0c03 */
[----:B------:R-:W-:Y:S01]  /*9610*/  @P5 IMAD.SHL.U32 R3, R74, 0x2, RZ ;  /* 0x000000024a035824 */ /* 0x000fe200078e00ff */
[----:B------:R-:W-:Y:S01]  /*9620*/  @P0 LEA R10, P3, R8, c[0x0][0x1c8], 0x1 ;  /* 0x00007200080a0a11 */ /* 0x000fe200078608ff */
[----:B------:R-:W-:Y:S02]  /*9630*/  @P0 IMAD.IADD R0, R9, 0x1, R5 ;  /* 0x0000000109000824 */ /* 0x000fe400078e0205 */
[----:B------:R-:W-:Y:S01]  /*9640*/  @P1 IMAD.SHL.U32 R5, R74, 0x2, RZ ;  /* 0x000000024a051824 */ /* 0x000fe200078e00ff */
[----:B------:R1:W-:Y:S02]  /*9650*/  @P5 LDGSTS.E.BYPASS.LTC128B.128 [R3+0x4900], [R18.64], !P4 ;  /* 0x0490000012035fae */ /* 0x0003e4000e101d48 */
[----:B------:R-:W-:Y:S01]  /*9660*/  @P0 LEA.HI.X R11, R8, c[0x0][0x1cc], R0, 0x1, P3 ;  /* 0x00007300080b0a11 */ /* 0x000fe200018f0c00 */
[C---:B------:R-:W-:Y:S01]  /*9670*/  @P0 IMAD.SHL.U32 R0, R74.reuse, 0x2, RZ ;  /* 0x000000024a000824 */ /* 0x040fe200078e00ff */
[----:B------:R2:W-:Y:S01]  /*9680*/  @P1 LDGSTS.E.BYPASS.LTC128B.128 [R5+0x5100], [R16.64], !P4 ;  /* 0x0510000010051fae */ /* 0x0005e2000e101d48 */
[----:B-1----:R-:W-:-:S05]  /*9690*/  @P2 IMAD.SHL.U32 R3, R74, 0x2, RZ ;  /* 0x000000024a032824 */ /* 0x002fca00078e00ff */
[----:B------:R2:W-:Y:S04]  /*96a0*/  @P2 LDGSTS.E.BYPASS.LTC128B.128 [R3+0x5900], [R12.64], !P4 ;  /* 0x059000000c032fae */ /* 0x0005e8000e101d48 */
[----:B------:R2:W-:Y:S01]  /*96b0*/  @P0 LDGSTS.E.BYPASS.LTC128B.128 [R0+0x6100], [R10.64], !P4 ;  /* 0x061000000a000fae */ /* 0x0005e2000e101d48 */
[----:B------:R-:W-:-:S13]  /*96c0*/  ISETP.GE.AND P0, PT, R75, 0x61, PT ;  /* 0x000000614b00780c */ /* 0x000fda0003f06270 */
[----:B------:R-:W-:Y:S05]  /*96d0*/  @!P0 BRA `(.L_x_687) ;  /* 0x0000008000008947 */ /* 0x000fea0003800000 */
[----:B------:R-:W-:Y:S01]  /*96e0*/  MOV R6, R14 ;  /* 0x0000000e00067202 */ /* 0x000fe20000000f00 */
[----:B--2---:R-:W-:-:S04]  /*96f0*/  IMAD R0, R20, 0x60, RZ ;  /* 0x0000006014007824 */ /* 0x004fc800078e02ff */
[----:B------:R-:W-:-:S05]  /*9700*/  IMAD.WIDE.U32 R8, R21, 0x60, R6 ;  /* 0x0000006015087825 */ /* 0x000fca00078e0006 */
[----:B------:R-:W-:Y:S02]  /*9710*/  IADD3 R0, R0, R9, RZ ;  /* 0x0000000900007210 */ /* 0x000fe40007ffe0ff */
[----:B------:R-:W-:-:S04]  /*9720*/  LEA R6, P0, R8, c[0x0][0x1c8], 0x1 ;  /* 0x0000720008067a11 */ /* 0x000fc800078008ff */
[----:B------:R-:W-:Y:S02]  /*9730*/  LEA.HI.X R7, R8, c[0x0][0x1cc], R0, 0x1, P0 ;  /* 0x0000730008077a11 */ /* 0x000fe400000f0c00 */
[----:B------:R-:W-:-:S05]  /*9740*/  SHF.L.U32 R0, R74, 0x1, RZ ;  /* 0x000000014a007819 */ /* 0x000fca00000006ff */
[----:B------:R1:W-:Y:S02]  /*9750*/  LDGSTS.E.BYPASS.LTC128B.128 [R0+0x6900], [R6.64], !P4 ;  /* 0x0690000006007fae */ /* 0x0003e4000e101d48 */
.L_x_687:
[----:B------:R-:W-:Y:S05]  /*9760*/  BSYNC B0 ;  /* 0x0000000000007941 */ /* 0x000fea0003800000 */
.L_x_686:
[----:B------:R-:W-:Y:S01]  /*9770*/  ISETP.LT.AND P0, PT, RZ, c[0x0][0x27c], PT ;  /* 0x00009f00ff007a0c */ /* 0x000fe20003f01270 */
[----:B------:R-:W0:Y:S01]  /*9780*/  LDGDEPBAR ;  /* 0x00000000000079af */ /* 0x000e220000000000 */
[----:B------:R-:W-:-:S04]  /*9790*/  LEA.HI R247, R250, R251, RZ, 0x5 ;  /* 0x000000fbfaf77211 */ /* 0x000fc800078f28ff */
[----:B------:R-:W-:-:S07]  /*97a0*/  SHF.R.S32.HI R249, RZ, 0x5, R247 ;  /* 0x00000005fff97819 */ /* 0x000fce00000114f7 */
[----:B------:R-:W-:Y:S05]  /*97b0*/  @P0 BRA `(.L_x_688) ;  /* 0x0000002000000947 */ /* 0x000fea0003800000 */
[----:B------:R-:W-:-:S04]  /*97c0*/  DEPBAR.LE SB0, 0x1 ;  /* 0x000080400000791a */ /* 0x000fc80000000000 */
[----:B------:R-:W-:Y:S05]  /*97d0*/  BRA `(.L_x_689) ;  /* 0x00004b1000007947 */ /* 0x000fea0003800000 */
.L_x_688:
[----:B------:R-:W-:Y:S01]  /*97e0*/  ULDC.U8 UR4, c[0x0][0x298] ;  /* 0x0000a60000047ab9 */ /* 0x000fe20000000000 */
[----:B-12--5:R-:W-:Y:S01]  /*97f0*/  SHF.R.S32.HI R0, RZ, 0x1f, R169 ;  /* 0x0000001fff007819 */ /* 0x026fe200000114a9 */
        /* <DEDUP_REMOVED lines=18> */
[----:B------:R-:W-:Y:S01]  /*9920*/  @P6 IMAD.HI.U32 R3, R0, c[0x0][0x2c8], RZ ;  /* 0x0000b20000036a27 */ /* 0x000fe200078e00ff */
[----:B------:R-:W-:Y:S01]  /*9930*/  MOV R8, R12 ;  /* 0x0000000c00087202 */ /* 0x000fe20000000f00 */
[----:B------:R-:W-:Y:S01]  /*9940*/  BSSY B0, `(.L_x_691) ;  /* 0x000002e000007945 */ /* 0x000fe20003800000 */
[----:B------:R-:W-:Y:S01]  /*9950*/  MOV R6, R10 ;  /* 0x0000000a00067202 */ /* 0x000fe20000000f00 */
[----:B------:R-:W-:Y:S01]  /*9960*/  IMAD.SHL.U32 R16, R14, 0x4, RZ ;  /* 0x000000040e107824 */ /* 0x000fe200078e00ff */
[----:B------:R-:W-:Y:S01]  /*9970*/  @P6 SHF.R.U32.HI R0, RZ, c[0x0][0x2cc], R3 ;  /* 0x0000b300ff006a19 */ /* 0x000fe20000011603 */
[----:B------:R-:W-:Y:S01]  /*9980*/  CS2R R38, SRZ ;  /* 0x0000000000267805 */ /* 0x000fe2000001ff00 */
[----:B------:R-:W-:Y:S01]  /*9990*/  CS2R R28, SRZ ;  /* 0x00000000001c7805 */ /* 0x000fe2000001ff00 */
[----:B------:R-:W-:Y:S01]  /*99a0*/  CS2R R14, SRZ ;  /* 0x00000000000e7805 */ /* 0x000fe2000001ff00 */
[----:B------:R-:W-:Y:S01]  /*99b0*/  SHF.R.S32.HI R3, RZ, 0x1f, R0 ;  /* 0x0000001fff037819 */ /* 0x000fe20000011400 */
[----:B------:R-:W-:Y:S01]  /*99c0*/  IMAD.WIDE.U32 R8, R0, c[0x0][0x280], R8 ;  /* 0x0000a00000087a25 */ /* 0x000fe200078e0008 */
[----:B------:R-:W-:Y:S01]  /*99d0*/  CS2R R30, SRZ ;  /* 0x00000000001e7805 */ /* 0x000fe2000001ff00 */
[----:B------:R-:W-:-:S02]  /*99e0*/  CS2R R18, SRZ ;  /* 0x0000000000127805 */ /* 0x000fc4000001ff00 */
        /* <DEDUP_REMOVED lines=35> */
.L_x_692:
[----:B------:R-:W-:Y:S05]  /*9c20*/  BSYNC B0 ;  /* 0x0000000000007941 */ /* 0x000fea0003800000 */
.L_x_691:
        /* <DEDUP_REMOVED lines=45> */
.L_x_694:
[----:B----4-:R-:W-:Y:S05]  /*9f00*/  BSYNC B0 ;  /* 0x0000000000007941 */ /* 0x010fea0003800000 */
.L_x_693:
        /* <DEDUP_REMOVED lines=47> */
.L_x_696:
[----:B--2---:R-:W-:Y:S05]  /*a200*/  BSYNC B0 ;  /* 0x0000000000007941 */ /* 0x004fea0003800000 */
.L_x_695:
        /* <DEDUP_REMOVED lines=45> */
.L_x_698:
[----:B----4-:R-:W-:Y:S05]  /*a4e0*/  BSYNC B0 ;  /* 0x0000000000007941 */ /* 0x010fea0003800000 */
.L_x_697:
        /* <DEDUP_REMOVED lines=53> */
[--C-:B------:R-:W-:Y:S02]  /*a840*/  HADD2.F32 R15, -RZ, R9.reuse.H0_H0 ;  /* 0x20000009ff0f7230 */ /* 0x100fe40000004100 */
[----:B------:R-:W-:Y:S01]  /*a850*/  HADD2.F32 R14, -RZ, R9.H1_H1 ;  /* 0x30000009ff0e7230 */ /* 0x000fe20000004100 */
[C---:B------:R-:W-:Y:S01]  /*a860*/  FMUL.FTZ R9, R5.reuse, R10 ;  /* 0x0000000a05097220 */ /* 0x040fe20000410000 */
[----:B------:R-:W-:Y:S01]  /*a870*/  HADD2.F32 R0, -RZ, R27.H0_H0 ;  /* 0x2000001bff007230 */ /* 0x000fe20000004100 */
[-C--:B------:R-:W-:Y:S02]  /*a880*/  FFMA.FTZ R17, R5, R19.reuse, -R7 ;  /* 0x0000001305117223 */ /* 0x080fe40000010807 */
[----:B------:R-:W-:Y:S01]  /*a890*/  FFMA.FTZ R11, R11, R19, R9 ;  /* 0x000000130b0b7223 */ /* 0x000fe20000010009 */
[----:B------:R-:W-:Y:S01]  /*a8a0*/  HADD2.F32 R9, -RZ, R18.H0_H0 ;  /* 0x20000012ff097230 */ /* 0x000fe20000004100 */
[----:B------:R-:W-:-:S02]  /*a8b0*/  FMUL.FTZ R10, R8, R0 ;  /* 0x00000000080a7220 */ /* 0x000fc40000410000 */
[C---:B------:R-:W-:Y:S01]  /*a8c0*/  FMUL.FTZ R5, R6.reuse, R0 ;  /* 0x0000000006057220 */ /* 0x040fe20000410000 */
[--C-:B------:R-:W-:Y:S01]  /*a8d0*/  HADD2.F32 R0, -RZ, R57.reuse.H0_H0 ;  /* 0x20000039ff007230 */ /* 0x100fe20000004100 */
[-C--:B------:R-:W-:Y:S01]  /*a8e0*/  FFMA.FTZ R7, R6, R3.reuse, -R10 ;  /* 0x0000000306077223 */ /* 0x080fe2000001080a */
[----:B------:R-:W-:Y:S01]  /*a8f0*/  HADD2.F32 R10, -RZ, R20.H0_H0 ;  /* 0x20000014ff0a7230 */ /* 0x000fe20000004100 */
        /* <DEDUP_REMOVED lines=15> */
.L_x_702:
[----:B------:R-:W-:Y:S05]  /*a9f0*/  BSYNC B0 ;  /* 0x0000000000007941 */ /* 0x000fea0003800000 */
.L_x_701:
        /* <DEDUP_REMOVED lines=30> */
[----:B------:R-:W-:Y:S01]  /*abe0*/  F2FP.PACK_AB R11, R11, R18 ;  /* 0x000000120b0b723e */ /* 0x000fe200000000ff */
[----:B------:R-:W-:Y:S01]  /*abf0*/  FFMA.FTZ R8, R8, R3, R5 ;  /* 0x0000000308087223 */ /* 0x000fe20000010005 */
[----:B------:R-:W-:Y:S01]  /*ac00*/  HADD2.F32 R3, -RZ, R59.H1_H1 ;  /* 0x3000003bff037230 */ /* 0x000fe20000004100 */
[-C--:B------:R-:W-:Y:S02]  /*ac10*/  FMUL.FTZ R5, R12, R0.reuse ;  /* 0x000000000c057220 */ /* 0x080fe40000410000 */
        /* <DEDUP_REMOVED lines=11> */
.L_x_700:
[----:B------:R-:W-:Y:S05]  /*acd0*/  BSYNC B1 ;  /* 0x0000000000017941 */ /* 0x000fea0003800000 */
.L_x_699:
        /* <DEDUP_REMOVED lines=49> */
.L_x_706:
[----:B------:R-:W-:Y:S05]  /*aff0*/  BSYNC B0 ;  /* 0x0000000000007941 */ /* 0x000fea0003800000 */
.L_x_705:
        /* <DEDUP_REMOVED lines=45> */
.L_x_704:
[----:B------:R-:W-:Y:S05]  /*b2d0*/  BSYNC B1 ;  /* 0x0000000000017941 */ /* 0x000fea0003800000 */
.L_x_703:
        /* <DEDUP_REMOVED lines=49> */
.L_x_710:
[----:B------:R-:W-:Y:S05]  /*b5f0*/  BSYNC B0 ;  /* 0x0000000000007941 */ /* 0x000fea0003800000 */
.L_x_709:
        /* <DEDUP_REMOVED lines=45> */
.L_x_708:
[----:B------:R-:W-:Y:S05]  /*b8d0*/  BSYNC B1 ;  /* 0x0000000000017941 */ /* 0x000fea0003800000 */
.L_x_707:
        /* <DEDUP_REMOVED lines=31> */
[----:B------:R-:W-:Y:S01]  /*bad0*/  HADD2.F32 R0, -RZ, R25.H1_H1 ;  /* 0x30000019ff007230 */ /* 0x000fe20000004100 */
[-C--:B------:R-:W-:Y:S01]  /*bae0*/  FFMA.FTZ R7, R6, R3.reuse, -R10 ;  /* 0x0000000306077223 */ /* 0x080fe2000001080a */
[----:B------:R-:W-:Y:S01]  /*baf0*/  F2FP.PACK_AB R11, R11, R18 ;  /* 0x000000120b0b723e */ /* 0x000fe200000000ff */
[----:B------:R-:W-:Y:S01]  /*bb00*/  FFMA.FTZ R8, R8, R3, R5 ;  /* 0x0000000308087223 */ /* 0x000fe20000010005 */
[----:B------:R-:W-:Y:S01]  /*bb10*/  HADD2.F32 R3, -RZ, R26.H0_H0 ;  /* 0x2000001aff037230 */ /* 0x000fe20000004100 */
        /* <DEDUP_REMOVED lines=12> */
.L_x_713:
[----:B------:R-:W-:Y:S05]  /*bbe0*/  BSYNC B0 ;  /* 0x0000000000007941 */ /* 0x000fea0003800000 */
.L_x_712:
        /* <DEDUP_REMOVED lines=22> */
[----:B------:R-:W-:Y:S01]  /*bd50*/  HADD2.F32 R0, -RZ, R26.H1_H1 ;  /* 0x3000001aff007230 */ /* 0x000fe20000004100 */
[-C--:B------:R-:W-:Y:S02]  /*bd60*/  FFMA.FTZ R17, R5, R19.reuse, -R7 ;  /* 0x0000001305117223 */ /* 0x080fe40000010807 */
[----:B------:R-:W-:Y:S01]  /*bd70*/  FFMA.FTZ R11, R11, R19, R9 ;  /* 0x000000130b0b7223 */ /* 0x000fe20000010009 */
[----:B------:R-:W-:Y:S01]  /*bd80*/  HADD2.F32 R9, -RZ, R16.H0_H0 ;  /* 0x20000010ff097230 */ /* 0x000fe20000004100 */
[----:B------:R-:W-:-:S02]  /*bd90*/  FMUL.FTZ R10, R8, R0 ;  /* 0x00000000080a7220 */ /* 0x000fc40000410000 */
[C---:B------:R-:W-:Y:S01]  /*bda0*/  FMUL.FTZ R5, R6.reuse, R0 ;  /* 0x0000000006057220 */ /* 0x040fe20000410000 */
[----:B------:R-:W-:Y:S01]  /*bdb0*/  HADD2.F32 R0, -RZ, R67.H1_H1 ;  /* 0x30000043ff007230 */ /* 0x000fe20000004100 */
[----:B------:R-:W-:Y:S01]  /*bdc0*/  FFMA.FTZ R7, R6, R3, -R10 ;  /* 0x0000000306077223 */ /* 0x000fe2000001080a */
        /* <DEDUP_REMOVED lines=16> */
.L_x_690:
[----:B------:R-:W-:Y:S01]  /*bed0*/  @P6 IMAD.HI.U32 R3, R0, c[0x0][0x2c8], RZ ;  /* 0x0000b20000036a27 */ /* 0x000fe200078e00ff */
[----:B------:R-:W-:Y:S01]  /*bee0*/  ISETP.GE.AND P2, PT, R26, c[0x0][0x27c], PT ;  /* 0x00009f001a007a0c */ /* 0x000fe20003f46270 */
[----:B------:R-:W-:Y:S01]  /*bef0*/  CS2R R22, SRZ ;  /* 0x0000000000167805 */ /* 0x000fe2000001ff00 */
[----:B------:R-:W-:Y:S01]  /*bf00*/  SHF.R.S32.HI R27, RZ, 0x1f, R26 ;  /* 0x0000001fff1b7819 */ /* 0x000fe2000001141a */
[----:B------:R-:W-:Y:S01]  /*bf10*/  IMAD.MOV.U32 R8, RZ, RZ, R12 ;  /* 0x000000ffff087224 */ /* 0x000fe200078e000c */
[----:B------:R-:W-:Y:S01]  /*bf20*/  @P6 SHF.R.U32.HI R0, RZ, c[0x0][0x2cc], R3 ;  /* 0x0000b300ff006a19 */ /* 0x000fe20000011603 */
[----:B------:R-:W-:Y:S01]  /*bf30*/  IMAD.MOV.U32 R6, RZ, RZ, R10 ;  /* 0x000000ffff067224 */ /* 0x000fe200078e000a */
[----:B------:R-:W-:Y:S02]  /*bf40*/  CS2R R20, SRZ ;  /* 0x0000000000147805 */ /* 0x000fe4000001ff00 */
        /* <DEDUP_REMOVED lines=39> */
[----:B--2---:R-:W-:Y:S02]  /*c1c0*/  IMAD.MOV.U32 R6, RZ, RZ, R22 ;  /* 0x000000ffff067224 */ /* 0x004fe400078e0016 */
[----:B------:R-:W-:Y:S02]  /*c1d0*/  IMAD.MOV.U32 R5, RZ, RZ, R23 ;  /* 0x000000ffff057224 */ /* 0x000fe400078e0017 */
[----:B------:R-:W-:Y:S01]  /*c1e0*/  IMAD.MOV.U32 R3, RZ, RZ, R20 ;  /* 0x000000ffff037224 */ /* 0x000fe200078e0014 */
[----:B------:R-:W-:Y:S01]  /*c1f0*/  PRMT R65, R6, 0x7610, R65 ;  /* 0x0000761006417816 */ /* 0x000fe20000000041 */
        /* <DEDUP_REMOVED lines=8> */
[----:B------:R-:W-:Y:S01]  /*c280*/  IMAD.MOV.U32 R0, RZ, RZ, R17 ;  /* 0x000000ffff007224 */ /* 0x000fe200078e0011 */
[----:B------:R-:W-:-:S02]  /*c290*/  PRMT R38, R5, 0x7610, R38 ;  /* 0x0000761005267816 */ /* 0x000fc40000000026 */
        /* <DEDUP_REMOVED lines=15> */
.L_x_715:
[----:B-1-3--:R-:W-:Y:S05]  /*c390*/  BSYNC B0 ;  /* 0x0000000000007941 */ /* 0x00afea0003800000 */
.L_x_714:
        /* <DEDUP_REMOVED lines=31> */
[----:B------:R-:W2:Y:S01]  /*c590*/  SHFL.IDX PT, R12, R12, 0x3, 0x1c1f ;  /* 0x007c1f000c0c7f89 */ /* 0x000ea200000e0000 */
[----:B------:R-:W-:Y:S01]  /*c5a0*/  PRMT R67, R67, 0x5410, R3 ;  /* 0x0000541043437816 */ /* 0x000fe20000000003 */
[----:B------:R-:W-:Y:S01]  /*c5b0*/  CS2R R62, SRZ ;  /* 0x00000000003e7805 */ /* 0x000fe2000001ff00 */
[----:B------:R-:W-:Y:S01]  /*c5c0*/  PRMT R66, R66, 0x5410, R0 ;  /* 0x0000541042427816 */ /* 0x000fe20000000000 */
[----:B-1----:R1:W1:Y:S01]  /*c5d0*/  SHFL.IDX PT, R9, R13, 0x3, 0x1c1f ;  /* 0x007c1f000d097f89 */ /* 0x00226200000e0000 */
[----:B------:R-:W-:Y:S01]  /*c5e0*/  CS2R R60, SRZ ;  /* 0x00000000003c7805 */ /* 0x000fe2000001ff00 */
[----:B------:R-:W-:Y:S01]  /*c5f0*/  CS2R R54, SRZ ;  /* 0x0000000000367805 */ /* 0x000fe2000001ff00 */
[----:B------:R-:W-:Y:S01]  /*c600*/  CS2R R52, SRZ ;  /* 0x0000000000347805 */ /* 0x000fe2000001ff00 */
[----:B------:R1:W1:Y:S01]  /*c610*/  SHFL.IDX PT, R10, R11, 0x3, 0x1c1f ;  /* 0x007c1f000b0a7f89 */ /* 0x00026200000e0000 */
[----:B---3--:R-:W-:-:S03]  /*c620*/  IMAD.MOV.U32 R6, RZ, RZ, R34 ;  /* 0x000000ffff067224 */ /* 0x008fc600078e0022 */
[----:B------:R3:W1:Y:S02]  /*c630*/  SHFL.IDX PT, R7, R14, 0x3, 0x1c1f ;  /* 0x007c1f000e077f89 */ /* 0x00066400000e0000 */
[----:B------:R-:W-:Y:S01]  /*c640*/  PRMT R69, R6, 0x7610, R69 ;  /* 0x0000761006457816 */ /* 0x000fe20000000045 */
[----:B------:R-:W-:-:S05]  /*c650*/  IMAD.MOV.U32 R6, RZ, RZ, R30 ;  /* 0x000000ffff067224 */ /* 0x000fca00078e001e */
[----:B------:R-:W-:Y:S01]  /*c660*/  PRMT R68, R6, 0x7610, R68 ;  /* 0x0000761006447816 */ /* 0x000fe20000000044 */
        /* <DEDUP_REMOVED lines=28> */
.L_x_717:
[----:B-1-3--:R-:W-:Y:S05]  /*c830*/  BSYNC B0 ;  /* 0x0000000000007941 */ /* 0x00afea0003800000 */
.L_x_716:
        /* <DEDUP_REMOVED lines=23> */
[----:B------:R-:W-:Y:S02]  /*c9b0*/  SHF.L.U32 R0, R56, 0x6, RZ ;  /* 0x0000000638007819 */ /* 0x000fe400000006ff */
[----:B------:R-:W-:Y:S02]  /*c9c0*/  IADD3 R5, R26, c[0x0][0x27c], RZ ;  /* 0x00009f001a057a10 */ /* 0x000fe40007ffe0ff */
[----:B------:R-:W-:Y:S02]  /*c9d0*/  LOP3.LUT R0, R0, 0x1c0, RZ, 0xc0, !PT ;  /* 0x000001c000007812 */ /* 0x000fe400078ec0ff */
[----:B------:R-:W-:Y:S02]  /*c9e0*/  SHF.L.U32 R7, R249, 0x9, RZ ;  /* 0x00000009f9077819 */ /* 0x000fe400000006ff */
[----:B------:R-:W-:-:S02]  /*c9f0*/  LOP3.LUT R3, R0, 0x38, R26, 0xf8, !PT ;  /* 0x0000003800037812 */ /* 0x000fc400078ef81a */
[----:B------:R-:W-:Y:S02]  /*ca00*/  SHF.R.U32.HI R6, RZ, 0x3, R0 ;  /* 0x00000003ff067819 */ /* 0x000fe40000011600 */
[----:B------:R-:W-:Y:S02]  /*ca10*/  LOP3.LUT R0, R0, 0x38, R5, 0xf8, !PT ;  /* 0x0000003800007812 */ /* 0x000fe400078ef805 */
[C-C-:B------:R-:W-:Y:S02]  /*ca20*/  LOP3.LUT R3, R7.reuse, R3, R6.reuse, 0xf6, !PT ;  /* 0x0000000307037212 */ /* 0x140fe400078ef606 */
[----:B------:R-:W-:Y:S02]  /*ca30*/  LOP3.LUT R0, R7, R0, R6, 0xf6, !PT ;  /* 0x0000000007007212 */ /* 0x000fe400078ef606 */
[----:B------:R-:W-:Y:S01]  /*ca40*/  SHF.L.U32 R39, R3, 0x1, RZ ;  /* 0x0000000103277819 */ /* 0x000fe200000006ff */
[--C-:B------:R-:W-:Y:S01]  /*ca50*/  HADD2.F32 R3, -RZ, R36.reuse.H1_H1 ;  /* 0x30000024ff037230 */ /* 0x100fe20000004100 */
[----:B------:R-:W-:Y:S01]  /*ca60*/  SHF.L.U32 R37, R0, 0x1, RZ ;  /* 0x0000000100257819 */ /* 0x000fe200000006ff */
[----:B------:R-:W-:Y:S01]  /*ca70*/  HADD2.F32 R0, -RZ, R36.H0_H0 ;  /* 0x20000024ff007230 */ /* 0x000fe20000004100 */
[----:B------:R-:W-:Y:S01]  /*ca80*/  SHF.R.U32.HI R5, RZ, 0x10, R17 ;  /* 0x00000010ff057819 */ /* 0x000fe20000011611 */
[----:B------:R-:W1:Y:S01]  /*ca90*/  LDS.128 R8, [R39+0x7100] ;  /* 0x0071000027087984 */ /* 0x000e620000000c00 */
[----:B------:R-:W-:-:S02]  /*caa0*/  SHF.R.U64 R57, R20, 0x10, R21 ;  /* 0x0000001014397819 */ /* 0x000fc40000001215 */
[----:B------:R-:W-:Y:S01]  /*cab0*/  SHF.R.U32.HI R24, RZ, 0x10, R21 ;  /* 0x00000010ff187819 */ /* 0x000fe20000011615 */
[----:B------:R-:W2:Y:S01]  /*cac0*/  LDS.128 R12, [R37+0x7100] ;  /* 0x00710000250c7984 */ /* 0x000ea20000000c00 */
[----:B------:R-:W-:Y:S01]  /*cad0*/  HADD2.F32 R36, -RZ, R5.H0_H0 ;  /* 0x20000005ff247230 */ /* 0x000fe20000004100 */
[----:B------:R-:W-:Y:S02]  /*cae0*/  SHF.R.U64 R42, R16, 0x10, R17 ;  /* 0x00000010102a7819 */ /* 0x000fe40000001211 */
[--C-:B------:R-:W-:Y:S02]  /*caf0*/  SHF.R.U64 R43, R22, 0x10, R23.reuse ;  /* 0x00000010162b7819 */ /* 0x100fe40000001217 */
[----:B------:R-:W-:Y:S02]  /*cb00*/  SHF.R.U32.HI R27, RZ, 0x10, R23 ;  /* 0x00000010ff1b7819 */ /* 0x000fe40000011617 */
[--C-:B------:R-:W-:Y:S02]  /*cb10*/  SHF.R.U64 R41, R18, 0x10, R19.reuse ;  /* 0x0000001012297819 */ /* 0x100fe40000001213 */
[----:B------:R-:W-:Y:S01]  /*cb20*/  SHF.R.U32.HI R21, RZ, 0x10, R19 ;  /* 0x00000010ff157819 */ /* 0x000fe20000011613 */
[----:B-1----:R-:W-:-:S02]  /*cb30*/  HADD2.F32 R16, -RZ, R9.H0_H0 ;  /* 0x20000009ff107230 */ /* 0x002fc40000004100 */
[--C-:B------:R-:W-:Y:S02]  /*cb40*/  HADD2.F32 R19, -RZ, R8.reuse.H0_H0 ;  /* 0x20000008ff137230 */ /* 0x100fe40000004100 */
[----:B--2---:R-:W-:Y:S01]  /*cb50*/  HADD2.F32 R5, -RZ, R13.H0_H0 ;  /* 0x2000000dff057230 */ /* 0x004fe20000004100 */
[CC--:B------:R-:W-:Y:S01]  /*cb60*/  FMUL.FTZ R7, R16.reuse, R0.reuse ;  /* 0x0000000010077220 */ /* 0x0c0fe20000410000 */
[----:B------:R-:W-:Y:S02]  /*cb70*/  HADD2.F32 R23, -RZ, R8.H1_H1 ;  /* 0x30000008ff177230 */ /* 0x000fe40000004100 */
[--C-:B------:R-:W-:Y:S01]  /*cb80*/  HADD2.F32 R17, -RZ, R11.reuse.H0_H0 ;  /* 0x2000000bff117230 */ /* 0x100fe20000004100 */
[----:B------:R-:W-:Y:S01]  /*cb90*/  FMUL.FTZ R6, R5, R0 ;  /* 0x0000000005067220 */ /* 0x000fe20000410000 */
[----:B------:R-:W-:Y:S02]  /*cba0*/  HADD2.F32 R18, -RZ, R11.H1_H1 ;  /* 0x3000000bff127230 */ /* 0x000fe40000004100 */
[--C-:B------:R-:W-:Y:S01]  /*cbb0*/  HADD2.F32 R20, -RZ, R10.reuse.H0_H0 ;  /* 0x2000000aff147230 */ /* 0x100fe20000004100 */
[----:B------:R-:W-:Y:S01]  /*cbc0*/  FFMA.FTZ R40, R16, R3, -R6 ;  /* 0x0000000310287223 */ /* 0x000fe20000010806 */
[----:B------:R-:W-:-:S02]  /*cbd0*/  HADD2.F32 R25, -RZ, R10.H1_H1 ;  /* 0x3000000aff197230 */ /* 0x000fc40000004100 */
[----:B------:R-:W-:Y:S02]  /*cbe0*/  HADD2.F32 R8, -RZ, R13.H1_H1 ;  /* 0x3000000dff087230 */ /* 0x000fe40000004100 */
[--C-:B------:R-:W-:Y:S02]  /*cbf0*/  HADD2.F32 R11, -RZ, R15.reuse.H0_H0 ;  /* 0x2000000fff0b7230 */ /* 0x100fe40000004100 */
[----:B------:R-:W-:Y:S01]  /*cc00*/  HADD2.F32 R10, -RZ, R15.H1_H1 ;  /* 0x3000000fff0a7230 */ /* 0x000fe20000004100 */
[----:B------:R-:W-:Y:S01]  /*cc10*/  FMUL.FTZ R6, R8, R36 ;  /* 0x0000002408067220 */ /* 0x000fe20000410000 */
[--C-:B------:R-:W-:Y:S02]  /*cc20*/  HADD2.F32 R13, -RZ, R12.reuse.H0_H0 ;  /* 0x2000000cff0d7230 */ /* 0x100fe40000004100 */
[----:B------:R-:W-:Y:S02]  /*cc30*/  HADD2.F32 R15, -RZ, R12.H1_H1 ;  /* 0x3000000cff0f7230 */ /* 0x000fe40000004100 */
[----:B------:R-:W-:-:S02]  /*cc40*/  HADD2.F32 R9, -RZ, R9.H1_H1 ;  /* 0x30000009ff097230 */ /* 0x000fc40000004100 */
[--C-:B------:R-:W-:Y:S02]  /*cc50*/  HADD2.F32 R12, -RZ, R14.reuse.H0_H0 ;  /* 0x2000000eff0c7230 */ /* 0x100fe40000004100 */
[----:B------:R-:W-:Y:S02]  /*cc60*/  HADD2.F32 R22, -RZ, R14.H1_H1 ;  /* 0x3000000eff167230 */ /* 0x000fe40000004100 */
[----:B------:R-:W-:Y:S02]  /*cc70*/  HADD2.F32 R14, -RZ, R24.H0_H0 ;  /* 0x20000018ff0e7230 */ /* 0x000fe40000004100 */
[----:B------:R-:W-:Y:S01]  /*cc80*/  HADD2.F32 R0, -RZ, R38.H0_H0 ;  /* 0x20000026ff007230 */ /* 0x000fe20000004100 */
[----:B------:R-:W-:Y:S01]  /*cc90*/  FFMA.FTZ R38, R5, R3, R7 ;  /* 0x0000000305267223 */ /* 0x000fe20000010007 */
[----:B------:R-:W-:Y:S01]  /*cca0*/  HADD2.F32 R3, -RZ, R59.H0_H0 ;  /* 0x2000003bff037230 */ /* 0x000fe20000004100 */
[C---:B------:R-:W-:Y:S01]  /*ccb0*/  FMUL.FTZ R5, R9.reuse, R36 ;  /* 0x0000002409057220 */ /* 0x040fe20000410000 */
[----:B------:R-:W-:Y:S01]  /*ccc0*/  HADD2.F32 R7, -RZ, R27.H0_H0 ;  /* 0x2000001bff077230 */ /* 0x000fe20000004100 */
[----:B------:R-:W-:Y:S01]  /*ccd0*/  FFMA.FTZ R36, R9, R14, -R6 ;  /* 0x0000000e09247223 */ /* 0x000fe20000010806 */
[----:B------:R-:W-:Y:S01]  /*cce0*/  HADD2.F32 R9, -RZ, R21.H0_H0 ;  /* 0x20000015ff097230 */ /* 0x000fe20000004100 */
[----:B------:R-:W-:-:S02]  /*ccf0*/  FMUL.FTZ R6, R11, R0 ;  /* 0x000000000b067220 */ /* 0x000fc40000410000 */
[C---:B------:R-:W-:Y:S02]  /*cd00*/  FMUL.FTZ R0, R17.reuse, R0 ;  /* 0x0000000011007220 */ /* 0x040fe40000410000 */
[-C--:B------:R-:W-:Y:S02]  /*cd10*/  FFMA.FTZ R21, R17, R3.reuse, -R6 ;  /* 0x0000000311157223 */ /* 0x080fe40000010806 */
[----:B------:R-:W-:Y:S02]  /*cd20*/  FFMA.FTZ R24, R8, R14, R5 ;  /* 0x0000000e08187223 */ /* 0x000fe40000010005 */
[----:B------:R-:W-:Y:S01]  /*cd30*/  FFMA.FTZ R17, R11, R3, R0 ;  /* 0x000000030b117223 */ /* 0x000fe20000010000 */
[----:B------:R-:W-:Y:S01]  /*cd40*/  HADD2.F32 R3, -RZ, R59.H1_H1 ;  /* 0x3000003bff037230 */ /* 0x000fe20000004100 */
[-C--:B------:R-:W-:Y:S01]  /*cd50*/  FMUL.FTZ R6, R10, R9.reuse ;  /* 0x000000090a067220 */ /* 0x080fe20000410000 */
[--C-:B------:R-:W-:Y:S01]  /*cd60*/  HADD2.F32 R0, -RZ, R64.reuse.H0_H0 ;  /* 0x20000040ff007230 */ /* 0x100fe20000004100 */
[----:B------:R-:W-:Y:S01]  /*cd70*/  FMUL.FTZ R5, R18, R9 ;  /* 0x0000000912057220 */ /* 0x000fe20000410000 */
[----:B------:R-:W-:Y:S01]  /*cd80*/  F2FP.PACK_AB R9, R24, R38 ;  /* 0x000000261809723e */ /* 0x000fe200000000ff */
[-C--:B------:R-:W-:Y:S01]  /*cd90*/  FFMA.FTZ R18, R18, R7.reuse, -R6 ;  /* 0x0000000712127223 */ /* 0x080fe20000010806 */
[----:B------:R-:W-:Y:S01]  /*cda0*/  HADD2.F32 R6, -RZ, R64.H1_H1 ;  /* 0x30000040ff067230 */ /* 0x000fe20000004100 */
[----:B------:R-:W-:Y:S01]  /*cdb0*/  FFMA.FTZ R11, R10, R7, R5 ;  /* 0x000000070a0b7223 */ /* 0x000fe20000010005 */
[----:B------:R-:W-:Y:S01]  /*cdc0*/  HADD2.F32 R5, -RZ, R65.H0_H0 ;  /* 0x20000041ff057230 */ /* 0x000fe20000004100 */
[----:B------:R-:W-:-:S02]  /*cdd0*/  FMUL.FTZ R8, R13, R3 ;  /* 0x000000030d087220 */ /* 0x000fc40000410000 */
[----:B------:R-:W-:Y:S01]  /*cde0*/  FMUL.FTZ R7, R19, R3 ;  /* 0x0000000313077220 */ /* 0x000fe20000410000 */
[----:B------:R-:W-:Y:S01]  /*cdf0*/  F2FP.PACK_AB R11, R11, R17 ;  /* 0x000000110b0b723e */ /* 0x000fe200000000ff */
[-C--:B------:R-:W-:Y:S02]  /*ce00*/  FMUL.FTZ R3, R12, R0.reuse ;  /* 0x000000000c037220 */ /* 0x080fe40000410000 */
        /* <DEDUP_REMOVED lines=25> */
.L_x_719:
[----:B------:R-:W-:Y:S05]  /*cfa0*/  BSYNC B0 ;  /* 0x0000000000007941 */ /* 0x000fea0003800000 */
.L_x_718:
        /* <DEDUP_REMOVED lines=12> */
[----:B------:R-:W-:Y:S02]  /*d070*/  SHF.R.U64 R38, R34, 0x10, R35 ;  /* 0x0000001022267819 */ /* 0x000fe40000001223 */
[----:B------:R-:W-:Y:S02]  /*d080*/  LOP3.LUT R3, R6, R5, R7, 0xf6, !PT ;  /* 0x0000000506037212 */ /* 0x000fe400078ef607 */
[----:B------:R-:W-:Y:S02]  /*d090*/  IADD3 R5, R26, c[0x0][0x27c], RZ ;  /* 0x00009f001a057a10 */ /* 0x000fe40007ffe0ff */
[----:B-1----:R-:W-:Y:S01]  /*d0a0*/  SHF.L.U32 R37, R3, 0x1, RZ ;  /* 0x0000000103257819 */ /* 0x002fe200000006ff */
[----:B------:R-:W-:Y:S01]  /*d0b0*/  HADD2.F32 R3, -RZ, R66.H0_H0 ;  /* 0x20000042ff037230 */ /* 0x000fe20000004100 */
[----:B------:R-:W-:-:S02]  /*d0c0*/  LOP3.LUT R0, R0, 0x38, R5, 0xf8, !PT ;  /* 0x0000003800007812 */ /* 0x000fc400078ef805 */
[----:B------:R-:W-:Y:S01]  /*d0d0*/  SHF.R.U32.HI R5, RZ, 0x10, R31 ;  /* 0x00000010ff057819 */ /* 0x000fe2000001161f */
[----:B------:R-:W1:Y:S01]  /*d0e0*/  LDS.128 R8, [R37+0x7100] ;  /* 0x0071000025087984 */ /* 0x000e620000000c00 */
[----:B------:R-:W-:Y:S02]  /*d0f0*/  LOP3.LUT R0, R6, R0, R7, 0xf6, !PT ;  /* 0x0000000006007212 */ /* 0x000fe400078ef607 */
[----:B------:R-:W-:Y:S02]  /*d100*/  SHF.R.U64 R34, R32, 0x10, R33 ;  /* 0x0000001020227819 */ /* 0x000fe40000001221 */
[----:B------:R-:W-:Y:S01]  /*d110*/  SHF.L.U32 R36, R0, 0x1, RZ ;  /* 0x0000000100247819 */ /* 0x000fe200000006ff */
[----:B------:R-:W-:Y:S01]  /*d120*/  HADD2.F32 R0, -RZ, R65.H1_H1 ;  /* 0x30000041ff007230 */ /* 0x000fe20000004100 */
        /* <DEDUP_REMOVED lines=29> */
[----:B------:R-:W-:Y:S01]  /*d300*/  HADD2.F32 R0, -RZ, R66.H1_H1 ;  /* 0x30000042ff007230 */ /* 0x000fe20000004100 */
[C---:B------:R-:W-:Y:S01]  /*d310*/  FMUL.FTZ R5, R11.reuse, R28 ;  /* 0x0000001c0b057220 */ /* 0x040fe20000410000 */
[----:B------:R-:W-:Y:S01]  /*d320*/  HADD2.F32 R3, -RZ, R67.H0_H0 ;  /* 0x20000043ff037230 */ /* 0x000fe20000004100 */
        /* <DEDUP_REMOVED lines=8> */
[----:B------:R-:W-:Y:S01]  /*d3b0*/  HADD2.F32 R3, -RZ, R67.H1_H1 ;  /* 0x30000043ff037230 */ /* 0x000fe20000004100 */
[CC--:B------:R-:W-:Y:S01]  /*d3c0*/  FMUL.FTZ R6, R9.reuse, R11.reuse ;  /* 0x0000000b09067220 */ /* 0x0c0fe20000410000 */
        /* <DEDUP_REMOVED lines=36> */
.L_x_721:
[----:B------:R-:W-:Y:S05]  /*d610*/  BSYNC B0 ;  /* 0x0000000000007941 */ /* 0x000fea0003800000 */
.L_x_720:
        /* <DEDUP_REMOVED lines=16> */
[----:B------:R-:W-:Y:S01]  /*d720*/  HADD2.F32 R3, -RZ, R71.H0_H0 ;  /* 0x20000047ff037230 */ /* 0x000fe20000004100 */
[----:B------:R-:W-:-:S02]  /*d730*/  LOP3.LUT R0, R0, 0x38, R5, 0xf8, !PT ;  /* 0x0000003800007812 */ /* 0x000fc400078ef805 */
[----:B------:R-:W-:Y:S01]  /*d740*/  SHF.R.U32.HI R5, RZ, 0x10, R47 ;  /* 0x00000010ff057819 */ /* 0x000fe2000001162f */
[----:B-1----:R-:W1:Y:S01]  /*d750*/  LDS.128 R8, [R31+0x7100] ;  /* 0x007100001f087984 */ /* 0x002e620000000c00 */
[----:B------:R-:W-:Y:S02]  /*d760*/  LOP3.LUT R0, R6, R0, R7, 0xf6, !PT ;  /* 0x0000000006007212 */ /* 0x000fe400078ef607 */
[----:B------:R-:W-:Y:S01]  /*d770*/  SHF.R.U32.HI R22, RZ, 0x10, R45 ;  /* 0x00000010ff167819 */ /* 0x000fe2000001162d */
[----:B------:R-:W-:Y:S01]  /*d780*/  HADD2.F32 R28, -RZ, R5.H0_H0 ;  /* 0x20000005ff1c7230 */ /* 0x000fe20000004100 */
[----:B------:R-:W-:Y:S01]  /*d790*/  SHF.L.U32 R29, R0, 0x1, RZ ;  /* 0x00000001001d7819 */ /* 0x000fe200000006ff */
[----:B------:R-:W-:Y:S01]  /*d7a0*/  HADD2.F32 R0, -RZ, R69.H1_H1 ;  /* 0x30000045ff007230 */ /* 0x000fe20000004100 */
        /* <DEDUP_REMOVED lines=77> */
.L_x_723:
[----:B------:R-:W-:Y:S05]  /*dc80*/  BSYNC B0 ;  /* 0x0000000000007941 */ /* 0x000fea0003800000 */
.L_x_722:
        /* <DEDUP_REMOVED lines=41> */
[----:B------:R-:W-:Y:S01]  /*df20*/  HADD2.F32 R0, -RZ, R79.H1_H1 ;  /* 0x3000004fff007230 */ /* 0x000fe20000004100 */
[-C--:B------:R-:W-:Y:S01]  /*df30*/  FFMA.FTZ R31, R5, R3.reuse, R7 ;  /* 0x00000003051f7223 */ /* 0x080fe20000010007 */
[----:B------:R-:W-:Y:S01]  /*df40*/  HADD2.F32 R13, -RZ, R13.H1_H1 ;  /* 0x3000000dff0d7230 */ /* 0x000fe20000004100 */
[----:B------:R-:W-:Y:S01]  /*df50*/  FFMA.FTZ R33, R16, R3, -R6 ;  /* 0x0000000310217223 */ /* 0x000fe20000010806 */
[----:B------:R-:W-:Y:S01]  /*df60*/  HADD2.F32 R3, -RZ, R80.H0_H0 ;  /* 0x20000050ff037230 */ /* 0x000fe20000004100 */
        /* <DEDUP_REMOVED lines=17> */
[----:B------:R-:W-:Y:S01]  /*e080*/  HADD2.F32 R3, -RZ, R80.H1_H1 ;  /* 0x30000050ff037230 */ /* 0x000fe20000004100 */
[C---:B------:R-:W-:Y:S01]  /*e090*/  FMUL.FTZ R5, R9.reuse, R11 ;  /* 0x0000000b09057220 */ /* 0x040fe20000410000 */
[--C-:B------:R-:W-:Y:S01]  /*e0a0*/  HADD2.F32 R0, -RZ, R81.reuse.H0_H0 ;  /* 0x20000051ff007230 */ /* 0x100fe20000004100 */
[-C--:B------:R-:W-:Y:S01]  /*e0b0*/  FFMA.FTZ R16, R9, R7.reuse, -R6 ;  /* 0x0000000709107223 */ /* 0x080fe20000010806 */
[----:B------:R-:W-:Y:S01]  /*e0c0*/  HADD2.F32 R6, -RZ, R81.H1_H1 ;  /* 0x30000051ff067230 */ /* 0x000fe20000004100 */
[----:B------:R-:W-:Y:S01]  /*e0d0*/  FFMA.FTZ R9, R13, R7, R5 ;  /* 0x000000070d097223 */ /* 0x000fe20000010005 */
[----:B------:R-:W-:Y:S01]  /*e0e0*/  HADD2.F32 R5, -RZ, R82.H0_H0 ;  /* 0x20000052ff057230 */ /* 0x000fe20000004100 */
        /* <DEDUP_REMOVED lines=31> */
.L_x_711:
[----:B------:R-:W-:Y:S05]  /*e2e0*/  BSYNC B2 ;  /* 0x0000000000027941 */ /* 0x000fea0003800000 */
.L_x_689:
[----:B-1----:R-:W-:Y:S01]  /*e2f0*/  SHF.R.S32.HI R7, RZ, 0x4, R85 ;  /* 0x00000004ff077819 */ /* 0x002fe20000011455 */
[----:B------:R-:W-:Y:S01]  /*e300*/  IMAD.SHL.U32 R6, R141, 0x40, RZ ;  /* 0x000000408d067824 */ /* 0x000fe200078e00ff */
[----:B------:R-:W-:-:S04]  /*e310*/  DEPBAR.LE SB0, 0x0 ;  /* 0x000080000000791a */ /* 0x000fc80000000000 */
[----:B--2---:R-:W-:Y:S01]  /*e320*/  LEA.HI R0, R85, R7, RZ, 0x1 ;  /* 0x0000000755007211 */ /* 0x004fe200078f08ff */
[----:B------:R-:W-:Y:S01]  /*e330*/  IMAD.SHL.U32 R3, R83, 0x40, RZ ;  /* 0x0000004053037824 */ /* 0x000fe200078e00ff */
[----:B------:R-:W-:Y:S01]  /*e340*/  LOP3.LUT P0, RZ, R141, 0x2, RZ, 0xc0, !PT ;  /* 0x000000028dff7812 */ /* 0x000fe2000780c0ff */
[----:B------:R-:W-:Y:S01]  /*e350*/  IMAD.SHL.U32 R5, R84, 0x40, RZ ;  /* 0x0000004054057824 */ /* 0x000fe200078e00ff */
[----:B------:R-:W-:Y:S01]  /*e360*/  LOP3.LUT R0, R0, 0xfffffffe, RZ, 0xc0, !PT ;  /* 0xfffffffe00007812 */ /* 0x000fe200078ec0ff */
[----:B------:R-:W-:Y:S01]  /*e370*/  IMAD.SHL.U32 R8, R70, 0x8, RZ ;  /* 0x0000000846087824 */ /* 0x000fe200078e00ff */
        /* <DEDUP_REMOVED lines=26> */
[----:B------:R-:W-:Y:S01]  /*e520*/  IMAD.MOV.U32 R3, RZ, RZ, c[0x0][0x208] ;  /* 0x00008200ff037624 */ /* 0x000fe200078e00ff */
[----:B------:R-:W-:Y:S01]  /*e530*/  @P0 IADD3 R238, R0, -0x20, RZ ;  /* 0xffffffe000ee0810 */ /* 0x000fe20007ffe0ff */
[----:B------:R-:W-:-:S02]  /*e540*/  IMAD R0, R97, c[0x0][0x208], RZ ;  /* 0x0000820061007a24 */ /* 0x000fc400078e02ff */
[----:B------:R-:W-:Y:S01]  /*e550*/  IMAD R237, R2, 0x2, R234 ;  /* 0x0000000202ed7824 */ /* 0x000fe200078e02ea */
[----:B------:R-:W-:Y:S01]  /*e560*/  SHF.L.U64.HI R5, R3, R248, c[0x0][0x20c] ;  /* 0x0000830003057619 */ /* 0x000fe200000102f8 */
[----:B------:R-:W-:Y:S01]  /*e570*/  IMAD R0, R96, c[0x0][0x20c], R0 ;  /* 0x0000830060007a24 */ /* 0x000fe200078e0200 */
[----:B------:R-:W-:Y:S01]  /*e580*/  IADD3 R244, R238, 0x800, RZ ;  /* 0x00000800eef47810 */ /* 0x000fe20007ffe0ff */
[----:B------:R-:W-:Y:S02]  /*e590*/  IMAD R235, R4, 0x2, R234 ;  /* 0x0000000204eb7824 */ /* 0x000fe400078e02ea */
[----:B------:R-:W-:Y:S02]  /*e5a0*/  IMAD.IADD R0, R7, 0x1, R0 ;  /* 0x0000000107007824 */ /* 0x000fe400078e0200 */
[----:B------:R-:W-:-:S04]  /*e5b0*/  IMAD.WIDE.U32 R6, R6, 0x70, R98 ;  /* 0x0000007006067825 */ /* 0x000fc800078e0062 */
[----:B------:R-:W-:Y:S01]  /*e5c0*/  IMAD R0, R0, 0x70, RZ ;  /* 0x0000007000007824 */ /* 0x000fe200078e02ff */
[----:B------:R-:W-:Y:S01]  /*e5d0*/  LDSM.16.M88.4 R24, [R143+0x3900] ;  /* 0x003900008f18783b */ /* 0x000fe20000000200 */
[----:B------:R-:W-:Y:S02]  /*e5e0*/  IMAD R236, R2, 0x2, R235 ;  /* 0x0000000202ec7824 */ /* 0x000fe400078e02eb */
[----:B------:R-:W-:Y:S01]  /*e5f0*/  IMAD.IADD R0, R7, 0x1, R0 ;  /* 0x0000000107007824 */ /* 0x000fe200078e0200 */
[----:B------:R-:W1:Y:S04]  /*e600*/  LDSM.16.M88.4 R8, [R234+0x9100] ;  /* 0x00910000ea08783b */ /* 0x000e680000000200 */
[----:B------:R-:W2:Y:S04]  /*e610*/  LDSM.16.M88.4 R12, [R234+0x7100] ;  /* 0x00710000ea0c783b */ /* 0x000ea80000000200 */
[----:B------:R-:W3:Y:S04]  /*e620*/  LDSM.16.M88.4 R20, [R143+0x4100] ;  /* 0x004100008f14783b */ /* 0x000ee80000000200 */
[----:B------:R-:W4:Y:S04]  /*e630*/  LDSM.16.M88.4 R16, [R143+0x4900] ;  /* 0x004900008f10783b */ /* 0x000f280000000200 */
[----:B------:R-:W2:Y:S04]  /*e640*/  LDSM.16.M88.4 R28, [R143+0x5100] ;  /* 0x005100008f1c783b */ /* 0x000ea80000000200 */
[----:B------:R-:W3:Y:S04]  /*e650*/  LDSM.16.M88.4 R32, [R143+0x5900] ;  /* 0x005900008f20783b */ /* 0x000ee80000000200 */
[----:B------:R-:W3:Y:S04]  /*e660*/  LDSM.16.M88.4 R40, [R143+0x6100] ;  /* 0x006100008f28783b */ /* 0x000ee80000000200 */
[----:B------:R-:W3:Y:S04]  /*e670*/  LDSM.16.M88.4 R36, [R143+0x6900] ;  /* 0x006900008f24783b */ /* 0x000ee80000000200 */
[----:B------:R-:W-:Y:S04]  /*e680*/  LDSM.16.M88.4 R56, [R238] ;  /* 0x00000000ee38783b */ /* 0x000fe80000000200 */
[----:B------:R-:W-:Y:S01]  /*e690*/  LDSM.16.M88.4 R48, [R238+0x1000] ;  /* 0x00100000ee30783b */ /* 0x000fe20000000200 */
[C---:B-1----:R-:W-:Y:S03]  /*e6a0*/  HMMA.16816.F32 R60, R8.reuse, R24, RZ ;  /* 0x00000018083c723c */ /* 0x042fe600000018ff */
[----:B------:R-:W-:Y:S04]  /*e6b0*/  LDSM.16.M88.4 R44, [R238+0x1800] ;  /* 0x00180000ee2c783b */ /* 0x000fe80000000200 */
[----:B------:R-:W-:Y:S01]  /*e6c0*/  LDSM.16.M88.4 R52, [R238+0x800] ;  /* 0x00080000ee34783b */ /* 0x000fe20000000200 */
[----:B------:R-:W-:Y:S08]  /*e6d0*/  HMMA.16816.F32 R108, R8, R26, RZ ;  /* 0x0000001a086c723c */ /* 0x000ff000000018ff */
[C---:B--2---:R-:W-:Y:S07]  /*e6e0*/  HMMA.16816.F32 R184, R12.reuse, R24, RZ ;  /* 0x000000180cb8723c */ /* 0x044fee00000018ff */
[C---:B------:R-:W-:Y:S01]  /*e6f0*/  LEA R24, P0, R6.reuse, c[0x0][0x1f8], 0x1 ;  /* 0x00007e0006187a11 */ /* 0x040fe200078008ff */
[----:B------:R-:W-:Y:S03]  /*e700*/  HMMA.16816.F32 R180, R12, R26, RZ ;  /* 0x0000001a0cb4723c */ /* 0x000fe600000018ff */
[----:B------:R-:W-:Y:S01]  /*e710*/  LEA.HI.X R25, R6, c[0x0][0x1fc], R0, 0x1, P0 ;  /* 0x00007f0006197a11 */ /* 0x000fe200000f0c00 */
[----:B------:R-:W-:-:S03]  /*e720*/  IMAD.MOV.U32 R0, RZ, RZ, 0x40 ;  /* 0x00000040ff007424 */ /* 0x000fc600078e00ff */
[----:B------:R-:W-:Y:S01]  /*e730*/  IMAD.SHL.U32 R26, R3, 0x20, RZ ;  /* 0x00000020031a7824 */ /* 0x000fe200078e00ff */
[-C--:B---3--:R-:W-:Y:S08]  /*e740*/  HMMA.16816.F32 R64, R8, R20.reuse, RZ ;  /* 0x000000140840723c */ /* 0x088ff000000018ff */
[C---:B------:R-:W-:Y:S07]  /*e750*/  HMMA.16816.F32 R156, R12.reuse, R20, RZ ;  /* 0x000000140c9c723c */ /* 0x040fee00000018ff */
[----:B------:R-:W-:Y:S01]  /*e760*/  IADD3 R20, P0, R26, R24, RZ ;  /* 0x000000181a147210 */ /* 0x000fe20007f1e0ff */
[----:B------:R-:W-:Y:S04]  /*e770*/  HMMA.16816.F32 R176, R12, R22, RZ ;  /* 0x000000160cb0723c */ /* 0x000fe800000018ff */
[----:B------:R-:W-:Y:S01]  /*e780*/  IMAD.X R21, R5, 0x1, R25, P0 ;  /* 0x0000000105157824 */ /* 0x000fe200000e0619 */
[----:B------:R-:W-:-:S03]  /*e790*/  ISETP.GE.AND P0, PT, R72, c[0x0][0x1d4], PT ;  /* 0x0000750048007a0c */ /* 0x000fc60003f06270 */
[----:B----4-:R-:W-:Y:S01]  /*e7a0*/  HMMA.16816.F32 R148, R12, R16, RZ ;  /* 0x000000100c94723c */ /* 0x010fe200000018ff */
[C---:B------:R-:W-:Y:S02]  /*e7b0*/  ISETP.LT.OR P4, PT, R75.reuse, 0x1, P0 ;  /* 0x000000014b00780c */ /* 0x040fe40000781670 */
[C---:B------:R-:W-:Y:S02]  /*e7c0*/  ISETP.LT.OR P3, PT, R75.reuse, 0x11, P0 ;  /* 0x000000114b00780c */ /* 0x040fe40000761670 */
[----:B------:R-:W-:-:S03]  /*e7d0*/  ISETP.LT.OR P5, PT, R75, 0x31, P0 ;  /* 0x000000314b00780c */ /* 0x000fc600007a1670 */
[C---:B------:R-:W-:Y:S08]  /*e7e0*/  HMMA.16816.F32 R172, R12.reuse, R18, RZ ;  /* 0x000000120cac723c */ /* 0x040ff000000018ff */
[C---:B------:R-:W-:Y:S08]  /*e7f0*/  HMMA.16816.F32 R144, R12.reuse, R28, RZ ;  /* 0x0000001c0c90723c */ /* 0x040ff000000018ff */
[C---:B-----5:R-:W-:Y:S08]  /*e800*/  HMMA.16816.F32 R168, R12.reuse, R30, RZ ;  /* 0x0000001e0ca8723c */ /* 0x060ff000000018ff */
[C---:B------:R-:W-:Y:S08]  /*e810*/  HMMA.16816.F32 R136, R12.reuse, R32, RZ ;  /* 0x000000200c88723c */ /* 0x040ff000000018ff */
[C---:B------:R-:W-:Y:S08]  /*e820*/  HMMA.16816.F32 R164, R12.reuse, R34, RZ ;  /* 0x000000220ca4723c */ /* 0x040ff000000018ff */
[C---:B------:R-:W-:Y:S08]  /*e830*/  HMMA.16816.F32 R128, R12.reuse, R40, RZ ;  /* 0x000000280c80723c */ /* 0x040ff000000018ff */
[C---:B------:R-:W-:Y:S08]  /*e840*/  HMMA.16816.F32 R152, R12.reuse, R42, RZ ;  /* 0x0000002a0c98723c */ /* 0x040ff000000018ff */
[C---:B------:R-:W-:Y:S08]  /*e850*/  HMMA.16816.F32 R124, R12.reuse, R36, RZ ;  /* 0x000000240c7c723c */ /* 0x040ff000000018ff */
[----:B------:R-:W-:Y:S07]  /*e860*/  HMMA.16816.F32 R132, R12, R38, RZ ;  /* 0x000000260c84723c */ /* 0x000fee00000018ff */
[-C--:B------:R-:W-:Y:S01]  /*e870*/  IADD3 R14, P2, R20, R26.reuse, RZ ;  /* 0x0000001a140e7210 */ /* 0x080fe20007f5e0ff */
[----:B------:R-:W-:Y:S03]  /*e880*/  HMMA.16816.F32 R68, R8, R16, RZ ;  /* 0x000000100844723c */ /* 0x000fe600000018ff */
[----:B------:R-:W-:Y:S01]  /*e890*/  IADD3 R12, P1, R14, R26, RZ ;  /* 0x0000001a0e0c7210 */ /* 0x000fe20007f3e0ff */
[----:B------:R-:W-:-:S03]  /*e8a0*/  IMAD.X R15, R21, 0x1, R5, P2 ;  /* 0x00000001150f7824 */ /* 0x000fc600010e0605 */
[----:B------:R-:W-:Y:S01]  /*e8b0*/  IADD3 R6, P2, R12, R26, RZ ;  /* 0x0000001a0c067210 */ /* 0x000fe20007f5e0ff */
[----:B------:R-:W-:Y:S01]  /*e8c0*/  HMMA.16816.F32 R112, R8, R18, RZ ;  /* 0x000000120870723c */ /* 0x000fe200000018ff */
[----:B------:R-:W1:Y:S01]  /*e8d0*/  LDSM.16.M88.4 R16, [R237+0x9100] ;  /* 0x00910000ed10783b */ /* 0x000e620000000200 */
[----:B------:R-:W-:-:S04]  /*e8e0*/  IMAD.X R13, R15, 0x1, R5, P1 ;  /* 0x000000010f0d7824 */ /* 0x000fc800008e0605 */
[--C-:B------:R-:W-:Y:S01]  /*e8f0*/  IMAD.X R7, R13, 0x1, R5.reuse, P2 ;  /* 0x000000010d077824 */ /* 0x100fe200010e0605 */
[----:B------:R-:W-:Y:S01]  /*e900*/  ISETP.LT.OR P2, PT, R75, 0x21, P0 ;  /* 0x000000214b00780c */ /* 0x000fe20000741670 */
[C---:B------:R-:W-:Y:S08]  /*e910*/  HMMA.16816.F32 R80, R8.reuse, R32, RZ ;  /* 0x000000200850723c */ /* 0x040ff000000018ff */
[C---:B------:R-:W-:Y:S01]  /*e920*/  HMMA.16816.F32 R160, R8.reuse, R34, RZ ;  /* 0x0000002208a0723c */ /* 0x040fe200000018ff */
[----:B------:R-:W2:Y:S07]  /*e930*/  LDSM.16.M88.4 R32, [R238+0x2800] ;  /* 0x00280000ee20783b */ /* 0x000eae0000000200 */
[C---:B------:R-:W-:Y:S08]  /*e940*/  HMMA.16816.F32 R76, R8.reuse, R28, RZ ;  /* 0x0000001c084c723c */ /* 0x040ff000000018ff */
[C---:B------:R-:W-:Y:S08]  /*e950*/  HMMA.16816.F32 R84, R8.reuse, R40, RZ ;  /* 0x000000280854723c */ /* 0x040ff000000018ff */
[C---:B------:R-:W-:Y:S01]  /*e960*/  HMMA.16816.F32 R120, R8.reuse, R30, RZ ;  /* 0x0000001e0878723c */ /* 0x040fe200000018ff */
[----:B------:R-:W-:Y:S07]  /*e970*/  LDSM.16.M88.4 R28, [R238+0x3000] ;  /* 0x00300000ee1c783b */ /* 0x000fee0000000200 */
[C---:B------:R-:W-:Y:S01]  /*e980*/  HMMA.16816.F32 R192, R8.reuse, R42, RZ ;  /* 0x0000002a08c0723c */ /* 0x040fe200000018ff */
[----:B------:R-:W3:Y:S07]  /*e990*/  LDSM.16.M88.4 R40, [R238+0x2000] ;  /* 0x00200000ee28783b */ /* 0x000eee0000000200 */
[C---:B------:R-:W-:Y:S07]  /*e9a0*/  HMMA.16816.F32 R92, R8.reuse, R22, RZ ;  /* 0x00000016085c723c */ /* 0x040fee00000018ff */
[----:B------:R-:W-:Y:S01]  /*e9b0*/  IADD3 R22, P1, R6, R26, RZ ;  /* 0x0000001a06167210 */ /* 0x000fe20007f3e0ff */
[----:B------:R-:W-:Y:S04]  /*e9c0*/  HMMA.16816.F32 R88, R8, R36, RZ ;  /* 0x000000240858723c */ /* 0x000fe800000018ff */
[----:B------:R-:W-:Y:S01]  /*e9d0*/  IMAD.X R23, R7, 0x1, R5, P1 ;  /* 0x0000000107177824 */ /* 0x000fe200008e0605 */
[----:B------:R-:W-:-:S03]  /*e9e0*/  ISETP.LT.OR P1, PT, R75, 0x61, P0 ;  /* 0x000000614b00780c */ /* 0x000fc60000721670 */
[----:B------:R-:W-:Y:S01]  /*e9f0*/  HMMA.16816.F32 R188, R8, R38, RZ ;  /* 0x0000002608bc723c */ /* 0x000fe200000018ff */
[----:B------:R-:W4:Y:S04]  /*ea00*/  LDSM.16.M88.4 R8, [R237+0x7100] ;  /* 0x00710000ed08783b */ /* 0x000f280000000200 */
[----:B------:R-:W-:Y:S01]  /*ea10*/  @!PT LDS RZ, [RZ] ;  /* 0x00000000fffff984 */ /* 0x000fe20000000800 */
[----:B------:R-:W-:Y:S01]  /*ea20*/  @!PT LDS RZ, [RZ] ;  /* 0x00000000fffff984 */ /* 0x000fe20000000800 */
[----:B------:R-:W-:Y:S01]  /*ea30*/  @!PT LDS RZ, [RZ] ;  /* 0x00000000fffff984 */ /* 0x000fe20000000800 */
[----:B------:R2:W-:Y:S01]  /*ea40*/  LDGSTS.E.BYPASS.LTC128B.128 [R245+0x100], [R24.64], !P4 ;  /* 0x0010000018f57fae */ /* 0x0005e2000e101d48 */
[----:B------:R-:W-:Y:S02]  /*ea50*/  ISETP.LT.OR P4, PT, R75, 0x41, P0 ;  /* 0x000000414b00780c */ /* 0x000fe40000781670 */
[----:B-1----:R-:W-:Y:S01]  /*ea60*/  HMMA.16816.F32 R116, R16, R56, R60 ;  /* 0x000000381074723c */ /* 0x002fe2000000183c */
[----:B------:R1:W-:Y:S01]  /*ea70*/  LDGSTS.E.BYPASS.LTC128B.128 [R245+0x900], [R20.64], !P3 ;  /* 0x0090000014f57fae */ /* 0x0003e2000d901d48 */
[----:B------:R-:W-:-:S03]  /*ea80*/  LOP3.LUT P3, RZ, R141, 0x4, RZ, 0xc0, !PT ;  /* 0x000000048dff7812 */ /* 0x000fc6000786c0ff */
[----:B------:R1:W-:Y:S01]  /*ea90*/  LDGSTS.E.BYPASS.LTC128B.128 [R245+0x1100], [R14.64], !P2 ;  /* 0x011000000ef57fae */ /* 0x0003e2000d101d48 */
[----:B------:R-:W-:Y:S02]  /*eaa0*/  ISETP.LT.OR P2, PT, R75, 0x51, P0 ;  /* 0x000000514b00780c */ /* 0x000fe40000741670 */
[----:B------:R-:W-:Y:S01]  /*eab0*/  SEL R0, R0, 0xffffffc0, !P3 ;  /* 0xffffffc000007807 */ /* 0x000fe20005800000 */
[----:B------:R1:W-:Y:S01]  /*eac0*/  LDGSTS.E.BYPASS.LTC128B.128 [R245+0x1900], [R12.64], !P5 ;  /* 0x019000000cf57fae */ /* 0x0003e2000e901d48 */
[----:B------:R-:W-:Y:S03]  /*ead0*/  HMMA.16816.F32 R100, R16, R48, R68 ;  /* 0x000000301064723c */ /* 0x000fe60000001844 */
[----:B------:R-:W-:Y:S01]  /*eae0*/  IMAD.IADD R233, R143, 0x1, R0 ;  /* 0x000000018fe97824 */ /* 0x000fe200078e0200 */
[----:B------:R3:W-:Y:S01]  /*eaf0*/  LDGSTS.E.BYPASS.LTC128B.128 [R245+0x2100], [R6.64], !P4 ;  /* 0x0210000006f57fae */ /* 0x0007e2000e101d48 */
[----:B------:R-:W-:-:S03]  /*eb00*/  IMAD.IADD R232, R0, 0x1, R238 ;  /* 0x0000000100e87824 */ /* 0x000fc600078e02ee */
[C---:B------:R-:W-:Y:S01]  /*eb10*/  HMMA.16816.F32 R208, R16.reuse, R46, R120 ;  /* 0x0000002e10d0723c */ /* 0x040fe20000001878 */
[----:B------:R3:W-:Y:S07]  /*eb20*/  LDGSTS.E.BYPASS.LTC128B.128 [R245+0x2900], [R22.64], !P2 ;  /* 0x0290000016f57fae */ /* 0x0007ee000d101d48 */
[C---:B--2---:R-:W-:Y:S08]  /*eb30*/  HMMA.16816.F32 R204, R16.reuse, R34, R192 ;  /* 0x0000002210cc723c */ /* 0x044ff000000018c0 */
[----:B------:R-:W-:Y:S01]  /*eb40*/  HMMA.16816.F32 R104, R16, R52, R64 ;  /* 0x000000341068723c */ /* 0x000fe20000001840 */
[----:B-1----:R-:W-:-:S05]  /*eb50*/  IADD3 R12, P0, R22, R26, RZ ;  /* 0x0000001a160c7210 */ /* 0x002fca0007f1e0ff */
[----:B------:R-:W-:Y:S02]  /*eb60*/  IMAD.X R13, R23, 0x1, R5, P0 ;  /* 0x00000001170d7824 */ /* 0x000fe400000e0605 */
[C---:B------:R-:W-:Y:S03]  /*eb70*/  HMMA.16816.F32 R96, R16.reuse, R44, R76 ;  /* 0x0000002c1060723c */ /* 0x040fe6000000184c */
[----:B------:R1:W-:Y:S04]  /*eb80*/  LDGSTS.E.BYPASS.LTC128B.128 [R245+0x3100], [R12.64], !P1 ;  /* 0x031000000cf57fae */ /* 0x0003e8000c901d48 */
[----:B---3--:R-:W-:Y:S01]  /*eb90*/  LDSM.16.M88.4 R20, [R235+0x9100] ;  /* 0x00910000eb14783b */ /* 0x008fe20000000200 */
[C---:B------:R-:W-:Y:S03]  /*eba0*/  HMMA.16816.F32 R36, R16.reuse, R40, R80 ;  /* 0x000000281024723c */ /* 0x040fe60000001850 */
[----:B------:R-:W2:Y:S04]  /*ebb0*/  LDSM.16.M88.4 R60, [R233+0x5900] ;  /* 0x00590000e93c783b */ /* 0x000ea80000000200 */
[----:B------:R-:W3:Y:S01]  /*ebc0*/  LDSM.16.M88.4 R72, [R233+0x4100] ;  /* 0x00410000e948783b */ /* 0x000ee20000000200 */
        /* <DEDUP_REMOVED lines=8> */
[----:B------:R-:W-:Y:S01]  /*ec50*/  LDSM.16.M88.4 R24, [R232+0x3000] ;  /* 0x00300000e818783b */ /* 0x000fe20000000200 */
[C---:B------:R-:W-:Y:S03]  /*ec60*/  HMMA.16816.F32 R228, R16.reuse, R54, R92 ;  /* 0x0000003610e4723c */ /* 0x040fe6000000185c */
[----:B------:R-:W1:Y:S04]  /*ec70*/  LDSM.16.M88.4 R92, [R233+0x6900] ;  /* 0x00690000e95c783b */ /* 0x000e680000000200 */
[----:B------:R-:W0:Y:S01]  /*ec80*/  LDGDEPBAR ;  /* 0x00000000000079af */ /* 0x000e220000000000 */
[C---:B------:R-:W-:Y:S08]  /*ec90*/  HMMA.16816.F32 R224, R16.reuse, R50, R112 ;  /* 0x0000003210e0723c */ /* 0x040ff00000001870 */
[C---:B------:R-:W-:Y:S08]  /*eca0*/  HMMA.16816.F32 R120, R16.reuse, R42, R160 ;  /* 0x0000002a1078723c */ /* 0x040ff000000018a0 */
[----:B------:R-:W-:Y:S01]  /*ecb0*/  HMMA.16816.F32 R192, R16, R30, R188 ;  /* 0x0000001e10c0723c */ /* 0x000fe200000018bc */
[----:B------:R-:W1:Y:S07]  /*ecc0*/  LDSM.16.M88.4 R16, [R235+0x7100] ;  /* 0x00710000eb10783b */ /* 0x000e6e0000000200 */
[C---:B----4-:R-:W-:Y:S08]  /*ecd0*/  HMMA.16816.F32 R188, R8.reuse, R56, R184 ;  /* 0x0000003808bc723c */ /* 0x050ff000000018b8 */
        /* <DEDUP_REMOVED lines=11> */
[C---:B------:R-:W-:Y:S08]  /*ed90*/  HMMA.16816.F32 R240, R8.reuse, R28, R124 ;  /* 0x0000001c08f0723c */ /* 0x040ff0000000187c */
[C---:B------:R-:W-:Y:S01]  /*eda0*/  HMMA.16816.F32 R180, R8.reuse, R42, R164 ;  /* 0x0000002a08b4723c */ /* 0x040fe200000018a4 */
[----:B------:R-:W-:Y:S07]  /*edb0*/  LDSM.16.M88.4 R40, [R232+0x1000] ;  /* 0x00100000e828783b */ /* 0x000fee0000000200 */
[C---:B------:R-:W-:Y:S01]  /*edc0*/  HMMA.16816.F32 R184, R8.reuse, R34, R152 ;  /* 0x0000002208b8723c */ /* 0x040fe20000001898 */
[----:B------:R-:W-:Y:S07]  /*edd0*/  LDSM.16.M88.4 R32, [R232+0x2000] ;  /* 0x00200000e820783b */ /* 0x000fee0000000200 */
[----:B------:R-:W-:Y:S01]  /*ede0*/  HMMA.16816.F32 R176, R8, R30, R132 ;  /* 0x0000001e08b0723c */ /* 0x000fe20000001884 */
[----:B------:R-:W4:Y:S04]  /*edf0*/  LDSM.16.M88.4 R8, [R236+0x9100] ;  /* 0x00910000ec08783b */ /* 0x000f280000000200 */
[----:B------:R-:W-:Y:S03]  /*ee00*/  LDSM.16.M88.4 R28, [R232+0x2800] ;  /* 0x00280000e81c783b */ /* 0x000fe60000000200 */
[----:B--2---:R-:W-:Y:S01]  /*ee10*/  HMMA.16816.F32 R152, R20, R60, R36 ;  /* 0x0000003c1498723c */ /* 0x004fe20000001824 */
[----:B------:R-:W2:Y:S01]  /*ee20*/  LDSM.16.M88.4 R36, [R232+0x1800] ;  /* 0x00180000e824783b */ /* 0x000ea20000000200 */
[----:B------:R-:W-:-:S06]  /*ee30*/  DEPBAR.LE SB0, 0x0 ;  /* 0x000080000000791a */ /* 0x000fcc0000000000 */
[C---:B---3--:R-:W-:Y:S08]  /*ee40*/  HMMA.16816.F32 R168, R20.reuse, R72, R104 ;  /* 0x0000004814a8723c */ /* 0x048ff00000001868 */
[C---:B------:R-:W-:Y:S08]  /*ee50*/  HMMA.16816.F32 R164, R20.reuse, R68, R100 ;  /* 0x0000004414a4723c */ /* 0x040ff00000001864 */
[C---:B------:R-:W-:Y:S08]  /*ee60*/  HMMA.16816.F32 R172, R20.reuse, R76, R116 ;  /* 0x0000004c14ac723c */ /* 0x040ff00000001874 */
[C---:B------:R-:W-:Y:S08]  /*ee70*/  HMMA.16816.F32 R156, R20.reuse, R64, R96 ;  /* 0x00000040149c723c */ /* 0x040ff00000001860 */
[C---:B------:R-:W-:Y:S08]  /*ee80*/  HMMA.16816.F32 R144, R20.reuse, R80, R84 ;  /* 0x000000501490723c */ /* 0x040ff00000001854 */
[C---:B-1----:R-:W-:Y:S08]  /*ee90*/  HMMA.16816.F32 R112, R20.reuse, R92, R88 ;  /* 0x0000005c1470723c */ /* 0x042ff00000001858 */
[----:B------:R-:W-:Y:S08]  /*eea0*/  HMMA.16816.F32 R136, R20, R78, R108 ;  /* 0x0000004e1488723c */ /* 0x000ff0000000186c */
[C---:B------:R-:W-:Y:S08]  /*eeb0*/  HMMA.16816.F32 R104, R16.reuse, R76, R188 ;  /* 0x0000004c1068723c */ /* 0x040ff000000018bc */
[----:B------:R-:W-:Y:S08]  /*eec0*/  HMMA.16816.F32 R100, R16, R78, R56 ;  /* 0x0000004e1064723c */ /* 0x000ff00000001838 */
[C---:B------:R-:W-:Y:S08]  /*eed0*/  HMMA.16816.F32 R132, R20.reuse, R74, R228 ;  /* 0x0000004a1484723c */ /* 0x040ff000000018e4 */
[----:B------:R-:W-:Y:S08]  /*eee0*/  HMMA.16816.F32 R128, R20, R70, R224 ;  /* 0x000000461480723c */ /* 0x000ff000000018e0 */
[C---:B------:R-:W-:Y:S07]  /*eef0*/  HMMA.16816.F32 R96, R16.reuse, R72, R196 ;  /* 0x000000481060723c */ /* 0x040fee00000018c4 */
[----:B------:R-:W-:Y:S01]  /*ef00*/  IMAD.MOV.U32 R199, RZ, RZ, R239 ;  /* 0x000000ffffc77224 */ /* 0x000fe200078e00ef */
[----:B------:R-:W-:Y:S01]  /*ef10*/  HMMA.16816.F32 R88, R16, R74, R52 ;  /* 0x0000004a1058723c */ /* 0x000fe20000001834 */
[----:B------:R-:W-:-:S03]  /*ef20*/  IADD3 R239, R238, 0x3000, RZ ;  /* 0x00003000eeef7810 */ /* 0x000fc60007ffe0ff */
[----:B------:R-:W-:-:S04]  /*ef30*/  ISETP.GE.AND P0, PT, R199, 0x2, PT ;  /* 0x00000002c700780c */ /* 0x000fc80003f06270 */
[C---:B------:R-:W-:Y:S08]  /*ef40*/  HMMA.16816.F32 R84, R16.reuse, R68, R200 ;  /* 0x000000441054723c */ /* 0x040ff000000018c8 */
[----:B------:R-:W-:Y:S08]  /*ef50*/  HMMA.16816.F32 R76, R16, R70, R148 ;  /* 0x00000046104c723c */ /* 0x000ff00000001894 */
[----:B------:R-:W-:Y:S08]  /*ef60*/  HMMA.16816.F32 R124, R20, R66, R208 ;  /* 0x00000042147c723c */ /* 0x000ff000000018d0 */
        /* <DEDUP_REMOVED lines=9> */
[C---:B------:R-:W-:Y:S07]  /*f000*/  HMMA.16816.F32 R20, R16.reuse, R92, R240 ;  /* 0x0000005c1014723c */ /* 0x040fee00000018f0 */
[C---:B------:R-:W-:Y:S01]  /*f010*/  IADD3 R243, R238.reuse, 0x1000, RZ ;  /* 0x00001000eef37810 */ /* 0x040fe20007ffe0ff */
[----:B------:R-:W-:Y:S01]  /*f020*/  HMMA.16816.F32 R16, R16, R94, R176 ;  /* 0x0000005e1010723c */ /* 0x000fe200000018b0 */
[----:B------:R-:W-:-:S02]  /*f030*/  IADD3 R242, R238, 0x1800, RZ ;  /* 0x00001800eef27810 */ /* 0x000fc40007ffe0ff */
[C---:B------:R-:W-:Y:S02]  /*f040*/  IADD3 R241, R238.reuse, 0x2000, RZ ;  /* 0x00002000eef17810 */ /* 0x040fe40007ffe0ff */
[----:B------:R-:W-:-:S03]  /*f050*/  IADD3 R240, R238, 0x2800, RZ ;  /* 0x00002800eef07810 */ /* 0x000fc60007ffe0ff */
[C---:B----4-:R-:W-:Y:S08]  /*f060*/  HMMA.16816.F32 R172, R8.reuse, R48, R172 ;  /* 0x0000003008ac723c */ /* 0x050ff000000018ac */
        /* <DEDUP_REMOVED lines=26> */
[----:B------:R-:W-:Y:S01]  /*f210*/  HMMA.16816.F32 R32, R12, R26, R16 ;  /* 0x0000001a0c20723c */ /* 0x000fe20000001810 */
[----:B------:R-:W-:Y:S06]  /*f220*/  BAR.SYNC.DEFER_BLOCKING 0x0 ;  /* 0x0000000000007b1d */ /* 0x000fec0000010000 */
[----:B------:R-:W-:Y:S05]  /*f230*/  @!P0 BRA `(.L_x_724) ;  /* 0x0000028000008947 */ /* 0x000fea0003800000 */
[----:B------:R-:W2:Y:S04]  /*f240*/  LDL.64 R230, [R1+0x40] ;  /* 0x0000400001e67983 */ /* 0x000ea80000100a00 */
[----:B------:R-:W3:Y:S01]  /*f250*/  LDL R5, [R1+0x30] ;  /* 0x0000300001057983 */ /* 0x000ee20000100800 */
[----:B------:R-:W-:Y:S01]  /*f260*/  IADD3 R0, R199, -0x2, RZ ;  /* 0xfffffffec7007810 */ /* 0x000fe20007ffe0ff */
[----:B------:R-:W-:-:S04]  /*f270*/  IMAD.MOV.U32 R141, RZ, RZ, c[0x0][0x1e0] ;  /* 0x00007800ff8d7624 */ /* 0x000fc800078e00ff */
[----:B------:R-:W-:Y:S02]  /*f280*/  IMAD R3, R252, R0, RZ ;  /* 0x00000000fc037224 */ /* 0x000fe400078e02ff */
[----:B--2---:R-:W-:Y:S02]  /*f290*/  IMAD.MOV.U32 R228, RZ, RZ, R230 ;  /* 0x000000ffffe47224 */ /* 0x004fe400078e00e6 */
[----:B------:R-:W-:Y:S02]  /*f2a0*/  IMAD.MOV.U32 R230, RZ, RZ, 0x70 ;  /* 0x00000070ffe67424 */ /* 0x000fe400078e00ff */
[----:B------:R-:W-:Y:S01]  /*f2b0*/  IMAD.MOV.U32 R229, RZ, RZ, R231 ;  /* 0x000000ffffe57224 */ /* 0x000fe200078e00e7 */
[----:B---3--:R-:W-:Y:S01]  /*f2c0*/  LOP3.LUT P5, RZ, R5, 0x1, RZ, 0xc0, !PT ;  /* 0x0000000105ff7812 */ /* 0x008fe200078ac0ff */
[----:B------:R-:W-:Y:S01]  /*f2d0*/  IMAD.WIDE.U32 R230, R230, c[0x0][0x1e0], RZ ;  /* 0x00007800e6e67a25 */ /* 0x000fe200078e00ff */
[----:B------:R-:W-:-:S05]  /*f2e0*/  SHF.R.S32.HI R5, RZ, 0x1f, R0 ;  /* 0x0000001fff057819 */ /* 0x000fca0000011400 */
[----:B------:R-:W-:Y:S01]  /*f2f0*/  IMAD.WIDE.U32 R8, R0, R230, R228 ;  /* 0x000000e600087225 */ /* 0x000fe200078e00e4 */
[----:B------:R-:W-:-:S03]  /*f300*/  SHF.L.U64.HI R0, R141, R248, c[0x0][0x1e4] ;  /* 0x000079008d007619 */ /* 0x000fc600000102f8 */
[----:B------:R-:W-:Y:S01]  /*f310*/  IMAD R3, R5, R230, R3 ;  /* 0x000000e605037224 */ /* 0x000fe200078e0203 */
[----:B------:R-:W-:Y:S02]  /*f320*/  SHF.L.U32 R5, R141, 0x5, RZ ;  /* 0x000000058d057819 */ /* 0x000fe400000006ff */
[----:B------:R-:W-:Y:S01]  /*f330*/  LEA R6, P0, R8, c[0x0][0x1c8], 0x1 ;  /* 0x0000720008067a11 */ /* 0x000fe200078008ff */
        /* <DEDUP_REMOVED lines=9> */
[----:B------:R1:W-:Y:S03]  /*f3d0*/  LDGSTS.E.BYPASS.LTC128B.128 [R245+0x3900], [R6.64], !P5 ;  /* 0x0390000006f57fae */ /* 0x0003e6000e901d48 */
[----:B------:R-:W-:Y:S01]  /*f3e0*/  IADD3.X R13, R0, R15, RZ, P0, !PT ;  /* 0x0000000f000d7210 */ /* 0x000fe200007fe4ff */
[----:B------:R2:W-:Y:S01]  /*f3f0*/  LDGSTS.E.BYPASS.LTC128B.128 [R245+0x4100], [R14.64], !P5 ;  /* 0x041000000ef57fae */ /* 0x0005e2000e901d48 */
[----:B------:R-:W-:-:S03]  /*f400*/  IADD3 R8, P0, R5, R10, RZ ;  /* 0x0000000a05087210 */ /* 0x000fc60007f1e0ff */
[C---:B------:R-:W-:Y:S01]  /*f410*/  IMAD.X R11, R0.reuse, 0x1, R13, P1 ;  /* 0x00000001000b7824 */ /* 0x040fe200008e060d */
        /* <DEDUP_REMOVED lines=10> */
.L_x_724:
[----:B------:R-:W2:Y:S04]  /*f4c0*/  LDL.LU R197, [R1+0x18] ;  /* 0x0000180001c57983 */ /* 0x000ea80000300800 */
[----:B------:R-:W4:Y:S04]  /*f4d0*/  LDL R205, [R1+0x60] ;  /* 0x0000600001cd7983 */ /* 0x000f280000100800 */
[----:B------:R-:W-:Y:S04]  /*f4e0*/  STL [R1+0xa0], R244 ;  /* 0x0000a0f401007387 */ /* 0x000fe80000100800 */
[----:B------:R-:W-:Y:S04]  /*f4f0*/  STL [R1+0x9c], R243 ;  /* 0x00009cf301007387 */ /* 0x000fe80000100800 */
[----:B------:R-:W-:Y:S04]  /*f500*/  STL [R1+0x98], R242 ;  /* 0x000098f201007387 */ /* 0x000fe80000100800 */
[----:B------:R1:W-:Y:S01]  /*f510*/  STL [R1+0x94], R241 ;  /* 0x000094f101007387 */ /* 0x0003e20000100800 */
[----:B------:R-:W-:-:S02]  /*f520*/  LOP3.LUT R3, R247, 0xffffffe0, RZ, 0xc0, !PT ;  /* 0xffffffe0f7037812 */ /* 0x000fc400078ec0ff */
[----:B------:R-:W-:Y:S01]  /*f530*/  LEA.HI R0, R250, R251, RZ, 0x2 ;  /* 0x000000fbfa007211 */ /* 0x000fe200078f10ff */
[----:B------:R-:W0:Y:S04]  /*f540*/  LDGDEPBAR ;  /* 0x00000000000079af */ /* 0x000e280000000000 */
[----:B-1-3--:R-:W3:Y:S01]  /*f550*/  LDL R241, [R1+0x64] ;  /* 0x0000640001f17983 */ /* 0x00aee20000100800 */
[----:B------:R-:W-:Y:S01]  /*f560*/  SHF.R.S32.HI R5, RZ, 0x1f, R249 ;  /* 0x0000001fff057819 */ /* 0x000fe200000114f9 */
[----:B------:R-:W-:Y:S01]  /*f570*/  IMAD.IADD R3, R251, 0x1, -R3 ;  /* 0x00000001fb037824 */ /* 0x000fe200078e0a03 */
[----:B------:R-:W-:Y:S01]  /*f580*/  LOP3.LUT R0, R0, 0xfffffffc, RZ, 0xc0, !PT ;  /* 0xfffffffc00007812 */ /* 0x000fe200078ec0ff */
[----:B------:R-:W-:Y:S01]  /*f590*/  STL [R1+0x90], R240 ;  /* 0x000090f001007387 */ /* 0x000fe20000100800 */
[----:B------:R-:W-:-:S02]  /*f5a0*/  LEA.HI R5, R5, R249, RZ, 0x2 ;  /* 0x000000f905057211 */ /* 0x000fc400078f10ff */
[----:B------:R-:W-:Y:S01]  /*f5b0*/  SHF.R.S32.HI R6, RZ, 0x1f, R3 ;  /* 0x0000001fff067819 */ /* 0x000fe20000011403 */
[----:B------:R-:W-:Y:S01]  /*f5c0*/  IMAD.IADD R0, R251, 0x1, -R0 ;  /* 0x00000001fb007824 */ /* 0x000fe200078e0a00 */
[----:B------:R-:W-:Y:S01]  /*f5d0*/  LOP3.LUT R7, R5, 0xffffffc, RZ, 0xc0, !PT ;  /* 0x0ffffffc05077812 */ /* 0x000fe200078ec0ff */
[----:B------:R-:W-:Y:S01]  /*f5e0*/  STL [R1+0x8c], R239 ;  /* 0x00008cef01007387 */ /* 0x000fe20000100800 */
[----:B------:R-:W-:Y:S02]  /*f5f0*/  LEA.HI R6, R6, R3, RZ, 0x2 ;  /* 0x0000000306067211 */ /* 0x000fe400078f10ff */
[----:B------:R-:W-:Y:S01]  /*f600*/  LEA.HI R5, R0, R0, RZ, 0x1 ;  /* 0x0000000000057211 */ /* 0x000fe200078f08ff */
[----:B------:R-:W-:Y:S01]  /*f610*/  IMAD.IADD R8, R249, 0x1, -R7 ;  /* 0x00000001f9087824 */ /* 0x000fe200078e0a07 */
[----:B------:R-:W-:Y:S02]  /*f620*/  STL [R1+0x88], R238 ;  /* 0x000088ee01007387 */ /* 0x000fe40000100800 */
[C---:B------:R-:W-:Y:S01]  /*f630*/  LOP3.LUT R10, R5.reuse, 0x1ffffffe, RZ, 0xc0, !PT ;  /* 0x1ffffffe050a7812 */ /* 0x040fe200078ec0ff */
[----:B------:R-:W-:Y:S01]  /*f640*/  IMAD.SHL.U32 R9, R5, 0x20, RZ ;  /* 0x0000002005097824 */ /* 0x000fe200078e00ff */
[----:B------:R-:W-:Y:S04]  /*f650*/  STL [R1+0x84], R237 ;  /* 0x000084ed01007387 */ /* 0x000fe80000100800 */
[----:B------:R-:W-:Y:S04]  /*f660*/  STL [R1+0x80], R236 ;  /* 0x000080ec01007387 */ /* 0x000fe80000100800 */
[----:B------:R-:W-:Y:S04]  /*f670*/  STL [R1+0x7c], R235 ;  /* 0x00007ceb01007387 */ /* 0x000fe80000100800 */
[----:B------:R-:W-:Y:S04]  /*f680*/  STL [R1+0x78], R234 ;  /* 0x000078ea01007387 */ /* 0x000fe80000100800 */
[----:B------:R-:W-:Y:S04]  /*f690*/  STL [R1+0x74], R233 ;  /* 0x000074e901007387 */ /* 0x000fe80000100800 */
[----:B------:R-:W-:Y:S04]  /*f6a0*/  STL [R1+0x70], R232 ;  /* 0x000070e801007387 */ /* 0x000fe80000100800 */
[----:B------:R-:W-:Y:S01]  /*f6b0*/  STL [R1+0x6c], R143 ;  /* 0x00006c8f01007387 */ /* 0x000fe20000100800 */
[----:B--2---:R-:W-:-:S05]  /*f6c0*/  LEA.HI.SX32 R7, R6, R197, 0x1e ;  /* 0x000000c506077211 */ /* 0x004fca00078ff2ff */
[----:B------:R-:W-:Y:S01]  /*f6d0*/  IMAD R5, R8, 0x10, R7 ;  /* 0x0000001008057824 */ /* 0x000fe200078e0207 */
[----:B------:R-:W-:Y:S01]  /*f6e0*/  LOP3.LUT R7, R9, 0xffffffc0, RZ, 0xc0, !PT ;  /* 0xffffffc009077812 */ /* 0x000fe200078ec0ff */
[----:B------:R-:W-:-:S04]  /*f6f0*/  IMAD.IADD R8, R0, 0x1, -R10 ;  /* 0x0000000100087824 */ /* 0x000fc800078e0a0a */
[----:B------:R-:W-:-:S04]  /*f700*/  IMAD.IADD R0, R7, 0x1, R5 ;  /* 0x0000000107007824 */ /* 0x000fc800078e0205 */
[----:B------:R-:W-:-:S04]  /*f710*/  IMAD R11, R8, 0x8, R0 ;  /* 0x00000008080b7824 */ /* 0x000fc800078e0200 */
[----:B------:R-:W-:Y:S01]  /*f720*/  @P6 IMAD.HI.U32 R5, R11, c[0x0][0x2c8], RZ ;  /* 0x0000b2000b056a27 */ /* 0x000fe200078e00ff */
[----:B------:R-:W-:Y:S03]  /*f730*/  STL [R1+0x38], R11 ;  /* 0x0000380b01007387 */ /* 0x000fe60000100800 */
[----:B------:R-:W-:Y:S01]  /*f740*/  IMAD.MOV.U32 R0, RZ, RZ, R11 ;  /* 0x000000ffff007224 */ /* 0x000fe200078e000b */
[----:B------:R-:W-:-:S05]  /*f750*/  @P6 SHF.R.U32.HI R0, RZ, c[0x0][0x2cc], R5 ;  /* 0x0000b300ff006a19 */ /* 0x000fca0000011605 */
[----:B------:R-:W-:Y:S04]  /*f760*/  SHFL.IDX PT, R5, R0, 0x2, 0x1c1f ;  /* 0x005c1f0000057f89 */ /* 0x000fe800000e0000 */
[----:B------:R-:W1:Y:S04]  /*f770*/  SHFL.IDX PT, R8, R0, RZ, 0x1c1f ;  /* 0x001c1fff00087589 */ /* 0x000e6800000e0000 */
[----:B------:R-:W2:Y:S04]  /*f780*/  SHFL.IDX PT, R9, R0, 0x3, 0x1c1f ;  /* 0x007c1f0000097f89 */ /* 0x000ea800000e0000 */
[----:B------:R1:W2:Y:S01]  /*f790*/  SHFL.IDX PT, R10, R0, 0x1, 0x1c1f ;  /* 0x003c1f00000a7f89 */ /* 0x0002a200000e0000 */
[----:B---3--:R-:W-:Y:S01]  /*f7a0*/  IMAD.IADD R7, R241, 0x1, R246 ;  /* 0x00000001f1077824 */ /* 0x008fe200078e02f6 */
[----:B-1----:R-:W-:-:S05]  /*f7b0*/  LOP3.LUT R0, R6, 0x7ffffffc, RZ, 0xc0, !PT ;  /* 0x7ffffffc06007812 */ /* 0x002fca00078ec0ff */
[----:B------:R-:W-:Y:S02]  /*f7c0*/  IMAD.IADD R3, R3, 0x1, -R0 ;  /* 0x0000000103037824 */ /* 0x000fe400078e0a00 */
[----:B------:R-:W-:Y:S02]  /*f7d0*/  IMAD.IADD R0, R142, 0x1, R140 ;  /* 0x000000018e007824 */ /* 0x000fe400078e028c */
[----:B------:R-:W-:Y:S02]  /*f7e0*/  IMAD.SHL.U32 R11, R3, 0x2, RZ ;  /* 0x00000002030b7824 */ /* 0x000fe400078e00ff */
[----:B------:R-:W-:-:S03]  /*f7f0*/  IMAD.SHL.U32 R228, R0, 0x2, RZ ;  /* 0x0000000200e47824 */ /* 0x000fc600078e00ff */
[----:B------:R-:W-:Y:S01]  /*f800*/  IADD3 R3, -R11, 0x1, R7 ;  /* 0x000000010b037810 */ /* 0x000fe20007ffe107 */
[----:B------:R-:W-:Y:S01]  /*f810*/  IMAD.IADD R7, R7, 0x1, -R11 ;  /* 0x0000000107077824 */ /* 0x000fe200078e0a0b */
[----:B------:R1:W-:Y:S01]  /*f820*/  STL [R1+0x3c], R11 ;  /* 0x00003c0b01007387 */ /* 0x0003e20000100800 */
[--C-:B------:R-:W-:Y:S02]  /*f830*/  IMAD R229, R4, 0x2, R228.reuse ;  /* 0x0000000204e57824 */ /* 0x100fe400078e02e4 */
[----:B----4-:R-:W-:Y:S01]  /*f840*/  IMAD.IADD R3, R3, 0x1, -R205 ;  /* 0x0000000103037824 */ /* 0x010fe200078e0acd */
[----:B------:R-:W-:Y:S01]  /*f850*/  LDSM.16.MT88.4 R24, [R228+0x100] ;  /* 0x00010000e418783b */ /* 0x000fe20000004200 */
[----:B------:R-:W-:Y:S02]  /*f860*/  IMAD R231, R2, 0x2, R228 ;  /* 0x0000000202e77824 */ /* 0x000fe400078e02e4 */
[C---:B------:R-:W-:Y:S02]  /*f870*/  IMAD.IADD R6, R3.reuse, 0x1, R8 ;  /* 0x0000000103067824 */ /* 0x040fe400078e0208 */
[----:B--2---:R-:W-:-:S02]  /*f880*/  IMAD.IADD R8, R3, 0x1, R9 ;  /* 0x0000000103087824 */ /* 0x004fc400078e0209 */
[----:B------:R-:W-:Y:S01]  /*f890*/  IMAD.IADD R5, R3, 0x1, R5 ;  /* 0x0000000103057824 */ /* 0x000fe200078e0205 */
[----:B------:R-:W-:Y:S01]  /*f8a0*/  IMNMX R6, R7, R6, PT ;  /* 0x0000000607067217 */ /* 0x000fe20003800200 */
[----:B------:R-:W-:Y:S01]  /*f8b0*/  IMAD.IADD R9, R3, 0x1, R10 ;  /* 0x0000000103097824 */ /* 0x000fe200078e020a */
[C---:B------:R-:W-:Y:S01]  /*f8c0*/  IMNMX R3, R7.reuse, R8, PT ;  /* 0x0000000807037217 */ /* 0x040fe20003800200 */
[----:B------:R-:W-:Y:S01]  /*f8d0*/  IMAD R230, R2, 0x2, R229 ;  /* 0x0000000202e67824 */ /* 0x000fe200078e02e5 */
[----:B------:R-:W-:Y:S02]  /*f8e0*/  IMNMX R5, R7, R5, PT ;  /* 0x0000000507057217 */ /* 0x000fe40003800200 */
[----:B------:R-:W-:Y:S02]  /*f8f0*/  ISETP.GT.AND P1, PT, R3, RZ, PT ;  /* 0x000000ff0300720c */ /* 0x000fe40003f24270 */
[----:B------:R-:W-:Y:S02]  /*f900*/  ISETP.GT.AND P3, PT, R5, RZ, PT ;  /* 0x000000ff0500720c */ /* 0x000fe40003f64270 */
[----:B------:R-:W-:-:S02]  /*f910*/  FSEL R16, R174, -INF , P1 ;  /* 0xff800000ae107808 */ /* 0x000fc40000800000 */
[----:B------:R-:W-:Y:S02]  /*f920*/  ISETP.GT.AND P2, PT, R5, 0x1, PT ;  /* 0x000000010500780c */ /* 0x000fe40003f44270 */
[C---:B------:R-:W-:Y:S02]  /*f930*/  ISETP.GT.AND P0, PT, R3.reuse, 0x1, PT ;  /* 0x000000010300780c */ /* 0x040fe40003f04270 */
[----:B------:R-:W-:Y:S02]  /*f940*/  ISETP.GT.AND P1, PT, R3, 0x8, PT ;  /* 0x000000080300780c */ /* 0x000fe40003f24270 */
[----:B------:R-:W-:Y:S02]  /*f950*/  FSEL R12, R172, -INF , P3 ;  /* 0xff800000ac0c7808 */ /* 0x000fe40001800000 */
[----:B------:R-:W-:Y:S02]  /*f960*/  FSEL R13, R173, -INF , P2 ;  /* 0xff800000ad0d7808 */ /* 0x000fe40001000000 */
[----:B------:R-:W-:-:S02]  /*f970*/  FSEL R17, R175, -INF , P0 ;  /* 0xff800000af117808 */ /* 0x000fc40000000000 */
[----:B------:R-:W-:Y:S02]  /*f980*/  FSEL R18, R138, -INF , P1 ;  /* 0xff8000008a127808 */ /* 0x000fe40000800000 */
[C---:B------:R-:W-:Y:S02]  /*f990*/  ISETP.GT.AND P3, PT, R5.reuse, 0x8, PT ;  /* 0x000000080500780c */ /* 0x040fe40003f64270 */
[----:B------:R-:W-:Y:S02]  /*f9a0*/  ISETP.GT.AND P2, PT, R5, 0x9, PT ;  /* 0x000000090500780c */ /* 0x000fe40003f44270 */
[C---:B------:R-:W-:Y:S02]  /*f9b0*/  ISETP.GT.AND P0, PT, R3.reuse, 0x9, PT ;  /* 0x000000090300780c */ /* 0x040fe40003f04270 */
[----:B------:R-:W-:Y:S02]  /*f9c0*/  ISETP.GT.AND P1, PT, R3, 0x10, PT ;  /* 0x000000100300780c */ /* 0x000fe40003f24270 */
[----:B------:R-:W-:-:S02]  /*f9d0*/  FSEL R14, R136, -INF , P3 ;  /* 0xff800000880e7808 */ /* 0x000fc40001800000 */
[----:B------:R-:W-:Y:S02]  /*f9e0*/  FSEL R15, R137, -INF , P2 ;  /* 0xff800000890f7808 */ /* 0x000fe40001000000 */
[----:B------:R-:W-:Y:S02]  /*f9f0*/  FSEL R19, R139, -INF , P0 ;  /* 0xff8000008b137808 */ /* 0x000fe40000000000 */
[----:B------:R-:W-:Y:S02]  /*fa00*/  FSEL R28, R170, -INF , P1 ;  /* 0xff800000aa1c7808 */ /* 0x000fe40000800000 */
[C---:B------:R-:W-:Y:S02]  /*fa10*/  ISETP.GT.AND P3, PT, R5.reuse, 0x10, PT ;  /* 0x000000100500780c */ /* 0x040fe40003f64270 */
        /* <DEDUP_REMOVED lines=30> */
[----:B-1----:R-:W-:Y:S02]  /*fc00*/  FSEL R11, R81, -INF , P1 ;  /* 0xff800000510b7808 */ /* 0x002fe40000800000 */
[----:B------:R-:W-:-:S02]  /*fc10*/  ISETP.GT.AND P0, PT, R6, RZ, PT ;  /* 0x000000ff0600720c */ /* 0x000fc40003f04270 */
[C---:B------:R-:W-:Y:S02]  /*fc20*/  ISETP.GT.AND P2, PT, R6.reuse, 0x8, PT ;  /* 0x000000080600780c */ /* 0x040fe40003f44270 */
[C---:B------:R-:W-:Y:S02]  /*fc30*/  ISETP.GT.AND P1, PT, R6.reuse, 0x11, PT ;  /* 0x000000110600780c */ /* 0x040fe40003f24270 */
[----:B------:R-:W-:Y:S02]  /*fc40*/  ISETP.GT.AND P3, PT, R6, 0x18, PT ;  /* 0x000000180600780c */ /* 0x000fe40003f64270 */
[----:B------:R-:W-:Y:S02]  /*fc50*/  FSEL R10, R80, -INF , P0 ;  /* 0xff800000500a7808 */ /* 0x000fe40000000000 */
[----:B------:R-:W-:Y:S02]  /*fc60*/  FSEL R85, R100, -INF , P2 ;  /* 0xff80000064557808 */ /* 0x000fe40001000000 */
[----:B------:R-:W-:-:S02]  /*fc70*/  FSEL R88, R97, -INF , P1 ;  /* 0xff80000061587808 */ /* 0x000fc40000800000 */
[----:B------:R-:W-:Y:S02]  /*fc80*/  FSEL R89, R48, -INF , P3 ;  /* 0xff80000030597808 */ /* 0x000fe40001800000 */
[C---:B------:R-:W-:Y:S02]  /*fc90*/  ISETP.GT.AND P4, PT, R6.reuse, 0x9, PT ;  /* 0x000000090600780c */ /* 0x040fe40003f84270 */
        /* <DEDUP_REMOVED lines=8> */
[----:B------:R-:W-:Y:S02]  /*fd20*/  FSEL R163, R72, -INF , P1 ;  /* 0xff80000048a37808 */ /* 0x000fe40000800000 */
[----:B------:R-:W-:-:S02]  /*fd30*/  ISETP.GT.AND P4, PT, R6, 0x19, PT ;  /* 0x000000190600780c */ /* 0x000fc40003f84270 */
        /* <DEDUP_REMOVED lines=8> */
[----:B------:R-:W-:Y:S02]  /*fdc0*/  FSEL R169, R60, -INF , P1 ;  /* 0xff8000003ca97808 */ /* 0x000fe40000800000 */
[C---:B------:R-:W-:Y:S02]  /*fdd0*/  ISETP.GT.AND P4, PT, R6.reuse, 0x29, PT ;  /* 0x000000290600780c */ /* 0x040fe40003f84270 */
        /* <DEDUP_REMOVED lines=8> */
[----:B------:R-:W-:Y:S02]  /*fe60*/  FSEL R212, R52, -INF , P1 ;  /* 0xff80000034d47808 */ /* 0x000fe40000800000 */
[C---:B------:R-:W-:Y:S02]  /*fe70*/  ISETP.GT.AND P4, PT, R6.reuse, 0x39, PT ;  /* 0x000000390600780c */ /* 0x040fe40003f84270 */
        /* <DEDUP_REMOVED lines=14> */
[----:B------:R-:W-:Y:S02]  /*ff60*/  FMNMX.FTZ R6, R10, R11, !PT ;  /* 0x0000000b0a067209 */ /* 0x000fe40007810000 */
[----:B------:R-:W-:-:S02]  /*ff70*/  FSEL R207, R57, -INF , P0 ;  /* 0xff80000039cf7808 */ /* 0x000fc40000000000 */
[----:B------:R-:W-:Y:S02]  /*ff80*/  FMNMX.FTZ R6, R85, R6, !PT ;  /* 0x0000000655067209 */ /* 0x000fe40007810000 */
[----:B------:R-:W-:Y:S02]  /*ff90*/  ISETP.GT.AND P0, PT, R5, 0x30, PT ;  /* 0x000000300500780c */ /* 0x000fe40003f04270 */
[----:B------:R-:W-:Y:S02]  /*ffa0*/  FMNMX.FTZ R6, R86, R6, !PT ;  /* 0x0000000656067209 */ /* 0x000fe40007810000 */
[----:B------:R-:W-:Y:S02]  /*ffb0*/  FMNMX.FTZ R8, R12, R13, !PT ;  /* 0x0000000d0c087209 */ /* 0x000fe40007810000 */
[----:B------:R-:W-:Y:S02]  /*ffc0*/  FMNMX.FTZ R6, R87, R6, !PT ;  /* 0x0000000657067209 */ /* 0x000fe40007810000 */
[----:B------:R-:W-:-:S02]  /*ffd0*/  FSEL R151, R156, -INF , P0 ;  /* 0xff8000009c977808 */ /* 0x000fc40000000000 */
[----:B------:R-:W-:Y:S02]  /*ffe0*/  FMNMX.FTZ R6, R88, R6, !PT ;  /* 0x0000000658067209 */ /* 0x000fe40007810000 */
[----:B------:R-:W-:Y:S02]  /*fff0*/  ISETP.GT.AND P0, PT, R3, 0x31, PT ;  /* 0x000000310300780c */ /* 0x000fe40003f04270 */
[----:B------:R-:W-:Y:S02]  /*10000*/  FMNMX.FTZ R6, R89, R6, !PT ;  /* 0x0000000659067209 */ /* 0x000fe40007810000 */
[----:B------:R-:W-:Y:S02]  /*10010*/  FMNMX.FTZ R8, R14, R8, !PT ;  /* 0x000000080e087209 */ /* 0x000fe40007810000 */
[----:B------:R-:W-:Y:S02]  /*10020*/  FSEL R159, R159, -INF , P0 ;  /* 0xff8000009f9f7808 */ /* 0x000fe40000000000 */
[----:B------:R-:W-:-:S02]  /*10030*/  FSEL R200, R41, -INF , P3 ;  /* 0xff80000029c87808 */ /* 0x000fc40001800000 */
[----:B------:R-:W-:Y:S02]  /*10040*/  FSEL R235, R32, -INF , P2 ;  /* 0xff80000020eb7808 */ /* 0x000fe40001000000 */
[----:B------:R-:W-:Y:S02]  /*10050*/  FMNMX.FTZ R6, R90, R6, !PT ;  /* 0x000000065a067209 */ /* 0x000fe40007810000 */
        /* <DEDUP_REMOVED lines=17> */
[----:B------:R-:W-:Y:S02]  /*10170*/  IMNMX R7, R7, R9, PT ;  /* 0x0000000907077217 */ /* 0x000fe40003800200 */
[----:B------:R-:W-:Y:S02]  /*10180*/  FMNMX.FTZ R8, R21, R8, !PT ;  /* 0x0000000815087209 */ /* 0x000fe40007810000 */
[----:B------:R-:W-:Y:S02]  /*10190*/  FSEL R164, R153, -INF , P1 ;  /* 0xff80000099a47808 */ /* 0x000fe40000800000 */
        /* <DEDUP_REMOVED lines=49> */
[----:B------:R-:W-:-:S02]  /*104b0*/  ISETP.GT.AND P0, PT, R3, 0x40, PT ;  /* 0x000000400300780c */ /* 0x000fc40003f04270 */
[----:B------:R-:W-:Y:S02]  /*104c0*/  FMNMX.FTZ R5, R207, R5, !PT ;  /* 0x00000005cf057209 */ /* 0x000fe40007810000 */
[----:B------:R-:W-:Y:S02]  /*104d0*/  FMNMX.FTZ R6, R164, R6, !PT ;  /* 0x00000006a4067209 */ /* 0x000fe40007810000 */
[----:B------:R-:W-:Y:S02]  /*104e0*/  FMNMX.FTZ R8, R159, R8, !PT ;  /* 0x000000089f087209 */ /* 0x000fe40007810000 */
[----:B------:R-:W-:Y:S02]  /*104f0*/  FSEL R154, R154, -INF , P0 ;  /* 0xff8000009a9a7808 */ /* 0x000fe40000000000 */
[----:B------:R-:W-:Y:S02]  /*10500*/  FMNMX.FTZ R5, R212, R5, !PT ;  /* 0x00000005d4057209 */ /* 0x000fe40007810000 */
[----:B------:R-:W-:-:S02]  /*10510*/  FMNMX.FTZ R6, R157, R6, !PT ;  /* 0x000000069d067209 */ /* 0x000fc40007810000 */
        /* <DEDUP_REMOVED lines=10> */
[----:B------:R-:W-:Y:S02]  /*105c0*/  FSEL R155, R122, -INF , P0 ;  /* 0xff8000007a9b7808 */ /* 0x000fe40000000000 */
[----:B------:R-:W-:-:S02]  /*105d0*/  ISETP.GT.AND P0, PT, R3, 0x49, PT ;  /* 0x000000490300780c */ /* 0x000fc40003f04270 */
[----:B------:R-:W-:Y:S02]  /*105e0*/  FSEL R192, R116, -INF , P1 ;  /* 0xff80000074c07808 */ /* 0x000fe40000800000 */
        /* <DEDUP_REMOVED lines=9> */
[----:B------:R-:W-:Y:S02]  /*10680*/  FSEL R238, R112, -INF , P5 ;  /* 0xff80000070ee7808 */ /* 0x000fe40002800000 */
[----:B------:R-:W-:-:S02]  /*10690*/  FMNMX.FTZ R5, R234, R5, !PT ;  /* 0x00000005ea057209 */ /* 0x000fc40007810000 */
[----:B------:R-:W-:Y:S02]  /*106a0*/  FMNMX.FTZ R6, R194, R6, !PT ;  /* 0x00000006c2067209 */ /* 0x000fe40007810000 */
[----:B------:R-:W-:Y:S01]  /*106b0*/  ISETP.GT.AND P0, PT, R3, 0x51, PT ;  /* 0x000000510300780c */ /* 0x000fe20003f04270 */
[----:B------:R-:W1:Y:S01]  /*106c0*/  SHFL.BFLY PT, R9, R5, 0x2, 0x1f ;  /* 0x0c401f0005097f89 */ /* 0x000e6200000e0000 */
[----:B------:R-:W-:Y:S02]  /*106d0*/  FMNMX.FTZ R8, R153, R8, !PT ;  /* 0x0000000899087209 */ /* 0x000fe40007810000 */
[----:B------:R-:W-:Y:S02]  /*106e0*/  FSEL R233, R113, -INF , P4 ;  /* 0xff80000071e97808 */ /* 0x000fe40002000000 */
[----:B------:R-:W-:Y:S02]  /*106f0*/  FMNMX.FTZ R6, R238, R6, !PT ;  /* 0x00000006ee067209 */ /* 0x000fe40007810000 */
[----:B------:R-:W-:-:S02]  /*10700*/  FSEL R186, R147, -INF , P0 ;  /* 0xff80000093ba7808 */ /* 0x000fc40000000000 */
[----:B------:R-:W-:Y:S02]  /*10710*/  ISETP.GT.AND P1, PT, R3, 0x58, PT ;  /* 0x000000580300780c */ /* 0x000fe40003f24270 */
[----:B------:R-:W-:Y:S02]  /*10720*/  FMNMX.FTZ R8, R183, R8, !PT ;  /* 0x00000008b7087209 */ /* 0x000fe40007810000 */
[----:B------:R-:W-:Y:S02]  /*10730*/  FMNMX.FTZ R137, R233, R6, !PT ;  /* 0x00000006e9897209 */ /* 0x000fe40007810000 */
[----:B------:R-:W-:Y:S02]  /*10740*/  ISETP.GT.AND P0, PT, R3, 0x59, PT ;  /* 0x000000590300780c */ /* 0x000fe40003f04270 */
[----:B------:R-:W-:Y:S02]  /*10750*/  FSEL R181, R118, -INF , P1 ;  /* 0xff80000076b57808 */ /* 0x000fe40000800000 */
[----:B------:R-:W-:-:S02]  /*10760*/  FMNMX.FTZ R6, R186, R8, !PT ;  /* 0x00000008ba067209 */ /* 0x000fc40007810000 */
[----:B------:R-:W-:Y:S02]  /*10770*/  FSEL R232, R108, -INF , P3 ;  /* 0xff8000006ce87808 */ /* 0x000fe40001800000 */
[----:B------:R-:W-:Y:S02]  /*10780*/  FSEL R182, R119, -INF , P0 ;  /* 0xff80000077b67808 */ /* 0x000fe40000000000 */
[----:B------:R-:W-:Y:S02]  /*10790*/  ISETP.GT.AND P3, PT, R3, 0x60, PT ;  /* 0x000000600300780c */ /* 0x000fe40003f64270 */
[----:B------:R-:W-:Y:S02]  /*107a0*/  FMNMX.FTZ R6, R181, R6, !PT ;  /* 0x00000006b5067209 */ /* 0x000fe40007810000 */
[----:B------:R-:W-:Y:S02]  /*107b0*/  FSEL R143, R109, -INF , P2 ;  /* 0xff8000006d8f7808 */ /* 0x000fe40001000000 */
[----:B------:R-:W-:-:S02]  /*107c0*/  ISETP.GT.AND P2, PT, R3, 0x61, PT ;  /* 0x000000610300780c */ /* 0x000fc40003f44270 */
[C---:B------:R-:W-:Y:S02]  /*107d0*/  ISETP.GT.AND P1, PT, R3.reuse, 0x68, PT ;  /* 0x000000680300780c */ /* 0x040fe40003f24270 */
[----:B------:R-:W-:Y:S02]  /*107e0*/  ISETP.GT.AND P0, PT, R3, 0x69, PT ;  /* 0x000000690300780c */ /* 0x000fe40003f04270 */
[----:B------:R-:W-:Y:S02]  /*107f0*/  FSEL R243, R114, -INF , P3 ;  /* 0xff80000072f37808 */ /* 0x000fe40001800000 */
[----:B------:R-:W-:Y:S02]  /*10800*/  FMNMX.FTZ R3, R182, R6, !PT ;  /* 0x00000006b6037209 */ /* 0x000fe40007810000 */
[----:B------:R-:W-:Y:S02]  /*10810*/  FMNMX.FTZ R137, R232, R137, !PT ;  /* 0x00000089e8897209 */ /* 0x000fe40007810000 */
[----:B------:R-:W-:-:S02]  /*10820*/  FSEL R189, R115, -INF , P2 ;  /* 0xff80000073bd7808 */ /* 0x000fc40001000000 */
[----:B------:R-:W-:Y:S02]  /*10830*/  FMNMX.FTZ R3, R243, R3, !PT ;  /* 0x00000003f3037209 */ /* 0x000fe40007810000 */
[----:B------:R-:W-:Y:S02]  /*10840*/  FMNMX.FTZ R137, R143, R137, !PT ;  /* 0x000000898f897209 */ /* 0x000fe40007810000 */
[----:B------:R-:W-:Y:S02]  /*10850*/  FSEL R244, R110, -INF , P1 ;  /* 0xff8000006ef47808 */ /* 0x000fe40000800000 */
[----:B------:R-:W-:Y:S01]  /*10860*/  FMNMX.FTZ R3, R189, R3, !PT ;  /* 0x00000003bd037209 */ /* 0x000fe20007810000 */
[----:B------:R-:W2:Y:S01]  /*10870*/  SHFL.BFLY PT, R6, R137, 0x2, 0x1f ;  /* 0x0c401f0089067f89 */ /* 0x000ea200000e0000 */
[----:B------:R-:W-:Y:S02]  /*10880*/  FSEL R111, R111, -INF , P0 ;  /* 0xff8000006f6f7808 */ /* 0x000fe40000000000 */
[----:B-1----:R-:W-:-:S02]  /*10890*/  FMNMX.FTZ R139, R5, R9, !PT ;  /* 0x00000009058b7209 */ /* 0x002fc40007810000 */
[----:B------:R-:W-:Y:S02]  /*108a0*/  FMNMX.FTZ R3, R244, R3, !PT ;  /* 0x00000003f4037209 */ /* 0x000fe40007810000 */
[----:B------:R-:W-:Y:S01]  /*108b0*/  ISETP.GT.AND P0, PT, R7, 0x1, PT ;  /* 0x000000010700780c */ /* 0x000fe20003f04270 */
[----:B------:R-:W1:Y:S01]  /*108c0*/  SHFL.BFLY PT, R5, R139, 0x1, 0x1f ;  /* 0x0c201f008b057f89 */ /* 0x000e6200000e0000 */
[----:B------:R-:W-:Y:S02]  /*108d0*/  FMNMX.FTZ R3, R111, R3, !PT ;  /* 0x000000036f037209 */ /* 0x000fe40007810000 */
[----:B------:R-:W-:Y:S02]  /*108e0*/  FSEL R68, R83, -INF , P0 ;  /* 0xff80000053447808 */ /* 0x000fe40000000000 */
[C---:B------:R-:W-:Y:S01]  /*108f0*/  ISETP.GT.AND P0, PT, R7.reuse, 0x9, PT ;  /* 0x000000090700780c */ /* 0x040fe20003f04270 */
[----:B------:R-:W3:Y:S01]  /*10900*/  SHFL.BFLY PT, R71, R3, 0x2, 0x1f ;  /* 0x0c401f0003477f89 */ /* 0x000ee200000e0000 */
[----:B------:R-:W-:-:S02]  /*10910*/  ISETP.GT.AND P1, PT, R7, RZ, PT ;  /* 0x000000ff0700720c */ /* 0x000fc40003f24270 */
[----:B------:R-:W-:Y:S02]  /*10920*/  FSEL R70, R103, -INF , P0 ;  /* 0xff80000067467808 */ /* 0x000fe40000000000 */
[C---:B------:R-:W-:Y:S02]  /*10930*/  ISETP.GT.AND P0, PT, R7.reuse, 0x19, PT ;  /* 0x000000190700780c */ /* 0x040fe40003f04270 */
[----:B------:R-:W-:Y:S02]  /*10940*/  ISETP.GT.AND P2, PT, R7, 0x8, PT ;  /* 0x000000080700780c */ /* 0x000fe40003f44270 */
[----:B------:R-:W-:Y:S02]  /*10950*/  FSEL R69, R82, -INF , P1 ;  /* 0xff80000052457808 */ /* 0x000fe40000800000 */
[----:B--2---:R-:W-:Y:S02]  /*10960*/  FMNMX.FTZ R137, R137, R6, !PT ;  /* 0x0000000689897209 */ /* 0x004fe40007810000 */
[----:B------:R-:W-:-:S02]  /*10970*/  FSEL R84, R51, -INF , P0 ;  /* 0xff80000033547808 */ /* 0x000fc40000000000 */
[----:B------:R-:W-:Y:S01]  /*10980*/  FSEL R80, R102, -INF , P2 ;  /* 0xff80000066507808 */ /* 0x000fe20001000000 */
[----:B------:R-:W2:Y:S01]  /*10990*/  SHFL.BFLY PT, R8, R137, 0x1, 0x1f ;  /* 0x0c201f0089087f89 */ /* 0x000ea200000e0000 */
[----:B------:R-:W-:Y:S02]  /*109a0*/  ISETP.GT.AND P0, PT, R7, 0x29, PT ;  /* 0x000000290700780c */ /* 0x000fe40003f04270 */
[----:B------:R-:W-:Y:S02]  /*109b0*/  FMNMX.FTZ R6, R69, R68, !PT ;  /* 0x0000004445067209 */ /* 0x000fe40007810000 */
[----:B-1----:R-:W-:Y:S02]  /*109c0*/  FMNMX.FTZ R139, R139, R5, !PT ;  /* 0x000000058b8b7209 */ /* 0x002fe40007810000 */
[----:B------:R-:W-:Y:S02]  /*109d0*/  ISETP.GT.AND P3, PT, R7, 0x10, PT ;  /* 0x000000100700780c */ /* 0x000fe40003f64270 */
[----:B------:R-:W-:-:S02]  /*109e0*/  FSEL R94, R79, -INF , P0 ;  /* 0xff8000004f5e7808 */ /* 0x000fc40000000000 */
[----:B------:R-:W-:Y:S01]  /*109f0*/  FMNMX.FTZ R5, R80, R6, !PT ;  /* 0x0000000650057209 */ /* 0x000fe20007810000 */
[----:B------:R-:W-:Y:S01]  /*10a00*/  FMUL.FTZ R6, R139, c[0x0][0x2d0] ;  /* 0x0000b4008b067a20 */ /* 0x000fe20000410000 */
[----:B------:R-:W-:Y:S02]  /*10a10*/  ISETP.GT.AND P0, PT, R7, 0x31, PT ;  /* 0x000000310700780c */ /* 0x000fe40003f04270 */
[----:B---3--:R-:W-:Y:S02]  /*10a20*/  FMNMX.FTZ R71, R3, R71, !PT ;  /* 0x0000004703477209 */ /* 0x008fe40007810000 */
[----:B------:R-:W-:Y:S02]  /*10a30*/  ISETP.GT.AND P2, PT, R7, 0x11, PT ;  /* 0x000000110700780c */ /* 0x000fe40003f44270 */
[----:B------:R-:W-:Y:S01]  /*10a40*/  FSEL R81, R98, -INF , P3 ;  /* 0xff80000062517808 */ /* 0x000fe20001800000 */
[----:B------:R-:W1:Y:S01]  /*10a50*/  SHFL.BFLY PT, R9, R71, 0x1, 0x1f ;  /* 0x0c201f0047097f89 */ /* 0x000e6200000e0000 */
[----:B------:R-:W-:-:S02]  /*10a60*/  FMNMX.FTZ R3, R70, R5, !PT ;  /* 0x0000000546037209 */ /* 0x000fc40007810000 */
[----:B------:R-:W-:Y:S02]  /*10a70*/  FSEL R130, R75, -INF , P0 ;  /* 0xff8000004b827808 */ /* 0x000fe40000000000 */
[----:B------:R-:W-:Y:S02]  /*10a80*/  FSETP.NEU.FTZ.AND P0, PT, R139, -INF , PT ;  /* 0xff8000008b00780b */ /* 0x000fe40003f1d000 */
[----:B------:R-:W-:Y:S02]  /*10a90*/  ISETP.GT.AND P1, PT, R7, 0x18, PT ;  /* 0x000000180700780c */ /* 0x000fe40003f24270 */
[----:B------:R-:W-:Y:S02]  /*10aa0*/  FSEL R82, R99, -INF , P2 ;  /* 0xff80000063527808 */ /* 0x000fe40001000000 */
[----:B------:R-:W-:Y:S02]  /*10ab0*/  FMNMX.FTZ R3, R81, R3, !PT ;  /* 0x0000000351037209 */ /* 0x000fe40007810000 */
[----:B------:R-:W-:-:S02]  /*10ac0*/  FSEL R6, R6, RZ, P0 ;  /* 0x000000ff06067208 */ /* 0x000fc40000000000 */
[----:B------:R-:W-:Y:S02]  /*10ad0*/  FSEL R83, R50, -INF , P1 ;  /* 0xff80000032537808 */ /* 0x000fe40000800000 */
[----:B------:R-:W-:Y:S01]  /*10ae0*/  FMNMX.FTZ R5, R82, R3, !PT ;  /* 0x0000000352057209 */ /* 0x000fe20007810000 */
[----:B------:R-:W-:Y:S01]  /*10af0*/  FFMA.FTZ R3, R10, c[0x0][0x2d0], -R6 ;  /* 0x0000b4000a037a23 */ /* 0x000fe20000010806 */
[----:B------:R-:W-:Y:S02]  /*10b00*/  ISETP.GT.AND P3, PT, R7, 0x20, PT ;  /* 0x000000200700780c */ /* 0x000fe40003f64270 */
[----:B------:R-:W-:Y:S01]  /*10b10*/  FMNMX.FTZ R5, R83, R5, !PT ;  /* 0x0000000553057209 */ /* 0x000fe20007810000 */
[----:B------:R3:W-:Y:S01]  /*10b20*/  MUFU.EX2 R252, R3 ;  /* 0x0000000300fc7308 */ /* 0x0007e20000000800 */
[----:B------:R-:W-:Y:S02]  /*10b30*/  ISETP.GT.AND P2, PT, R7, 0x21, PT ;  /* 0x000000210700780c */ /* 0x000fe40003f44270 */
[----:B------:R-:W-:-:S02]  /*10b40*/  FSEL R91, R46, -INF , P3 ;  /* 0xff8000002e5b7808 */ /* 0x000fc40001800000 */
[----:B--2---:R-:W-:Y:S01]  /*10b50*/  FMNMX.FTZ R137, R137, R8, !PT ;  /* 0x0000000889897209 */ /* 0x004fe20007810000 */
[----:B------:R-:W-:Y:S01]  /*10b60*/  FFMA.FTZ R8, R11, c[0x0][0x2d0], -R6 ;  /* 0x0000b4000b087a23 */ /* 0x000fe20000010806 */
[----:B------:R-:W-:Y:S02]  /*10b70*/  ISETP.GT.AND P1, PT, R7, 0x28, PT ;  /* 0x000000280700780c */ /* 0x000fe40003f24270 */
[----:B------:R-:W-:Y:S01]  /*10b80*/  FSEL R92, R47, -INF , P2 ;  /* 0xff8000002f5c7808 */ /* 0x000fe20001000000 */
[----:B------:R2:W-:Y:S01]  /*10b90*/  MUFU.EX2 R251, R8 ;  /* 0x0000000800fb7308 */ /* 0x0005e20000000800 */
[----:B------:R-:W-:Y:S02]  /*10ba0*/  FSEL R93, R78, -INF , P1 ;  /* 0xff8000004e5d7808 */ /* 0x000fe40000800000 */
[----:B------:R-:W-:Y:S01]  /*10bb0*/  FSETP.NEU.FTZ.AND P0, PT, R137, -INF , PT ;  /* 0xff8000008900780b */ /* 0x000fe20003f1d000 */
[----:B------:R-:W-:Y:S01]  /*10bc0*/  LDSM.16.MT88.4 R76, [R230+0x900] ;  /* 0x00090000e64c783b */ /* 0x000fe20000004200 */
[----:B------:R-:W-:-:S02]  /*10bd0*/  ISETP.GT.AND P1, PT, R7, 0x30, PT ;  /* 0x000000300700780c */ /* 0x000fc40003f24270 */
[----:B---3--:R-:W-:Y:S01]  /*10be0*/  FMNMX.FTZ R3, R84, R5, !PT ;  /* 0x0000000554037209 */ /* 0x008fe20007810000 */
[----:B------:R-:W-:Y:S01]  /*10bf0*/  FMUL.FTZ R5, R137, c[0x0][0x2d0] ;  /* 0x0000b40089057a20 */ /* 0x000fe20000410000 */
[----:B------:R-:W-:Y:S02]  /*10c00*/  FSEL R131, R74, -INF , P1 ;  /* 0xff8000004a837808 */ /* 0x000fe40000800000 */
[----:B------:R-:W-:Y:S01]  /*10c10*/  FMNMX.FTZ R3, R91, R3, !PT ;  /* 0x000000035b037209 */ /* 0x000fe20007810000 */
[----:B------:R-:W-:Y:S01]  /*10c20*/  LDSM.16.MT88.4 R72, [R229+0x900] ;  /* 0x00090000e548783b */ /* 0x000fe20000004200 */
[----:B------:R-:W-:Y:S02]  /*10c30*/  FSEL R5, R5, RZ, P0 ;  /* 0x000000ff05057208 */ /* 0x000fe40000000000 */
[----:B------:R-:W-:Y:S02]  /*10c40*/  FMNMX.FTZ R3, R92, R3, !PT ;  /* 0x000000035c037209 */ /* 0x000fe40007810000 */
[----:B------:R-:W-:Y:S01]  /*10c50*/  ISETP.GT.AND P2, PT, R7, 0x38, PT ;  /* 0x000000380700780c */ /* 0x000fe20003f44270 */
[----:B--2---:R-:W-:Y:S01]  /*10c60*/  FFMA.FTZ R8, R12, c[0x0][0x2d0], -R5 ;  /* 0x0000b4000c087a23 */ /* 0x004fe20000010805 */
[----:B------:R-:W-:-:S02]  /*10c70*/  FMNMX.FTZ R3, R93, R3, !PT ;  /* 0x000000035d037209 */ /* 0x000fc40007810000 */
[----:B------:R-:W-:Y:S01]  /*10c80*/  ISETP.GT.AND P1, PT, R7, 0x39, PT ;  /* 0x000000390700780c */ /* 0x000fe20003f24270 */
[----:B------:R2:W-:Y:S01]  /*10c90*/  MUFU.EX2 R240, R8 ;  /* 0x0000000800f07308 */ /* 0x0005e20000000800 */
[----:B------:R-:W-:Y:S02]  /*10ca0*/  FMNMX.FTZ R3, R94, R3, !PT ;  /* 0x000000035e037209 */ /* 0x000fe40007810000 */
[----:B------:R-:W-:Y:S02]  /*10cb0*/  FSEL R128, R38, -INF , P2 ;  /* 0xff80000026807808 */ /* 0x000fe40001000000 */
[----:B------:R-:W-:Y:S02]  /*10cc0*/  FMNMX.FTZ R3, R131, R3, !PT ;  /* 0x0000000383037209 */ /* 0x000fe40007810000 */
[----:B------:R-:W-:Y:S02]  /*10cd0*/  FSEL R135, R39, -INF , P1 ;  /* 0xff80000027877808 */ /* 0x000fe40000800000 */
[----:B------:R-:W-:Y:S01]  /*10ce0*/  FMNMX.FTZ R3, R130, R3, !PT ;  /* 0x0000000382037209 */ /* 0x000fe20007810000 */
[----:B------:R-:W3:Y:S01]  /*10cf0*/  LDSM.16.MT88.4 R36, [R231+0x100] ;  /* 0x00010000e724783b */ /* 0x000ee20000004200 */
[----:B------:R-:W-:-:S02]  /*10d00*/  ISETP.GT.AND P2, PT, R7, 0x40, PT ;  /* 0x000000400700780c */ /* 0x000fc40003f44270 */
[----:B------:R-:W-:Y:S02]  /*10d10*/  FMNMX.FTZ R3, R128, R3, !PT ;  /* 0x0000000380037209 */ /* 0x000fe40007810000 */
[----:B------:R-:W-:Y:S01]  /*10d20*/  ISETP.GT.AND P1, PT, R7, 0x41, PT ;  /* 0x000000410700780c */ /* 0x000fe20003f24270 */
[----:B--2---:R-:W-:Y:S01]  /*10d30*/  FFMA.FTZ R8, R13, c[0x0][0x2d0], -R5 ;  /* 0x0000b4000d087a23 */ /* 0x004fe20000010805 */
[----:B------:R-:W-:Y:S02]  /*10d40*/  FSEL R145, R66, -INF , P2 ;  /* 0xff80000042917808 */ /* 0x000fe40001000000 */
[----:B------:R-:W-:Y:S01]  /*10d50*/  FSEL R146, R67, -INF , P1 ;  /* 0xff80000043927808 */ /* 0x000fe20000800000 */
[----:B------:R2:W-:Y:S01]  /*10d60*/  MUFU.EX2 R195, R8 ;  /* 0x0000000800c37308 */ /* 0x0005e20000000800 */
[C---:B------:R-:W-:Y:S01]  /*10d70*/  ISETP.GT.AND P1, PT, R7.reuse, 0x48, PT ;  /* 0x000000480700780c */ /* 0x040fe20003f24270 */
[----:B------:R-:W-:Y:S01]  /*10d80*/  LDSM.16.MT88.4 R64, [R231+0x900] ;  /* 0x00090000e740783b */ /* 0x000fe20000004200 */
[----:B------:R-:W-:-:S02]  /*10d90*/  ISETP.GT.AND P0, PT, R7, 0x49, PT ;  /* 0x000000490700780c */ /* 0x000fc40003f04270 */
[----:B------:R-:W-:Y:S02]  /*10da0*/  FSEL R147, R62, -INF , P1 ;  /* 0xff8000003e937808 */ /* 0x000fe40000800000 */
[----:B------:R-:W-:Y:S02]  /*10db0*/  FSEL R152, R63, -INF , P0 ;  /* 0xff8000003f987808 */ /* 0x000fe40000000000 */
[----:B-1----:R-:W-:Y:S01]  /*10dc0*/  FMNMX.FTZ R71, R71, R9, !PT ;  /* 0x0000000947477209 */ /* 0x002fe20007810000 */
[--C-:B------:R-:W-:Y:S01]  /*10dd0*/  FFMA.FTZ R9, R15, c[0x0][0x2d0], -R5.reuse ;  /* 0x0000b4000f097a23 */ /* 0x100fe20000010805 */
[C---:B------:R-:W-:Y:S01]  /*10de0*/  ISETP.GT.AND P0, PT, R7.reuse, 0x51, PT ;  /* 0x000000510700780c */ /* 0x040fe20003f04270 */
[----:B------:R-:W-:Y:S01]  /*10df0*/  LDSM.16.MT88.4 R60, [R228+0x900] ;  /* 0x00090000e43c783b */ /* 0x000fe20000004200 */
[----:B------:R-:W-:Y:S01]  /*10e00*/  ISETP.GT.AND P1, PT, R7, 0x50, PT ;  /* 0x000000500700780c */ /* 0x000fe20003f24270 */
[----:B------:R-:W-:Y:S01]  /*10e10*/  MUFU.EX2 R193, R9 ;  /* 0x0000000900c17308 */ /* 0x000fe20000000800 */
[----:B------:R-:W-:Y:S01]  /*10e20*/  FSEL R178, R59, -INF , P0 ;  /* 0xff8000003bb27808 */ /* 0x000fe20000000000 */
[----:B--2---:R-:W-:Y:S01]  /*10e30*/  FFMA.FTZ R8, R14, c[0x0][0x2d0], -R5 ;  /* 0x0000b4000e087a23 */ /* 0x004fe20000010805 */
[----:B------:R-:W-:-:S02]  /*10e40*/  FSETP.NEU.FTZ.AND P0, PT, R71, -INF , PT ;  /* 0xff8000004700780b */ /* 0x000fc40003f1d000 */
[----:B------:R-:W-:Y:S02]  /*10e50*/  FSEL R175, R58, -INF , P1 ;  /* 0xff8000003aaf7808 */ /* 0x000fe40000800000 */
[C---:B------:R-:W-:Y:S01]  /*10e60*/  ISETP.GT.AND P4, PT, R7.reuse, 0x58, PT ;  /* 0x000000580700780c */ /* 0x040fe20003f84270 */
[----:B------:R1:W2:Y:S01]  /*10e70*/  MUFU.EX2 R191, R8 ;  /* 0x0000000800bf7308 */ /* 0x0002a20000000800 */
[C---:B------:R-:W-:Y:S02]  /*10e80*/  ISETP.GT.AND P5, PT, R7.reuse, 0x59, PT ;  /* 0x000000590700780c */ /* 0x040fe40003fa4270 */
[C---:B------:R-:W-:Y:S02]  /*10e90*/  ISETP.GT.AND P3, PT, R7.reuse, 0x60, PT ;  /* 0x000000600700780c */ /* 0x040fe40003f64270 */
[C---:B------:R-:W-:Y:S02]  /*10ea0*/  ISETP.GT.AND P2, PT, R7.reuse, 0x61, PT ;  /* 0x000000610700780c */ /* 0x040fe40003f44270 */
[----:B------:R-:W-:-:S02]  /*10eb0*/  ISETP.GT.AND P1, PT, R7, 0x68, PT ;  /* 0x000000680700780c */ /* 0x000fc40003f24270 */
[----:B------:R-:W-:Y:S02]  /*10ec0*/  FSEL R177, R54, -INF , P4 ;  /* 0xff80000036b17808 */ /* 0x000fe40002000000 */
[----:B------:R-:W-:Y:S02]  /*10ed0*/  FSEL R176, R55, -INF , P5 ;  /* 0xff80000037b07808 */ /* 0x000fe40002800000 */
[----:B------:R-:W-:Y:S01]  /*10ee0*/  FSEL R174, R42, -INF , P3 ;  /* 0xff8000002aae7808 */ /* 0x000fe20001800000 */
[----:B------:R-:W-:Y:S01]  /*10ef0*/  LDSM.16.MT88.4 R52, [R230+0x100] ;  /* 0x00010000e634783b */ /* 0x000fe20000004200 */
[----:B------:R-:W-:Y:S02]  /*10f00*/  FSEL R173, R43, -INF , P2 ;  /* 0xff8000002bad7808 */ /* 0x000fe40001000000 */
[----:B-1----:R-:W-:Y:S01]  /*10f10*/  FMNMX.FTZ R8, R135, R3, !PT ;  /* 0x0000000387087209 */ /* 0x002fe20007810000 */
[----:B------:R-:W-:Y:S01]  /*10f20*/  FMUL.FTZ R3, R71, c[0x0][0x2d0] ;  /* 0x0000b40047037a20 */ /* 0x000fe20000410000 */
[----:B------:R-:W-:Y:S01]  /*10f30*/  FSEL R172, R34, -INF , P1 ;  /* 0xff80000022ac7808 */ /* 0x000fe20000800000 */
[----:B------:R-:W1:Y:S01]  /*10f40*/  LDSM.16.MT88.4 R40, [R229+0x100] ;  /* 0x00010000e528783b */ /* 0x000e620000004200 */
[----:B------:R-:W-:-:S02]  /*10f50*/  FMNMX.FTZ R8, R145, R8, !PT ;  /* 0x0000000891087209 */ /* 0x000fc40007810000 */
[----:B------:R-:W-:Y:S02]  /*10f60*/  FSEL R3, R3, RZ, P0 ;  /* 0x000000ff03037208 */ /* 0x000fe40000000000 */
[----:B------:R-:W-:Y:S02]  /*10f70*/  FMNMX.FTZ R8, R146, R8, !PT ;  /* 0x0000000892087209 */ /* 0x000fe40007810000 */
[----:B------:R-:W-:Y:S01]  /*10f80*/  ISETP.GT.AND P0, PT, R7, 0x69, PT ;  /* 0x000000690700780c */ /* 0x000fe20003f04270 */
[--C-:B------:R-:W-:Y:S01]  /*10f90*/  FFMA.FTZ R0, R17, c[0x0][0x2d0], -R3.reuse ;  /* 0x0000b40011007a23 */ /* 0x100fe20000010803 */
[----:B------:R-:W-:Y:S01]  /*10fa0*/  FMNMX.FTZ R8, R147, R8, !PT ;  /* 0x0000000893087209 */ /* 0x000fe20007810000 */
[----:B------:R-:W-:Y:S01]  /*10fb0*/  FFMA.FTZ R9, R16, c[0x0][0x2d0], -R3 ;  /* 0x0000b40010097a23 */ /* 0x000fe20000010803 */
[----:B------:R-:W-:Y:S01]  /*10fc0*/  FSEL R170, R35, -INF , P0 ;  /* 0xff80000023aa7808 */ /* 0x000fe20000000000 */
[----:B------:R4:W-:Y:S01]  /*10fd0*/  MUFU.EX2 R196, R0 ;  /* 0x0000000000c47308 */ /* 0x0009e20000000800 */
[----:B------:R-:W-:-:S02]  /*10fe0*/  FMNMX.FTZ R8, R152, R8, !PT ;  /* 0x0000000898087209 */ /* 0x000fc40007810000 */
[----:B--2---:R-:W-:Y:S02]  /*10ff0*/  F2FP.PACK_AB R10, R193, R191 ;  /* 0x000000bfc10a723e */ /* 0x004fe400000000ff */
[----:B------:R-:W-:Y:S02]  /*11000*/  FMNMX.FTZ R7, R175, R8, !PT ;  /* 0x00000008af077209 */ /* 0x000fe40007810000 */
[----:B------:R-:W-:Y:S01]  /*11010*/  F2FP.PACK_AB R8, R195, R240 ;  /* 0x000000f0c308723e */ /* 0x000fe200000000ff */
[----:B------:R-:W2:Y:S01]  /*11020*/  MUFU.EX2 R206, R9 ;  /* 0x0000000900ce7308 */ /* 0x000ea20000000800 */
[----:B------:R-:W-:-:S04]  /*11030*/  FMNMX.FTZ R7, R178, R7, !PT ;  /* 0x00000007b2077209 */ /* 0x000fc80007810000 */
[----:B------:R-:W-:Y:S01]  /*11040*/  FMNMX.FTZ R4, R177, R7, !PT ;  /* 0x00000007b1047209 */ /* 0x000fe20007810000 */
[----:B----4-:R-:W-:-:S03]  /*11050*/  FFMA.FTZ R0, R18, c[0x0][0x2d0], -R3 ;  /* 0x0000b40012007a23 */ /* 0x010fc60000010803 */
[----:B------:R-:W-:Y:S01]  /*11060*/  FMNMX.FTZ R4, R176, R4, !PT ;  /* 0x00000004b0047209 */ /* 0x000fe20007810000 */
[----:B------:R4:W-:Y:S03]  /*11070*/  MUFU.EX2 R198, R0 ;  /* 0x0000000000c67308 */ /* 0x0009e60000000800 */
[----:B------:R-:W-:Y:S02]  /*11080*/  FMNMX.FTZ R2, R174, R4, !PT ;  /* 0x00000004ae027209 */ /* 0x000fe40007810000 */
[----:B--2---:R-:W-:Y:S01]  /*11090*/  F2FP.PACK_AB R9, R196, R206 ;  /* 0x000000cec409723e */ /* 0x004fe200000000ff */
[----:B----4-:R-:W-:-:S04]  /*110a0*/  FFMA.FTZ R0, R19, c[0x0][0x2d0], -R3 ;  /* 0x0000b40013007a23 */ /* 0x010fc80000010803 */
[----:B------:R2:W4:Y:S02]  /*110b0*/  MUFU.EX2 R209, R0 ;  /* 0x0000000000d17308 */ /* 0x0005240000000800 */
[----:B--2---:R-:W-:Y:S01]  /*110c0*/  FMNMX.FTZ R0, R173, R2, !PT ;  /* 0x00000002ad007209 */ /* 0x004fe20007810000 */
[--C-:B------:R-:W-:Y:S01]  /*110d0*/  FFMA.FTZ R2, R20, c[0x0][0x2d0], -R5.reuse ;  /* 0x0000b40014027a23 */ /* 0x100fe20000010805 */
[----:B----4-:R-:W-:Y:S02]  /*110e0*/  F2FP.PACK_AB R11, R209, R198 ;  /* 0x000000c6d10b723e */ /* 0x010fe400000000ff */
[----:B------:R-:W-:Y:S02]  /*110f0*/  FMNMX.FTZ R0, R172, R0, !PT ;  /* 0x00000000ac007209 */ /* 0x000fe40007810000 */
[----:B------:R2:W-:Y:S02]  /*11100*/  MUFU.EX2 R237, R2 ;  /* 0x0000000200ed7308 */ /* 0x0005e40000000800 */
[----:B------:R-:W-:Y:S01]  /*11110*/  FMNMX.FTZ R0, R170, R0, !PT ;  /* 0x00000000aa007209 */ /* 0x000fe20007810000 */
[C---:B------:R-:W-:Y:S04]  /*11120*/  HMMA.16816.F32 R44, R8.reuse, R24, RZ ;  /* 0x00000018082c723c */ /* 0x040fe800000018ff */
[----:B------:R-:W4:Y:S04]  /*11130*/  SHFL.BFLY PT, R4, R0, 0x2, 0x1f ;  /* 0x0c401f0000047f89 */ /* 0x000f2800000e0000 */
[----:B---3--:R-:W-:Y:S01]  /*11140*/  HMMA.16816.F32 R56, R8, R36, RZ ;  /* 0x000000240838723c */ /* 0x008fe200000018ff */
[----:B--2---:R-:W-:-:S04]  /*11150*/  FFMA.FTZ R2, R21, c[0x0][0x2d0], -R5 ;  /* 0x0000b40015027a23 */ /* 0x004fc80000010805 */
[----:B------:R2:W3:Y:S03]  /*11160*/  MUFU.EX2 R214, R2 ;  /* 0x0000000200d67308 */ /* 0x0004e60000000800 */
[C---:B-1----:R-:W-:Y:S08]  /*11170*/  HMMA.16816.F32 R48, R8.reuse, R40, RZ ;  /* 0x000000280830723c */ /* 0x042ff000000018ff */
[----:B------:R-:W-:Y:S01]  /*11180*/  HMMA.16816.F32 R16, R8, R52, RZ ;  /* 0x000000340810723c */ /* 0x000fe200000018ff */
[----:B----4-:R-:W-:Y:S01]  /*11190*/  FMNMX.FTZ R0, R0, R4, !PT ;  /* 0x0000000400007209 */ /* 0x010fe20007810000 */
[----:B--2---:R-:W-:-:S04]  /*111a0*/  FFMA.FTZ R2, R22, c[0x0][0x2d0], -R5 ;  /* 0x0000b40016027a23 */ /* 0x004fc80000010805 */
[----:B------:R-:W1:Y:S02]  /*111b0*/  SHFL.BFLY PT, R4, R0, 0x1, 0x1f ;  /* 0x0c201f0000047f89 */ /* 0x000e6400000e0000 */
[----:B------:R-:W-:Y:S01]  /*111c0*/  HMMA.16816.F32 R32, R8, R26, RZ ;  /* 0x0000001a0820723c */ /* 0x000fe200000018ff */
[----:B---3--:R-:W-:Y:S01]  /*111d0*/  F2FP.PACK_AB R12, R214, R237 ;  /* 0x000000edd60c723e */ /* 0x008fe200000000ff */
[----:B------:R2:W-:Y:S02]  /*111e0*/  MUFU.EX2 R201, R2 ;  /* 0x0000000200c97308 */ /* 0x0005e40000000800 */
[----:B--2---:R-:W-:-:S04]  /*111f0*/  FFMA.FTZ R2, R23, c[0x0][0x2d0], -R5 ;  /* 0x0000b40017027a23 */ /* 0x004fc80000010805 */
[----:B------:R-:W-:Y:S02]  /*11200*/  HMMA.16816.F32 R20, R8, R42, RZ ;  /* 0x0000002a0814723c */ /* 0x000fe400000018ff */
[----:B------:R2:W3:Y:S01]  /*11210*/  MUFU.EX2 R239, R2 ;  /* 0x0000000200ef7308 */ /* 0x0004e20000000800 */
[----:B-1----:R-:W-:-:S04]  /*11220*/  FMNMX.FTZ R138, R0, R4, !PT ;  /* 0x00000004008a7209 */ /* 0x002fc80007810000 */
[C---:B------:R-:W-:Y:S01]  /*11230*/  FSETP.NEU.FTZ.AND P0, PT, R138.reuse, -INF , PT ;  /* 0xff8000008a00780b */ /* 0x040fe20003f1d000 */
[----:B------:R-:W-:-:S05]  /*11240*/  FMUL.FTZ R0, R138, c[0x0][0x2d0] ;  /* 0x0000b4008a007a20 */ /* 0x000fca0000410000 */
[----:B------:R-:W-:Y:S01]  /*11250*/  FSEL R0, R0, RZ, P0 ;  /* 0x000000ff00007208 */ /* 0x000fe20000000000 */
[----:B--2---:R-:W-:Y:S01]  /*11260*/  FFMA.FTZ R2, R28, c[0x0][0x2d0], -R3 ;  /* 0x0000b4001c027a23 */ /* 0x004fe20000010803 */
[----:B---3--:R-:W-:-:S03]  /*11270*/  F2FP.PACK_AB R14, R239, R201 ;  /* 0x000000c9ef0e723e */ /* 0x008fc600000000ff */
[----:B------:R1:W-:Y:S02]  /*11280*/  MUFU.EX2 R213, R2 ;  /* 0x0000000200d57308 */ /* 0x0003e40000000800 */
[----:B-1----:R-:W-:-:S06]  /*11290*/  FFMA.FTZ R2, R29, c[0x0][0x2d0], -R3 ;  /* 0x0000b4001d027a23 */ /* 0x002fcc0000010803 */
[----:B------:R1:W2:Y:S02]  /*112a0*/  MUFU.EX2 R179, R2 ;  /* 0x0000000200b37308 */ /* 0x0002a40000000800 */
[----:B-1----:R-:W-:Y:S02]  /*112b0*/  FFMA.FTZ R2, R30, c[0x0][0x2d0], -R3 ;  /* 0x0000b4001e027a23 */ /* 0x002fe40000010803 */
[----:B--2---:R-:W-:-:S04]  /*112c0*/  IMAD.MOV.U32 R4, RZ, RZ, R179 ;  /* 0x000000ffff047224 */ /* 0x004fc800078e00b3 */
[----:B------:R1:W-:Y:S01]  /*112d0*/  MUFU.EX2 R203, R2 ;  /* 0x0000000200cb7308 */ /* 0x0003e20000000800 */
[----:B------:R-:W-:Y:S01]  /*112e0*/  F2FP.PACK_AB R13, R4, R213 ;  /* 0x000000d5040d723e */ /* 0x000fe200000000ff */
[----:B-1----:R-:W-:Y:S02]  /*112f0*/  FFMA.FTZ R2, R31, c[0x0][0x2d0], -R3 ;  /* 0x0000b4001f027a23 */ /* 0x002fe40000010803 */
[C---:B------:R-:W-:Y:S04]  /*11300*/  HMMA.16816.F32 R28, R8.reuse, R38, RZ ;  /* 0x00000026081c723c */ /* 0x040fe800000018ff */
[----:B------:R1:W2:Y:S04]  /*11310*/  MUFU.EX2 R202, R2 ;  /* 0x0000000200ca7308 */ /* 0x0002a80000000800 */
[----:B------:R-:W-:Y:S01]  /*11320*/  HMMA.16816.F32 R8, R8, R54, RZ ;  /* 0x000000360808723c */ /* 0x000fe200000018ff */
[----:B-1----:R-:W-:Y:S01]  /*11330*/  FFMA.FTZ R2, R85, c[0x0][0x2d0], -R6 ;  /* 0x0000b40055027a23 */ /* 0x002fe20000010806 */
[----:B--2---:R-:W-:-:S03]  /*11340*/  F2FP.PACK_AB R15, R202, R203 ;  /* 0x000000cbca0f723e */ /* 0x004fc600000000ff */
[----:B------:R1:W-:Y:S04]  /*11350*/  MUFU.EX2 R227, R2 ;  /* 0x0000000200e37308 */ /* 0x0003e80000000800 */
[C---:B------:R-:W-:Y:S11]  /*11360*/  HMMA.16816.F32 R100, R12.reuse, R60, R44 ;  /* 0x0000003c0c64723c */ /* 0x040ff6000000182c */
[----:B------:R-:W-:Y:S04]  /*11370*/  @!UPT UIADD3 URZ, URZ, URZ, URZ ;  /* 0x0000003f3f3ff290 */ /* 0x000fe8000fffe03f */
[----:B------:R-:W-:Y:S01]  /*11380*/  HMMA.16816.F32 R44, R12, R78, R8 ;  /* 0x0000004e0c2c723c */ /* 0x000fe20000001808 */
[----:B-1----:R-:W-:-:S06]  /*11390*/  FFMA.FTZ R2, R86, c[0x0][0x2d0], -R6 ;  /* 0x0000b40056027a23 */ /* 0x002fcc0000010806 */
[----:B------:R-:W-:Y:S01]  /*113a0*/  F2FP.PACK_AB R8, R251, R252 ;  /* 0x000000fcfb08723e */ /* 0x000fe200000000ff */
[----:B------:R1:W2:Y:S01]  /*113b0*/  MUFU.EX2 R187, R2 ;  /* 0x0000000200bb7308 */ /* 0x0002a20000000800 */
[C---:B------:R-:W-:Y:S08]  /*113c0*/  HMMA.16816.F32 R112, R12.reuse, R66, R28 ;  /* 0x000000420c70723c */ /* 0x040ff0000000181c */
[----:B------:R-:W-:Y:S01]  /*113d0*/  HMMA.16816.F32 R96, R12, R64, R56 ;  /* 0x000000400c60723c */ /* 0x000fe20000001838 */
[----:B-1----:R-:W-:Y:S01]  /*113e0*/  FFMA.FTZ R2, R87, c[0x0][0x2d0], -R6 ;  /* 0x0000b40057027a23 */ /* 0x002fe20000010806 */
[----:B--2---:R-:W-:-:S06]  /*113f0*/  F2FP.PACK_AB R10, R187, R227 ;  /* 0x000000e3bb0a723e */ /* 0x004fcc00000000ff */
[C---:B------:R-:W-:Y:S01]  /*11400*/  HMMA.16816.F32 R124, R12.reuse, R72, R48 ;  /* 0x000000480c7c723c */ /* 0x040fe20000001830 */
[----:B------:R1:W-:Y:S07]  /*11410*/  MUFU.EX2 R210, R2 ;  /* 0x0000000200d27308 */ /* 0x0003ee0000000800 */
[C---:B------:R-:W-:Y:S08]  /*11420*/  HMMA.16816.F32 R120, R12.reuse, R76, R16 ;  /* 0x0000004c0c78723c */ /* 0x040ff00000001810 */
[----:B------:R-:W-:Y:S01]  /*11430*/  HMMA.16816.F32 R116, R12, R62, R32 ;  /* 0x0000003e0c74723c */ /* 0x000fe20000001820 */
[----:B-1----:R-:W-:-:S02]  /*11440*/  FFMA.FTZ R2, R88, c[0x0][0x2d0], -R6 ;  /* 0x0000b40058027a23 */ /* 0x002fc40000010806 */
[----:B------:R-:W-:Y:S02]  /*11450*/  IMAD.MOV.U32 R88, RZ, RZ, R111 ;  /* 0x000000ffff587224 */ /* 0x000fe400078e006f */
[----:B------:R1:W-:Y:S03]  /*11460*/  MUFU.EX2 R208, R2 ;  /* 0x0000000200d07308 */ /* 0x0003e60000000800 */
[----:B------:R-:W-:Y:S01]  /*11470*/  HMMA.16816.F32 R108, R12, R74, R20 ;  /* 0x0000004a0c6c723c */ /* 0x000fe20000001814 */
        /* <DEDUP_REMOVED lines=21> */
[C---:B------:R-:W-:Y:S08]  /*115d0*/  HMMA.16816.F32 R32, R8.reuse, R38, RZ ;  /* 0x000000260820723c */ /* 0x040ff000000018ff */
[----:B------:R-:W-:Y:S01]  /*115e0*/  HMMA.16816.F32 R36, R8, R42, RZ ;  /* 0x0000002a0824723c */ /* 0x000fe200000018ff */
[----:B-1----:R-:W-:-:S04]  /*115f0*/  FFMA.FTZ R2, R82, c[0x0][0x2d0], -R0 ;  /* 0x0000b40052027a23 */ /* 0x002fc80000010800 */
[----:B------:R1:W3:Y:S03]  /*11600*/  MUFU.EX2 R184, R2 ;  /* 0x0000000200b87308 */ /* 0x0002e60000000800 */
[----:B------:R-:W-:Y:S07]  /*11610*/  HMMA.16816.F32 R52, R8, R54, RZ ;  /* 0x000000360834723c */ /* 0x000fee00000018ff */
[----:B------:R-:W-:-:S02]  /*11620*/  F2FP.PACK_AB R8, R208, R210 ;  /* 0x000000d2d008723e */ /* 0x000fc400000000ff */
        /* <DEDUP_REMOVED lines=9> */
[C---:B------:R-:W-:Y:S01]  /*116c0*/  HMMA.16816.F32 R48, R8.reuse, R72, R12 ;  /* 0x000000480830723c */ /* 0x040fe2000000180c */
[----:B------:R-:W-:Y:S07]  /*116d0*/  LDSM.16.MT88.4 R12, [R229+0x1100] ;  /* 0x00110000e50c783b */ /* 0x000fee0000004200 */
[----:B------:R-:W-:Y:S01]  /*116e0*/  HMMA.16816.F32 R40, R8, R60, R20 ;  /* 0x0000003c0828723c */ /* 0x000fe20000001814 */
[----:B------:R-:W-:Y:S01]  /*116f0*/  LDSM.16.MT88.4 R20, [R228+0x1100] ;  /* 0x00110000e414783b */ /* 0x000fe20000004200 */
[----:B-1----:R-:W-:-:S04]  /*11700*/  FFMA.FTZ R2, R105, c[0x0][0x2d0], -R6 ;  /* 0x0000b40069027a23 */ /* 0x002fc80000010806 */
[----:B------:R1:W-:Y:S02]  /*11710*/  MUFU.EX2 R248, R2 ;  /* 0x0000000200f87308 */ /* 0x0003e40000000800 */
[C---:B------:R-:W-:Y:S01]  /*11720*/  HMMA.16816.F32 R56, R8.reuse, R64, R16 ;  /* 0x000000400838723c */ /* 0x040fe20000001810 */
[----:B------:R-:W-:Y:S07]  /*11730*/  LDSM.16.MT88.4 R16, [R231+0x1100] ;  /* 0x00110000e710783b */ /* 0x000fee0000004200 */
[----:B------:R-:W-:Y:S01]  /*11740*/  HMMA.16816.F32 R28, R8, R62, R28 ;  /* 0x0000003e081c723c */ /* 0x000fe2000000181c */
[----:B-1----:R-:W-:-:S07]  /*11750*/  FFMA.FTZ R2, R104, c[0x0][0x2d0], -R6 ;  /* 0x0000b40068027a23 */ /* 0x002fce0000010806 */
[C---:B------:R-:W-:Y:S01]  /*11760*/  HMMA.16816.F32 R32, R8.reuse, R66, R32 ;  /* 0x000000420820723c */ /* 0x040fe20000001820 */
[----:B------:R1:W-:Y:S07]  /*11770*/  MUFU.EX2 R249, R2 ;  /* 0x0000000200f97308 */ /* 0x0003ee0000000800 */
[C---:B------:R-:W-:Y:S08]  /*11780*/  HMMA.16816.F32 R36, R8.reuse, R74, R36 ;  /* 0x0000004a0824723c */ /* 0x040ff00000001824 */
[----:B------:R-:W-:Y:S01]  /*11790*/  HMMA.16816.F32 R52, R8, R78, R52 ;  /* 0x0000004e0834723c */ /* 0x000fe20000001834 */
[----:B-1----:R-:W-:-:S04]  /*117a0*/  FFMA.FTZ R2, R95, c[0x0][0x2d0], -R6 ;  /* 0x0000b4005f027a23 */ /* 0x002fc80000010806 */
[----:B------:R1:W-:Y:S02]  /*117b0*/  MUFU.EX2 R250, R2 ;  /* 0x0000000200fa7308 */ /* 0x0003e40000000800 */
[----:B-1----:R-:W-:Y:S02]  /*117c0*/  FFMA.FTZ R2, R133, c[0x0][0x2d0], -R5 ;  /* 0x0000b40085027a23 */ /* 0x002fe40000010805 */
[----:B------:R-:W-:-:S04]  /*117d0*/  IMAD.MOV.U32 R133, RZ, RZ, R4 ;  /* 0x000000ffff857224 */ /* 0x000fc800078e0004 */
[----:B------:R1:W-:Y:S01]  /*117e0*/  MUFU.EX2 R225, R2 ;  /* 0x0000000200e17308 */ /* 0x0003e20000000800 */
[----:B------:R-:W-:Y:S02]  /*117f0*/  IMAD.MOV.U32 R4, RZ, RZ, R212 ;  /* 0x000000ffff047224 */ /* 0x000fe400078e00d4 */
[----:B-1----:R-:W-:Y:S02]  /*11800*/  FFMA.FTZ R2, R132, c[0x0][0x2d0], -R5 ;  /* 0x0000b40084027a23 */ /* 0x002fe40000010805 */
[----:B------:R-:W-:-:S03]  /*11810*/  IMAD.MOV.U32 R132, RZ, RZ, R214 ;  /* 0x000000ffff847224 */ /* 0x000fc600078e00d6 */
[----:B------:R1:W2:Y:S02]  /*11820*/  MUFU.EX2 R226, R2 ;  /* 0x0000000200e27308 */ /* 0x0002a40000000800 */
[--C-:B-1----:R-:W-:Y:S02]  /*11830*/  FFMA.FTZ R2, R107, c[0x0][0x2d0], -R5.reuse ;  /* 0x0000b4006b027a23 */ /* 0x102fe40000010805 */
[----:B------:R-:W-:Y:S01]  /*11840*/  HMMA.16816.F32 R104, R8, R76, R24 ;  /* 0x0000004c0868723c */ /* 0x000fe20000001818 */
[----:B------:R-:W1:Y:S03]  /*11850*/  LDSM.16.MT88.4 R24, [R230+0x1100] ;  /* 0x00110000e618783b */ /* 0x000e660000004200 */
[----:B------:R3:W-:Y:S03]  /*11860*/  MUFU.EX2 R246, R2 ;  /* 0x0000000200f67308 */ /* 0x0007e60000000800 */
[----:B--2---:R-:W-:Y:S01]  /*11870*/  F2FP.PACK_AB R8, R226, R225 ;  /* 0x000000e1e208723e */ /* 0x004fe200000000ff */
[----:B---3--:R-:W-:-:S02]  /*11880*/  FFMA.FTZ R2, R129, c[0x0][0x2d0], -R5 ;  /* 0x0000b40081027a23 */ /* 0x008fc40000010805 */
[----:B------:R-:W-:Y:S02]  /*11890*/  IMAD.MOV.U32 R129, RZ, RZ, R211 ;  /* 0x000000ffff817224 */ /* 0x000fe400078e00d3 */
[----:B------:R2:W3:Y:S02]  /*118a0*/  MUFU.EX2 R224, R2 ;  /* 0x0000000200e07308 */ /* 0x0004e40000000800 */
[----:B--2---:R-:W-:Y:S01]  /*118b0*/  FFMA.FTZ R2, R134, c[0x0][0x2d0], -R3 ;  /* 0x0000b40086027a23 */ /* 0x004fe20000010803 */
[----:B---3--:R-:W-:Y:S01]  /*118c0*/  F2FP.PACK_AB R10, R224, R246 ;  /* 0x000000f6e00a723e */ /* 0x008fe200000000ff */
[----:B------:R-:W-:-:S04]  /*118d0*/  IMAD.MOV.U32 R134, RZ, RZ, R213 ;  /* 0x000000ffff867224 */ /* 0x000fc800078e00d5 */
[----:B------:R2:W-:Y:S02]  /*118e0*/  MUFU.EX2 R223, R2 ;  /* 0x0000000200df7308 */ /* 0x0005e40000000800 */
[----:B--2---:R-:W-:Y:S02]  /*118f0*/  FFMA.FTZ R2, R136, c[0x0][0x2d0], -R3 ;  /* 0x0000b40088027a23 */ /* 0x004fe40000010803 */
[----:B------:R-:W-:-:S04]  /*11900*/  IMAD.MOV.U32 R136, RZ, RZ, R210 ;  /* 0x000000ffff887224 */ /* 0x000fc800078e00d2 */
        /* <DEDUP_REMOVED lines=9> */
[----:B---3--:R-:W-:-:S05]  /*119a0*/  F2FP.PACK_AB R11, R220, R221 ;  /* 0x000000dddc0b723e */ /* 0x008fca00000000ff */
[----:B------:R2:W-:Y:S02]  /*119b0*/  MUFU.EX2 R218, R2 ;  /* 0x0000000200da7308 */ /* 0x0005e40000000800 */
[C---:B-1----:R-:W-:Y:S07]  /*119c0*/  HMMA.16816.F32 R76, R8.reuse, R24, R120 ;  /* 0x00000018084c723c */ /* 0x042fee0000001878 */
[----:B------:R-:W-:Y:S01]  /*119d0*/  IMAD.MOV.U32 R123, RZ, RZ, R207 ;  /* 0x000000ffff7b7224 */ /* 0x000fe200078e00cf */
[----:B------:R-:W-:Y:S01]  /*119e0*/  HMMA.16816.F32 R84, R8, R12, R124 ;  /* 0x0000000c0854723c */ /* 0x000fe2000000187c */
[----:B------:R-:W-:-:S02]  /*119f0*/  IMAD.MOV.U32 R121, RZ, RZ, R196 ;  /* 0x000000ffff797224 */ /* 0x000fc400078e00c4 */
[----:B------:R-:W-:Y:S02]  /*11a00*/  IMAD.MOV.U32 R122, RZ, RZ, R199 ;  /* 0x000000ffff7a7224 */ /* 0x000fe400078e00c7 */
[----:B--2---:R-:W-:Y:S02]  /*11a10*/  FFMA.FTZ R2, R92, c[0x0][0x2d0], -R0 ;  /* 0x0000b4005c027a23 */ /* 0x004fe40000010800 */
[----:B------:R-:W-:Y:S01]  /*11a20*/  IMAD.MOV.U32 R124, RZ, RZ, R206 ;  /* 0x000000ffff7c7224 */ /* 0x000fe200078e00ce */
[----:B------:R-:W-:Y:S01]  /*11a30*/  HMMA.16816.F32 R100, R8, R20, R100 ;  /* 0x000000140864723c */ /* 0x000fe20000001864 */
[----:B------:R1:W2:Y:S01]  /*11a40*/  MUFU.EX2 R219, R2 ;  /* 0x0000000200db7308 */ /* 0x0002a20000000800 */
[----:B------:R-:W-:Y:S02]  /*11a50*/  IMAD.MOV.U32 R127, RZ, RZ, R205 ;  /* 0x000000ffff7f7224 */ /* 0x000fe400078e00cd */
[----:B------:R-:W-:Y:S02]  /*11a60*/  IMAD.MOV.U32 R125, RZ, RZ, R204 ;  /* 0x000000ffff7d7224 */ /* 0x000fe400078e00cc */
[----:B------:R-:W-:-:S02]  /*11a70*/  IMAD.MOV.U32 R126, RZ, RZ, R88 ;  /* 0x000000ffff7e7224 */ /* 0x000fc400078e0058 */
[----:B------:R-:W-:Y:S01]  /*11a80*/  HMMA.16816.F32 R96, R8, R16, R96 ;  /* 0x000000100860723c */ /* 0x000fe20000001860 */
[----:B------:R-:W-:-:S07]  /*11a90*/  IMAD.MOV.U32 R120, RZ, RZ, R195 ;  /* 0x000000ffff787224 */ /* 0x000fce00078e00c3 */
        /* <DEDUP_REMOVED lines=9> */
[----:B--2---:R-:W-:Y:S02]  /*11b30*/  F2FP.PACK_AB R9, R219, R218 ;  /* 0x000000dadb09723e */ /* 0x004fe400000000ff */
[----:B------:R-:W-:Y:S01]  /*11b40*/  F2FP.PACK_AB R10, R250, R249 ;  /* 0x000000f9fa0a723e */ /* 0x000fe200000000ff */
[----:B-1----:R-:W-:Y:S01]  /*11b50*/  FFMA.FTZ R2, R163, c[0x0][0x2d0], -R6 ;  /* 0x0000b400a3027a23 */ /* 0x002fe20000010806 */
[----:B---3--:R-:W-:Y:S01]  /*11b60*/  F2FP.PACK_AB R11, R216, R217 ;  /* 0x000000d9d80b723e */ /* 0x008fe200000000ff */
[----:B------:R-:W-:-:S02]  /*11b70*/  IMAD.MOV.U32 R163, RZ, RZ, R200 ;  /* 0x000000ffffa37224 */ /* 0x000fc400078e00c8 */
[----:B------:R1:W-:Y:S04]  /*11b80*/  MUFU.EX2 R212, R2 ;  /* 0x0000000200d47308 */ /* 0x0003e80000000800 */
[C---:B------:R-:W-:Y:S08]  /*11b90*/  HMMA.16816.F32 R64, R8.reuse, R20, R40 ;  /* 0x000000140840723c */ /* 0x040ff00000001828 */
[----:B------:R-:W-:Y:S01]  /*11ba0*/  HMMA.16816.F32 R60, R8, R22, R28 ;  /* 0x00000016083c723c */ /* 0x000fe2000000181c */
[----:B------:R-:W2:Y:S01]  /*11bb0*/  LDSM.16.MT88.4 R20, [R228+0x1900] ;  /* 0x00190000e414783b */ /* 0x000ea20000004200 */
[----:B-1----:R-:W-:-:S03]  /*11bc0*/  FFMA.FTZ R2, R162, c[0x0][0x2d0], -R6 ;  /* 0x0000b400a2027a23 */ /* 0x002fc60000010806 */
[----:B------:R-:W-:Y:S01]  /*11bd0*/  LDSM.16.MT88.4 R28, [R230+0x1900] ;  /* 0x00190000e61c783b */ /* 0x000fe20000004200 */
[----:B------:R-:W-:Y:S01]  /*11be0*/  IMAD.MOV.U32 R162, RZ, RZ, R202 ;  /* 0x000000ffffa27224 */ /* 0x000fe200078e00ca */
[----:B------:R1:W-:Y:S01]  /*11bf0*/  MUFU.EX2 R213, R2 ;  /* 0x0000000200d57308 */ /* 0x0003e20000000800 */
[C---:B------:R-:W-:Y:S08]  /*11c00*/  HMMA.16816.F32 R56, R8.reuse, R16, R56 ;  /* 0x000000100838723c */ /* 0x040ff00000001838 */
[----:B------:R-:W-:Y:S01]  /*11c10*/  HMMA.16816.F32 R44, R8, R18, R32 ;  /* 0x00000012082c723c */ /* 0x000fe20000001820 */
[----:B------:R-:W3:Y:S01]  /*11c20*/  LDSM.16.MT88.4 R16, [R231+0x1900] ;  /* 0x00190000e710783b */ /* 0x000ee20000004200 */
[----:B-1----:R-:W-:-:S06]  /*11c30*/  FFMA.FTZ R2, R161, c[0x0][0x2d0], -R6 ;  /* 0x0000b400a1027a23 */ /* 0x002fcc0000010806 */
[----:B------:R-:W-:Y:S01]  /*11c40*/  HMMA.16816.F32 R40, R8, R12, R48 ;  /* 0x0000000c0828723c */ /* 0x000fe20000001830 */
[----:B------:R-:W-:Y:S01]  /*11c50*/  IMAD.MOV.U32 R161, RZ, RZ, R124 ;  /* 0x000000ffffa17224 */ /* 0x000fe200078e007c */
[----:B------:R1:W-:Y:S01]  /*11c60*/  MUFU.EX2 R214, R2 ;  /* 0x0000000200d67308 */ /* 0x0003e20000000800 */
[----:B------:R-:W-:-:S05]  /*11c70*/  IMAD.MOV.U32 R124, RZ, RZ, R197 ;  /* 0x000000ffff7c7224 */ /* 0x000fca00078e00c5 */
[C---:B------:R-:W-:Y:S01]  /*11c80*/  HMMA.16816.F32 R32, R8.reuse, R14, R36 ;  /* 0x0000000e0820723c */ /* 0x040fe20000001824 */
[----:B------:R-:W4:Y:S07]  /*11c90*/  LDSM.16.MT88.4 R12, [R229+0x1900] ;  /* 0x00190000e50c783b */ /* 0x000f2e0000004200 */
[----:B------:R-:W-:Y:S01]  /*11ca0*/  HMMA.16816.F32 R48, R8, R24, R104 ;  /* 0x000000180830723c */ /* 0x000fe20000001868 */
[----:B-1----:R-:W-:Y:S02]  /*11cb0*/  FFMA.FTZ R2, R160, c[0x0][0x2d0], -R6 ;  /* 0x0000b400a0027a23 */ /* 0x002fe40000010806 */
[----:B------:R-:W-:-:S02]  /*11cc0*/  IMAD.MOV.U32 R160, RZ, RZ, R70 ;  /* 0x000000ffffa07224 */ /* 0x000fc400078e0046 */
[----:B------:R-:W-:-:S03]  /*11cd0*/  IMAD.MOV.U32 R70, RZ, RZ, R215 ;  /* 0x000000ffff467224 */ /* 0x000fc600078e00d7 */
[----:B------:R-:W-:Y:S01]  /*11ce0*/  HMMA.16816.F32 R52, R8, R26, R52 ;  /* 0x0000001a0834723c */ /* 0x000fe20000001834 */
[----:B------:R1:W-:Y:S01]  /*11cf0*/  MUFU.EX2 R215, R2 ;  /* 0x0000000200d77308 */ /* 0x0003e20000000800 */
[----:B------:R-:W2:Y:S01]  /*11d00*/  LDSM.16.MT88.4 R24, [R228+0x2100] ;  /* 0x00210000e418783b */ /* 0x000ea20000004200 */
[----:B-1----:R-:W-:Y:S02]  /*11d10*/  FFMA.FTZ R2, R151, c[0x0][0x2d0], -R5 ;  /* 0x0000b40097027a23 */ /* 0x002fe40000010805 */
[----:B------:R-:W-:-:S04]  /*11d20*/  IMAD.MOV.U32 R151, RZ, RZ, R140 ;  /* 0x000000ffff977224 */ /* 0x000fc800078e008c */
[----:B------:R1:W-:Y:S02]  /*11d30*/  MUFU.EX2 R209, R2 ;  /* 0x0000000200d17308 */ /* 0x0003e40000000800 */
[----:B-1----:R-:W-:Y:S02]  /*11d40*/  FFMA.FTZ R2, R150, c[0x0][0x2d0], -R5 ;  /* 0x0000b40096027a23 */ /* 0x002fe40000010805 */
[----:B------:R-:W-:-:S04]  /*11d50*/  IMAD.MOV.U32 R150, RZ, RZ, R141 ;  /* 0x000000ffff967224 */ /* 0x000fc800078e008d */
[----:B------:R1:W1:Y:S02]  /*11d60*/  MUFU.EX2 R210, R2 ;  /* 0x0000000200d27308 */ /* 0x0002640000000800 */
[----:B-1----:R-:W-:Y:S01]  /*11d70*/  FFMA.FTZ R2, R148, c[0x0][0x2d0], -R5 ;  /* 0x0000b40094027a23 */ /* 0x002fe20000010805 */
[----:B------:R-:W-:Y:S01]  /*11d80*/  F2FP.PACK_AB R8, R210, R209 ;  /* 0x000000d1d208723e */ /* 0x000fe200000000ff */
[----:B------:R-:W-:-:S04]  /*11d90*/  IMAD.MOV.U32 R148, RZ, RZ, R127 ;  /* 0x000000ffff947224 */ /* 0x000fc800078e007f */
[----:B------:R1:W-:Y:S01]  /*11da0*/  MUFU.EX2 R211, R2 ;  /* 0x0000000200d37308 */ /* 0x0003e20000000800 */
[----:B------:R-:W-:Y:S02]  /*11db0*/  IMAD.MOV.U32 R127, RZ, RZ, R129 ;  /* 0x000000ffff7f7224 */ /* 0x000fe400078e0081 */
[----:B------:R-:W-:Y:S02]  /*11dc0*/  IMAD.MOV.U32 R129, RZ, RZ, R198 ;  /* 0x000000ffff817224 */ /* 0x000fe400078e00c6 */
[----:B-1----:R-:W-:Y:S02]  /*11dd0*/  FFMA.FTZ R2, R149, c[0x0][0x2d0], -R5 ;  /* 0x0000b40095027a23 */ /* 0x002fe40000010805 */
[----:B------:R-:W-:Y:S02]  /*11de0*/  IMAD.MOV.U32 R149, RZ, RZ, R193 ;  /* 0x000000ffff957224 */ /* 0x000fe400078e00c1 */
[----:B------:R1:W1:Y:S02]  /*11df0*/  MUFU.EX2 R208, R2 ;  /* 0x0000000200d07308 */ /* 0x0002640000000800 */
[----:B-1----:R-:W-:Y:S01]  /*11e00*/  FFMA.FTZ R2, R158, c[0x0][0x2d0], -R3 ;  /* 0x0000b4009e027a23 */ /* 0x002fe20000010803 */
[----:B------:R-:W-:Y:S01]  /*11e10*/  F2FP.PACK_AB R10, R208, R211 ;  /* 0x000000d3d00a723e */ /* 0x000fe200000000ff */
[----:B------:R-:W-:-:S04]  /*11e20*/  IMAD.MOV.U32 R158, RZ, RZ, R201 ;  /* 0x000000ffff9e7224 */ /* 0x000fc800078e00c9 */
[----:B------:R1:W-:Y:S02]  /*11e30*/  MUFU.EX2 R207, R2 ;  /* 0x0000000200cf7308 */ /* 0x0003e40000000800 */
[----:B-1----:R-:W-:Y:S02]  /*11e40*/  FFMA.FTZ R2, R159, c[0x0][0x2d0], -R3 ;  /* 0x0000b4009f027a23 */ /* 0x002fe40000010803 */
[----:B------:R-:W-:-:S04]  /*11e50*/  IMAD.MOV.U32 R159, RZ, RZ, R70 ;  /* 0x000000ffff9f7224 */ /* 0x000fc800078e0046 */
[----:B------:R1:W1:Y:S01]  /*11e60*/  MUFU.EX2 R206, R2 ;  /* 0x0000000200ce7308 */ /* 0x0002620000000800 */
[----:B------:R-:W-:Y:S02]  /*11e70*/  IMAD.MOV.U32 R70, RZ, RZ, R203 ;  /* 0x000000ffff467224 */ /* 0x000fe400078e00cb */
[----:B-1----:R-:W-:Y:S01]  /*11e80*/  FFMA.FTZ R2, R144, c[0x0][0x2d0], -R3 ;  /* 0x0000b40090027a23 */ /* 0x002fe20000010803 */
[----:B------:R-:W-:Y:S01]  /*11e90*/  F2FP.PACK_AB R9, R206, R207 ;  /* 0x000000cfce09723e */ /* 0x000fe200000000ff */
[----:B------:R-:W-:-:S03]  /*11ea0*/  IMAD.MOV.U32 R144, RZ, RZ, R189 ;  /* 0x000000ffff907224 */ /* 0x000fc600078e00bd */
[----:B------:R1:W-:Y:S02]  /*11eb0*/  MUFU.EX2 R205, R2 ;  /* 0x0000000200cd7308 */ /* 0x0003e40000000800 */
[----:B-1----:R-:W-:-:S06]  /*11ec0*/  FFMA.FTZ R2, R142, c[0x0][0x2d0], -R3 ;  /* 0x0000b4008e027a23 */ /* 0x002fcc0000010803 */
[----:B------:R1:W1:Y:S02]  /*11ed0*/  MUFU.EX2 R204, R2 ;  /* 0x0000000200cc7308 */ /* 0x0002640000000800 */
[----:B-1----:R-:W-:Y:S01]  /*11ee0*/  FFMA.FTZ R2, R131, c[0x0][0x2d0], -R0 ;  /* 0x0000b40083027a23 */ /* 0x002fe20000010800 */
[----:B------:R-:W-:Y:S01]  /*11ef0*/  F2FP.PACK_AB R11, R204, R205 ;  /* 0x000000cdcc0b723e */ /* 0x000fe200000000ff */
[----:B------:R-:W-:-:S04]  /*11f00*/  IMAD.MOV.U32 R131, RZ, RZ, R123 ;  /* 0x000000ffff837224 */ /* 0x000fc800078e007b */
[----:B------:R1:W-:Y:S01]  /*11f10*/  MUFU.EX2 R202, R2 ;  /* 0x0000000200ca7308 */ /* 0x0003e20000000800 */
[----:B------:R-:W-:Y:S01]  /*11f20*/  IMAD.MOV.U32 R123, RZ, RZ, R191 ;  /* 0x000000ffff7b7224 */ /* 0x000fe200078e00bf */
[C---:B--2---:R-:W-:Y:S08]  /*11f30*/  HMMA.16816.F32 R112, R8.reuse, R20, R100 ;  /* 0x000000140870723c */ /* 0x044ff00000001864 */
[----:B------:R-:W-:Y:S01]  /*11f40*/  HMMA.16816.F32 R108, R8, R22, R92 ;  /* 0x00000016086c723c */ /* 0x000fe2000000185c */
[----:B-1----:R-:W-:-:S02]  /*11f50*/  FFMA.FTZ R2, R130, c[0x0][0x2d0], -R0 ;  /* 0x0000b40082027a23 */ /* 0x002fc40000010800 */
[----:B------:R-:W-:Y:S02]  /*11f60*/  IMAD.MOV.U32 R130, RZ, RZ, R125 ;  /* 0x000000ffff827224 */ /* 0x000fe400078e007d */
[----:B------:R1:W2:Y:S01]  /*11f70*/  MUFU.EX2 R203, R2 ;  /* 0x0000000200cb7308 */ /* 0x0002a20000000800 */
[----:B------:R-:W-:Y:S02]  /*11f80*/  IMAD.MOV.U32 R125, RZ, RZ, R136 ;  /* 0x000000ffff7d7224 */ /* 0x000fe400078e0088 */
[C---:B---3--:R-:W-:Y:S08]  /*11f90*/  HMMA.16816.F32 R104, R8.reuse, R16, R96 ;  /* 0x000000100868723c */ /* 0x048ff00000001860 */
[----:B------:R-:W-:Y:S01]  /*11fa0*/  HMMA.16816.F32 R100, R8, R18, R88 ;  /* 0x000000120864723c */ /* 0x000fe20000001858 */
[----:B-1----:R-:W-:-:S02]  /*11fb0*/  FFMA.FTZ R2, R128, c[0x0][0x2d0], -R0 ;  /* 0x0000b40080027a23 */ /* 0x002fc40000010800 */
[----:B------:R-:W-:-:S05]  /*11fc0*/  IMAD.MOV.U32 R128, RZ, RZ, R194 ;  /* 0x000000ffff807224 */ /* 0x000fca00078e00c2 */
[C---:B----4-:R-:W-:Y:S01]  /*11fd0*/  HMMA.16816.F32 R96, R8.reuse, R12, R84 ;  /* 0x0000000c0860723c */ /* 0x050fe20000001854 */
[----:B------:R1:W-:Y:S07]  /*11fe0*/  MUFU.EX2 R201, R2 ;  /* 0x0000000200c97308 */ /* 0x0003ee0000000800 */
        /* <DEDUP_REMOVED lines=10> */
[----:B---3--:R-:W-:Y:S01]  /*12090*/  F2FP.PACK_AB R11, R200, R201 ;  /* 0x000000c9c80b723e */ /* 0x008fe200000000ff */
[----:B------:R-:W-:Y:S02]  /*120a0*/  IMAD.MOV.U32 R167, RZ, RZ, R190 ;  /* 0x000000ffffa77224 */ /* 0x000fe400078e00be */
[----:B------:R1:W-:Y:S04]  /*120b0*/  MUFU.EX2 R193, R2 ;  /* 0x0000000200c17308 */ /* 0x0003e80000000800 */
[C---:B------:R-:W-:Y:S08]  /*120c0*/  HMMA.16816.F32 R36, R8.reuse, R14, R32 ;  /* 0x0000000e0824723c */ /* 0x040ff00000001820 */
[----:B------:R-:W-:Y:S01]  /*120d0*/  HMMA.16816.F32 R84, R8, R20, R64 ;  /* 0x000000140854723c */ /* 0x000fe20000001840 */
[----:B-1----:R-:W-:-:S02]  /*120e0*/  FFMA.FTZ R2, R168, c[0x0][0x2d0], -R6 ;  /* 0x0000b400a8027a23 */ /* 0x002fc40000010806 */
[----:B------:R-:W-:Y:S02]  /*120f0*/  IMAD.MOV.U32 R168, RZ, RZ, R188 ;  /* 0x000000ffffa87224 */ /* 0x000fe400078e00bc */
[----:B------:R1:W-:Y:S03]  /*12100*/  MUFU.EX2 R196, R2 ;  /* 0x0000000200c47308 */ /* 0x0003e60000000800 */
[C---:B------:R-:W-:Y:S08]  /*12110*/  HMMA.16816.F32 R32, R8.reuse, R28, R48 ;  /* 0x0000001c0820723c */ /* 0x040ff00000001830 */
[----:B------:R-:W-:Y:S01]  /*12120*/  HMMA.16816.F32 R76, R8, R22, R60 ;  /* 0x00000016084c723c */ /* 0x000fe2000000183c */
[----:B------:R-:W-:Y:S01]  /*12130*/  LDSM.16.MT88.4 R20, [R231+0x2100] ;  /* 0x00210000e714783b */ /* 0x000fe20000004200 */
[----:B-1----:R-:W-:-:S06]  /*12140*/  FFMA.FTZ R2, R169, c[0x0][0x2d0], -R6 ;  /* 0x0000b400a9027a23 */ /* 0x002fcc0000010806 */
[C---:B------:R-:W-:Y:S01]  /*12150*/  HMMA.16816.F32 R64, R8.reuse, R16, R56 ;  /* 0x000000100840723c */ /* 0x040fe20000001838 */
[----:B------:R1:W-:Y:S07]  /*12160*/  MUFU.EX2 R198, R2 ;  /* 0x0000000200c67308 */ /* 0x0003ee0000000800 */
[C---:B------:R-:W-:Y:S01]  /*12170*/  HMMA.16816.F32 R44, R8.reuse, R18, R44 ;  /* 0x00000012082c723c */ /* 0x040fe2000000182c */
[----:B------:R-:W2:Y:S07]  /*12180*/  LDSM.16.MT88.4 R16, [R229+0x2100] ;  /* 0x00210000e510783b */ /* 0x000eae0000004200 */
[----:B------:R-:W-:Y:S01]  /*12190*/  HMMA.16816.F32 R40, R8, R12, R40 ;  /* 0x0000000c0828723c */ /* 0x000fe20000001828 */
[----:B------:R-:W3:Y:S01]  /*121a0*/  LDSM.16.MT88.4 R12, [R230+0x2100] ;  /* 0x00210000e60c783b */ /* 0x000ee20000004200 */
[----:B-1----:R-:W-:-:S04]  /*121b0*/  FFMA.FTZ R2, R171, c[0x0][0x2d0], -R6 ;  /* 0x0000b400ab027a23 */ /* 0x002fc80000010806 */
[----:B------:R1:W-:Y:S02]  /*121c0*/  MUFU.EX2 R199, R2 ;  /* 0x0000000200c77308 */ /* 0x0003e40000000800 */
[----:B------:R-:W-:Y:S01]  /*121d0*/  HMMA.16816.F32 R28, R8, R30, R52 ;  /* 0x0000001e081c723c */ /* 0x000fe20000001834 */
[----:B-1----:R-:W-:-:S05]  /*121e0*/  FFMA.FTZ R2, R165, c[0x0][0x2d0], -R5 ;  /* 0x0000b400a5027a23 */ /* 0x002fca0000010805 */
        /* <DEDUP_REMOVED lines=21> */
[C---:B------:R-:W-:Y:S08]  /*12340*/  HMMA.16816.F32 R56, R8.reuse, R24, R112 ;  /* 0x000000180838723c */ /* 0x040ff00000001870 */
[----:B------:R-:W-:Y:S01]  /*12350*/  HMMA.16816.F32 R52, R8, R26, R108 ;  /* 0x0000001a0834723c */ /* 0x000fe2000000186c */
[----:B-1----:R-:W-:-:S04]  /*12360*/  FFMA.FTZ R2, R146, c[0x0][0x2d0], -R0 ;  /* 0x0000b40092027a23 */ /* 0x002fc80000010800 */
[----:B------:R1:W4:Y:S03]  /*12370*/  MUFU.EX2 R142, R2 ;  /* 0x00000002008e7308 */ /* 0x0003260000000800 */
[C---:B--2---:R-:W-:Y:S08]  /*12380*/  HMMA.16816.F32 R80, R8.reuse, R16, R96 ;  /* 0x000000100850723c */ /* 0x044ff00000001860 */
[----:B------:R-:W-:Y:S01]  /*12390*/  HMMA.16816.F32 R60, R8, R20, R104 ;  /* 0x00000014083c723c */ /* 0x000fe20000001868 */
[----:B-1----:R-:W-:-:S07]  /*123a0*/  FFMA.FTZ R2, R147, c[0x0][0x2d0], -R0 ;  /* 0x0000b40093027a23 */ /* 0x002fce0000010800 */
[C---:B------:R-:W-:Y:S01]  /*123b0*/  HMMA.16816.F32 R72, R8.reuse, R22, R100 ;  /* 0x000000160848723c */ /* 0x040fe20000001864 */
[----:B------:R1:W-:Y:S07]  /*123c0*/  MUFU.EX2 R141, R2 ;  /* 0x00000002008d7308 */ /* 0x0003ee0000000800 */
[C---:B------:R-:W-:Y:S08]  /*123d0*/  HMMA.16816.F32 R116, R8.reuse, R18, R116 ;  /* 0x000000120874723c */ /* 0x040ff00000001874 */
[----:B---3--:R-:W-:Y:S01]  /*123e0*/  HMMA.16816.F32 R92, R8, R12, R92 ;  /* 0x0000000c085c723c */ /* 0x008fe2000000185c */
[----:B-1----:R-:W-:-:S04]  /*123f0*/  FFMA.FTZ R2, R152, c[0x0][0x2d0], -R0 ;  /* 0x0000b40098027a23 */ /* 0x002fc80000010800 */
[----:B------:R1:W2:Y:S03]  /*12400*/  MUFU.EX2 R140, R2 ;  /* 0x00000002008c7308 */ /* 0x0002a60000000800 */
[----:B------:R-:W-:Y:S07]  /*12410*/  HMMA.16816.F32 R96, R8, R14, R88 ;  /* 0x0000000e0860723c */ /* 0x000fee0000001858 */
[----:B------:R-:W-:-:S02]  /*12420*/  F2FP.PACK_AB R8, R196, R193 ;  /* 0x000000c1c408723e */ /* 0x000fc400000000ff */
[----:B----4-:R-:W-:Y:S02]  /*12430*/  F2FP.PACK_AB R9, R142, R136 ;  /* 0x000000888e09723e */ /* 0x010fe400000000ff */
[----:B------:R-:W-:Y:S01]  /*12440*/  F2FP.PACK_AB R10, R199, R198 ;  /* 0x000000c6c70a723e */ /* 0x000fe200000000ff */
[----:B-1----:R-:W-:Y:S01]  /*12450*/  FFMA.FTZ R2, R168, c[0x0][0x2d0], -R5 ;  /* 0x0000b400a8027a23 */ /* 0x002fe20000010805 */
[----:B--2---:R-:W-:Y:S01]  /*12460*/  F2FP.PACK_AB R11, R140, R141 ;  /* 0x0000008d8c0b723e */ /* 0x004fe200000000ff */
[----:B------:R-:W-:Y:S02]  /*12470*/  IMAD.MOV.U32 R168, RZ, RZ, R167 ;  /* 0x000000ffffa87224 */ /* 0x000fe400078e00a7 */
[----:B------:R-:W-:Y:S01]  /*12480*/  IMAD.MOV.U32 R167, RZ, RZ, R135 ;  /* 0x000000ffffa77224 */ /* 0x000fe200078e0087 */
[----:B------:R1:W-:Y:S01]  /*12490*/  MUFU.EX2 R112, R2 ;  /* 0x0000000200707308 */ /* 0x0003e20000000800 */
[----:B------:R-:W-:Y:S02]  /*124a0*/  IMAD.MOV.U32 R135, RZ, RZ, R128 ;  /* 0x000000ffff877224 */ /* 0x000fe400078e0080 */
[----:B------:R-:W-:Y:S01]  /*124b0*/  IMAD.MOV.U32 R128, RZ, RZ, R130 ;  /* 0x000000ffff807224 */ /* 0x000fe200078e0082 */
[----:B------:R-:W-:Y:S01]  /*124c0*/  HMMA.16816.F32 R88, R8, R24, R84 ;  /* 0x000000180858723c */ /* 0x000fe20000001854 */
[----:B------:R-:W-:-:S02]  /*124d0*/  IMAD.MOV.U32 R130, RZ, RZ, R131 ;  /* 0x000000ffff827224 */ /* 0x000fc400078e0083 */
[----:B------:R-:W-:Y:S02]  /*124e0*/  IMAD.MOV.U32 R131, RZ, RZ, R244 ;  /* 0x000000ffff837224 */ /* 0x000fe400078e00f4 */
[----:B------:R-:W-:Y:S01]  /*124f0*/  FFMA.FTZ R4, R4, c[0x0][0x2d0], -R6 ;  /* 0x0000b40004047a23 */ /* 0x000fe20000010806 */
[----:B------:R2:W5:Y:S02]  /*12500*/  LDL.LU R244, [R1+0xa0] ;  /* 0x0000a00001f47983 */ /* 0x0005640000300800 */
[----:B------:R-:W-:Y:S02]  /*12510*/  HMMA.16816.F32 R84, R8, R26, R76 ;  /* 0x0000001a0854723c */ /* 0x000fe4000000184c */
[----:B------:R-:W3:Y:S01]  /*12520*/  LDSM.16.MT88.4 R24, [R228+0x2900] ;  /* 0x00290000e418783b */ /* 0x000ee20000004200 */
[----:B-1----:R-:W-:Y:S02]  /*12530*/  FFMA.FTZ R2, R168, c[0x0][0x2d0], -R5 ;  /* 0x0000b400a8027a23 */ /* 0x002fe40000010805 */
[----:B------:R-:W-:-:S02]  /*12540*/  IMAD.MOV.U32 R168, RZ, RZ, R167 ;  /* 0x000000ffffa87224 */ /* 0x000fc400078e00a7 */
[----:B------:R-:W-:Y:S01]  /*12550*/  IMAD.MOV.U32 R167, RZ, RZ, R135 ;  /* 0x000000ffffa77224 */ /* 0x000fe200078e0087 */
[----:B------:R1:W4:Y:S01]  /*12560*/  MUFU.EX2 R113, R2 ;  /* 0x0000000200717308 */ /* 0x0003220000000800 */
[----:B------:R-:W-:Y:S01]  /*12570*/  HMMA.16816.F32 R76, R8, R20, R64 ;  /* 0x00000014084c723c */ /* 0x000fe20000001840 */
[----:B-1----:R-:W-:Y:S02]  /*12580*/  FFMA.FTZ R2, R168, c[0x0][0x2d0], -R5 ;  /* 0x0000b400a8027a23 */ /* 0x002fe40000010805 */
[----:B------:R-:W-:-:S04]  /*12590*/  IMAD.MOV.U32 R168, RZ, RZ, R167 ;  /* 0x000000ffffa87224 */ /* 0x000fc800078e00a7 */
[----:B------:R1:W-:Y:S01]  /*125a0*/  MUFU.EX2 R114, R2 ;  /* 0x0000000200727308 */ /* 0x0003e20000000800 */
[----:B------:R-:W-:Y:S02]  /*125b0*/  IMAD.MOV.U32 R135, RZ, RZ, R128 ;  /* 0x000000ffff877224 */ /* 0x000fe400078e0080 */
[----:B------:R-:W-:Y:S02]  /*125c0*/  IMAD.MOV.U32 R128, RZ, RZ, R130 ;  /* 0x000000ffff807224 */ /* 0x000fe400078e0082 */
[----:B-1----:R-:W-:-:S04]  /*125d0*/  FFMA.FTZ R2, R168, c[0x0][0x2d0], -R5 ;  /* 0x0000b400a8027a23 */ /* 0x002fc80000010805 */
[----:B------:R1:W-:Y:S01]  /*125e0*/  MUFU.EX2 R115, R2 ;  /* 0x0000000200737308 */ /* 0x0003e20000000800 */
[----:B------:R-:W-:Y:S02]  /*125f0*/  IMAD.MOV.U32 R130, RZ, RZ, R144 ;  /* 0x000000ffff827224 */ /* 0x000fe400078e0090 */
[----:B------:R-:W-:Y:S02]  /*12600*/  IMAD.MOV.U32 R144, RZ, RZ, R243 ;  /* 0x000000ffff907224 */ /* 0x000fe400078e00f3 */
[----:B------:R-:W-:Y:S01]  /*12610*/  IMAD.MOV.U32 R167, RZ, RZ, R135 ;  /* 0x000000ffffa77224 */ /* 0x000fe200078e0087 */
[----:B------:R-:W-:Y:S01]  /*12620*/  HMMA.16816.F32 R64, R8, R22, R44 ;  /* 0x000000160840723c */ /* 0x000fe2000000182c */
[----:B-1----:R-:W-:-:S07]  /*12630*/  FFMA.FTZ R2, R183, c[0x0][0x2d0], -R3 ;  /* 0x0000b400b7027a23 */ /* 0x002fce0000010803 */
[C---:B------:R-:W-:Y:S01]  /*12640*/  HMMA.16816.F32 R48, R8.reuse, R16, R40 ;  /* 0x000000100830723c */ /* 0x040fe20000001828 */
[----:B------:R-:W-:Y:S01]  /*12650*/  IMAD.MOV.U32 R135, RZ, RZ, R128 ;  /* 0x000000ffff877224 */ /* 0x000fe200078e0080 */
[----:B------:R-:W1:Y:S01]  /*12660*/  LDSM.16.MT88.4 R20, [R231+0x2900] ;  /* 0x00290000e714783b */ /* 0x000e620000004200 */
[----:B------:R2:W-:Y:S01]  /*12670*/  MUFU.EX2 R111, R2 ;  /* 0x00000002006f7308 */ /* 0x0005e20000000800 */
[----:B------:R-:W-:Y:S02]  /*12680*/  IMAD.MOV.U32 R128, RZ, RZ, R144 ;  /* 0x000000ffff807224 */ /* 0x000fe400078e0090 */
[----:B------:R-:W-:Y:S01]  /*12690*/  IMAD.MOV.U32 R144, RZ, RZ, R242 ;  /* 0x000000ffff907224 */ /* 0x000fe200078e00f2 */
[----:B------:R1:W5:Y:S01]  /*126a0*/  LDL.LU R243, [R1+0x9c] ;  /* 0x00009c0001f37983 */ /* 0x0003620000300800 */
[----:B------:R-:W-:Y:S02]  /*126b0*/  IMAD.MOV.U32 R168, RZ, RZ, R167 ;  /* 0x000000ffffa87224 */ /* 0x000fe400078e00a7 */
[----:B--2---:R-:W-:Y:S01]  /*126c0*/  FFMA.FTZ R2, R186, c[0x0][0x2d0], -R3 ;  /* 0x0000b400ba027a23 */ /* 0x004fe20000010803 */
[----:B------:R-:W-:Y:S01]  /*126d0*/  HMMA.16816.F32 R44, R8, R18, R36 ;  /* 0x00000012082c723c */ /* 0x000fe20000001824 */
[----:B------:R-:W-:Y:S01]  /*126e0*/  IMAD.MOV.U32 R167, RZ, RZ, R135 ;  /* 0x000000ffffa77224 */ /* 0x000fe200078e0087 */
[----:B------:R-:W-:Y:S01]  /*126f0*/  LDSM.16.MT88.4 R16, [R229+0x2900] ;  /* 0x00290000e510783b */ /* 0x000fe20000004200 */
[----:B------:R2:W1:Y:S01]  /*12700*/  MUFU.EX2 R109, R2 ;  /* 0x00000002006d7308 */ /* 0x0004620000000800 */
[----:B------:R-:W-:-:S02]  /*12710*/  IMAD.MOV.U32 R135, RZ, RZ, R144 ;  /* 0x000000ffff877224 */ /* 0x000fc400078e0090 */
[----:B------:R1:W5:Y:S01]  /*12720*/  LDL.LU R242, [R1+0x98] ;  /* 0x0000980001f27983 */ /* 0x0003620000300800 */
[----:B--2---:R-:W-:-:S04]  /*12730*/  FFMA.FTZ R2, R181, c[0x0][0x2d0], -R3 ;  /* 0x0000b400b5027a23 */ /* 0x004fc80000010803 */
[----:B------:R2:W-:Y:S02]  /*12740*/  MUFU.EX2 R110, R2 ;  /* 0x00000002006e7308 */ /* 0x0005e40000000800 */
[----:B--2---:R-:W-:-:S06]  /*12750*/  FFMA.FTZ R2, R182, c[0x0][0x2d0], -R3 ;  /* 0x0000b400b6027a23 */ /* 0x004fcc0000010803 */
[----:B------:R2:W1:Y:S01]  /*12760*/  MUFU.EX2 R108, R2 ;  /* 0x00000002006c7308 */ /* 0x0004620000000800 */
[C---:B------:R-:W-:Y:S01]  /*12770*/  HMMA.16816.F32 R36, R8.reuse, R12, R32 ;  /* 0x0000000c0824723c */ /* 0x040fe20000001820 */
[----:B--2---:R-:W-:Y:S02]  /*12780*/  FFMA.FTZ R2, R168, c[0x0][0x2d0], -R6 ;  /* 0x0000b400a8027a23 */ /* 0x004fe40000010806 */
[----:B------:R-:W-:Y:S02]  /*12790*/  IMAD.MOV.U32 R168, RZ, RZ, R167 ;  /* 0x000000ffffa87224 */ /* 0x000fe400078e00a7 */
[----:B------:R-:W-:Y:S02]  /*127a0*/  IMAD.MOV.U32 R167, RZ, RZ, R135 ;  /* 0x000000ffffa77224 */ /* 0x000fe400078e0087 */
[----:B------:R2:W-:Y:S01]  /*127b0*/  MUFU.EX2 R107, R2 ;  /* 0x00000002006b7308 */ /* 0x0005e20000000800 */
[----:B------:R-:W-:Y:S01]  /*127c0*/  IMAD.MOV.U32 R135, RZ, RZ, R159 ;  /* 0x000000ffff877224 */ /* 0x000fe200078e009f */
[----:B------:R-:W-:Y:S01]  /*127d0*/  HMMA.16816.F32 R40, R8, R14, R28 ;  /* 0x0000000e0828723c */ /* 0x000fe2000000181c */
[----:B------:R-:W-:Y:S01]  /*127e0*/  IMAD.MOV.U32 R159, RZ, RZ, R158 ;  /* 0x000000ffff9f7224 */ /* 0x000fe200078e009e */
[----:B------:R-:W1:Y:S01]  /*127f0*/  LDSM.16.MT88.4 R12, [R230+0x2900] ;  /* 0x00290000e60c783b */ /* 0x000e620000004200 */
[----:B------:R-:W-:-:S02]  /*12800*/  IMAD.MOV.U32 R158, RZ, RZ, R163 ;  /* 0x000000ffff9e7224 */ /* 0x000fc400078e00a3 */
[----:B--2---:R-:W-:Y:S02]  /*12810*/  FFMA.FTZ R2, R168, c[0x0][0x2d0], -R6 ;  /* 0x0000b400a8027a23 */ /* 0x004fe40000010806 */
[----:B------:R-:W-:-:S04]  /*12820*/  IMAD.MOV.U32 R168, RZ, RZ, R167 ;  /* 0x000000ffffa87224 */ /* 0x000fc800078e00a7 */
[----:B------:R-:W-:Y:S01]  /*12830*/  IMAD.MOV.U32 R169, RZ, RZ, R168 ;  /* 0x000000ffffa97224 */ /* 0x000fe200078e00a8 */
[----:B------:R2:W1:Y:S01]  /*12840*/  MUFU.EX2 R104, R2 ;  /* 0x0000000200687308 */ /* 0x0004620000000800 */
[----:B------:R-:W-:Y:S02]  /*12850*/  IMAD.MOV.U32 R167, RZ, RZ, R135 ;  /* 0x000000ffffa77224 */ /* 0x000fe400078e0087 */
[----:B------:R-:W-:Y:S02]  /*12860*/  IMAD.MOV.U32 R135, RZ, RZ, R158 ;  /* 0x000000ffff877224 */ /* 0x000fe400078e009e */
[----:B------:R-:W-:Y:S02]  /*12870*/  IMAD.MOV.U32 R168, RZ, RZ, R167 ;  /* 0x000000ffffa87224 */ /* 0x000fe400078e00a7 */
[----:B------:R-:W-:Y:S02]  /*12880*/  IMAD.MOV.U32 R167, RZ, RZ, R135 ;  /* 0x000000ffffa77224 */ /* 0x000fe400078e0087 */
[----:B--2---:R-:W-:-:S04]  /*12890*/  FFMA.FTZ R2, R169, c[0x0][0x2d0], -R6 ;  /* 0x0000b400a9027a23 */ /* 0x004fc80000010806 */
[----:B------:R2:W-:Y:S01]  /*128a0*/  MUFU.EX2 R105, R2 ;  /* 0x0000000200697308 */ /* 0x0005e20000000800 */
        /* <DEDUP_REMOVED lines=8> */
[----:B------:R-:W-:Y:S02]  /*12930*/  FFMA.FTZ R34, R169, c[0x0][0x2d0], -R6 ;  /* 0x0000b400a9227a23 */ /* 0x000fe40000010806 */
[----:B------:R-:W-:Y:S02]  /*12940*/  IMAD.MOV.U32 R130, RZ, RZ, R131 ;  /* 0x000000ffff827224 */ /* 0x000fe400078e0083 */
[----:B------:R-:W-:Y:S02]  /*12950*/  IMAD.MOV.U32 R169, RZ, RZ, R168 ;  /* 0x000000ffffa97224 */ /* 0x000fe400078e00a8 */
[----:B--2---:R-:W-:-:S04]  /*12960*/  FFMA.FTZ R2, R178, c[0x0][0x2d0], -R0 ;  /* 0x0000b400b2027a23 */ /* 0x004fc80000010800 */
[----:B------:R2:W1:Y:S01]  /*12970*/  MUFU.EX2 R102, R2 ;  /* 0x0000000200667308 */ /* 0x0004620000000800 */
[----:B------:R-:W-:Y:S02]  /*12980*/  IMAD.MOV.U32 R131, RZ, RZ, R126 ;  /* 0x000000ffff837224 */ /* 0x000fe400078e007e */
[----:B------:R-:W-:Y:S02]  /*12990*/  IMAD.MOV.U32 R168, RZ, RZ, R167 ;  /* 0x000000ffffa87224 */ /* 0x000fe400078e00a7 */
[----:B------:R-:W-:Y:S02]  /*129a0*/  IMAD.MOV.U32 R144, RZ, RZ, R149 ;  /* 0x000000ffff907224 */ /* 0x000fe400078e0095 */
[----:B------:R-:W-:Y:S02]  /*129b0*/  IMAD.MOV.U32 R167, RZ, RZ, R135 ;  /* 0x000000ffffa77224 */ /* 0x000fe400078e0087 */
[----:B------:R-:W-:Y:S02]  /*129c0*/  IMAD.MOV.U32 R135, RZ, RZ, R128 ;  /* 0x000000ffff877224 */ /* 0x000fe400078e0080 */
[----:B--2---:R-:W-:-:S02]  /*129d0*/  FFMA.FTZ R2, R177, c[0x0][0x2d0], -R0 ;  /* 0x0000b400b1027a23 */ /* 0x004fc40000010800 */
[----:B------:R-:W-:Y:S02]  /*129e0*/  IMAD.MOV.U32 R128, RZ, RZ, R130 ;  /* 0x000000ffff807224 */ /* 0x000fe400078e0082 */
[----:B------:R2:W-:Y:S01]  /*129f0*/  MUFU.EX2 R101, R2 ;  /* 0x0000000200657308 */ /* 0x0005e20000000800 */
[----:B------:R-:W-:Y:S02]  /*12a00*/  IMAD.MOV.U32 R130, RZ, RZ, R131 ;  /* 0x000000ffff827224 */ /* 0x000fe400078e0083 */
[----:B------:R-:W-:Y:S02]  /*12a10*/  IMAD.MOV.U32 R131, RZ, RZ, R144 ;  /* 0x000000ffff837224 */ /* 0x000fe400078e0090 */
[----:B------:R-:W-:Y:S01]  /*12a20*/  IMAD.MOV.U32 R144, RZ, RZ, R236 ;  /* 0x000000ffff907224 */ /* 0x000fe200078e00ec */
[----:B----4-:R-:W-:Y:S01]  /*12a30*/  F2FP.PACK_AB R8, R113, R112 ;  /* 0x000000707108723e */ /* 0x010fe200000000ff */
[----:B------:R-:W-:Y:S01]  /*12a40*/  FFMA.FTZ R35, R169, c[0x0][0x2d0], -R6 ;  /* 0x0000b400a9237a23 */ /* 0x000fe20000010806 */
[----:B------:R-:W-:Y:S01]  /*12a50*/  MUFU.EX2 R106, R4 ;  /* 0x00000004006a7308 */ /* 0x000fe20000000800 */
[----:B------:R-:W-:Y:S01]  /*12a60*/  IMAD.MOV.U32 R171, RZ, RZ, R168 ;  /* 0x000000ffffab7224 */ /* 0x000fe200078e00a8 */
[----:B-1----:R-:W-:Y:S01]  /*12a70*/  F2FP.PACK_AB R9, R109, R111 ;  /* 0x0000006f6d09723e */ /* 0x002fe200000000ff */
[----:B--2---:R-:W-:Y:S01]  /*12a80*/  FFMA.FTZ R2, R176, c[0x0][0x2d0], -R0 ;  /* 0x0000b400b0027a23 */ /* 0x004fe20000010800 */
[----:B------:R-:W-:Y:S01]  /*12a90*/  F2FP.PACK_AB R10, R115, R114 ;  /* 0x00000072730a723e */ /* 0x000fe200000000ff */
[----:B------:R-:W-:-:S03]  /*12aa0*/  IMAD.MOV.U32 R169, RZ, RZ, R167 ;  /* 0x000000ffffa97224 */ /* 0x000fc600078e00a7 */
[----:B------:R1:W2:Y:S01]  /*12ab0*/  MUFU.EX2 R100, R2 ;  /* 0x0000000200647308 */ /* 0x0002a20000000800 */
[----:B------:R-:W-:Y:S01]  /*12ac0*/  F2FP.PACK_AB R11, R108, R110 ;  /* 0x0000006e6c0b723e */ /* 0x000fe200000000ff */
        /* <DEDUP_REMOVED lines=8> */
[----:B------:R-:W-:Y:S01]  /*12b50*/  IMAD.MOV.U32 R158, RZ, RZ, R161 ;  /* 0x000000ffff9e7224 */ /* 0x000fe200078e00a1 */
[----:B---3--:R-:W-:Y:S01]  /*12b60*/  HMMA.16816.F32 R152, R8, R26, R52 ;  /* 0x0000001a0898723c */ /* 0x008fe20000001834 */
[----:B------:R-:W-:Y:S02]  /*12b70*/  IMAD.MOV.U32 R163, RZ, RZ, R240 ;  /* 0x000000ffffa37224 */ /* 0x000fe400078e00f0 */
[----:B------:R-:W-:-:S02]  /*12b80*/  IMAD.MOV.U32 R157, RZ, RZ, R169 ;  /* 0x000000ffff9d7224 */ /* 0x000fc400078e00a9 */
[----:B------:R-:W-:Y:S02]  /*12b90*/  IMAD.MOV.U32 R169, RZ, RZ, R144 ;  /* 0x000000ffffa97224 */ /* 0x000fe400078e0090 */
[--C-:B------:R-:W-:Y:S02]  /*12ba0*/  FFMA.FTZ R54, R174, c[0x0][0x2d0], -R0.reuse ;  /* 0x0000b400ae367a23 */ /* 0x100fe40000010800 */
[--C-:B------:R-:W-:Y:S02]  /*12bb0*/  FFMA.FTZ R55, R173, c[0x0][0x2d0], -R0.reuse ;  /* 0x0000b400ad377a23 */ /* 0x100fe40000010800 */
[--C-:B------:R-:W-:Y:S02]  /*12bc0*/  FFMA.FTZ R68, R172, c[0x0][0x2d0], -R0.reuse ;  /* 0x0000b400ac447a23 */ /* 0x100fe40000010800 */
[----:B------:R-:W-:Y:S02]  /*12bd0*/  FFMA.FTZ R70, R170, c[0x0][0x2d0], -R0 ;  /* 0x0000b400aa467a23 */ /* 0x000fe40000010800 */
[----:B------:R-:W-:-:S02]  /*12be0*/  FADD.FTZ R33, R69, R7 ;  /* 0x0000000745217221 */ /* 0x000fc40000010000 */
[----:B-1----:R-:W-:Y:S01]  /*12bf0*/  FFMA.FTZ R2, R171, c[0x0][0x2d0], -R5 ;  /* 0x0000b400ab027a23 */ /* 0x002fe20000010805 */
[----:B------:R-:W-:Y:S01]  /*12c00*/  F2FP.PACK_AB R4, R104, R107 ;  /* 0x0000006b6804723e */ /* 0x000fe200000000ff */
[----:B------:R-:W-:Y:S02]  /*12c10*/  IMAD.MOV.U32 R144, RZ, RZ, R159 ;  /* 0x000000ffff907224 */ /* 0x000fe400078e009f */
[--C-:B------:R-:W-:Y:S02]  /*12c20*/  FFMA.FTZ R30, R232, c[0x0][0x2d0], -R5.reuse ;  /* 0x0000b400e81e7a23 */ /* 0x100fe40000010805 */
[--C-:B------:R-:W-:Y:S01]  /*12c30*/  FFMA.FTZ R29, R143, c[0x0][0x2d0], -R5.reuse ;  /* 0x0000b4008f1d7a23 */ /* 0x100fe20000010805 */
[----:B------:R-:W-:Y:S01]  /*12c40*/  HMMA.16816.F32 R60, R8, R20, R60 ;  /* 0x00000014083c723c */ /* 0x000fe2000000183c */
[----:B------:R-:W-:Y:S01]  /*12c50*/  FFMA.FTZ R0, R233, c[0x0][0x2d0], -R5 ;  /* 0x0000b400e9007a23 */ /* 0x000fe20000010805 */
[----:B------:R-:W-:Y:S01]  /*12c60*/  LDSM.16.MT88.4 R172, [R231+0x3100] ;  /* 0x00310000e7ac783b */ /* 0x000fe20000004200 */
[----:B------:R-:W-:-:S02]  /*12c70*/  IMAD.MOV.U32 R159, RZ, RZ, R158 ;  /* 0x000000ffff9f7224 */ /* 0x000fc400078e009e */
[----:B------:R-:W-:Y:S02]  /*12c80*/  IMAD.MOV.U32 R158, RZ, RZ, R163 ;  /* 0x000000ffff9e7224 */ /* 0x000fe400078e00a3 */
[----:B------:R-:W-:Y:S01]  /*12c90*/  IMAD.MOV.U32 R163, RZ, RZ, R120 ;  /* 0x000000ffffa37224 */ /* 0x000fe200078e0078 */
[----:B------:R1:W-:Y:S01]  /*12ca0*/  MUFU.EX2 R69, R0 ;  /* 0x0000000000457308 */ /* 0x0003e20000000800 */
[----:B------:R-:W-:Y:S01]  /*12cb0*/  IMAD.MOV.U32 R120, RZ, RZ, R121 ;  /* 0x000000ffff787224 */ /* 0x000fe200078e0079 */
[----:B------:R-:W-:Y:S01]  /*12cc0*/  F2FP.PACK_AB R5, R102, R103 ;  /* 0x000000676605723e */ /* 0x000fe200000000ff */
[--C-:B------:R-:W-:Y:S01]  /*12cd0*/  FFMA.FTZ R52, R235, c[0x0][0x2d0], -R6.reuse ;  /* 0x0000b400eb347a23 */ /* 0x100fe20000010806 */
[----:B--2---:R-:W-:Y:S01]  /*12ce0*/  F2FP.PACK_AB R7, R100, R101 ;  /* 0x000000656407723e */ /* 0x004fe200000000ff */
[----:B------:R-:W-:Y:S01]  /*12cf0*/  FFMA.FTZ R53, R234, c[0x0][0x2d0], -R6 ;  /* 0x0000b400ea357a23 */ /* 0x000fe20000010806 */
[----:B------:R-:W-:Y:S01]  /*12d00*/  F2FP.PACK_AB R6, R105, R106 ;  /* 0x0000006a6906723e */ /* 0x000fe200000000ff */
        /* <DEDUP_REMOVED lines=8> */
[----:B-1----:R-:W-:Y:S01]  /*12d90*/  FADD.FTZ R0, R180, R33 ;  /* 0x00000021b4007221 */ /* 0x002fe20000010000 */
[----:B------:R-:W-:Y:S01]  /*12da0*/  HMMA.16816.F32 R128, R8, R12, R92 ;  /* 0x0000000c0880723c */ /* 0x000fe2000000185c */
[----:B------:R1:W-:Y:S01]  /*12db0*/  MUFU.EX2 R92, R2 ;  /* 0x00000002005c7308 */ /* 0x0003e20000000800 */
[--C-:B------:R-:W-:Y:S02]  /*12dc0*/  FFMA.FTZ R28, R157, c[0x0][0x2d0], -R3.reuse ;  /* 0x0000b4009d1c7a23 */ /* 0x100fe40000010803 */
[----:B------:R-:W-:Y:S02]  /*12dd0*/  FFMA.FTZ R31, R165, c[0x0][0x2d0], -R3 ;  /* 0x0000b400a51f7a23 */ /* 0x000fe40000010803 */
[----:B------:R-:W-:Y:S02]  /*12de0*/  FADD.FTZ R0, R179, R0 ;  /* 0x00000000b3007221 */ /* 0x000fe40000010000 */
[----:B------:R-:W-:-:S02]  /*12df0*/  IMAD.MOV.U32 R145, RZ, RZ, R158 ;  /* 0x000000ffff917224 */ /* 0x000fc400078e009e */
[----:B------:R-:W-:Y:S02]  /*12e00*/  IMAD.MOV.U32 R146, RZ, RZ, R163 ;  /* 0x000000ffff927224 */ /* 0x000fe400078e00a3 */
[----:B------:R-:W-:Y:S01]  /*12e10*/  IMAD.MOV.U32 R166, RZ, RZ, R120 ;  /* 0x000000ffffa67224 */ /* 0x000fe200078e0078 */
[----:B------:R-:W-:Y:S01]  /*12e20*/  HMMA.16816.F32 R76, R4, R20, R76 ;  /* 0x00000014044c723c */ /* 0x000fe2000000184c */
[----:B------:R-:W-:Y:S02]  /*12e30*/  FADD.FTZ R32, R252, R251 ;  /* 0x000000fbfc207221 */ /* 0x000fe40000010000 */
[--C-:B-1----:R-:W-:Y:S02]  /*12e40*/  FFMA.FTZ R2, R164, c[0x0][0x2d0], -R3.reuse ;  /* 0x0000b400a4027a23 */ /* 0x102fe40000010803 */
[----:B------:R-:W-:Y:S02]  /*12e50*/  FFMA.FTZ R3, R171, c[0x0][0x2d0], -R3 ;  /* 0x0000b400ab037a23 */ /* 0x000fe40000010803 */
[----:B------:R-:W-:Y:S01]  /*12e60*/  IMAD.MOV.U32 R164, RZ, RZ, R159 ;  /* 0x000000ffffa47224 */ /* 0x000fe200078e009f */
[----:B------:R-:W-:Y:S01]  /*12e70*/  HMMA.16816.F32 R56, R8, R24, R56 ;  /* 0x000000180838723c */ /* 0x000fe20000001838 */
[----:B------:R1:W-:Y:S01]  /*12e80*/  MUFU.EX2 R21, R3 ;  /* 0x0000000300157308 */ /* 0x0003e20000000800 */
[----:B------:R-:W-:Y:S01]  /*12e90*/  FADD.FTZ R0, R185, R0 ;  /* 0x00000000b9007221 */ /* 0x000fe20000010000 */
[----:B------:R-:W2:Y:S01]  /*12ea0*/  LDSM.16.MT88.4 R156, [R228+0x3100] ;  /* 0x00310000e49c783b */ /* 0x000ea20000004200 */
[----:B------:R-:W-:-:S02]  /*12eb0*/  IMAD.MOV.U32 R171, RZ, RZ, R122 ;  /* 0x000000ffffab7224 */ /* 0x000fc400078e007a */
[----:B------:R-:W-:Y:S02]  /*12ec0*/  IMAD.MOV.U32 R165, RZ, RZ, R123 ;  /* 0x000000ffffa57224 */ /* 0x000fe400078e007b */
[----:B------:R-:W-:Y:S01]  /*12ed0*/  HMMA.16816.F32 R72, R8, R22, R72 ;  /* 0x000000160848723c */ /* 0x000fe20000001848 */
[----:B------:R-:W-:Y:S02]  /*12ee0*/  IMAD.MOV.U32 R149, RZ, RZ, R241 ;  /* 0x000000ffff957224 */ /* 0x000fe400078e00f1 */
[----:B------:R-:W-:-:S05]  /*12ef0*/  IMAD.MOV.U32 R126, RZ, RZ, R237 ;  /* 0x000000ffff7e7224 */ /* 0x000fca00078e00ed */
[----:B------:R-:W-:Y:S01]  /*12f00*/  HMMA.16816.F32 R80, R8, R16, R80 ;  /* 0x000000100850723c */ /* 0x000fe20000001850 */
[----:B-1----:R-:W-:Y:S02]  /*12f10*/  FADD.FTZ R3, R164, R166 ;  /* 0x000000a6a4037221 */ /* 0x002fe40000010000 */
[----:B------:R-:W-:-:S05]  /*12f20*/  IMAD.MOV.U32 R93, RZ, RZ, R151 ;  /* 0x000000ffff5d7224 */ /* 0x000fca00078e0097 */
[----:B------:R-:W-:Y:S01]  /*12f30*/  HMMA.16816.F32 R116, R8, R18, R116 ;  /* 0x000000120874723c */ /* 0x000fe20000001874 */
[----:B------:R-:W-:-:S07]  /*12f40*/  FADD.FTZ R3, R171, R3 ;  /* 0x00000003ab037221 */ /* 0x000fce0000010000 */
[----:B------:R-:W-:Y:S01]  /*12f50*/  HMMA.16816.F32 R96, R8, R14, R96 ;  /* 0x0000000e0860723c */ /* 0x000fe20000001860 */
[----:B------:R-:W-:-:S07]  /*12f60*/  IMAD.MOV.U32 R251, RZ, RZ, R135 ;  /* 0x000000fffffb7224 */ /* 0x000fce00078e0087 */
[C---:B------:R-:W-:Y:S01]  /*12f70*/  HMMA.16816.F32 R64, R4.reuse, R22, R64 ;  /* 0x000000160440723c */ /* 0x040fe20000001840 */
[----:B------:R1:W-:Y:S01]  /*12f80*/  MUFU.EX2 R23, R2 ;  /* 0x0000000200177308 */ /* 0x0003e20000000800 */
[----:B------:R-:W-:Y:S01]  /*12f90*/  FADD.FTZ R8, R145, R146 ;  /* 0x0000009291087221 */ /* 0x000fe20000010000 */
[----:B------:R3:W5:Y:S01]  /*12fa0*/  LDL.LU R241, [R1+0x94] ;  /* 0x0000940001f17983 */ /* 0x0007620000300800 */
[----:B------:R-:W-:Y:S02]  /*12fb0*/  IMAD.MOV.U32 R94, RZ, RZ, R125 ;  /* 0x000000ffff5e7224 */ /* 0x000fe400078e007d */
[----:B------:R-:W-:Y:S01]  /*12fc0*/  FADD.FTZ R8, R165, R8 ;  /* 0x00000008a5087221 */ /* 0x000fe20000010000 */
[----:B------:R3:W5:Y:S01]  /*12fd0*/  LDL.LU R240, [R1+0x90] ;  /* 0x0000900001f07983 */ /* 0x0007620000300800 */
[----:B------:R-:W-:Y:S01]  /*12fe0*/  HMMA.16816.F32 R88, R4, R24, R88 ;  /* 0x000000180458723c */ /* 0x000fe20000001858 */
[----:B------:R-:W-:-:S07]  /*12ff0*/  IMAD.MOV.U32 R178, RZ, RZ, R149 ;  /* 0x000000ffffb27224 */ /* 0x000fce00078e0095 */
[----:B------:R-:W-:Y:S01]  /*13000*/  HMMA.16816.F32 R84, R4, R26, R84 ;  /* 0x0000001a0454723c */ /* 0x000fe20000001854 */
[----:B-1----:R-:W-:-:S04]  /*13010*/  FADD.FTZ R2, R227, R32 ;  /* 0x00000020e3027221 */ /* 0x002fc80000010000 */
[----:B------:R-:W-:-:S03]  /*13020*/  FADD.FTZ R2, R187, R2 ;  /* 0x00000002bb027221 */ /* 0x000fc60000010000 */
[----:B------:R-:W-:Y:S01]  /*13030*/  HMMA.16816.F32 R48, R4, R16, R48 ;  /* 0x000000100430723c */ /* 0x000fe20000001830 */
[----:B------:R-:W-:-:S07]  /*13040*/  IMAD.MOV.U32 R177, RZ, RZ, R148 ;  /* 0x000000ffffb17224 */ /* 0x000fce00078e0094 */
[----:B------:R-:W-:Y:S01]  /*13050*/  HMMA.16816.F32 R44, R4, R18, R44 ;  /* 0x00000012042c723c */ /* 0x000fe2000000182c */
[----:B------:R-:W-:-:S07]  /*13060*/  IMAD.MOV.U32 R95, RZ, RZ, R126 ;  /* 0x000000ffff5f7224 */ /* 0x000fce00078e007e */
[----:B------:R-:W-:Y:S01]  /*13070*/  HMMA.16816.F32 R36, R4, R12, R36 ;  /* 0x0000000c0424723c */ /* 0x000fe20000001824 */
[----:B------:R-:W-:-:S07]  /*13080*/  IMAD.MOV.U32 R176, RZ, RZ, R134 ;  /* 0x000000ffffb07224 */ /* 0x000fce00078e0086 */
[----:B------:R-:W-:Y:S01]  /*13090*/  HMMA.16816.F32 R40, R4, R14, R40 ;  /* 0x0000000e0428723c */ /* 0x000fe20000001828 */
[----:B------:R-:W-:Y:S02]  /*130a0*/  FADD.FTZ R3, R93, R3 ;  /* 0x000000035d037221 */ /* 0x000fe40000010000 */
[----:B------:R-:W-:Y:S02]  /*130b0*/  IMAD.MOV.U32 R186, RZ, RZ, R150 ;  /* 0x000000ffffba7224 */ /* 0x000fe400078e0096 */
[----:B------:R-:W-:Y:S02]  /*130c0*/  IMAD.MOV.U32 R147, RZ, RZ, R167 ;  /* 0x000000ffff937224 */ /* 0x000fe400078e00a7 */
[----:B------:R-:W-:Y:S02]  /*130d0*/  IMAD.MOV.U32 R146, RZ, RZ, R168 ;  /* 0x000000ffff927224 */ /* 0x000fe400078e00a8 */
[----:B------:R-:W-:Y:S02]  /*130e0*/  IMAD.MOV.U32 R125, RZ, RZ, R132 ;  /* 0x000000ffff7d7224 */ /* 0x000fe400078e0084 */
[----:B------:R-:W-:-:S02]  /*130f0*/  IMAD.MOV.U32 R145, RZ, RZ, R169 ;  /* 0x000000ffff917224 */ /* 0x000fc400078e00a9 */
[----:B------:R-:W-:Y:S02]  /*13100*/  IMAD.MOV.U32 R161, RZ, RZ, R239 ;  /* 0x000000ffffa17224 */ /* 0x000fe400078e00ef */
[----:B------:R-:W-:Y:S01]  /*13110*/  IMAD.MOV.U32 R252, RZ, RZ, R144 ;  /* 0x000000fffffc7224 */ /* 0x000fe200078e0090 */
[----:B------:R-:W1:Y:S01]  /*13120*/  MUFU.EX2 R20, R34 ;  /* 0x0000002200147308 */ /* 0x000e620000000800 */
[----:B------:R-:W-:Y:S01]  /*13130*/  FADD.FTZ R7, R184, R0 ;  /* 0x00000000b8077221 */ /* 0x000fe20000010000 */
[----:B------:R-:W-:Y:S01]  /*13140*/  LDSM.16.MT88.4 R16, [R230+0x3100] ;  /* 0x00310000e610783b */ /* 0x000fe20000004200 */
[----:B------:R-:W-:-:S03]  /*13150*/  @P6 IMAD.HI.U32 R0, R124, c[0x0][0x2c8], RZ ;  /* 0x0000b2007c006a27 */ /* 0x000fc600078e00ff */
[----:B------:R3:W5:Y:S01]  /*13160*/  LDL.LU R239, [R1+0x8c] ;  /* 0x00008c0001ef7983 */ /* 0x0007620000300800 */
[----:B------:R-:W-:Y:S01]  /*13170*/  FADD.FTZ R4, R251, R8 ;  /* 0x00000008fb047221 */ /* 0x000fe20000010000 */
[----:B------:R-:W-:Y:S01]  /*13180*/  @P6 SHF.R.U32.HI R124, RZ, c[0x0][0x2cc], R0 ;  /* 0x0000b300ff7c6a19 */ /* 0x000fe20000011600 */
[----:B------:R-:W-:Y:S02]  /*13190*/  FADD.FTZ R2, R94, R2 ;  /* 0x000000025e027221 */ /* 0x000fe40000010000 */
[----:B------:R-:W-:Y:S01]  /*131a0*/  IMAD.MOV.U32 R126, RZ, RZ, R133 ;  /* 0x000000ffff7e7224 */ /* 0x000fe200078e0085 */
[----:B------:R-:W4:Y:S01]  /*131b0*/  MUFU.EX2 R9, R54 ;  /* 0x0000003600097308 */ /* 0x000f220000000800 */
[----:B------:R-:W-:Y:S01]  /*131c0*/  FADD.FTZ R6, R95, R4 ;  /* 0x000000045f067221 */ /* 0x000fe20000010000 */
[----:B------:R3:W5:Y:S01]  /*131d0*/  LDL.LU R238, [R1+0x88] ;  /* 0x0000880001ee7983 */ /* 0x0007620000300800 */
[----:B------:R-:W-:Y:S01]  /*131e0*/  FADD.FTZ R5, R176, R3 ;  /* 0x00000003b0057221 */ /* 0x000fe20000010000 */
[----:B------:R-:W-:Y:S01]  /*131f0*/  IADD3 R3, R124, R178, -R177 ;  /* 0x000000b27c037210 */ /* 0x000fe20007ffe8b1 */
[----:B------:R-:W-:Y:S01]  /*13200*/  FADD.FTZ R4, R186, R2 ;  /* 0x00000002ba047221 */ /* 0x000fe20000010000 */
[----:B------:R3:W5:Y:S01]  /*13210*/  LDL.LU R237, [R1+0x84] ;  /* 0x0000840001ed7983 */ /* 0x0007620000300800 */
[----:B------:R-:W-:-:S02]  /*13220*/  IMAD.MOV.U32 R2, RZ, RZ, RZ ;  /* 0x000000ffff027224 */ /* 0x000fc400078e00ff */
[----:B------:R-:W-:Y:S01]  /*13230*/  IMAD.MOV.U32 R26, RZ, RZ, R147 ;  /* 0x000000ffff1a7224 */ /* 0x000fe200078e0093 */
[----:B------:R-:W1:Y:S01]  /*13240*/  MUFU.EX2 R24, R28 ;  /* 0x0000001c00187308 */ /* 0x000e620000000800 */
[----:B------:R-:W-:Y:S01]  /*13250*/  IMAD.HI R2, R3, -0x6db6db6d, R2 ;  /* 0x9249249303027827 */ /* 0x000fe200078e0202 */
[----:B------:R3:W5:Y:S04]  /*13260*/  LDL.LU R236, [R1+0x80] ;  /* 0x0000800001ec7983 */ /* 0x0007680000300800 */
[----:B------:R-:W-:Y:S01]  /*13270*/  SHF.R.U32.HI R0, RZ, 0x1f, R2 ;  /* 0x0000001fff007819 */ /* 0x000fe20000011602 */
[----:B------:R-:W-:Y:S01]  /*13280*/  IMAD.MOV.U32 R27, RZ, RZ, R146 ;  /* 0x000000ffff1b7224 */ /* 0x000fe200078e0092 */
[----:B------:R-:W1:Y:S01]  /*13290*/  MUFU.EX2 R11, R35 ;  /* 0x00000023000b7308 */ /* 0x000e620000000800 */
[----:B------:R-:W-:Y:S01]  /*132a0*/  IMAD.MOV.U32 R25, RZ, RZ, R145 ;  /* 0x000000ffff197224 */ /* 0x000fe200078e0091 */
[----:B------:R-:W-:Y:S01]  /*132b0*/  LEA.HI.SX32 R8, R2, R0, 0x1a ;  /* 0x0000000002087211 */ /* 0x000fe200078fd2ff */
[----:B------:R-:W-:Y:S01]  /*132c0*/  FADD.FTZ R2, R125, R6 ;  /* 0x000000067d027221 */ /* 0x000fe20000010000 */
[----:B------:R3:W5:Y:S01]  /*132d0*/  LDL.LU R235, [R1+0x7c] ;  /* 0x00007c0001eb7983 */ /* 0x0007620000300800 */
[----:B------:R-:W-:-:S02]  /*132e0*/  FADD.FTZ R0, R126, R5 ;  /* 0x000000057e007221 */ /* 0x000fc40000010000 */
[----:B------:R-:W-:Y:S01]  /*132f0*/  FADD.FTZ R4, R127, R4 ;  /* 0x000000047f047221 */ /* 0x000fe20000010000 */
[----:B------:R-:W1:Y:S01]  /*13300*/  MUFU.EX2 R10, R55 ;  /* 0x00000037000a7308 */ /* 0x000e620000000800 */
[----:B------:R-:W-:Y:S01]  /*13310*/  IMAD.MOV.U32 R251, RZ, RZ, R160 ;  /* 0x000000fffffb7224 */ /* 0x000fe200078e00a0 */
[----:B------:R3:W5:Y:S01]  /*13320*/  LDL.LU R234, [R1+0x78] ;  /* 0x0000780001ea7983 */ /* 0x0007620000300800 */
[----:B------:R-:W-:Y:S02]  /*13330*/  FADD.FTZ R3, R26, R7 ;  /* 0x000000071a037221 */ /* 0x000fe40000010000 */
[----:B------:R-:W-:Y:S01]  /*13340*/  IMAD.MOV.U32 R93, RZ, RZ, R161 ;  /* 0x000000ffff5d7224 */ /* 0x000fe200078e00a1 */
[----:B------:R3:W5:Y:S01]  /*13350*/  LDL.LU R233, [R1+0x74] ;  /* 0x0000740001e97983 */ /* 0x0007620000300800 */
[----:B------:R-:W-:Y:S02]  /*13360*/  FADD.FTZ R2, R27, R2 ;  /* 0x000000021b027221 */ /* 0x000fe40000010000 */
[----:B------:R-:W-:Y:S01]  /*13370*/  IMAD.MOV.U32 R94, RZ, RZ, R162 ;  /* 0x000000ffff5e7224 */ /* 0x000fe200078e00a2 */
[----:B------:R-:W1:Y:S01]  /*13380*/  MUFU.EX2 R14, R52 ;  /* 0x00000034000e7308 */ /* 0x000e620000000800 */
[----:B------:R-:W-:Y:S01]  /*13390*/  FADD.FTZ R0, R25, R0 ;  /* 0x0000000019007221 */ /* 0x000fe20000010000 */
[----:B------:R3:W5:Y:S01]  /*133a0*/  LDL.LU R232, [R1+0x70] ;  /* 0x0000700001e87983 */ /* 0x0007620000300800 */
[----:B------:R-:W-:-:S02]  /*133b0*/  FADD.FTZ R5, R252, R4 ;  /* 0x00000004fc057221 */ /* 0x000fc40000010000 */
[----:B------:R-:W-:Y:S01]  /*133c0*/  FADD.FTZ R3, R251, R3 ;  /* 0x00000003fb037221 */ /* 0x000fe20000010000 */
[----:B------:R3:W5:Y:S01]  /*133d0*/  LDL.LU R143, [R1+0x6c] ;  /* 0x00006c00018f7983 */ /* 0x0007620000300800 */
        /* <DEDUP_REMOVED lines=62> */
[----:B------:R-:W-:Y:S01]  /*137c0*/  IMAD.MOV.U32 R163, RZ, RZ, R121 ;  /* 0x000000ffffa37224 */ /* 0x000fe200078e0079 */
[----:B------:R-:W1:Y:S01]  /*137d0*/  MUFU.EX2 R30, R30 ;  /* 0x0000001e001e7308 */ /* 0x000e620000000800 */
[----:B------:R-:W-:Y:S01]  /*137e0*/  FADD.FTZ R5, R110, R5 ;  /* 0x000000056e057221 */ /* 0x000fe20000010000 */
[----:B------:R-:W2:Y:S01]  /*137f0*/  LDSM.16.MT88.4 R120, [R229+0x3100] ;  /* 0x00310000e578783b */ /* 0x000ea20000004200 */
[----:B------:R-:W-:Y:S02]  /*13800*/  FADD.FTZ R2, R105, R0 ;  /* 0x0000000069027221 */ /* 0x000fe40000010000 */
[----:B------:R-:W-:-:S03]  /*13810*/  FADD.FTZ R0, R100, R3 ;  /* 0x0000000364007221 */ /* 0x000fc60000010000 */
[----:B------:R-:W2:Y:S01]  /*13820*/  MUFU.EX2 R22, R31 ;  /* 0x0000001f00167308 */ /* 0x000ea20000000800 */
[----:B------:R-:W-:Y:S02]  /*13830*/  FADD.FTZ R4, R115, R4 ;  /* 0x0000000473047221 */ /* 0x000fe40000010000 */
[----:B------:R-:W-:-:S05]  /*13840*/  FADD.FTZ R5, R108, R5 ;  /* 0x000000056c057221 */ /* 0x000fca0000010000 */
[----:B------:R-:W-:Y:S01]  /*13850*/  MUFU.EX2 R15, R53 ;  /* 0x00000035000f7308 */ /* 0x000fe20000000800 */
[----:B-1----:R-:W-:Y:S02]  /*13860*/  FADD.FTZ R3, R20, R2 ;  /* 0x0000000214037221 */ /* 0x002fe40000010000 */
[----:B----4-:R-:W-:-:S05]  /*13870*/  FADD.FTZ R2, R9, R0 ;  /* 0x0000000009027221 */ /* 0x010fca0000010000 */
[----:B------:R-:W-:Y:S01]  /*13880*/  MUFU.EX2 R12, R70 ;  /* 0x00000046000c7308 */ /* 0x000fe20000000800 */
[----:B------:R-:W-:Y:S02]  /*13890*/  IMAD.MOV.U32 R95, RZ, RZ, R163 ;  /* 0x000000ffff5f7224 */ /* 0x000fe400078e00a3 */
[----:B------:R-:W-:-:S05]  /*138a0*/  FADD.FTZ R0, R92, R4 ;  /* 0x000000045c007221 */ /* 0x000fca0000010000 */
[----:B------:R-:W1:Y:S01]  /*138b0*/  MUFU.EX2 R29, R29 ;  /* 0x0000001d001d7308 */ /* 0x000e620000000800 */
[----:B------:R-:W-:Y:S02]  /*138c0*/  FADD.FTZ R4, R24, R5 ;  /* 0x0000000518047221 */ /* 0x000fe40000010000 */
[----:B------:R-:W-:Y:S01]  /*138d0*/  FADD.FTZ R3, R11, R3 ;  /* 0x000000030b037221 */ /* 0x000fe20000010000 */
[----:B------:R-:W-:Y:S01]  /*138e0*/  IMNMX R5, RZ, R8, !PT ;  /* 0x00000008ff057217 */ /* 0x000fe20007800200 */
[----:B------:R-:W-:Y:S01]  /*138f0*/  FADD.FTZ R2, R10, R2 ;  /* 0x000000020a027221 */ /* 0x000fe20000010000 */
[----:B------:R-:W-:Y:S01]  /*13900*/  IADD3 R246, R95, -0x2, RZ ;  /* 0xfffffffe5ff67810 */ /* 0x000fe20007ffe0ff */
[----:B------:R-:W-:Y:S02]  /*13910*/  FADD.FTZ R0, R69, R0 ;  /* 0x0000000045007221 */ /* 0x000fe40000010000 */
[----:B------:R-:W-:Y:S02]  /*13920*/  FADD.FTZ R4, R23, R4 ;  /* 0x0000000417047221 */ /* 0x000fe40000010000 */
[----:B------:R-:W-:-:S02]  /*13930*/  FADD.FTZ R3, R14, R3 ;  /* 0x000000030e037221 */ /* 0x000fc40000010000 */
[----:B------:R-:W-:Y:S01]  /*13940*/  FADD.FTZ R2, R13, R2 ;  /* 0x000000020d027221 */ /* 0x000fe20000010000 */
[----:B------:R4:W-:Y:S01]  /*13950*/  STL [R1+0x2c], R5 ;  /* 0x00002c0501007387 */ /* 0x0009e20000100800 */
[----:B------:R-:W-:Y:S01]  /*13960*/  FADD.FTZ R0, R30, R0 ;  /* 0x000000001e007221 */ /* 0x000fe20000010000 */
[----:B------:R-:W-:Y:S01]  /*13970*/  ISETP.GE.AND P0, PT, R246, R5, PT ;  /* 0x00000005f600720c */ /* 0x000fe20003f06270 */
[----:B--2---:R-:W-:Y:S01]  /*13980*/  FADD.FTZ R4, R22, R4 ;  /* 0x0000000416047221 */ /* 0x004fe20000010000 */
[----:B------:R-:W-:Y:S02]  /*13990*/  F2FP.PACK_AB R132, R69, R92 ;  /* 0x0000005c4584723e */ /* 0x000fe400000000ff */
[----:B------:R-:W-:Y:S02]  /*139a0*/  F2FP.PACK_AB R133, R23, R24 ;  /* 0x000000181785723e */ /* 0x000fe400000000ff */
[----:B-1----:R-:W-:Y:S01]  /*139b0*/  F2FP.PACK_AB R134, R29, R30 ;  /* 0x0000001e1d86723e */ /* 0x002fe200000000ff */
[----:B----4-:R-:W-:-:S02]  /*139c0*/  FADD.FTZ R5, R15, R3 ;  /* 0x000000030f057221 */ /* 0x010fc40000010000 */
        /* <DEDUP_REMOVED lines=29> */
[----:B---3--:R-:W2:Y:S01]  /*13ba0*/  LDL R95, [R1+0x38] ;  /* 0x00003800015f7983 */ /* 0x008ea20000100800 */
        /* <DEDUP_REMOVED lines=8> */
.L_x_726:
[----:B------:R-:W-:Y:S04]  /*13c30*/  DEPBAR.LE SB0, 0x0 ;  /* 0x000080000000791a */ /* 0x000fe80000000000 */
[----:B------:R-:W-:Y:S01]  /*13c40*/  BAR.SYNC.DEFER_BLOCKING 0x0 ;  /* 0x0000000000007b1d */ /* 0x000fe20000010000 */
[C---:B------:R-:W-:Y:S01]  /*13c50*/  ISETP.GE.AND P0, PT, R216.reuse, RZ, PT ;  /* 0x000000ffd800720c */ /* 0x040fe20003f06270 */
[----:B------:R-:W-:Y:S01]  /*13c60*/  IMAD.MOV.U32 R142, RZ, RZ, c[0x0][0x208] ;  /* 0x00008200ff8e7624 */ /* 0x000fe200078e00ff */
[----:B------:R-:W-:Y:S01]  /*13c70*/  IADD3 R246, R216, -0x1, RZ ;  /* 0xffffffffd8f67810 */ /* 0x000fe20007ffe0ff */
[----:B------:R-:W-:Y:S02]  /*13c80*/  IMAD.MOV.U32 R137, RZ, RZ, 0x5 ;  /* 0x00000005ff897424 */ /* 0x000fe400078e00ff */
[----:B------:R-:W-:Y:S02]  /*13c90*/  IMAD.SHL.U32 R142, R142, 0x20, RZ ;  /* 0x000000208e8e7824 */ /* 0x000fe400078e00ff */
[----:B--2---:R-:W-:Y:S05]  /*13ca0*/  IMAD.MOV.U32 R2, RZ, RZ, c[0x0][0x208] ;  /* 0x00008200ff027624 */ /* 0x004fea00078e00ff */
[----:B------:R-:W-:Y:S01]  /*13cb0*/  SHF.L.U64.HI R2, R2, R137, c[0x0][0x20c] ;  /* 0x0000830002027619 */ /* 0x000fe20000010289 */
[----:B------:R-:W-:Y:S01]  /*13cc0*/  @P0 IMAD.WIDE.U32 R138, R216, c[0x0][0x208], RZ ;  /* 0x00008200d88a0a25 */ /* 0x000fe200078e00ff */
[----:B-1----:R-:W-:Y:S05]  /*13cd0*/  @P0 SHF.R.S32.HI R0, RZ, 0x1f, R216 ;  /* 0x0000001fff000819 */ /* 0x002fea00000114d8 */
[----:B------:R-:W-:Y:S01]  /*13ce0*/  @P0 IMAD R0, R0, c[0x0][0x208], RZ ;  /* 0x0000820000000a24 */ /* 0x000fe200078e02ff */
[----:B-----5:R-:W-:Y:S03]  /*13cf0*/  LDSM.16.M88.4 R112, [R234+0x7100] ;  /* 0x00710000ea70783b */ /* 0x020fe60000000200 */
[----:B------:R-:W-:Y:S04]  /*13d00*/  @P0 IMAD R0, R216, c[0x0][0x20c], R0 ;  /* 0x00008300d8000a24 */ /* 0x000fe800078e0200 */
[----:B------:R-:W-:Y:S01]  /*13d10*/  @P0 IMAD.IADD R0, R139, 0x1, R0 ;  /* 0x000000018b000824 */ /* 0x000fe200078e0200 */
[----:B------:R-:W1:Y:S03]  /*13d20*/  LDSM.16.M88.4 R16, [R143+0x3900] ;  /* 0x003900008f10783b */ /* 0x000e660000000200 */
[----:B------:R-:W-:Y:S05]  /*13d30*/  @P0 IMAD R0, R0, 0x70, RZ ;  /* 0x0000007000000824 */ /* 0x000fea00078e02ff */
[----:B------:R-:W2:Y:S08]  /*13d40*/  LDSM.16.M88.4 R108, [R234+0x9100] ;  /* 0x00910000ea6c783b */ /* 0x000eb00000000200 */
[----:B------:R-:W3:Y:S08]  /*13d50*/  LDSM.16.M88.4 R32, [R143+0x4100] ;  /* 0x004100008f20783b */ /* 0x000ef00000000200 */
[----:B------:R-:W4:Y:S04]  /*13d60*/  LDL R223, [R1+0x30] ;  /* 0x0000300001df7983 */ /* 0x000f280000100800 */
[----:B------:R-:W3:Y:S08]  /*13d70*/  LDSM.16.M88.4 R48, [R143+0x4900] ;  /* 0x004900008f30783b */ /* 0x000ef00000000200 */
[----:B------:R-:W3:Y:S01]  /*13d80*/  LDSM.16.M88.4 R64, [R143+0x5100] ;  /* 0x005100008f40783b */ /* 0x000ee20000000200 */
[-C--:B-1----:R-:W-:Y:S07]  /*13d90*/  HMMA.16816.F32 R4, R112, R16.reuse, RZ ;  /* 0x000000107004723c */ /* 0x082fee00000018ff */
[----:B------:R-:W4:Y:S01]  /*13da0*/  LDL.64 R220, [R1+0x50] ;  /* 0x0000500001dc7983 */ /* 0x000f220000100a00 */
[C---:B--2---:R-:W-:Y:S05]  /*13db0*/  HMMA.16816.F32 R8, R108.reuse, R16, RZ ;  /* 0x000000106c08723c */ /* 0x044fea00000018ff */
[----:B------:R-:W4:Y:S03]  /*13dc0*/  LDL.64 R218, [R1+0x58] ;  /* 0x0000580001da7983 */ /* 0x000f260000100a00 */
[-C--:B------:R-:W-:Y:S03]  /*13dd0*/  HMMA.16816.F32 R12, R108, R18.reuse, RZ ;  /* 0x000000126c0c723c */ /* 0x080fe600000018ff */
[----:B------:R-:W1:Y:S05]  /*13de0*/  LDSM.16.M88.4 R80, [R143+0x5900] ;  /* 0x005900008f50783b */ /* 0x000e6a0000000200 */
[C---:B------:R-:W-:Y:S03]  /*13df0*/  HMMA.16816.F32 R16, R112.reuse, R18, RZ ;  /* 0x000000127010723c */ /* 0x040fe600000018ff */
[----:B------:R-:W1:Y:S05]  /*13e00*/  LDSM.16.M88.4 R96, [R143+0x6100] ;  /* 0x006100008f60783b */ /* 0x000e6a0000000200 */
[-C--:B---3--:R-:W-:Y:S03]  /*13e10*/  HMMA.16816.F32 R20, R112, R32.reuse, RZ ;  /* 0x000000207014723c */ /* 0x088fe600000018ff */
[----:B------:R-:W3:Y:S05]  /*13e20*/  LDSM.16.M88.4 R188, [R143+0x6900] ;  /* 0x006900008fbc783b */ /* 0x000eea0000000200 */
[C---:B------:R-:W-:Y:S03]  /*13e30*/  HMMA.16816.F32 R24, R108.reuse, R32, RZ ;  /* 0x000000206c18723c */ /* 0x040fe600000018ff */
[----:B------:R-:W-:Y:S05]  /*13e40*/  LDSM.16.M88.4 R192, [R237+0x7100] ;  /* 0x00710000edc0783b */ /* 0x000fea0000000200 */
[-C--:B------:R-:W-:Y:S03]  /*13e50*/  HMMA.16816.F32 R28, R108, R34.reuse, RZ ;  /* 0x000000226c1c723c */ /* 0x080fe600000018ff */
[----:B------:R-:W1:Y:S05]  /*13e60*/  LDSM.16.M88.4 R196, [R238] ;  /* 0x00000000eec4783b */ /* 0x000e6a0000000200 */
[C---:B------:R-:W-:Y:S03]  /*13e70*/  HMMA.16816.F32 R32, R112.reuse, R34, RZ ;  /* 0x000000227020723c */ /* 0x040fe600000018ff */
[----:B------:R-:W1:Y:S05]  /*13e80*/  LDSM.16.M88.4 R200, [R237+0x9100] ;  /* 0x00910000edc8783b */ /* 0x000e6a0000000200 */
[-C--:B------:R-:W-:Y:S03]  /*13e90*/  HMMA.16816.F32 R36, R112, R48.reuse, RZ ;  /* 0x000000307024723c */ /* 0x080fe600000018ff */
[----:B------:R-:W1:Y:S05]  /*13ea0*/  LDSM.16.M88.4 R204, [R244] ;  /* 0x00000000f4cc783b */ /* 0x000e6a0000000200 */
[C---:B------:R-:W-:Y:S03]  /*13eb0*/  HMMA.16816.F32 R40, R108.reuse, R48, RZ ;  /* 0x000000306c28723c */ /* 0x040fe600000018ff */
[----:B------:R-:W1:Y:S05]  /*13ec0*/  LDSM.16.M88.4 R208, [R243] ;  /* 0x00000000f3d0783b */ /* 0x000e6a0000000200 */
[-C--:B------:R-:W-:Y:S03]  /*13ed0*/  HMMA.16816.F32 R44, R108, R50.reuse, RZ ;  /* 0x000000326c2c723c */ /* 0x080fe600000018ff */
[----:B------:R-:W-:Y:S05]  /*13ee0*/  LDSM.16.M88.4 R212, [R241] ;  /* 0x00000000f1d4783b */ /* 0x000fea0000000200 */
[C---:B------:R-:W-:Y:S03]  /*13ef0*/  HMMA.16816.F32 R48, R112.reuse, R50, RZ ;  /* 0x000000327030723c */ /* 0x040fe600000018ff */
[----:B------:R-:W-:Y:S04]  /*13f00*/  STL [R1+0x6c], R234 ;  /* 0x00006cea01007387 */ /* 0x000fe80000100800 */
[----:B------:R1:W-:Y:S01]  /*13f10*/  STL [R1+0x70], R143 ;  /* 0x0000708f01007387 */ /* 0x0003e20000100800 */
        /* <DEDUP_REMOVED lines=12> */
[-C--:B-1----:R-:W-:Y:S03]  /*13fe0*/  HMMA.16816.F32 R68, R112, R80.reuse, RZ ;  /* 0x000000507044723c */ /* 0x082fe600000018ff */
[----:B------:R-:W2:Y:S04]  /*13ff0*/  LDL R217, [R1+0x64] ;  /* 0x0000640001d97983 */ /* 0x000ea80000100800 */
[----:B------:R-:W2:Y:S01]  /*14000*/  LDL R143, [R1+0x60] ;  /* 0x00006000018f7983 */ /* 0x000ea20000100800 */
[C---:B------:R-:W-:Y:S08]  /*14010*/  HMMA.16816.F32 R72, R108.reuse, R80, RZ ;  /* 0x000000506c48723c */ /* 0x040ff000000018ff */
[-C--:B------:R-:W-:Y:S08]  /*14020*/  HMMA.16816.F32 R76, R108, R82.reuse, RZ ;  /* 0x000000526c4c723c */ /* 0x080ff000000018ff */
[C---:B------:R-:W-:Y:S08]  /*14030*/  HMMA.16816.F32 R80, R112.reuse, R82, RZ ;  /* 0x000000527050723c */ /* 0x040ff000000018ff */
[-C--:B------:R-:W-:Y:S08]  /*14040*/  HMMA.16816.F32 R84, R112, R96.reuse, RZ ;  /* 0x000000607054723c */ /* 0x080ff000000018ff */
[C---:B------:R-:W-:Y:S08]  /*14050*/  HMMA.16816.F32 R88, R108.reuse, R96, RZ ;  /* 0x000000606c58723c */ /* 0x040ff000000018ff */
[-C--:B------:R-:W-:Y:S08]  /*14060*/  HMMA.16816.F32 R92, R108, R98.reuse, RZ ;  /* 0x000000626c5c723c */ /* 0x080ff000000018ff */
[C---:B------:R-:W-:Y:S08]  /*14070*/  HMMA.16816.F32 R96, R112.reuse, R98, RZ ;  /* 0x000000627060723c */ /* 0x040ff000000018ff */
[-C--:B---3--:R-:W-:Y:S08]  /*14080*/  HMMA.16816.F32 R100, R112, R188.reuse, RZ ;  /* 0x000000bc7064723c */ /* 0x088ff000000018ff */
        /* <DEDUP_REMOVED lines=12> */
[C---:B------:R-:W-:Y:S04]  /*14150*/  HMMA.16816.F32 R32, R192.reuse, R206, R32 ;  /* 0x000000cec020723c */ /* 0x040fe80000001820 */
[----:B----4-:R-:W-:Y:S04]  /*14160*/  LOP3.LUT P3, RZ, R223, 0x1, RZ, 0xc0, !PT ;  /* 0x00000001dfff7812 */ /* 0x010fe8000786c0ff */
[-C--:B------:R-:W-:Y:S08]  /*14170*/  HMMA.16816.F32 R36, R192, R208.reuse, R36 ;  /* 0x000000d0c024723c */ /* 0x080ff00000001824 */
[C---:B------:R-:W-:Y:S08]  /*14180*/  HMMA.16816.F32 R40, R200.reuse, R208, R40 ;  /* 0x000000d0c828723c */ /* 0x040ff00000001828 */
[-C--:B------:R-:W-:Y:S04]  /*14190*/  HMMA.16816.F32 R44, R200, R210.reuse, R44 ;  /* 0x000000d2c82c723c */ /* 0x080fe8000000182c */
[----:B------:R-:W-:Y:S02]  /*141a0*/  @P0 IMAD.MOV.U32 R205, RZ, RZ, R221 ;  /* 0x000000ffffcd0224 */ /* 0x000fe400078e00dd */
[----:B------:R-:W-:Y:S02]  /*141b0*/  @P0 IMAD.MOV.U32 R204, RZ, RZ, R218 ;  /* 0x000000ffffcc0224 */ /* 0x000fe400078e00da */
[C---:B------:R-:W-:Y:S01]  /*141c0*/  HMMA.16816.F32 R48, R192.reuse, R210, R48 ;  /* 0x000000d2c030723c */ /* 0x040fe20000001830 */
[----:B------:R-:W4:Y:S03]  /*141d0*/  LDL R218, [R1+0x3c] ;  /* 0x00003c0001da7983 */ /* 0x000f260000100800 */
[----:B------:R-:W-:Y:S04]  /*141e0*/  @P0 IMAD.WIDE.U32 R204, R138, 0x70, R204 ;  /* 0x000000708acc0825 */ /* 0x000fe800078e00cc */
[-C--:B-1----:R-:W-:Y:S04]  /*141f0*/  HMMA.16816.F32 R52, R192, R188.reuse, R52 ;  /* 0x000000bcc034723c */ /* 0x082fe80000001834 */
[C---:B------:R-:W-:Y:S01]  /*14200*/  @P0 LEA R138, P1, R204.reuse, c[0x0][0x1f8], 0x1 ;  /* 0x00007e00cc8a0a11 */ /* 0x040fe200078208ff */
[----:B------:R-:W-:Y:S03]  /*14210*/  @P0 IMAD.IADD R0, R205, 0x1, R0 ;  /* 0x00000001cd000824 */ /* 0x000fe600078e0200 */
[C---:B------:R-:W-:Y:S04]  /*14220*/  HMMA.16816.F32 R56, R200.reuse, R188, R56 ;  /* 0x000000bcc838723c */ /* 0x040fe80000001838 */
[----:B------:R-:W-:Y:S01]  /*14230*/  @P0 LEA.HI.X R139, R204, c[0x0][0x1fc], R0, 0x1, P1 ;  /* 0x00007f00cc8b0a11 */ /* 0x000fe200008f0c00 */
[----:B------:R-:W-:Y:S01]  /*14240*/  IMAD.MOV.U32 R0, RZ, RZ, c[0x0][0x2c4] ;  /* 0x0000b100ff007624 */ /* 0x000fe200078e00ff */
[-C--:B------:R-:W-:Y:S02]  /*14250*/  @P0 IADD3 R206, P2, R138, R142.reuse, RZ ;  /* 0x0000008e8ace0210 */ /* 0x080fe40007f5e0ff */
[-C--:B------:R-:W-:Y:S04]  /*14260*/  HMMA.16816.F32 R60, R200, R190.reuse, R60 ;  /* 0x000000bec83c723c */ /* 0x080fe8000000183c */
[--C-:B------:R-:W-:Y:S01]  /*14270*/  @P0 IMAD.X R207, R139, 0x1, R2.reuse, P2 ;  /* 0x000000018bcf0824 */ /* 0x100fe200010e0602 */
[-C--:B------:R-:W-:Y:S03]  /*14280*/  @P0 IADD3 R208, P1, R206, R142.reuse, RZ ;  /* 0x0000008eced00210 */ /* 0x080fe60007f3e0ff */
[C---:B------:R-:W-:Y:S01]  /*14290*/  HMMA.16816.F32 R64, R192.reuse, R190, R64 ;  /* 0x000000bec040723c */ /* 0x040fe20000001840 */
[----:B------:R-:W1:Y:S03]  /*142a0*/  LDSM.16.M88.4 R188, [R239] ;  /* 0x00000000efbc783b */ /* 0x000e660000000200 */
[--C-:B------:R-:W-:Y:S01]  /*142b0*/  @P0 IMAD.X R209, R207, 0x1, R2.reuse, P1 ;  /* 0x00000001cfd10824 */ /* 0x100fe200008e0602 */
[-C--:B------:R-:W-:Y:S03]  /*142c0*/  @P0 IADD3 R204, P2, R208, R142.reuse, RZ ;  /* 0x0000008ed0cc0210 */ /* 0x080fe60007f5e0ff */
[-C--:B------:R-:W-:Y:S01]  /*142d0*/  HMMA.16816.F32 R68, R192, R212.reuse, R68 ;  /* 0x000000d4c044723c */ /* 0x080fe20000001844 */
[----:B------:R-:W-:Y:S01]  /*142e0*/  @!PT LDS RZ, [RZ] ;  /* 0x00000000fffff984 */ /* 0x000fe20000000800 */
[----:B------:R-:W-:Y:S01]  /*142f0*/  @!PT LDS RZ, [RZ] ;  /* 0x00000000fffff984 */ /* 0x000fe20000000800 */
[----:B------:R-:W-:Y:S01]  /*14300*/  @!PT LDS RZ, [RZ] ;  /* 0x00000000fffff984 */ /* 0x000fe20000000800 */
[----:B------:R1:W-:Y:S03]  /*14310*/  @P0 LDGSTS.E.BYPASS.LTC128B.128 [R245+0x100], [R138.64], !P3 ;  /* 0x001000008af50fae */ /* 0x0003e6000d901d48 */
[--C-:B------:R-:W-:Y:S04]  /*14320*/  @P0 IMAD.X R205, R209, 0x1, R2.reuse, P2 ;  /* 0x00000001d1cd0824 */ /* 0x100fe800010e0602 */
[C---:B------:R-:W-:Y:S01]  /*14330*/  HMMA.16816.F32 R72, R200.reuse, R212, R72 ;  /* 0x000000d4c848723c */ /* 0x040fe20000001848 */
[----:B------:R1:W-:Y:S07]  /*14340*/  @P0 LDGSTS.E.BYPASS.LTC128B.128 [R245+0x900], [R206.64], !P3 ;  /* 0x00900000cef50fae */ /* 0x0003ee000d901d48 */
[-C--:B------:R-:W-:Y:S01]  /*14350*/  HMMA.16816.F32 R76, R200, R214.reuse, R76 ;  /* 0x000000d6c84c723c */ /* 0x080fe2000000184c */
[----:B------:R1:W-:Y:S07]  /*14360*/  @P0 LDGSTS.E.BYPASS.LTC128B.128 [R245+0x1100], [R208.64], !P3 ;  /* 0x01100000d0f50fae */ /* 0x0003ee000d901d48 */
[C---:B------:R-:W-:Y:S01]  /*14370*/  HMMA.16816.F32 R80, R192.reuse, R214, R80 ;  /* 0x000000d6c050723c */ /* 0x040fe20000001850 */
[----:B------:R1:W-:Y:S07]  /*14380*/  @P0 LDGSTS.E.BYPASS.LTC128B.128 [R245+0x1900], [R204.64], !P3 ;  /* 0x01900000ccf50fae */ /* 0x0003ee000d901d48 */
[-C--:B---3--:R-:W-:Y:S08]  /*14390*/  HMMA.16816.F32 R84, R192, R196.reuse, R84 ;  /* 0x000000c4c054723c */ /* 0x088ff00000001854 */
[C---:B------:R-:W-:Y:S07]  /*143a0*/  HMMA.16816.F32 R88, R200.reuse, R196, R88 ;  /* 0x000000c4c858723c */ /* 0x040fee0000001858 */
[-C--:B------:R-:W-:Y:S01]  /*143b0*/  @P0 IADD3 R196, P1, R204, R142.reuse, RZ ;  /* 0x0000008eccc40210 */ /* 0x080fe20007f3e0ff */
[-C--:B------:R-:W-:Y:S04]  /*143c0*/  HMMA.16816.F32 R92, R200, R198.reuse, R92 ;  /* 0x000000c6c85c723c */ /* 0x080fe8000000185c */
[--C-:B------:R-:W-:Y:S01]  /*143d0*/  @P0 IMAD.X R197, R205, 0x1, R2.reuse, P1 ;  /* 0x00000001cdc50824 */ /* 0x100fe200008e0602 */
[-C--:B-1----:R-:W-:Y:S03]  /*143e0*/  @P0 IADD3 R138, P2, R196, R142.reuse, RZ ;  /* 0x0000008ec48a0210 */ /* 0x082fe60007f5e0ff */
[C---:B------:R-:W-:Y:S01]  /*143f0*/  HMMA.16816.F32 R96, R192.reuse, R198, R96 ;  /* 0x000000c6c060723c */ /* 0x040fe20000001860 */
[----:B------:R1:W-:Y:S03]  /*14400*/  @P0 LDGSTS.E.BYPASS.LTC128B.128 [R245+0x2100], [R196.64], !P3 ;  /* 0x02100000c4f50fae */ /* 0x0003e6000d901d48 */
[--C-:B------:R-:W-:Y:S03]  /*14410*/  @P0 IMAD.X R139, R197, 0x1, R2.reuse, P2 ;  /* 0x00000001c58b0824 */ /* 0x100fe600010e0602 */
[----:B------:R-:W-:Y:S01]  /*14420*/  @P0 IADD3 R198, P1, R138, R142, RZ ;  /* 0x0000008e8ac60210 */ /* 0x000fe20007f3e0ff */
[-C--:B------:R-:W-:Y:S01]  /*14430*/  HMMA.16816.F32 R100, R192, R188.reuse, R100 ;  /* 0x000000bcc064723c */ /* 0x080fe20000001864 */
[----:B------:R3:W-:Y:S03]  /*14440*/  @P0 LDGSTS.E.BYPASS.LTC128B.128 [R245+0x2900], [R138.64], !P3 ;  /* 0x029000008af50fae */ /* 0x0007e6000d901d48 */
[----:B------:R-:W-:Y:S01]  /*14450*/  @P0 IMAD.X R199, R139, 0x1, R2, P1 ;  /* 0x000000018bc70824 */ /* 0x000fe200008e0602 */
[----:B------:R-:W-:Y:S03]  /*14460*/  ISETP.NE.AND P1, PT, R0, 0x1, PT ;  /* 0x000000010000780c */ /* 0x000fe60003f25270 */
[C---:B------:R-:W-:Y:S01]  /*14470*/  HMMA.16816.F32 R104, R200.reuse, R188, R104 ;  /* 0x000000bcc868723c */ /* 0x040fe20000001868 */
[----:B------:R-:W2:Y:S04]  /*14480*/  LDL R2, [R1+0x34] ;  /* 0x0000340001027983 */ /* 0x000ea80000100800 */
[----:B------:R-:W-:Y:S03]  /*14490*/  STL [R1+0x94], R235 ;  /* 0x000094eb01007387 */ /* 0x000fe60000100800 */
[-C--:B------:R-:W-:Y:S01]  /*144a0*/  HMMA.16816.F32 R108, R200, R190.reuse, R108 ;  /* 0x000000bec86c723c */ /* 0x080fe2000000186c */
[----:B------:R-:W-:Y:S04]  /*144b0*/  STL [R1+0x98], R233 ;  /* 0x000098e901007387 */ /* 0x000fe80000100800 */
[----:B------:R1:W-:Y:S03]  /*144c0*/  @P0 LDGSTS.E.BYPASS.LTC128B.128 [R245+0x3100], [R198.64], !P3 ;  /* 0x03100000c6f50fae */ /* 0x0003e6000d901d48 */
[----:B------:R-:W-:Y:S04]  /*144d0*/  HMMA.16816.F32 R112, R192, R190, R112 ;  /* 0x000000bec070723c */ /* 0x000fe80000001870 */
[----:B---3--:R-:W-:Y:S01]  /*144e0*/  IMAD R138, R216, -0x70, RZ ;  /* 0xffffff90d88a7824 */ /* 0x008fe200078e02ff */
[----:B------:R-:W-:Y:S04]  /*144f0*/  STL [R1+0x9c], R236 ;  /* 0x00009cec01007387 */ /* 0x000fe80000100800 */
[----:B------:R3:W3:Y:S04]  /*14500*/  LDL R0, [R1+0x38] ;  /* 0x0000380001007983 */ /* 0x0006e80000100800 */
[----:B------:R-:W-:Y:S08]  /*14510*/  LDSM.16.M88.4 R204, [R233+0x3900] ;  /* 0x00390000e9cc783b */ /* 0x000ff00000000200 */
[----:B------:R-:W-:Y:S08]  /*14520*/  LDSM.16.M88.4 R208, [R235+0x9100] ;  /* 0x00910000ebd0783b */ /* 0x000ff00000000200 */
[----:B-1----:R-:W1:Y:S08]  /*14530*/  LDSM.16.M88.4 R196, [R235+0x7100] ;  /* 0x00710000ebc4783b */ /* 0x002e700000000200 */
[----:B------:R-:W1:Y:S08]  /*14540*/  LDSM.16.M88.4 R212, [R233+0x4100] ;  /* 0x00410000e9d4783b */ /* 0x000e700000000200 */
[----:B------:R-:W0:Y:S08]  /*14550*/  LDGDEPBAR ;  /* 0x00000000000079af */ /* 0x000e300000000000 */
[----:B------:R-:W1:Y:S08]  /*14560*/  LDSM.16.M88.4 R200, [R233+0x4900] ;  /* 0x00490000e9c8783b */ /* 0x000e700000000200 */
[----:B------:R-:W1:Y:S02]  /*14570*/  LDSM.16.M88.4 R188, [R233+0x5100] ;  /* 0x00510000e9bc783b */ /* 0x000e640000000200 */
[-C--:B-1----:R-:W-:Y:S06]  /*14580*/  HMMA.16816.F32 R4, R196, R204.reuse, R4 ;  /* 0x000000ccc404723c */ /* 0x082fec0000001804 */
[----:B------:R-:W1:Y:S02]  /*14590*/  LDSM.16.M88.4 R192, [R233+0x5900] ;  /* 0x00590000e9c0783b */ /* 0x000e640000000200 */
[C---:B------:R-:W-:Y:S06]  /*145a0*/  HMMA.16816.F32 R8, R208.reuse, R204, R8 ;  /* 0x000000ccd008723c */ /* 0x040fec0000001808 */
[----:B------:R-:W-:Y:S02]  /*145b0*/  STL [R1+0xa0], R232 ;  /* 0x0000a0e801007387 */ /* 0x000fe40000100800 */
[-C--:B------:R-:W-:Y:S08]  /*145c0*/  HMMA.16816.F32 R12, R208, R206.reuse, R12 ;  /* 0x000000ced00c723c */ /* 0x080ff0000000180c */
[C---:B------:R-:W-:Y:S01]  /*145d0*/  HMMA.16816.F32 R16, R196.reuse, R206, R16 ;  /* 0x000000cec410723c */ /* 0x040fe20000001810 */
[----:B------:R-:W1:Y:S07]  /*145e0*/  LDSM.16.M88.4 R204, [R233+0x6100] ;  /* 0x00610000e9cc783b */ /* 0x000e6e0000000200 */
        /* <DEDUP_REMOVED lines=11> */
[C---:B------:R-:W-:Y:S04]  /*146a0*/  HMMA.16816.F32 R56, R208.reuse, R188, R56 ;  /* 0x000000bcd038723c */ /* 0x040fe80000001838 */
[----:B----4-:R-:W-:Y:S04]  /*146b0*/  IADD3 R138, -R218, 0x1, R138 ;  /* 0x00000001da8a7810 */ /* 0x010fe80007ffe18a */
[-C--:B------:R-:W-:Y:S04]  /*146c0*/  HMMA.16816.F32 R60, R208, R190.reuse, R60 ;  /* 0x000000bed03c723c */ /* 0x080fe8000000183c */
[----:B--2---:R-:W-:Y:S04]  /*146d0*/  IADD3 R138, -R143, R138, R217 ;  /* 0x0000008a8f8a7210 */ /* 0x004fe80007ffe1d9 */
[C---:B------:R-:W-:Y:S01]  /*146e0*/  HMMA.16816.F32 R64, R196.reuse, R190, R64 ;  /* 0x000000bec440723c */ /* 0x040fe20000001840 */
[----:B------:R-:W-:Y:S07]  /*146f0*/  LDSM.16.M88.4 R188, [R236+0x7100] ;  /* 0x00710000ecbc783b */ /* 0x000fee0000000200 */
        /* <DEDUP_REMOVED lines=16> */
[-C--:B------:R-:W-:Y:S04]  /*14800*/  HMMA.16816.F32 R12, R212, R194.reuse, R12 ;  /* 0x000000c2d40c723c */ /* 0x080fe8000000180c */
[----:B---3--:R-:W-:Y:S04]  /*14810*/  @P1 IMAD.MOV.U32 R0, RZ, RZ, R2 ;  /* 0x000000ffff001224 */ /* 0x008fe800078e0002 */
[C---:B------:R-:W-:Y:S01]  /*14820*/  HMMA.16816.F32 R16, R188.reuse, R194, R16 ;  /* 0x000000c2bc10723c */ /* 0x040fe20000001810 */
[----:B------:R-:W-:Y:S07]  /*14830*/  SHFL.IDX PT, R2, R0, RZ, 0x1c1f ;  /* 0x001c1fff00027589 */ /* 0x000fee00000e0000 */
[-C--:B--2---:R-:W-:Y:S01]  /*14840*/  HMMA.16816.F32 R20, R188, R204.reuse, R20 ;  /* 0x000000ccbc14723c */ /* 0x084fe20000001814 */
[----:B------:R-:W1:Y:S07]  /*14850*/  SHFL.IDX PT, R137, R0, 0x1, 0x1c1f ;  /* 0x003c1f0000897f89 */ /* 0x000e6e00000e0000 */
[C---:B------:R-:W-:Y:S01]  /*14860*/  HMMA.16816.F32 R24, R212.reuse, R204, R24 ;  /* 0x000000ccd418723c */ /* 0x040fe20000001818 */
[----:B------:R-:W2:Y:S07]  /*14870*/  SHFL.IDX PT, R142, R0, 0x2, 0x1c1f ;  /* 0x005c1f00008e7f89 */ /* 0x000eae00000e0000 */
[-C--:B------:R-:W-:Y:S01]  /*14880*/  HMMA.16816.F32 R28, R212, R206.reuse, R28 ;  /* 0x000000ced41c723c */ /* 0x080fe2000000181c */
[----:B------:R3:W4:Y:S07]  /*14890*/  SHFL.IDX PT, R139, R0, 0x3, 0x1c1f ;  /* 0x007c1f00008b7f89 */ /* 0x00072e00000e0000 */
[C---:B------:R-:W-:Y:S01]  /*148a0*/  HMMA.16816.F32 R32, R188.reuse, R206, R32 ;  /* 0x000000cebc20723c */ /* 0x040fe20000001820 */
[----:B------:R-:W4:Y:S03]  /*148b0*/  LDSM.16.M88.4 R192, [R232+0x1000] ;  /* 0x00100000e8c0783b */ /* 0x000f260000000200 */
[----:B-1----:R-:W-:Y:S05]  /*148c0*/  IMAD.IADD R137, R138, 0x1, R137 ;  /* 0x000000018a897824 */ /* 0x002fea00078e0289 */
[C---:B------:R-:W-:Y:S02]  /*148d0*/  ISETP.GT.AND P1, PT, R137.reuse, RZ, PT ;  /* 0x000000ff8900720c */ /* 0x040fe40003f24270 */
[----:B------:R-:W-:Y:S02]  /*148e0*/  ISETP.GT.AND P0, PT, R137, 0x1, PT ;  /* 0x000000018900780c */ /* 0x000fe40003f04270 */
[----:B------:R-:W-:Y:S02]  /*148f0*/  FSEL R198, R6, -INF , P1 ;  /* 0xff80000006c67808 */ /* 0x000fe40000800000 */
[----:B------:R-:W-:Y:S01]  /*14900*/  FSEL R197, R7, -INF , P0 ;  /* 0xff80000007c57808 */ /* 0x000fe20000000000 */
[C---:B---3--:R-:W-:Y:S01]  /*14910*/  IMAD.IADD R0, R138.reuse, 0x1, R2 ;  /* 0x000000018a007824 */ /* 0x048fe200078e0202 */
[C---:B------:R-:W-:Y:S01]  /*14920*/  ISETP.GT.AND P5, PT, R137.reuse, 0x58, PT ;  /* 0x000000588900780c */ /* 0x040fe20003fa4270 */
[C---:B--2---:R-:W-:Y:S01]  /*14930*/  IMAD.IADD R2, R138.reuse, 0x1, R142 ;  /* 0x000000018a027824 */ /* 0x044fe200078e028e */
[----:B------:R-:W-:Y:S01]  /*14940*/  ISETP.GT.AND P4, PT, R137, 0x59, PT ;  /* 0x000000598900780c */ /* 0x000fe20003f84270 */
[----:B----4-:R-:W-:Y:S01]  /*14950*/  IMAD.IADD R138, R138, 0x1, R139 ;  /* 0x000000018a8a7824 */ /* 0x010fe200078e028b */
[C---:B------:R-:W-:Y:S02]  /*14960*/  ISETP.GT.AND P3, PT, R0.reuse, RZ, PT ;  /* 0x000000ff0000720c */ /* 0x040fe40003f64270 */
[----:B------:R-:W-:Y:S02]  /*14970*/  ISETP.GT.AND P2, PT, R0, 0x1, PT ;  /* 0x000000010000780c */ /* 0x000fe40003f44270 */
[----:B------:R-:W-:Y:S02]  /*14980*/  FSEL R142, R4, -INF , P3 ;  /* 0xff800000048e7808 */ /* 0x000fe40001800000 */
[----:B------:R-:W-:Y:S02]  /*14990*/  FSEL R196, R5, -INF , P2 ;  /* 0xff80000005c47808 */ /* 0x000fe40001000000 */
[----:B------:R-:W1:Y:S01]  /*149a0*/  LDSM.16.M88.4 R4, [R232+0x1800] ;  /* 0x00180000e804783b */ /* 0x000e620000000200 */
[C---:B------:R-:W-:Y:S02]  /*149b0*/  ISETP.GT.AND P3, PT, R2.reuse, RZ, PT ;  /* 0x000000ff0200720c */ /* 0x040fe40003f64270 */
[----:B------:R-:W-:Y:S02]  /*149c0*/  ISETP.GT.AND P2, PT, R2, 0x1, PT ;  /* 0x000000010200780c */ /* 0x000fe40003f44270 */
[C---:B------:R-:W-:Y:S02]  /*149d0*/  ISETP.GT.AND P1, PT, R138.reuse, RZ, PT ;  /* 0x000000ff8a00720c */ /* 0x040fe40003f24270 */
[----:B------:R-:W-:Y:S02]  /*149e0*/  ISETP.GT.AND P0, PT, R138, 0x1, PT ;  /* 0x000000018a00780c */ /* 0x000fe40003f04270 */
[----:B------:R-:W-:Y:S02]  /*149f0*/  FSEL R199, R8, -INF , P3 ;  /* 0xff80000008c77808 */ /* 0x000fe40001800000 */
[----:B------:R-:W-:Y:S01]  /*14a00*/  FSEL R201, R9, -INF , P2 ;  /* 0xff80000009c97808 */ /* 0x000fe20001000000 */
[-C--:B------:R-:W-:Y:S03]  /*14a10*/  HMMA.16816.F32 R36, R188, R192.reuse, R36 ;  /* 0x000000c0bc24723c */ /* 0x080fe60000001824 */
[----:B------:R-:W-:Y:S02]  /*14a20*/  FSEL R203, R10, -INF , P1 ;  /* 0xff8000000acb7808 */ /* 0x000fe40000800000 */
[----:B------:R-:W-:Y:S02]  /*14a30*/  FSEL R202, R11, -INF , P0 ;  /* 0xff8000000bca7808 */ /* 0x000fe40000000000 */
[----:B------:R-:W2:Y:S01]  /*14a40*/  LDSM.16.M88.4 R8, [R232+0x2000] ;  /* 0x00200000e808783b */ /* 0x000ea20000000200 */
[C---:B------:R-:W-:Y:S04]  /*14a50*/  HMMA.16816.F32 R40, R212.reuse, R192, R40 ;  /* 0x000000c0d428723c */ /* 0x040fe80000001828 */
[----:B------:R-:W-:Y:S02]  /*14a60*/  ISETP.GT.AND P3, PT, R2, 0x8, PT ;  /* 0x000000080200780c */ /* 0x000fe40003f64270 */
[----:B------:R-:W-:Y:S02]  /*14a70*/  ISETP.GT.AND P0, PT, R138, 0x9, PT ;  /* 0x000000098a00780c */ /* 0x000fe40003f04270 */
[-C--:B------:R-:W-:Y:S03]  /*14a80*/  HMMA.16816.F32 R44, R212, R194.reuse, R44 ;  /* 0x000000c2d42c723c */ /* 0x080fe6000000182c */
[----:B------:R-:W-:Y:S02]  /*14a90*/  ISETP.GT.AND P2, PT, R2, 0x9, PT ;  /* 0x000000090200780c */ /* 0x000fe40003f44270 */
[----:B------:R-:W-:Y:S02]  /*14aa0*/  FSEL R200, R12, -INF , P3 ;  /* 0xff8000000cc87808 */ /* 0x000fe40001800000 */
[----:B------:R-:W-:Y:S01]  /*14ab0*/  FSEL R15, R15, -INF , P0 ;  /* 0xff8000000f0f7808 */ /* 0x000fe20000000000 */
[C---:B------:R-:W-:Y:S04]  /*14ac0*/  HMMA.16816.F32 R48, R188.reuse, R194, R48 ;  /* 0x000000c2bc30723c */ /* 0x040fe80000001830 */
[----:B------:R-:W-:Y:S02]  /*14ad0*/  ISETP.GT.AND P3, PT, R0, 0x8, PT ;  /* 0x000000080000780c */ /* 0x000fe40003f64270 */
[----:B------:R-:W-:Y:S02]  /*14ae0*/  ISETP.GT.AND P0, PT, R137, 0x9, PT ;  /* 0x000000098900780c */ /* 0x000fe40003f04270 */
[-C--:B-1----:R-:W-:Y:S03]  /*14af0*/  HMMA.16816.F32 R52, R188, R4.reuse, R52 ;  /* 0x00000004bc34723c */ /* 0x082fe60000001834 */
[----:B------:R-:W-:Y:S02]  /*14b00*/  ISETP.GT.AND P1, PT, R138, 0x8, PT ;  /* 0x000000088a00780c */ /* 0x000fe40003f24270 */
[----:B------:R-:W-:Y:S02]  /*14b10*/  FSEL R16, R16, -INF , P3 ;  /* 0xff80000010107808 */ /* 0x000fe40001800000 */
[----:B------:R-:W-:Y:S01]  /*14b20*/  FSEL R19, R19, -INF , P0 ;  /* 0xff80000013137808 */ /* 0x000fe20000000000 */
[C---:B------:R-:W-:Y:S04]  /*14b30*/  HMMA.16816.F32 R56, R212.reuse, R4, R56 ;  /* 0x00000004d438723c */ /* 0x040fe80000001838 */
[C---:B------:R-:W-:Y:S02]  /*14b40*/  ISETP.GT.AND P3, PT, R0.reuse, 0x10, PT ;  /* 0x000000100000780c */ /* 0x040fe40003f64270 */
[----:B------:R-:W-:Y:S02]  /*14b50*/  ISETP.GT.AND P0, PT, R137, 0x11, PT ;  /* 0x000000118900780c */ /* 0x000fe40003f04270 */
[-C--:B------:R-:W-:Y:S03]  /*14b60*/  HMMA.16816.F32 R60, R212, R6.reuse, R60 ;  /* 0x00000006d43c723c */ /* 0x080fe6000000183c */
[----:B------:R-:W-:Y:S02]  /*14b70*/  ISETP.GT.AND P6, PT, R0, 0x68, PT ;  /* 0x000000680000780c */ /* 0x000fe40003fc4270 */
[----:B------:R-:W-:Y:S02]  /*14b80*/  FMNMX.FTZ R12, R142, R3, !PT ;  /* 0x000000038e0c7209 */ /* 0x000fe40007810000 */
[----:B------:R-:W-:Y:S01]  /*14b90*/  FSEL R13, R13, -INF , P2 ;  /* 0xff8000000d0d7808 */ /* 0x000fe20001000000 */
[C---:B------:R-:W-:Y:S01]  /*14ba0*/  HMMA.16816.F32 R64, R188.reuse, R6, R64 ;  /* 0x00000006bc40723c */ /* 0x040fe20000001840 */
[----:B------:R-:W1:Y:S03]  /*14bb0*/  LDSM.16.M88.4 R4, [R232+0x2800] ;  /* 0x00280000e804783b */ /* 0x000e660000000200 */
[----:B------:R-:W-:Y:S02]  /*14bc0*/  ISETP.GT.AND P2, PT, R0, 0x9, PT ;  /* 0x000000090000780c */ /* 0x000fe40003f44270 */
[----:B------:R-:W-:Y:S02]  /*14bd0*/  FSEL R20, R20, -INF , P3 ;  /* 0xff80000014147808 */ /* 0x000fe40001800000 */
[-C--:B--2---:R-:W-:Y:S03]  /*14be0*/  HMMA.16816.F32 R68, R188, R8.reuse, R68 ;  /* 0x00000008bc44723c */ /* 0x084fe60000001844 */
[----:B------:R-:W-:Y:S02]  /*14bf0*/  ISETP.GT.AND P3, PT, R2, 0x10, PT ;  /* 0x000000100200780c */ /* 0x000fe40003f64270 */
[----:B------:R-:W-:Y:S02]  /*14c00*/  FSEL R23, R23, -INF , P0 ;  /* 0xff80000017177808 */ /* 0x000fe40000000000 */
[----:B------:R-:W-:Y:S01]  /*14c10*/  ISETP.GT.AND P0, PT, R138, 0x11, PT ;  /* 0x000000118a00780c */ /* 0x000fe20003f04270 */
[C---:B------:R-:W-:Y:S04]  /*14c20*/  HMMA.16816.F32 R72, R212.reuse, R8, R72 ;  /* 0x00000008d448723c */ /* 0x040fe80000001848 */
[----:B------:R-:W-:Y:S02]  /*14c30*/  FMNMX.FTZ R12, R196, R12, !PT ;  /* 0x0000000cc40c7209 */ /* 0x000fe40007810000 */
[----:B------:R-:W-:Y:S02]  /*14c40*/  FSEL R17, R17, -INF , P2 ;  /* 0xff80000011117808 */ /* 0x000fe40001000000 */
[-C--:B------:R-:W-:Y:S03]  /*14c50*/  HMMA.16816.F32 R76, R212, R10.reuse, R76 ;  /* 0x0000000ad44c723c */ /* 0x080fe6000000184c */
[----:B------:R-:W-:Y:S02]  /*14c60*/  ISETP.GT.AND P2, PT, R0, 0x11, PT ;  /* 0x000000110000780c */ /* 0x000fe40003f44270 */
[----:B------:R-:W-:Y:S02]  /*14c70*/  FSEL R24, R24, -INF , P3 ;  /* 0xff80000018187808 */ /* 0x000fe40001800000 */
[----:B------:R-:W-:Y:S01]  /*14c80*/  ISETP.GT.AND P3, PT, R2, 0x18, PT ;  /* 0x000000180200780c */ /* 0x000fe20003f64270 */
[C---:B------:R-:W-:Y:S01]  /*14c90*/  HMMA.16816.F32 R80, R188.reuse, R10, R80 ;  /* 0x0000000abc50723c */ /* 0x040fe20000001850 */
[----:B------:R-:W2:Y:S01]  /*14ca0*/  LDSM.16.M88.4 R8, [R232+0x3000] ;  /* 0x00300000e808783b */ /* 0x000ea20000000200 */
[----:B------:R-:W-:Y:S04]  /*14cb0*/  DEPBAR.LE SB0, 0x0 ;  /* 0x000080000000791a */ /* 0x000fe80000000000 */
[----:B------:R-:W-:Y:S03]  /*14cc0*/  FSEL R27, R27, -INF , P0 ;  /* 0xff8000001b1b7808 */ /* 0x000fe60000000000 */
[----:B------:R-:W-:Y:S01]  /*14cd0*/  BAR.SYNC.DEFER_BLOCKING 0x0 ;  /* 0x0000000000007b1d */ /* 0x000fe20000010000 */
[-C--:B-1----:R-:W-:Y:S05]  /*14ce0*/  HMMA.16816.F32 R84, R188, R4.reuse, R84 ;  /* 0x00000004bc54723c */ /* 0x082fea0000001854 */
[----:B------:R-:W-:Y:S02]  /*14cf0*/  ISETP.GT.AND P0, PT, R138, 0x19, PT ;  /* 0x000000198a00780c */ /* 0x000fe40003f04270 */
[----:B------:R-:W-:Y:S01]  /*14d00*/  FMNMX.FTZ R12, R16, R12, !PT ;  /* 0x0000000c100c7209 */ /* 0x000fe20007810000 */
[C---:B------:R-:W-:Y:S04]  /*14d10*/  HMMA.16816.F32 R88, R212.reuse, R4, R88 ;  /* 0x00000004d458723c */ /* 0x040fe80000001858 */
[----:B------:R-:W-:Y:S02]  /*14d20*/  FSEL R21, R21, -INF , P2 ;  /* 0xff80000015157808 */ /* 0x000fe40001000000 */
[----:B------:R-:W-:Y:S02]  /*14d30*/  ISETP.GT.AND P2, PT, R2, 0x11, PT ;  /* 0x000000110200780c */ /* 0x000fe40003f44270 */
[----:B------:R-:W-:Y:S01]  /*14d40*/  FSEL R28, R28, -INF , P3 ;  /* 0xff8000001c1c7808 */ /* 0x000fe20001800000 */
[-C--:B------:R-:W-:Y:S03]  /*14d50*/  HMMA.16816.F32 R92, R212, R6.reuse, R92 ;  /* 0x00000006d45c723c */ /* 0x080fe6000000185c */
[----:B------:R-:W-:Y:S02]  /*14d60*/  FSEL R31, R31, -INF , P0 ;  /* 0xff8000001f1f7808 */ /* 0x000fe40000000000 */
[----:B------:R-:W-:Y:S02]  /*14d70*/  ISETP.GT.AND P3, PT, R0, 0x18, PT ;  /* 0x000000180000780c */ /* 0x000fe40003f64270 */
[----:B------:R-:W-:Y:S01]  /*14d80*/  ISETP.GT.AND P0, PT, R137, 0x19, PT ;  /* 0x000000198900780c */ /* 0x000fe20003f04270 */
[C---:B------:R-:W-:Y:S04]  /*14d90*/  HMMA.16816.F32 R96, R188.reuse, R6, R96 ;  /* 0x00000006bc60723c */ /* 0x040fe80000001860 */
[----:B------:R-:W-:Y:S02]  /*14da0*/  FMNMX.FTZ R12, R17, R12, !PT ;  /* 0x0000000c110c7209 */ /* 0x000fe40007810000 */
[----:B------:R-:W-:Y:S02]  /*14db0*/  FSEL R25, R25, -INF , P2 ;  /* 0xff80000019197808 */ /* 0x000fe40001000000 */
[----:B------:R-:W-:Y:S01]  /*14dc0*/  ISETP.GT.AND P2, PT, R2, 0x19, PT ;  /* 0x000000190200780c */ /* 0x000fe20003f44270 */
[-C--:B--2---:R-:W-:Y:S03]  /*14dd0*/  HMMA.16816.F32 R100, R188, R8.reuse, R100 ;  /* 0x00000008bc64723c */ /* 0x084fe60000001864 */
[----:B------:R-:W-:Y:S02]  /*14de0*/  FSEL R32, R32, -INF , P3 ;  /* 0xff80000020207808 */ /* 0x000fe40001800000 */
[----:B------:R-:W-:Y:S02]  /*14df0*/  FSEL R35, R35, -INF , P0 ;  /* 0xff80000023237808 */ /* 0x000fe40000000000 */
[----:B------:R-:W-:Y:S01]  /*14e00*/  ISETP.GT.AND P3, PT, R0, 0x20, PT ;  /* 0x000000200000780c */ /* 0x000fe20003f64270 */
[C---:B------:R-:W-:Y:S01]  /*14e10*/  HMMA.16816.F32 R104, R212.reuse, R8, R104 ;  /* 0x00000008d468723c */ /* 0x040fe20000001868 */
[----:B------:R-:W2:Y:S03]  /*14e20*/  LDL.64 R8, [R1+0x48] ;  /* 0x0000480001087983 */ /* 0x000ea60000100a00 */
[----:B------:R-:W-:Y:S02]  /*14e30*/  ISETP.GT.AND P0, PT, R137, 0x21, PT ;  /* 0x000000218900780c */ /* 0x000fe40003f04270 */
[----:B------:R-:W-:Y:S02]  /*14e40*/  FMNMX.FTZ R4, R20, R12, !PT ;  /* 0x0000000c14047209 */ /* 0x000fe40007810000 */
[----:B------:R-:W-:Y:S01]  /*14e50*/  FSEL R29, R29, -INF , P2 ;  /* 0xff8000001d1d7808 */ /* 0x000fe20001000000 */
[-C--:B------:R-:W-:Y:S03]  /*14e60*/  HMMA.16816.F32 R108, R212, R10.reuse, R108 ;  /* 0x0000000ad46c723c */ /* 0x080fe6000000186c */
[----:B------:R-:W-:Y:S02]  /*14e70*/  ISETP.GT.AND P2, PT, R0, 0x19, PT ;  /* 0x000000190000780c */ /* 0x000fe40003f44270 */
[----:B------:R-:W-:Y:S02]  /*14e80*/  FSEL R36, R36, -INF , P3 ;  /* 0xff80000024247808 */ /* 0x000fe40001800000 */
[----:B------:R-:W-:Y:S01]  /*14e90*/  FSEL R39, R39, -INF , P0 ;  /* 0xff80000027277808 */ /* 0x000fe20000000000 */
[----:B------:R-:W-:Y:S01]  /*14ea0*/  HMMA.16816.F32 R112, R188, R10, R112 ;  /* 0x0000000abc70723c */ /* 0x000fe20000001870 */
[----:B------:R-:W3:Y:S03]  /*14eb0*/  LDL.64 R10, [R1+0x40] ;  /* 0x00004000010a7983 */ /* 0x000ee60000100a00 */
[----:B------:R-:W-:Y:S02]  /*14ec0*/  ISETP.GT.AND P0, PT, R138, 0x21, PT ;  /* 0x000000218a00780c */ /* 0x000fe40003f04270 */
[----:B------:R-:W-:Y:S01]  /*14ed0*/  ISETP.GT.AND P3, PT, R2, 0x20, PT ;  /* 0x000000200200780c */ /* 0x000fe20003f64270 */
[----:B------:R-:W-:Y:S01]  /*14ee0*/  STL [R1+0xa4], R216 ;  /* 0x0000a4d801007387 */ /* 0x000fe20000100800 */
[----:B------:R-:W-:Y:S03]  /*14ef0*/  FMNMX.FTZ R4, R21, R4, !PT ;  /* 0x0000000415047209 */ /* 0x000fe60007810000 */
[----:B------:R-:W-:Y:S01]  /*14f00*/  STL [R1+0xa8], R246 ;  /* 0x0000a8f601007387 */ /* 0x000fe20000100800 */
        /* <DEDUP_REMOVED lines=83> */
[----:B------:R-:W-:Y:S02]  /*15440*/  FMNMX.FTZ R5, R198, R136, !PT ;  /* 0x00000088c6057209 */ /* 0x000fe40007810000 */
[----:B------:R-:W-:Y:S02]  /*15450*/  FSEL R217, R69, -INF , P2 ;  /* 0xff80000045d97808 */ /* 0x000fe40001000000 */
[----:B------:R-:W-:Y:S01]  /*15460*/  FSEL R53, R76, -INF , P3 ;  /* 0xff8000004c357808 */ /* 0x000fe20001800000 */
[----:B------:R-:W-:Y:S01]  /*15470*/  IMAD.MOV.U32 R76, RZ, RZ, R219 ;  /* 0x000000ffff4c7224 */ /* 0x000fe200078e00db */
[----:B------:R-:W-:Y:S01]  /*15480*/  FSEL R12, R79, -INF , P0 ;  /* 0xff8000004f0c7808 */ /* 0x000fe20000000000 */
[----:B------:R-:W-:Y:S01]  /*15490*/  IMAD.MOV.U32 R79, RZ, RZ, R218 ;  /* 0x000000ffff4f7224 */ /* 0x000fe200078e00da */
[----:B------:R-:W-:Y:S02]  /*154a0*/  ISETP.GT.AND P3, PT, R0, 0x48, PT ;  /* 0x000000480000780c */ /* 0x000fe40003f64270 */
[----:B------:R-:W-:Y:S02]  /*154b0*/  FSEL R195, R54, -INF , P1 ;  /* 0xff80000036c37808 */ /* 0x000fe40000800000 */
[----:B------:R-:W-:Y:S02]  /*154c0*/  ISETP.GT.AND P1, PT, R138, 0x30, PT ;  /* 0x000000308a00780c */ /* 0x000fe40003f24270 */
[----:B------:R-:W-:Y:S02]  /*154d0*/  ISETP.GT.AND P2, PT, R2, 0x41, PT ;  /* 0x000000410200780c */ /* 0x000fe40003f44270 */
[----:B------:R-:W-:Y:S02]  /*154e0*/  FMNMX.FTZ R4, R57, R4, !PT ;  /* 0x0000000439047209 */ /* 0x000fe40007810000 */
[----:B------:R-:W-:Y:S02]  /*154f0*/  FMNMX.FTZ R5, R197, R5, !PT ;  /* 0x00000005c5057209 */ /* 0x000fe40007810000 */
[----:B------:R-:W-:Y:S01]  /*15500*/  FSEL R226, R80, -INF , P3 ;  /* 0xff80000050e27808 */ /* 0x000fe20001800000 */
[----:B------:R-:W-:Y:S01]  /*15510*/  IMAD.MOV.U32 R80, RZ, RZ, R217 ;  /* 0x000000ffff507224 */ /* 0x000fe200078e00d9 */
[----:B------:R-:W-:Y:S02]  /*15520*/  FMNMX.FTZ R4, R79, R4, !PT ;  /* 0x000000044f047209 */ /* 0x000fe40007810000 */
[----:B------:R-:W-:Y:S02]  /*15530*/  FSEL R63, R73, -INF , P2 ;  /* 0xff800000493f7808 */ /* 0x000fe40001000000 */
[----:B------:R-:W-:Y:S02]  /*15540*/  ISETP.GT.AND P2, PT, R2, 0x49, PT ;  /* 0x000000490200780c */ /* 0x000fe40003f44270 */
[----:B------:R-:W-:Y:S02]  /*15550*/  FSEL R225, R58, -INF , P1 ;  /* 0xff8000003ae17808 */ /* 0x000fe40000800000 */
[----:B------:R-:W-:Y:S02]  /*15560*/  ISETP.GT.AND P1, PT, R138, 0x38, PT ;  /* 0x000000388a00780c */ /* 0x000fe40003f24270 */
[----:B------:R-:W-:Y:S02]  /*15570*/  FMNMX.FTZ R5, R18, R5, !PT ;  /* 0x0000000512057209 */ /* 0x000fe40007810000 */
[----:B------:R-:W-:Y:S02]  /*15580*/  FSEL R52, R77, -INF , P2 ;  /* 0xff8000004d347808 */ /* 0x000fe40001000000 */
[----:B------:R-:W-:Y:S02]  /*15590*/  FMNMX.FTZ R4, R80, R4, !PT ;  /* 0x0000000450047209 */ /* 0x000fe40007810000 */
[----:B------:R-:W-:Y:S01]  /*155a0*/  FSEL R222, R62, -INF , P1 ;  /* 0xff8000003ede7808 */ /* 0x000fe20000800000 */
[----:B------:R-:W-:Y:S01]  /*155b0*/  IMAD.MOV.U32 R62, RZ, RZ, R211 ;  /* 0x000000ffff3e7224 */ /* 0x000fe200078e00d3 */
[----:B------:R-:W-:Y:S02]  /*155c0*/  ISETP.GT.AND P1, PT, R137, 0x38, PT ;  /* 0x000000388900780c */ /* 0x000fe40003f24270 */
[----:B------:R-:W-:Y:S01]  /*155d0*/  ISETP.GT.AND P2, PT, R0, 0x49, PT ;  /* 0x000000490000780c */ /* 0x000fe20003f44270 */
[----:B------:R-:W-:Y:S01]  /*155e0*/  IMAD.MOV.U32 R77, RZ, RZ, R222 ;  /* 0x000000ffff4d7224 */ /* 0x000fe200078e00de */
[----:B------:R-:W-:Y:S02]  /*155f0*/  FMNMX.FTZ R5, R19, R5, !PT ;  /* 0x0000000513057209 */ /* 0x000fe40007810000 */
[----:B------:R-:W-:Y:S02]  /*15600*/  FSEL R58, R66, -INF , P1 ;  /* 0xff800000423a7808 */ /* 0x000fe40000800000 */
[----:B------:R-:W-:Y:S02]  /*15610*/  FSEL R248, R81, -INF , P2 ;  /* 0xff80000051f87808 */ /* 0x000fe40001000000 */
[----:B------:R-:W-:Y:S02]  /*15620*/  FMNMX.FTZ R4, R226, R4, !PT ;  /* 0x00000004e2047209 */ /* 0x000fe40007810000 */
[C---:B------:R-:W-:Y:S02]  /*15630*/  ISETP.GT.AND P1, PT, R137.reuse, 0x40, PT ;  /* 0x000000408900780c */ /* 0x040fe40003f24270 */
[----:B------:R-:W-:Y:S02]  /*15640*/  ISETP.GT.AND P0, PT, R137, 0x49, PT ;  /* 0x000000498900780c */ /* 0x000fe40003f04270 */
[----:B------:R-:W-:Y:S02]  /*15650*/  ISETP.GT.AND P3, PT, R0, 0x50, PT ;  /* 0x000000500000780c */ /* 0x000fe40003f64270 */
[----:B------:R-:W-:Y:S02]  /*15660*/  FMNMX.FTZ R5, R22, R5, !PT ;  /* 0x0000000516057209 */ /* 0x000fe40007810000 */
[----:B------:R-:W-:Y:S02]  /*15670*/  FSEL R61, R70, -INF , P1 ;  /* 0xff800000463d7808 */ /* 0x000fe40000800000 */
[----:B------:R-:W-:Y:S02]  /*15680*/  ISETP.GT.AND P1, PT, R138, 0x40, PT ;  /* 0x000000408a00780c */ /* 0x000fe40003f24270 */
[----:B------:R-:W-:Y:S01]  /*15690*/  FSEL R252, R83, -INF , P0 ;  /* 0xff80000053fc7808 */ /* 0x000fe20000000000 */
[----:B------:R-:W-:Y:S01]  /*156a0*/  IMAD.MOV.U32 R83, RZ, RZ, R210 ;  /* 0x000000ffff537224 */ /* 0x000fe200078e00d2 */
[----:B------:R-:W-:Y:S02]  /*156b0*/  ISETP.GT.AND P2, PT, R0, 0x51, PT ;  /* 0x000000510000780c */ /* 0x000fe40003f44270 */
[----:B------:R-:W-:Y:S02]  /*156c0*/  ISETP.GT.AND P0, PT, R137, 0x51, PT ;  /* 0x000000518900780c */ /* 0x000fe40003f04270 */
[----:B------:R-:W-:Y:S02]  /*156d0*/  FSEL R247, R84, -INF , P3 ;  /* 0xff80000054f77808 */ /* 0x000fe40001800000 */
[----:B------:R-:W-:Y:S02]  /*156e0*/  FMNMX.FTZ R139, R248, R4, !PT ;  /* 0x00000004f88b7209 */ /* 0x000fe40007810000 */
[----:B------:R-:W-:Y:S02]  /*156f0*/  FMNMX.FTZ R5, R23, R5, !PT ;  /* 0x0000000517057209 */ /* 0x000fe40007810000 */
[----:B------:R-:W-:Y:S02]  /*15700*/  FSEL R227, R85, -INF , P2 ;  /* 0xff80000055e37808 */ /* 0x000fe40001000000 */
[----:B------:R-:W-:Y:S02]  /*15710*/  FSEL R87, R87, -INF , P0 ;  /* 0xff80000057577808 */ /* 0x000fe40000000000 */
[----:B------:R-:W-:Y:S02]  /*15720*/  FSEL R143, R74, -INF , P1 ;  /* 0xff8000004a8f7808 */ /* 0x000fe40000800000 */
[----:B------:R-:W-:Y:S02]  /*15730*/  ISETP.GT.AND P1, PT, R138, 0x48, PT ;  /* 0x000000488a00780c */ /* 0x000fe40003f24270 */
[----:B------:R-:W-:Y:S01]  /*15740*/  ISETP.GT.AND P0, PT, R0, 0x58, PT ;  /* 0x000000580000780c */ /* 0x000fe20003f04270 */
[----:B------:R-:W-:Y:S01]  /*15750*/  IMAD.MOV.U32 R81, RZ, RZ, R143 ;  /* 0x000000ffff517224 */ /* 0x000fe200078e008f */
[----:B------:R-:W-:Y:S02]  /*15760*/  FMNMX.FTZ R139, R247, R139, !PT ;  /* 0x0000008bf78b7209 */ /* 0x000fe40007810000 */
[----:B------:R-:W-:Y:S02]  /*15770*/  FMNMX.FTZ R5, R34, R5, !PT ;  /* 0x0000000522057209 */ /* 0x000fe40007810000 */
[----:B------:R-:W-:Y:S01]  /*15780*/  FSEL R54, R78, -INF , P1 ;  /* 0xff8000004e367808 */ /* 0x000fe20000800000 */
[----:B------:R-:W-:Y:S01]  /*15790*/  IMAD.MOV.U32 R78, RZ, RZ, R208 ;  /* 0x000000ffff4e7224 */ /* 0x000fe200078e00d0 */
[----:B------:R-:W-:Y:S02]  /*157a0*/  FSEL R221, R96, -INF , P0 ;  /* 0xff80000060dd7808 */ /* 0x000fe40000000000 */
[----:B------:R-:W-:Y:S02]  /*157b0*/  ISETP.GT.AND P1, PT, R137, 0x48, PT ;  /* 0x000000488900780c */ /* 0x000fe40003f24270 */
[----:B------:R-:W-:Y:S02]  /*157c0*/  ISETP.GT.AND P3, PT, R0, 0x59, PT ;  /* 0x000000590000780c */ /* 0x000fe40003f64270 */
[----:B------:R-:W-:Y:S02]  /*157d0*/  FMNMX.FTZ R139, R227, R139, !PT ;  /* 0x0000008be38b7209 */ /* 0x000fe40007810000 */
[----:B------:R-:W-:Y:S02]  /*157e0*/  FMNMX.FTZ R5, R35, R5, !PT ;  /* 0x0000000523057209 */ /* 0x000fe40007810000 */
[----:B------:R-:W-:Y:S02]  /*157f0*/  FMNMX.FTZ R4, R199, R140, !PT ;  /* 0x0000008cc7047209 */ /* 0x000fe40007810000 */
[----:B------:R-:W-:Y:S02]  /*15800*/  FSEL R250, R82, -INF , P1 ;  /* 0xff80000052fa7808 */ /* 0x000fe40000800000 */
[----:B------:R-:W-:Y:S01]  /*15810*/  ISETP.GT.AND P1, PT, R137, 0x50, PT ;  /* 0x000000508900780c */ /* 0x000fe20003f24270 */
[----:B--2---:R-:W-:Y:S01]  /*15820*/  IMAD.MOV.U32 R9, RZ, RZ, c[0x0][0x1e0] ;  /* 0x00007800ff097624 */ /* 0x004fe200078e00ff */
[----:B------:R-:W-:Y:S02]  /*15830*/  FSEL R219, R97, -INF , P3 ;  /* 0xff80000061db7808 */ /* 0x000fe40001800000 */
[----:B------:R-:W-:Y:S02]  /*15840*/  ISETP.GT.AND P2, PT, R0, 0x60, PT ;  /* 0x000000600000780c */ /* 0x000fe40003f44270 */
[----:B------:R-:W-:Y:S02]  /*15850*/  FMNMX.FTZ R139, R221, R139, !PT ;  /* 0x0000008bdd8b7209 */ /* 0x000fe40007810000 */
[----:B------:R-:W-:Y:S02]  /*15860*/  FMNMX.FTZ R5, R38, R5, !PT ;  /* 0x0000000526057209 */ /* 0x000fe40007810000 */
[----:B------:R-:W-:Y:S02]  /*15870*/  FMNMX.FTZ R4, R201, R4, !PT ;  /* 0x00000004c9047209 */ /* 0x000fe40007810000 */
[----:B------:R-:W-:Y:S02]  /*15880*/  FSEL R86, R86, -INF , P1 ;  /* 0xff80000056567808 */ /* 0x000fe40000800000 */
[----:B------:R-:W-:Y:S01]  /*15890*/  FSEL R218, R100, -INF , P2 ;  /* 0xff80000064da7808 */ /* 0x000fe20001000000 */
[----:B------:R-:W-:Y:S01]  /*158a0*/  IMAD.MOV.U32 R100, RZ, RZ, R54 ;  /* 0x000000ffff647224 */ /* 0x000fe200078e0036 */
[----:B------:R-:W-:Y:S01]  /*158b0*/  ISETP.GT.AND P1, PT, R0, 0x61, PT ;  /* 0x000000610000780c */ /* 0x000fe20003f24270 */
[----:B---3--:R-:W-:Y:S01]  /*158c0*/  IMAD.MOV.U32 R10, RZ, RZ, 0x5 ;  /* 0x00000005ff0a7424 */ /* 0x008fe200078e00ff */
[----:B------:R-:W-:Y:S02]  /*158d0*/  FMNMX.FTZ R139, R219, R139, !PT ;  /* 0x0000008bdb8b7209 */ /* 0x000fe40007810000 */
[----:B------:R-:W-:Y:S02]  /*158e0*/  FMNMX.FTZ R5, R39, R5, !PT ;  /* 0x0000000527057209 */ /* 0x000fe40007810000 */
[----:B------:R-:W-:Y:S02]  /*158f0*/  FMNMX.FTZ R4, R200, R4, !PT ;  /* 0x00000004c8047209 */ /* 0x000fe40007810000 */
[----:B------:R-:W-:Y:S02]  /*15900*/  FSEL R217, R101, -INF , P1 ;  /* 0xff80000065d97808 */ /* 0x000fe40000800000 */
        /* <DEDUP_REMOVED lines=44> */
[----:B------:R-:W-:Y:S02]  /*15bd0*/  FMNMX.FTZ R0, R87, R0, !PT ;  /* 0x0000000057007209 */ /* 0x000fe40007810000 */
[----:B------:R-:W-:Y:S02]  /*15be0*/  FSEL R212, R98, -INF , P5 ;  /* 0xff80000062d47808 */ /* 0x000fe40002800000 */
[C---:B------:R-:W-:Y:S02]  /*15bf0*/  ISETP.GT.AND P3, PT, R137.reuse, 0x60, PT ;  /* 0x000000608900780c */ /* 0x040fe40003f64270 */
[C---:B------:R-:W-:Y:S02]  /*15c00*/  ISETP.GT.AND P2, PT, R137.reuse, 0x61, PT ;  /* 0x000000618900780c */ /* 0x040fe40003f44270 */
[C---:B------:R-:W-:Y:S02]  /*15c10*/  ISETP.GT.AND P1, PT, R137.reuse, 0x68, PT ;  /* 0x000000688900780c */ /* 0x040fe40003f24270 */
[----:B------:R-:W-:Y:S02]  /*15c20*/  ISETP.GT.AND P0, PT, R137, 0x69, PT ;  /* 0x000000698900780c */ /* 0x000fe40003f04270 */
[----:B------:R-:W-:Y:S02]  /*15c30*/  FMNMX.FTZ R137, R62, R4, !PT ;  /* 0x000000043e897209 */ /* 0x000fe40007810000 */
[----:B------:R-:W-:Y:S02]  /*15c40*/  FMNMX.FTZ R4, R47, R5, !PT ;  /* 0x000000052f047209 */ /* 0x000fe40007810000 */
[----:B------:R-:W-:Y:S01]  /*15c50*/  FSEL R211, R99, -INF , P4 ;  /* 0xff80000063d37808 */ /* 0x000fe20002000000 */
[----:B------:R-:W-:Y:S01]  /*15c60*/  IMAD.MOV.U32 R99, RZ, RZ, R86 ;  /* 0x000000ffff637224 */ /* 0x000fe200078e0056 */
        /* <DEDUP_REMOVED lines=10> */
[----:B------:R-:W-:Y:S02]  /*15d10*/  FSEL R207, R115, -INF , P0 ;  /* 0xff80000073cf7808 */ /* 0x000fe40000000000 */
[----:B------:R-:W-:Y:S02]  /*15d20*/  ISETP.GT.AND P0, PT, R138, 0x51, PT ;  /* 0x000000518a00780c */ /* 0x000fe40003f04270 */
[----:B------:R-:W-:Y:S02]  /*15d30*/  FSEL R208, R114, -INF , P1 ;  /* 0xff80000072d07808 */ /* 0x000fe40000800000 */
[----:B------:R-:W-:Y:S02]  /*15d40*/  FMNMX.FTZ R0, R209, R0, !PT ;  /* 0x00000000d1007209 */ /* 0x000fe40007810000 */
[----:B------:R-:W-:Y:S02]  /*15d50*/  FMNMX.FTZ R4, R78, R4, !PT ;  /* 0x000000044e047209 */ /* 0x000fe40007810000 */
[C---:B------:R-:W-:Y:S02]  /*15d60*/  ISETP.GT.AND P3, PT, R2.reuse, 0x50, PT ;  /* 0x000000500200780c */ /* 0x040fe40003f64270 */
[----:B------:R-:W-:Y:S02]  /*15d70*/  ISETP.GT.AND P2, PT, R2, 0x51, PT ;  /* 0x000000510200780c */ /* 0x000fe40003f44270 */
[----:B------:R-:W-:Y:S02]  /*15d80*/  ISETP.GT.AND P1, PT, R138, 0x50, PT ;  /* 0x000000508a00780c */ /* 0x000fe40003f24270 */
[----:B------:R-:W-:Y:S01]  /*15d90*/  FSEL R213, R91, -INF , P0 ;  /* 0xff8000005bd57808 */ /* 0x000fe20000000000 */
[----:B------:R-:W-:Y:S01]  /*15da0*/  IMAD.MOV.U32 R91, RZ, RZ, R62 ;  /* 0x000000ffff5b7224 */ /* 0x000fe200078e003e */
[----:B------:R-:W-:Y:S02]  /*15db0*/  ISETP.GT.AND P0, PT, R2, 0x58, PT ;  /* 0x000000580200780c */ /* 0x000fe40003f04270 */
[----:B------:R-:W-:Y:S02]  /*15dc0*/  FMNMX.FTZ R0, R208, R0, !PT ;  /* 0x00000000d0007209 */ /* 0x000fe40007810000 */
[----:B------:R-:W-:Y:S02]  /*15dd0*/  ISETP.GT.AND P4, PT, R2, 0x68, PT ;  /* 0x000000680200780c */ /* 0x000fe40003f84270 */
[----:B------:R-:W-:Y:S01]  /*15de0*/  FSEL R205, R88, -INF , P3 ;  /* 0xff80000058cd7808 */ /* 0x000fe20001800000 */
[----:B------:R-:W-:Y:S01]  /*15df0*/  IMAD.MOV.U32 R88, RZ, RZ, R87 ;  /* 0x000000ffff587224 */ /* 0x000fe200078e0057 */
[----:B------:R-:W-:Y:S01]  /*15e00*/  FSEL R204, R89, -INF , P2 ;  /* 0xff80000059cc7808 */ /* 0x000fe20001000000 */
[----:B------:R-:W-:Y:S01]  /*15e10*/  IMAD.MOV.U32 R89, RZ, RZ, R76 ;  /* 0x000000ffff597224 */ /* 0x000fe200078e004c */
[----:B------:R-:W-:Y:S01]  /*15e20*/  FSEL R214, R90, -INF , P1 ;  /* 0xff8000005ad67808 */ /* 0x000fe20000800000 */
[----:B------:R-:W-:Y:S01]  /*15e30*/  IMAD.MOV.U32 R90, RZ, RZ, R63 ;  /* 0x000000ffff5a7224 */ /* 0x000fe200078e003f */
        /* <DEDUP_REMOVED lines=8> */
[----:B------:R-:W-:Y:S02]  /*15ec0*/  FMNMX.FTZ R2, R102, R2, !PT ;  /* 0x0000000266027209 */ /* 0x000fe40007810000 */
[----:B------:R-:W-:Y:S01]  /*15ed0*/  FSEL R191, R93, -INF , P3 ;  /* 0xff8000005dbf7808 */ /* 0x000fe20001800000 */
[C---:B------:R-:W-:Y:S01]  /*15ee0*/  FMUL.FTZ R93, R139.reuse, c[0x0][0x2d0] ;  /* 0x0000b4008b5d7a20 */ /* 0x040fe20000410000 */
[----:B------:R-:W-:Y:S01]  /*15ef0*/  FSETP.NEU.FTZ.AND P3, PT, R139, -INF , PT ;  /* 0xff8000008b00780b */ /* 0x000fe20003f7d000 */
[----:B------:R-:W1:Y:S01]  /*15f00*/  SHFL.BFLY PT, R5, R0, 0x2, 0x1f ;  /* 0x0c401f0000057f89 */ /* 0x000e6200000e0000 */
[----:B------:R-:W-:Y:S02]  /*15f10*/  FMNMX.FTZ R2, R100, R2, !PT ;  /* 0x0000000264027209 */ /* 0x000fe40007810000 */
[----:B------:R-:W-:Y:S02]  /*15f20*/  FSEL R93, R93, RZ, P3 ;  /* 0x000000ff5d5d7208 */ /* 0x000fe40001800000 */
[----:B------:R-:W-:Y:S02]  /*15f30*/  FMNMX.FTZ R2, R103, R2, !PT ;  /* 0x0000000267027209 */ /* 0x000fe40007810000 */
[----:B------:R-:W-:Y:S01]  /*15f40*/  FSEL R112, R105, -INF , P1 ;  /* 0xff80000069707808 */ /* 0x000fe20000800000 */
[--C-:B------:R-:W-:Y:S01]  /*15f50*/  FFMA.FTZ R215, R215, c[0x0][0x2d0], -R93.reuse ;  /* 0x0000b400d7d77a23 */ /* 0x100fe2000001085d */
[----:B------:R-:W-:Y:S01]  /*15f60*/  FMNMX.FTZ R4, R214, R2, !PT ;  /* 0x00000002d6047209 */ /* 0x000fe20007810000 */
[----:B------:R-:W-:Y:S01]  /*15f70*/  FFMA.FTZ R2, R142, c[0x0][0x2d0], -R93 ;  /* 0x0000b4008e027a23 */ /* 0x000fe2000001085d */
[----:B------:R-:W-:Y:S02]  /*15f80*/  LOP3.LUT P6, RZ, R223, 0x1, RZ, 0xc0, !PT ;  /* 0x00000001dfff7812 */ /* 0x000fe400078cc0ff */
[----:B------:R-:W-:Y:S01]  /*15f90*/  FMNMX.FTZ R137, R83, R137, !PT ;  /* 0x0000008953897209 */ /* 0x000fe20007810000 */
[----:B------:R2:W-:Y:S01]  /*15fa0*/  MUFU.EX2 R190, R2 ;  /* 0x0000000200be7308 */ /* 0x0005e20000000800 */
[----:B------:R-:W-:Y:S02]  /*15fb0*/  ISETP.GT.AND P1, PT, R138, 0x58, PT ;  /* 0x000000588a00780c */ /* 0x000fe40003f24270 */
[----:B------:R-:W-:Y:S02]  /*15fc0*/  FMNMX.FTZ R4, R213, R4, !PT ;  /* 0x00000004d5047209 */ /* 0x000fe40007810000 */
[----:B------:R-:W-:Y:S02]  /*15fd0*/  FSEL R189, R94, -INF , P1 ;  /* 0xff8000005ebd7808 */ /* 0x000fe40000800000 */
[----:B------:R-:W-:Y:S02]  /*15fe0*/  FSEL R109, R109, -INF , P0 ;  /* 0xff8000006d6d7808 */ /* 0x000fe40000000000 */
[----:B------:R-:W-:Y:S02]  /*15ff0*/  ISETP.GT.AND P0, PT, R138, 0x59, PT ;  /* 0x000000598a00780c */ /* 0x000fe40003f04270 */
[----:B-1----:R-:W-:Y:S02]  /*16000*/  FMNMX.FTZ R0, R0, R5, !PT ;  /* 0x0000000500007209 */ /* 0x002fe40007810000 */
[----:B------:R-:W-:Y:S02]  /*16010*/  FSEL R115, R95, -INF , P0 ;  /* 0xff8000005f737808 */ /* 0x000fe40000000000 */
[C---:B------:R-:W-:Y:S01]  /*16020*/  ISETP.GT.AND P0, PT, R138.reuse, 0x61, PT ;  /* 0x000000618a00780c */ /* 0x040fe20003f04270 */
[----:B------:R-:W1:Y:S01]  /*16030*/  SHFL.BFLY PT, R6, R0, 0x1, 0x1f ;  /* 0x0c201f0000067f89 */ /* 0x000e6200000e0000 */
[C---:B------:R-:W-:Y:S02]  /*16040*/  ISETP.GT.AND P1, PT, R138.reuse, 0x60, PT ;  /* 0x000000608a00780c */ /* 0x040fe40003f24270 */
[----:B------:R-:W-:Y:S01]  /*16050*/  FSEL R114, R107, -INF , P0 ;  /* 0xff8000006b727808 */ /* 0x000fe20000000000 */
[----:B------:R-:W-:Y:S01]  /*16060*/  IMAD.MOV.U32 R107, RZ, RZ, R81 ;  /* 0x000000ffff6b7224 */ /* 0x000fe200078e0051 */
[----:B------:R-:W-:Y:S02]  /*16070*/  ISETP.GT.AND P0, PT, R138, 0x69, PT ;  /* 0x000000698a00780c */ /* 0x000fe40003f04270 */
[----:B------:R-:W-:Y:S02]  /*16080*/  FSEL R142, R106, -INF , P1 ;  /* 0xff8000006a8e7808 */ /* 0x000fe40000800000 */
[----:B--2---:R-:W-:Y:S01]  /*16090*/  FMNMX.FTZ R2, R189, R4, !PT ;  /* 0x00000004bd027209 */ /* 0x004fe20007810000 */
[--C-:B------:R-:W-:Y:S01]  /*160a0*/  FFMA.FTZ R4, R196, c[0x0][0x2d0], -R93.reuse ;  /* 0x0000b400c4047a23 */ /* 0x100fe2000001085d */
[----:B------:R-:W-:Y:S02]  /*160b0*/  FSEL R70, R111, -INF , P0 ;  /* 0xff8000006f467808 */ /* 0x000fe40000000000 */
[----:B------:R-:W-:Y:S01]  /*160c0*/  ISETP.GT.AND P1, PT, R138, 0x68, PT ;  /* 0x000000688a00780c */ /* 0x000fe20003f24270 */
[----:B------:R2:W3:Y:S01]  /*160d0*/  MUFU.EX2 R251, R4 ;  /* 0x0000000400fb7308 */ /* 0x0004e20000000800 */
[----:B------:R-:W-:Y:S02]  /*160e0*/  FMNMX.FTZ R2, R115, R2, !PT ;  /* 0x0000000273027209 */ /* 0x000fe40007810000 */
[----:B------:R-:W-:Y:S02]  /*160f0*/  FSEL R188, R104, -INF , P2 ;  /* 0xff80000068bc7808 */ /* 0x000fe40001000000 */
[----:B------:R-:W-:Y:S02]  /*16100*/  FMNMX.FTZ R2, R142, R2, !PT ;  /* 0x000000028e027209 */ /* 0x000fe40007810000 */
[----:B------:R-:W-:Y:S02]  /*16110*/  FSEL R113, R110, -INF , P1 ;  /* 0xff8000006e717808 */ /* 0x000fe40000800000 */
[----:B------:R-:W-:Y:S02]  /*16120*/  FMNMX.FTZ R137, R63, R137, !PT ;  /* 0x000000893f897209 */ /* 0x000fe40007810000 */
[----:B-1----:R-:W-:Y:S02]  /*16130*/  FMNMX.FTZ R138, R0, R6, !PT ;  /* 0x00000006008a7209 */ /* 0x002fe40007810000 */
[----:B------:R-:W-:Y:S02]  /*16140*/  FMNMX.FTZ R137, R53, R137, !PT ;  /* 0x0000008935897209 */ /* 0x000fe40007810000 */
[C---:B------:R-:W-:Y:S01]  /*16150*/  FSETP.NEU.FTZ.AND P2, PT, R138.reuse, -INF , PT ;  /* 0xff8000008a00780b */ /* 0x040fe20003f5d000 */
[----:B------:R-:W-:Y:S01]  /*16160*/  FMUL.FTZ R92, R138, c[0x0][0x2d0] ;  /* 0x0000b4008a5c7a20 */ /* 0x000fe20000410000 */
[----:B------:R-:W-:Y:S02]  /*16170*/  FMNMX.FTZ R137, R52, R137, !PT ;  /* 0x0000008934897209 */ /* 0x000fe40007810000 */
[----:B------:R-:W-:Y:S02]  /*16180*/  FSEL R97, R108, -INF , P4 ;  /* 0xff8000006c617808 */ /* 0x000fe40002000000 */
[----:B------:R-:W-:Y:S02]  /*16190*/  FSEL R92, R92, RZ, P2 ;  /* 0x000000ff5c5c7208 */ /* 0x000fe40001000000 */
[----:B------:R-:W-:Y:S02]  /*161a0*/  FMNMX.FTZ R137, R205, R137, !PT ;  /* 0x00000089cd897209 */ /* 0x000fe40007810000 */
[----:B--2---:R-:W-:Y:S01]  /*161b0*/  FMNMX.FTZ R4, R114, R2, !PT ;  /* 0x0000000272047209 */ /* 0x004fe20007810000 */
[--C-:B------:R-:W-:Y:S01]  /*161c0*/  FFMA.FTZ R2, R16, c[0x0][0x2d0], -R93.reuse ;  /* 0x0000b40010027a23 */ /* 0x100fe2000001085d */
[----:B------:R-:W-:Y:S01]  /*161d0*/  FMNMX.FTZ R137, R204, R137, !PT ;  /* 0x00000089cc897209 */ /* 0x000fe20007810000 */
[--C-:B------:R-:W-:Y:S01]  /*161e0*/  FFMA.FTZ R16, R20, c[0x0][0x2d0], -R93.reuse ;  /* 0x0000b40014107a23 */ /* 0x100fe2000001085d */
[----:B------:R-:W-:Y:S01]  /*161f0*/  FMNMX.FTZ R0, R113, R4, !PT ;  /* 0x0000000471007209 */ /* 0x000fe20007810000 */
[----:B------:R1:W-:Y:S01]  /*16200*/  MUFU.EX2 R54, R2 ;  /* 0x0000000200367308 */ /* 0x0003e20000000800 */
[--C-:B------:R-:W-:Y:S01]  /*16210*/  FFMA.FTZ R4, R198, c[0x0][0x2d0], -R92.reuse ;  /* 0x0000b400c6047a23 */ /* 0x100fe2000001085c */
[----:B------:R-:W-:Y:S01]  /*16220*/  ISETP.GE.AND P4, PT, R216, 0x1, PT ;  /* 0x00000001d800780c */ /* 0x000fe20003f86270 */
[--C-:B------:R-:W-:Y:S01]  /*16230*/  FFMA.FTZ R99, R99, c[0x0][0x2d0], -R92.reuse ;  /* 0x0000b40063637a23 */ /* 0x100fe2000001085c */
[----:B------:R-:W-:Y:S01]  /*16240*/  FMNMX.FTZ R0, R70, R0, !PT ;  /* 0x0000000046007209 */ /* 0x000fe20007810000 */
[--C-:B------:R-:W-:Y:S01]  /*16250*/  FFMA.FTZ R210, R210, c[0x0][0x2d0], -R92.reuse ;  /* 0x0000b400d2d27a23 */ /* 0x100fe2000001085c */
[----:B---3--:R-:W-:Y:S01]  /*16260*/  F2FP.PACK_AB R72, R251, R190 ;  /* 0x000000befb48723e */ /* 0x008fe200000000ff */
[--C-:B------:R-:W-:Y:S01]  /*16270*/  FFMA.FTZ R209, R209, c[0x0][0x2d0], -R92.reuse ;  /* 0x0000b400d1d17a23 */ /* 0x100fe2000001085c */
[----:B------:R-:W-:Y:S01]  /*16280*/  FMNMX.FTZ R137, R194, R137, !PT ;  /* 0x00000089c2897209 */ /* 0x000fe20007810000 */
[--C-:B------:R-:W-:Y:S01]  /*16290*/  FFMA.FTZ R208, R208, c[0x0][0x2d0], -R92.reuse ;  /* 0x0000b400d0d07a23 */ /* 0x100fe2000001085c */
[----:B------:R2:W-:Y:S01]  /*162a0*/  MUFU.EX2 R222, R4 ;  /* 0x0000000400de7308 */ /* 0x0005e20000000800 */
[--C-:B------:R-:W-:Y:S01]  /*162b0*/  FFMA.FTZ R207, R207, c[0x0][0x2d0], -R92.reuse ;  /* 0x0000b400cfcf7a23 */ /* 0x100fe2000001085c */
[----:B------:R-:W-:Y:S03]  /*162c0*/  FMNMX.FTZ R137, R191, R137, !PT ;  /* 0x00000089bf897209 */ /* 0x000fe60007810000 */
[----:B------:R-:W-:Y:S02]  /*162d0*/  @P4 SHF.L.U64.HI R12, R9, R10, c[0x0][0x1e4] ;  /* 0x00007900090c4619 */ /* 0x000fe4000001020a */
[----:B------:R-:W-:Y:S04]  /*162e0*/  FMNMX.FTZ R137, R188, R137, !PT ;  /* 0x00000089bc897209 */ /* 0x000fe80007810000 */
[----:B------:R-:W-:Y:S01]  /*162f0*/  FMNMX.FTZ R137, R112, R137, !PT ;  /* 0x0000008970897209 */ /* 0x000fe20007810000 */
[----:B-1----:R-:W-:Y:S03]  /*16300*/  FFMA.FTZ R2, R17, c[0x0][0x2d0], -R93 ;  /* 0x0000b40011027a23 */ /* 0x002fe6000001085d */
[----:B------:R-:W-:Y:S01]  /*16310*/  FMNMX.FTZ R137, R97, R137, !PT ;  /* 0x0000008961897209 */ /* 0x000fe20007810000 */
[----:B------:R-:W-:Y:S01]  /*16320*/  @P4 IMAD.SHL.U32 R17, R9, 0x20, RZ ;  /* 0x0000002009114824 */ /* 0x000fe200078e00ff */
[----:B------:R1:W-:Y:S02]  /*16330*/  MUFU.EX2 R111, R2 ;  /* 0x00000002006f7308 */ /* 0x0003e40000000800 */
[----:B------:R-:W-:Y:S01]  /*16340*/  FMNMX.FTZ R137, R109, R137, !PT ;  /* 0x000000896d897209 */ /* 0x000fe20007810000 */
[----:B--2---:R-:W-:Y:S04]  /*16350*/  FFMA.FTZ R4, R197, c[0x0][0x2d0], -R92 ;  /* 0x0000b400c5047a23 */ /* 0x004fe8000001085c */
[----:B------:R-:W2:Y:S03]  /*16360*/  SHFL.BFLY PT, R5, R137, 0x2, 0x1f ;  /* 0x0c401f0089057f89 */ /* 0x000ea600000e0000 */
[----:B------:R3:W4:Y:S05]  /*16370*/  MUFU.EX2 R223, R4 ;  /* 0x0000000400df7308 */ /* 0x00072a0000000800 */
[----:B-1----:R-:W1:Y:S01]  /*16380*/  SHFL.BFLY PT, R2, R0, 0x2, 0x1f ;  /* 0x0c401f0000027f89 */ /* 0x002e6200000e0000 */
[----:B--2---:R-:W-:Y:S02]  /*16390*/  FMNMX.FTZ R137, R137, R5, !PT ;  /* 0x0000000589897209 */ /* 0x004fe40007810000 */
[----:B------:R-:W-:Y:S01]  /*163a0*/  @P4 SHF.R.S32.HI R5, RZ, 0x1f, R246 ;  /* 0x0000001fff054819 */ /* 0x000fe200000114f6 */
[--C-:B---3--:R-:W-:Y:S01]  /*163b0*/  FFMA.FTZ R4, R18, c[0x0][0x2d0], -R92.reuse ;  /* 0x0000b40012047a23 */ /* 0x108fe2000001085c */
[----:B----4-:R-:W-:Y:S03]  /*163c0*/  F2FP.PACK_AB R73, R223, R222 ;  /* 0x000000dedf49723e */ /* 0x010fe600000000ff */
[----:B------:R-:W2:Y:S01]  /*163d0*/  SHFL.BFLY PT, R6, R137, 0x1, 0x1f ;  /* 0x0c201f0089067f89 */ /* 0x000ea200000e0000 */
[----:B------:R3:W-:Y:S01]  /*163e0*/  MUFU.EX2 R64, R4 ;  /* 0x0000000400407308 */ /* 0x0007e20000000800 */
[----:B------:R-:W-:Y:S04]  /*163f0*/  @P4 IMAD R5, R5, c[0x0][0x1e0], RZ ;  /* 0x0000780005054a24 */ /* 0x000fe800078e02ff */
[----:B------:R-:W-:Y:S01]  /*16400*/  @P4 IMAD R5, R246, c[0x0][0x1e4], R5 ;  /* 0x00007900f6054a24 */ /* 0x000fe200078e0205 */
[----:B-1----:R-:W-:Y:S05]  /*16410*/  FMNMX.FTZ R0, R0, R2, !PT ;  /* 0x0000000200007209 */ /* 0x002fea0007810000 */
[----:B------:R-:W1:Y:S01]  /*16420*/  SHFL.BFLY PT, R2, R0, 0x1, 0x1f ;  /* 0x0c201f0000027f89 */ /* 0x000e6200000e0000 */
[----:B--2---:R-:W-:Y:S01]  /*16430*/  FMNMX.FTZ R137, R137, R6, !PT ;  /* 0x0000000689897209 */ /* 0x004fe20007810000 */
[----:B------:R-:W-:Y:S03]  /*16440*/  @P4 IMAD.WIDE.U32 R6, R246, c[0x0][0x1e0], RZ ;  /* 0x00007800f6064a25 */ /* 0x000fe600078e00ff */
[----:B------:R-:W-:Y:S01]  /*16450*/  FSETP.NEU.FTZ.AND P1, PT, R137, -INF , PT ;  /* 0xff8000008900780b */ /* 0x000fe20003f3d000 */
[----:B---3--:R-:W-:Y:S02]  /*16460*/  FFMA.FTZ R4, R19, c[0x0][0x2d0], -R92 ;  /* 0x0000b40013047a23 */ /* 0x008fe4000001085c */
[----:B------:R-:W-:Y:S02]  /*16470*/  FMUL.FTZ R94, R137, c[0x0][0x2d0] ;  /* 0x0000b400895e7a20 */ /* 0x000fe40000410000 */
[----:B------:R2:W-:Y:S01]  /*16480*/  MUFU.EX2 R65, R4 ;  /* 0x0000000400417308 */ /* 0x0005e20000000800 */
[----:B------:R-:W-:Y:S02]  /*16490*/  @P4 IMAD.IADD R7, R7, 0x1, R5 ;  /* 0x0000000107074824 */ /* 0x000fe400078e0205 */
[----:B------:R-:W-:Y:S01]  /*164a0*/  FSEL R94, R94, RZ, P1 ;  /* 0x000000ff5e5e7208 */ /* 0x000fe20000800000 */
[----:B------:R-:W-:Y:S02]  /*164b0*/  @P4 IMAD.MOV.U32 R5, RZ, RZ, R11 ;  /* 0x000000ffff054224 */ /* 0x000fe400078e000b */
[----:B------:R-:W-:Y:S01]  /*164c0*/  @P4 IMAD R7, R7, 0x70, RZ ;  /* 0x0000007007074824 */ /* 0x000fe200078e02ff */
[----:B-1----:R-:W-:Y:S01]  /*164d0*/  FMNMX.FTZ R71, R0, R2, !PT ;  /* 0x0000000200477209 */ /* 0x002fe20007810000 */
[----:B------:R-:W-:Y:S02]  /*164e0*/  FFMA.FTZ R0, R200, c[0x0][0x2d0], -R94 ;  /* 0x0000b400c8007a23 */ /* 0x000fe4000001085e */
[----:B------:R-:W-:Y:S02]  /*164f0*/  IMAD.MOV.U32 R200, RZ, RZ, R60 ;  /* 0x000000ffffc87224 */ /* 0x000fe400078e003c */
[----:B------:R1:W-:Y:S01]  /*16500*/  MUFU.EX2 R55, R0 ;  /* 0x0000000000377308 */ /* 0x0003e20000000800 */
[----:B------:R-:W-:Y:S02]  /*16510*/  FMUL.FTZ R96, R71, c[0x0][0x2d0] ;  /* 0x0000b40047607a20 */ /* 0x000fe40000410000 */
[----:B--2---:R-:W-:Y:S02]  /*16520*/  @P4 IMAD.MOV.U32 R4, RZ, RZ, R8 ;  /* 0x000000ffff044224 */ /* 0x004fe400078e0008 */
[----:B------:R-:W-:Y:S02]  /*16530*/  FFMA.FTZ R8, R199, c[0x0][0x2d0], -R94 ;  /* 0x0000b400c7087a23 */ /* 0x000fe4000001085e */
[----:B------:R-:W-:Y:S03]  /*16540*/  @P4 IMAD.WIDE.U32 R4, R6, 0x70, R4 ;  /* 0x0000007006044825 */ /* 0x000fe600078e0004 */
[----:B------:R2:W-:Y:S01]  /*16550*/  MUFU.EX2 R198, R8 ;  /* 0x0000000800c67308 */ /* 0x0005e20000000800 */
[----:B------:R-:W-:Y:S01]  /*16560*/  @P4 IMAD.IADD R7, R5, 0x1, R7 ;  /* 0x0000000105074824 */ /* 0x000fe200078e0207 */
[C---:B------:R-:W-:Y:S01]  /*16570*/  @P4 LEA R6, P0, R4.reuse, c[0x0][0x1c8], 0x1 ;  /* 0x0000720004064a11 */ /* 0x040fe200078008ff */
[--C-:B-1----:R-:W-:Y:S03]  /*16580*/  FFMA.FTZ R0, R13, c[0x0][0x2d0], -R94.reuse ;  /* 0x0000b4000d007a23 */ /* 0x102fe6000001085e */
[----:B------:R-:W-:Y:S01]  /*16590*/  @P4 LEA.HI.X R7, R4, c[0x0][0x1cc], R7, 0x1, P0 ;  /* 0x0000730004074a11 */ /* 0x000fe200000f0c07 */
[----:B------:R-:W-:Y:S01]  /*165a0*/  FFMA.FTZ R13, R33, c[0x0][0x2d0], -R93 ;  /* 0x0000b400210d7a23 */ /* 0x000fe2000001085d */
[----:B------:R-:W-:Y:S02]  /*165b0*/  @P4 IADD3 R4, P0, R17, R6, RZ ;  /* 0x0000000611044210 */ /* 0x000fe40007f1e0ff */
[----:B------:R-:W1:Y:S01]  /*165c0*/  MUFU.EX2 R2, R0 ;  /* 0x0000000000027308 */ /* 0x000e620000000800 */
[----:B------:R3:W-:Y:S02]  /*165d0*/  @P4 LDGSTS.E.BYPASS.LTC128B.128 [R245+0x3900], [R6.64], !P6 ;  /* 0x0390000006f54fae */ /* 0x0007e4000f101d48 */
[C---:B------:R-:W-:Y:S07]  /*165e0*/  @P4 IMAD.X R5, R12.reuse, 0x1, R7, P0 ;  /* 0x000000010c054824 */ /* 0x040fee00000e0607 */
[----:B------:R4:W-:Y:S01]  /*165f0*/  MUFU.EX2 R242, R13 ;  /* 0x0000000d00f27308 */ /* 0x0009e20000000800 */
[----:B------:R3:W-:Y:S01]  /*16600*/  @P4 LDGSTS.E.BYPASS.LTC128B.128 [R245+0x4100], [R4.64], !P6 ;  /* 0x0410000004f54fae */ /* 0x0007e2000f101d48 */
[----:B--2---:R-:W-:Y:S02]  /*16610*/  FFMA.FTZ R8, R201, c[0x0][0x2d0], -R94 ;  /* 0x0000b400c9087a23 */ /* 0x004fe4000001085e */
[----:B------:R-:W-:Y:S06]  /*16620*/  IMAD.MOV.U32 R201, RZ, RZ, R61 ;  /* 0x000000ffffc97224 */ /* 0x000fec00078e003d */
[----:B------:R2:W-:Y:S01]  /*16630*/  MUFU.EX2 R197, R8 ;  /* 0x0000000800c57308 */ /* 0x0005e20000000800 */
[----:B-1----:R1:W-:Y:S01]  /*16640*/  STL [R1], R2 ;  /* 0x0000000201007387 */ /* 0x0023e20000100800 */
[----:B----4-:R-:W-:Y:S08]  /*16650*/  FFMA.FTZ R13, R49, c[0x0][0x2d0], -R93 ;  /* 0x0000b400310d7a23 */ /* 0x010ff0000001085d */
[----:B------:R-:W-:Y:S01]  /*16660*/  MUFU.EX2 R98, R13 ;  /* 0x0000000d00627308 */ /* 0x000fe20000000800 */
[C---:B--2---:R-:W-:Y:S05]  /*16670*/  @P4 IADD3 R8, P0, R17.reuse, R4, RZ ;  /* 0x0000000411084210 */ /* 0x044fea0007f1e0ff */
[C---:B------:R-:W-:Y:S01]  /*16680*/  @P4 IMAD.X R9, R12.reuse, 0x1, R5, P0 ;  /* 0x000000010c094824 */ /* 0x040fe200000e0605 */
[----:B------:R-:W-:Y:S04]  /*16690*/  @P4 IADD3 R10, P0, R17, R8, RZ ;  /* 0x00000008110a4210 */ /* 0x000fe80007f1e0ff */
[----:B------:R2:W-:Y:S01]  /*166a0*/  @P4 LDGSTS.E.BYPASS.LTC128B.128 [R245+0x4900], [R8.64], !P6 ;  /* 0x0490000008f54fae */ /* 0x0005e2000f101d48 */
[----:B------:R-:W-:Y:S01]  /*166b0*/  @P4 IMAD.X R11, R12, 0x1, R9, P0 ;  /* 0x000000010c0b4824 */ /* 0x000fe200000e0609 */
[----:B------:R-:W-:Y:S02]  /*166c0*/  FSETP.NEU.FTZ.AND P0, PT, R71, -INF , PT ;  /* 0xff8000004700780b */ /* 0x000fe40003f1d000 */
[----:B---3--:R-:W-:Y:S02]  /*166d0*/  @P4 IADD3 R6, P5, R17, R10, RZ ;  /* 0x0000000a11064210 */ /* 0x008fe40007fbe0ff */
[----:B------:R-:W-:Y:S02]  /*166e0*/  FSEL R96, R96, RZ, P0 ;  /* 0x000000ff60607208 */ /* 0x000fe40000000000 */
[----:B------:R3:W-:Y:S01]  /*166f0*/  @P4 LDGSTS.E.BYPASS.LTC128B.128 [R245+0x5100], [R10.64], !P6 ;  /* 0x051000000af54fae */ /* 0x0007e2000f101d48 */
[----:B------:R-:W-:Y:S02]  /*16700*/  @P4 IMAD.X R7, R12, 0x1, R11, P5 ;  /* 0x000000010c074824 */ /* 0x000fe400028e060b */
[--C-:B------:R-:W-:Y:S02]  /*16710*/  FFMA.FTZ R0, R203, c[0x0][0x2d0], -R96.reuse ;  /* 0x0000b400cb007a23 */ /* 0x100fe40000010860 */
[--C-:B------:R-:W-:Y:S02]  /*16720*/  FFMA.FTZ R115, R115, c[0x0][0x2d0], -R96.reuse ;  /* 0x0000b40073737a23 */ /* 0x100fe40000010860 */
[----:B------:R4:W-:Y:S01]  /*16730*/  MUFU.EX2 R196, R0 ;  /* 0x0000000000c47308 */ /* 0x0009e20000000800 */
[----:B------:R1:W-:Y:S01]  /*16740*/  @P4 LDGSTS.E.BYPASS.LTC128B.128 [R245+0x5900], [R6.64], !P6 ;  /* 0x0590000006f54fae */ /* 0x0003e2000f101d48 */
[----:B------:R-:W-:Y:S02]  /*16750*/  IMAD.MOV.U32 R203, RZ, RZ, R65 ;  /* 0x000000ffffcb7224 */ /* 0x000fe400078e0041 */
[--C-:B----4-:R-:W-:Y:S02]  /*16760*/  FFMA.FTZ R0, R202, c[0x0][0x2d0], -R96.reuse ;  /* 0x0000b400ca007a23 */ /* 0x110fe40000010860 */
[----:B------:R-:W-:Y:S04]  /*16770*/  IMAD.MOV.U32 R202, RZ, RZ, R89 ;  /* 0x000000ffffca7224 */ /* 0x000fe800078e0059 */
[----:B------:R4:W1:Y:S02]  /*16780*/  MUFU.EX2 R199, R0 ;  /* 0x0000000000c77308 */ /* 0x0008640000000800 */
[--C-:B----4-:R-:W-:Y:S01]  /*16790*/  FFMA.FTZ R0, R14, c[0x0][0x2d0], -R96.reuse ;  /* 0x0000b4000e007a23 */ /* 0x110fe20000010860 */
[----:B-1----:R-:W-:Y:S01]  /*167a0*/  F2FP.PACK_AB R65, R199, R196 ;  /* 0x000000c4c741723e */ /* 0x002fe200000000ff */
[--C-:B------:R-:W-:Y:S06]  /*167b0*/  FFMA.FTZ R14, R32, c[0x0][0x2d0], -R93.reuse ;  /* 0x0000b400200e7a23 */ /* 0x100fec000001085d */
[----:B------:R1:W-:Y:S02]  /*167c0*/  MUFU.EX2 R95, R0 ;  /* 0x00000000005f7308 */ /* 0x0003e40000000800 */
[----:B-1----:R-:W-:Y:S02]  /*167d0*/  FFMA.FTZ R0, R15, c[0x0][0x2d0], -R96 ;  /* 0x0000b4000f007a23 */ /* 0x002fe40000010860 */
[--C-:B------:R-:W-:Y:S06]  /*167e0*/  FFMA.FTZ R15, R21, c[0x0][0x2d0], -R93.reuse ;  /* 0x0000b400150f7a23 */ /* 0x100fec000001085d */
[----:B------:R-:W1:Y:S10]  /*167f0*/  MUFU.EX2 R2, R0 ;  /* 0x0000000000027308 */ /* 0x000e740000000800 */
[----:B------:R-:W4:Y:S10]  /*16800*/  MUFU.EX2 R0, R16 ;  /* 0x0000001000007308 */ /* 0x000f340000000800 */
[----:B------:R2:W-:Y:S01]  /*16810*/  MUFU.EX2 R16, R14 ;  /* 0x0000000e00107308 */ /* 0x0005e20000000800 */
[----:B-1----:R1:W-:Y:S09]  /*16820*/  STL [R1+0x10], R2 ;  /* 0x0000100201007387 */ /* 0x0023f20000100800 */
[----:B------:R3:W-:Y:S01]  /*16830*/  MUFU.EX2 R232, R15 ;  /* 0x0000000f00e87308 */ /* 0x0007e20000000800 */
[----:B----4-:R4:W-:Y:S01]  /*16840*/  STL [R1+0xc], R0 ;  /* 0x00000c0001007387 */ /* 0x0109e20000100800 */
[--C-:B--2---:R-:W-:Y:S08]  /*16850*/  FFMA.FTZ R14, R48, c[0x0][0x2d0], -R93.reuse ;  /* 0x0000b400300e7a23 */ /* 0x104ff0000001085d */
[----:B------:R-:W-:Y:S01]  /*16860*/  MUFU.EX2 R110, R14 ;  /* 0x0000000e006e7308 */ /* 0x000fe20000000800 */
[--C-:B-1----:R-:W-:Y:S02]  /*16870*/  FFMA.FTZ R2, R22, c[0x0][0x2d0], -R92.reuse ;  /* 0x0000b40016027a23 */ /* 0x102fe4000001085c */
[--C-:B---3--:R-:W-:Y:S07]  /*16880*/  FFMA.FTZ R15, R36, c[0x0][0x2d0], -R93.reuse ;  /* 0x0000b400240f7a23 */ /* 0x108fee000001085d */
[----:B------:R-:W1:Y:S01]  /*16890*/  MUFU.EX2 R2, R2 ;  /* 0x0000000200027308 */ /* 0x000e620000000800 */
[--C-:B----4-:R-:W-:Y:S09]  /*168a0*/  FFMA.FTZ R0, R23, c[0x0][0x2d0], -R92.reuse ;  /* 0x0000b40017007a23 */ /* 0x110ff2000001085c */
[----:B------:R2:W-:Y:S10]  /*168b0*/  MUFU.EX2 R236, R0 ;  /* 0x0000000000ec7308 */ /* 0x0005f40000000800 */
[----:B------:R-:W-:Y:S01]  /*168c0*/  MUFU.EX2 R244, R15 ;  /* 0x0000000f00f47308 */ /* 0x000fe20000000800 */
[----:B-1----:R1:W-:Y:S04]  /*168d0*/  STL [R1+0x14], R2 ;  /* 0x0000140201007387 */ /* 0x0023e80000100800 */
[----:B------:R3:W-:Y:S01]  /*168e0*/  STL [R1+0xac], R139 ;  /* 0x0000ac8b01007387 */ /* 0x0007e20000100800 */
[----:B--2---:R-:W-:Y:S04]  /*168f0*/  FFMA.FTZ R0, R34, c[0x0][0x2d0], -R92 ;  /* 0x0000b40022007a23 */ /* 0x004fe8000001085c */
[----:B------:R2:W-:Y:S01]  /*16900*/  MUFU.EX2 R239, R0 ;  /* 0x0000000000ef7308 */ /* 0x0005e20000000800 */
[----:B-1----:R-:W-:Y:S09]  /*16910*/  FFMA.FTZ R2, R28, c[0x0][0x2d0], -R94 ;  /* 0x0000b4001c027a23 */ /* 0x002ff2000001085e */
[----:B------:R1:W-:Y:S01]  /*16920*/  MUFU.EX2 R240, R2 ;  /* 0x0000000200f07308 */ /* 0x0003e20000000800 */
[--C-:B--2---:R-:W-:Y:S09]  /*16930*/  FFMA.FTZ R0, R35, c[0x0][0x2d0], -R92.reuse ;  /* 0x0000b40023007a23 */ /* 0x104ff2000001085c */
[----:B------:R2:W-:Y:S01]  /*16940*/  MUFU.EX2 R243, R0 ;  /* 0x0000000000f37308 */ /* 0x0005e20000000800 */
[----:B-1----:R-:W-:Y:S09]  /*16950*/  FFMA.FTZ R2, R38, c[0x0][0x2d0], -R92 ;  /* 0x0000b40026027a23 */ /* 0x002ff2000001085c */
[----:B------:R1:W-:Y:S01]  /*16960*/  MUFU.EX2 R237, R2 ;  /* 0x0000000200ed7308 */ /* 0x0003e20000000800 */
[----:B--2---:R-:W-:Y:S09]  /*16970*/  FFMA.FTZ R0, R24, c[0x0][0x2d0], -R94 ;  /* 0x0000b40018007a23 */ /* 0x004ff2000001085e */
[----:B------:R2:W-:Y:S01]  /*16980*/  MUFU.EX2 R246, R0 ;  /* 0x0000000000f67308 */ /* 0x0005e20000000800 */
[----:B-1----:R-:W-:Y:S09]  /*16990*/  FFMA.FTZ R2, R42, c[0x0][0x2d0], -R96 ;  /* 0x0000b4002a027a23 */ /* 0x002ff20000010860 */
[----:B------:R-:W-:Y:S01]  /*169a0*/  MUFU.EX2 R143, R2 ;  /* 0x00000002008f7308 */ /* 0x000fe20000000800 */
[----:B--2---:R-:W-:Y:S09]  /*169b0*/  FFMA.FTZ R0, R25, c[0x0][0x2d0], -R94 ;  /* 0x0000b40019007a23 */ /* 0x004ff2000001085e */
[----:B------:R1:W-:Y:S02]  /*169c0*/  MUFU.EX2 R233, R0 ;  /* 0x0000000000e97308 */ /* 0x0003e40000000800 */
[--C-:B-1----:R-:W-:Y:S08]  /*169d0*/  FFMA.FTZ R0, R26, c[0x0][0x2d0], -R96.reuse ;  /* 0x0000b4001a007a23 */ /* 0x102ff00000010860 */
[----:B------:R1:W-:Y:S02]  /*169e0*/  MUFU.EX2 R216, R0 ;  /* 0x0000000000d87308 */ /* 0x0003e40000000800 */
[----:B-1----:R-:W-:Y:S08]  /*169f0*/  FFMA.FTZ R0, R27, c[0x0][0x2d0], -R96 ;  /* 0x0000b4001b007a23 */ /* 0x002ff00000010860 */
[----:B------:R1:W-:Y:S02]  /*16a00*/  MUFU.EX2 R235, R0 ;  /* 0x0000000000eb7308 */ /* 0x0003e40000000800 */
[----:B-1----:R-:W-:Y:S08]  /*16a10*/  FFMA.FTZ R0, R29, c[0x0][0x2d0], -R94 ;  /* 0x0000b4001d007a23 */ /* 0x002ff0000001085e */
        /* <DEDUP_REMOVED lines=19> */
[C---:B------:R-:W-:Y:S02]  /*16b50*/  @P4 IADD3 R4, P3, R17.reuse, R6, RZ ;  /* 0x0000000611044210 */ /* 0x040fe40007f7e0ff */
[----:B------:R-:W-:Y:S01]  /*16b60*/  FADD.FTZ R2, -R0, R3 ;  /* 0x0000000300027221 */ /* 0x000fe20000010100 */
[----:B------:R-:W-:Y:S01]  /*16b70*/  FSEL R0, R138, RZ, P2 ;  /* 0x000000ff8a007208 */ /* 0x000fe20001000000 */
[----:B------:R1:W-:Y:S01]  /*16b80*/  STL [R1+0xb0], R138 ;  /* 0x0000b08a01007387 */ /* 0x0003e20000100800 */
[----:B------:R-:W-:Y:S01]  /*16b90*/  @P4 IMAD.X R5, R12, 0x1, R7, P3 ;  /* 0x000000010c054824 */ /* 0x000fe200018e0607 */
[----:B------:R-:W-:Y:S01]  /*16ba0*/  @P4 IADD3 R8, P2, R17, R4, RZ ;  /* 0x0000000411084210 */ /* 0x000fe20007f5e0ff */
[----:B------:R-:W-:Y:S02]  /*16bb0*/  FMUL.FTZ R2, R2, c[0x0][0x2d0] ;  /* 0x0000b40002027a20 */ /* 0x000fe40000410000 */
[----:B------:R-:W-:Y:S01]  /*16bc0*/  FADD.FTZ R0, -R0, R136 ;  /* 0x0000008800007221 */ /* 0x000fe20000010100 */
[----:B------:R3:W-:Y:S01]  /*16bd0*/  @P4 LDGSTS.E.BYPASS.LTC128B.128 [R245+0x6100], [R4.64], !P6 ;  /* 0x0610000004f54fae */ /* 0x0007e2000f101d48 */
[----:B------:R4:W4:Y:S01]  /*16be0*/  MUFU.EX2 R3, R2 ;  /* 0x0000000200037308 */ /* 0x0009220000000800 */
[----:B------:R-:W-:Y:S02]  /*16bf0*/  @P4 IMAD.X R9, R12, 0x1, R5, P2 ;  /* 0x000000010c094824 */ /* 0x000fe400010e0605 */
[----:B------:R-:W-:Y:S02]  /*16c00*/  FMUL.FTZ R0, R0, c[0x0][0x2d0] ;  /* 0x0000b40000007a20 */ /* 0x000fe40000410000 */
[----:B------:R-:W-:Y:S01]  /*16c10*/  IMAD.MOV.U32 R136, RZ, RZ, R64 ;  /* 0x000000ffff887224 */ /* 0x000fe200078e0040 */
[----:B------:R-:W-:Y:S01]  /*16c20*/  F2FP.PACK_AB R64, R197, R198 ;  /* 0x000000c6c540723e */ /* 0x000fe200000000ff */
[----:B------:R3:W-:Y:S03]  /*16c30*/  @P4 LDGSTS.E.BYPASS.LTC128B.128 [R245+0x6900], [R8.64], !P6 ;  /* 0x0690000008f54fae */ /* 0x0007e6000f101d48 */
[----:B------:R3:W3:Y:S01]  /*16c40*/  MUFU.EX2 R69, R0 ;  /* 0x0000000000457308 */ /* 0x0006e20000000800 */
[----:B------:R-:W-:Y:S04]  /*16c50*/  F2FP.PACK_AB R75, R203, R136 ;  /* 0x00000088cb4b723e */ /* 0x000fe800000000ff */
[----:B------:R-:W3:Y:S08]  /*16c60*/  LDSM.16.MT88.4 R20, [R228+0x100] ;  /* 0x00010000e414783b */ /* 0x000ef00000004200 */
[----:B-1----:R-:W2:Y:S01]  /*16c70*/  LDL.LU R138, [R1] ;  /* 0x00000000018a7983 */ /* 0x002ea20000300800 */
[----:B----4-:R-:W-:Y:S01]  /*16c80*/  FSEL R2, R137, RZ, P1 ;  /* 0x000000ff89027208 */ /* 0x010fe20000800000 */
[C---:B------:R-:W-:Y:S02]  /*16c90*/  FMUL.FTZ R17, R3.reuse, R157 ;  /* 0x0000009d03117220 */ /* 0x040fe40000410000 */
[C---:B---3--:R-:W-:Y:S01]  /*16ca0*/  FMUL.FTZ R5, R3.reuse, R145 ;  /* 0x0000009103057220 */ /* 0x048fe20000410000 */
[----:B------:R-:W1:Y:S01]  /*16cb0*/  LDSM.16.MT88.4 R36, [R231+0x100] ;  /* 0x00010000e724783b */ /* 0x000e620000004200 */
[----:B------:R-:W-:Y:S02]  /*16cc0*/  IMAD.MOV.U32 R145, RZ, RZ, R18 ;  /* 0x000000ffff917224 */ /* 0x000fe400078e0012 */
[----:B------:R-:W-:Y:S02]  /*16cd0*/  FMUL.FTZ R4, R3, R144 ;  /* 0x0000009003047220 */ /* 0x000fe40000410000 */
[----:B------:R-:W-:Y:S02]  /*16ce0*/  IMAD.MOV.U32 R144, RZ, RZ, R19 ;  /* 0x000000ffff907224 */ /* 0x000fe400078e0013 */
[----:B------:R-:W-:Y:S01]  /*16cf0*/  FADD.FTZ R0, -R2, R140 ;  /* 0x0000008c02007221 */ /* 0x000fe20000010100 */
[----:B------:R-:W-:Y:S01]  /*16d00*/  FSEL R2, R71, RZ, P0 ;  /* 0x000000ff47027208 */ /* 0x000fe20000000000 */
[C---:B------:R-:W-:Y:S01]  /*16d10*/  FMUL.FTZ R7, R69.reuse, R147 ;  /* 0x0000009345077220 */ /* 0x040fe20000410000 */
[----:B------:R-:W0:Y:S01]  /*16d20*/  LDGDEPBAR ;  /* 0x00000000000079af */ /* 0x000e220000000000 */
[----:B------:R-:W-:Y:S02]  /*16d30*/  FMUL.FTZ R0, R0, c[0x0][0x2d0] ;  /* 0x0000b40000007a20 */ /* 0x000fe40000410000 */
[----:B------:R-:W-:Y:S02]  /*16d40*/  FMUL.FTZ R6, R69, R146 ;  /* 0x0000009245067220 */ /* 0x000fe40000410000 */
[----:B------:R3:W4:Y:S01]  /*16d50*/  MUFU.EX2 R68, R0 ;  /* 0x0000000000447308 */ /* 0x0007220000000800 */
[----:B------:R-:W-:Y:S02]  /*16d60*/  IMAD.MOV.U32 R146, RZ, RZ, R16 ;  /* 0x000000ffff927224 */ /* 0x000fe400078e0010 */
[----:B------:R-:W2:Y:S01]  /*16d70*/  LDL.LU R147, [R1+0x14] ;  /* 0x0000140001937983 */ /* 0x000ea20000300800 */
[----:B------:R-:W-:Y:S02]  /*16d80*/  FMUL.FTZ R16, R3, R156 ;  /* 0x0000009c03107220 */ /* 0x000fe40000410000 */
[C---:B------:R-:W-:Y:S02]  /*16d90*/  FMUL.FTZ R18, R69.reuse, R158 ;  /* 0x0000009e45127220 */ /* 0x040fe40000410000 */
[----:B------:R-:W-:Y:S02]  /*16da0*/  IMAD.MOV.U32 R140, RZ, RZ, R55 ;  /* 0x000000ffff8c7224 */ /* 0x000fe400078e0037 */
[----:B------:R-:W-:Y:S02]  /*16db0*/  FMUL.FTZ R19, R69, R159 ;  /* 0x0000009f45137220 */ /* 0x000fe40000410000 */
[C---:B------:R-:W-:Y:S02]  /*16dc0*/  FMUL.FTZ R32, R3.reuse, R172 ;  /* 0x000000ac03207220 */ /* 0x040fe40000410000 */
[----:B------:R-:W-:Y:S02]  /*16dd0*/  FMUL.FTZ R33, R3, R173 ;  /* 0x000000ad03217220 */ /* 0x000fe40000410000 */
[C---:B------:R-:W-:Y:S02]  /*16de0*/  FMUL.FTZ R34, R69.reuse, R174 ;  /* 0x000000ae45227220 */ /* 0x040fe40000410000 */
[----:B------:R-:W-:Y:S02]  /*16df0*/  FMUL.FTZ R35, R69, R175 ;  /* 0x000000af45237220 */ /* 0x000fe40000410000 */
[C---:B------:R-:W-:Y:S01]  /*16e00*/  FMUL.FTZ R48, R3.reuse, R120 ;  /* 0x0000007803307220 */ /* 0x040fe20000410000 */
[----:B------:R-:W-:Y:S01]  /*16e10*/  LDSM.16.MT88.4 R172, [R231+0x3100] ;  /* 0x00310000e7ac783b */ /* 0x000fe20000004200 */
[----:B------:R-:W-:Y:S02]  /*16e20*/  FMUL.FTZ R49, R3, R121 ;  /* 0x0000007903317220 */ /* 0x000fe40000410000 */
[----:B---3--:R-:W-:Y:S02]  /*16e30*/  FADD.FTZ R0, -R2, R141 ;  /* 0x0000008d02007221 */ /* 0x008fe40000010100 */
[----:B------:R-:W-:Y:S02]  /*16e40*/  FFMA.FTZ R2, R43, c[0x0][0x2d0], -R96 ;  /* 0x0000b4002b027a23 */ /* 0x000fe40000010860 */
[----:B------:R-:W-:Y:S02]  /*16e50*/  FMUL.FTZ R0, R0, c[0x0][0x2d0] ;  /* 0x0000b40000007a20 */ /* 0x000fe40000410000 */
[----:B------:R3:W-:Y:S01]  /*16e60*/  MUFU.EX2 R104, R2 ;  /* 0x0000000200687308 */ /* 0x0007e20000000800 */
[C---:B----4-:R-:W-:Y:S02]  /*16e70*/  FMUL.FTZ R12, R68.reuse, R152 ;  /* 0x00000098440c7220 */ /* 0x050fe40000410000 */
[C---:B------:R-:W-:Y:S02]  /*16e80*/  FMUL.FTZ R8, R68.reuse, R148 ;  /* 0x0000009444087220 */ /* 0x040fe40000410000 */
[----:B------:R-:W4:Y:S01]  /*16e90*/  LDL.LU R148, [R1+0xc] ;  /* 0x00000c0001947983 */ /* 0x000f220000300800 */
[C---:B------:R-:W-:Y:S02]  /*16ea0*/  FMUL.FTZ R13, R68.reuse, R153 ;  /* 0x00000099440d7220 */ /* 0x040fe40000410000 */
[----:B------:R-:W-:Y:S02]  /*16eb0*/  IMAD.MOV.U32 R141, RZ, RZ, R54 ;  /* 0x000000ffff8d7224 */ /* 0x000fe400078e0036 */
[----:B------:R-:W1:Y:S01]  /*16ec0*/  MUFU.EX2 R0, R0 ;  /* 0x0000000000007308 */ /* 0x000e620000000800 */
[----:B------:R-:W-:Y:S02]  /*16ed0*/  FMUL.FTZ R9, R68, R149 ;  /* 0x0000009544097220 */ /* 0x000fe40000410000 */
[----:B------:R-:W-:Y:S01]  /*16ee0*/  F2FP.PACK_AB R74, R111, R141 ;  /* 0x0000008d6f4a723e */ /* 0x000fe200000000ff */
[----:B------:R-:W-:Y:S02]  /*16ef0*/  FFMA.FTZ R121, R142, c[0x0][0x2d0], -R96 ;  /* 0x0000b4008e797a23 */ /* 0x000fe40000010860 */
[--C-:B------:R-:W-:Y:S02]  /*16f00*/  FFMA.FTZ R120, R188, c[0x0][0x2d0], -R94.reuse ;  /* 0x0000b400bc787a23 */ /* 0x100fe4000001085e */
[----:B------:R-:W-:Y:S02]  /*16f10*/  FMUL.FTZ R40, R68, R180 ;  /* 0x000000b444287220 */ /* 0x000fe40000410000 */
[-C--:B------:R-:W-:Y:S05]  /*16f20*/  HMMA.16816.F32 R4, R72, R20.reuse, R4 ;  /* 0x000000144804723c */ /* 0x080fea0000001804 */
[----:B---3--:R-:W-:Y:S02]  /*16f30*/  FFMA.FTZ R2, R44, c[0x0][0x2d0], -R94 ;  /* 0x0000b4002c027a23 */ /* 0x008fe4000001085e */
[C---:B------:R-:W-:Y:S02]  /*16f40*/  FMUL.FTZ R24, R68.reuse, R164 ;  /* 0x000000a444187220 */ /* 0x040fe40000410000 */
[----:B------:R3:W-:Y:S03]  /*16f50*/  MUFU.EX2 R105, R2 ;  /* 0x0000000200697308 */ /* 0x0007e60000000800 */
[----:B------:R-:W-:Y:S02]  /*16f60*/  FMUL.FTZ R28, R68, R168 ;  /* 0x000000a8441c7220 */ /* 0x000fe40000410000 */
[C---:B-1----:R-:W-:Y:S02]  /*16f70*/  FMUL.FTZ R14, R0.reuse, R154 ;  /* 0x0000009a000e7220 */ /* 0x042fe40000410000 */
[C---:B------:R-:W-:Y:S02]  /*16f80*/  FMUL.FTZ R15, R0.reuse, R155 ;  /* 0x0000009b000f7220 */ /* 0x040fe40000410000 */
[C---:B------:R-:W-:Y:S02]  /*16f90*/  FMUL.FTZ R10, R0.reuse, R150 ;  /* 0x00000096000a7220 */ /* 0x040fe40000410000 */
[----:B------:R-:W-:Y:S02]  /*16fa0*/  FMUL.FTZ R11, R0, R151 ;  /* 0x00000097000b7220 */ /* 0x000fe40000410000 */
[----:B------:R-:W-:Y:S02]  /*16fb0*/  IMAD.MOV.U32 R150, RZ, RZ, R53 ;  /* 0x000000ffff967224 */ /* 0x000fe400078e0035 */
[----:B------:R-:W-:Y:S02]  /*16fc0*/  IMAD.MOV.U32 R151, RZ, RZ, R52 ;  /* 0x000000ffff977224 */ /* 0x000fe400078e0034 */
[----:B------:R-:W1:Y:S01]  /*16fd0*/  LDSM.16.MT88.4 R52, [R229+0x100] ;  /* 0x00010000e534783b */ /* 0x000e620000004200 */
[----:B------:R-:W-:Y:S02]  /*16fe0*/  FMUL.FTZ R29, R68, R169 ;  /* 0x000000a9441d7220 */ /* 0x000fe40000410000 */
[C---:B------:R-:W-:Y:S02]  /*16ff0*/  FMUL.FTZ R30, R0.reuse, R170 ;  /* 0x000000aa001e7220 */ /* 0x040fe40000410000 */
[C---:B------:R-:W-:Y:S02]  /*17000*/  FMUL.FTZ R31, R0.reuse, R171 ;  /* 0x000000ab001f7220 */ /* 0x040fe40000410000 */
[----:B---3--:R-:W-:Y:S02]  /*17010*/  FFMA.FTZ R2, R45, c[0x0][0x2d0], -R94 ;  /* 0x0000b4002d027a23 */ /* 0x008fe4000001085e */
[----:B------:R-:W-:Y:S02]  /*17020*/  FMUL.FTZ R43, R0, R183 ;  /* 0x000000b7002b7220 */ /* 0x000fe40000410000 */
[----:B------:R3:W-:Y:S01]  /*17030*/  MUFU.EX2 R26, R2 ;  /* 0x00000002001a7308 */ /* 0x0007e20000000800 */
[----:B------:R-:W-:Y:S02]  /*17040*/  FMUL.FTZ R41, R68, R181 ;  /* 0x000000b544297220 */ /* 0x000fe40000410000 */
[----:B------:R-:W-:Y:S02]  /*17050*/  FMUL.FTZ R42, R0, R182 ;  /* 0x000000b6002a7220 */ /* 0x000fe40000410000 */
[C---:B------:R-:W-:Y:S02]  /*17060*/  FMUL.FTZ R44, R68.reuse, R116 ;  /* 0x00000074442c7220 */ /* 0x040fe40000410000 */
[C---:B------:R-:W-:Y:S02]  /*17070*/  FMUL.FTZ R45, R68.reuse, R117 ;  /* 0x00000075442d7220 */ /* 0x040fe40000410000 */
[C---:B------:R-:W-:Y:S02]  /*17080*/  FMUL.FTZ R50, R69.reuse, R122 ;  /* 0x0000007a45327220 */ /* 0x040fe40000410000 */
[----:B------:R-:W-:Y:S02]  /*17090*/  FMUL.FTZ R51, R69, R123 ;  /* 0x0000007b45337220 */ /* 0x000fe40000410000 */
[C---:B------:R-:W-:Y:S02]  /*170a0*/  FMUL.FTZ R60, R68.reuse, R132 ;  /* 0x00000084443c7220 */ /* 0x040fe40000410000 */
[----:B------:R-:W-:Y:S02]  /*170b0*/  FMUL.FTZ R61, R68, R133 ;  /* 0x00000085443d7220 */ /* 0x000fe40000410000 */
[C---:B------:R-:W-:Y:S02]  /*170c0*/  FMUL.FTZ R62, R0.reuse, R134 ;  /* 0x00000086003e7220 */ /* 0x040fe40000410000 */
[----:B------:R-:W-:Y:S02]  /*170d0*/  FMUL.FTZ R63, R0, R135 ;  /* 0x00000087003f7220 */ /* 0x000fe40000410000 */
[----:B------:R-:W-:Y:S02]  /*170e0*/  IMAD.MOV.U32 R149, RZ, RZ, R201 ;  /* 0x000000ffff957224 */ /* 0x000fe400078e00c9 */
[----:B------:R-:W-:Y:S02]  /*170f0*/  IMAD.MOV.U32 R201, RZ, RZ, R90 ;  /* 0x000000ffffc97224 */ /* 0x000fe400078e005a */
[----:B---3--:R-:W-:Y:S02]  /*17100*/  FFMA.FTZ R2, R46, c[0x0][0x2d0], -R96 ;  /* 0x0000b4002e027a23 */ /* 0x008fe40000010860 */
[----:B------:R-:W-:Y:S02]  /*17110*/  FMUL.FTZ R46, R0, R118 ;  /* 0x00000076002e7220 */ /* 0x000fe40000410000 */
[----:B------:R3:W-:Y:S01]  /*17120*/  MUFU.EX2 R25, R2 ;  /* 0x0000000200197308 */ /* 0x0007e20000000800 */
[--C-:B------:R-:W-:Y:S02]  /*17130*/  FFMA.FTZ R117, R217, c[0x0][0x2d0], -R93.reuse ;  /* 0x0000b400d9757a23 */ /* 0x100fe4000001085d */
[----:B------:R-:W-:Y:S02]  /*17140*/  FFMA.FTZ R123, R112, c[0x0][0x2d0], -R94 ;  /* 0x0000b400707b7a23 */ /* 0x000fe4000001085e */
[--C-:B------:R-:W-:Y:S02]  /*17150*/  FFMA.FTZ R112, R189, c[0x0][0x2d0], -R96.reuse ;  /* 0x0000b400bd707a23 */ /* 0x100fe40000010860 */
[--C-:B------:R-:W-:Y:S02]  /*17160*/  FFMA.FTZ R116, R218, c[0x0][0x2d0], -R93.reuse ;  /* 0x0000b400da747a23 */ /* 0x100fe4000001085d */
[--C-:B------:R-:W-:Y:S02]  /*17170*/  FFMA.FTZ R122, R114, c[0x0][0x2d0], -R96.reuse ;  /* 0x0000b400727a7a23 */ /* 0x100fe40000010860 */
[----:B------:R-:W-:Y:S02]  /*17180*/  FFMA.FTZ R132, R113, c[0x0][0x2d0], -R96 ;  /* 0x0000b40071847a23 */ /* 0x000fe40000010860 */
[--C-:B------:R-:W-:Y:S02]  /*17190*/  FFMA.FTZ R133, R97, c[0x0][0x2d0], -R94.reuse ;  /* 0x0000b40061857a23 */ /* 0x100fe4000001085e */
[----:B------:R-:W-:Y:S02]  /*171a0*/  FFMA.FTZ R134, R109, c[0x0][0x2d0], -R94 ;  /* 0x0000b4006d867a23 */ /* 0x000fe4000001085e */
[----:B------:R-:W-:Y:S02]  /*171b0*/  IMAD.MOV.U32 R168, RZ, RZ, R102 ;  /* 0x000000ffffa87224 */ /* 0x000fe400078e0066 */
[----:B------:R-:W-:Y:S02]  /*171c0*/  FFMA.FTZ R102, R221, c[0x0][0x2d0], -R93 ;  /* 0x0000b400dd667a23 */ /* 0x000fe4000001085d */
[--C-:B------:R-:W-:Y:S02]  /*171d0*/  FFMA.FTZ R109, R213, c[0x0][0x2d0], -R96.reuse ;  /* 0x0000b400d56d7a23 */ /* 0x100fe40000010860 */
[----:B------:R-:W-:Y:S01]  /*171e0*/  IMAD.MOV.U32 R169, RZ, RZ, R107 ;  /* 0x000000ffffa97224 */ /* 0x000fe200078e006b */
[----:B------:R-:W-:Y:S01]  /*171f0*/  MUFU.EX2 R142, R102 ;  /* 0x00000066008e7308 */ /* 0x000fe20000000800 */
[--C-:B---3--:R-:W-:Y:S02]  /*17200*/  FFMA.FTZ R2, R47, c[0x0][0x2d0], -R96.reuse ;  /* 0x0000b4002f027a23 */ /* 0x108fe40000010860 */
[----:B------:R-:W-:Y:S02]  /*17210*/  FMUL.FTZ R47, R0, R119 ;  /* 0x00000077002f7220 */ /* 0x000fe40000410000 */
[----:B------:R-:W-:Y:S02]  /*17220*/  FFMA.FTZ R119, R101, c[0x0][0x2d0], -R93 ;  /* 0x0000b40065777a23 */ /* 0x000fe4000001085d */
[----:B------:R-:W-:Y:S02]  /*17230*/  IMAD.MOV.U32 R107, RZ, RZ, R103 ;  /* 0x000000ffff6b7224 */ /* 0x000fe400078e0067 */
[--C-:B------:R-:W-:Y:S01]  /*17240*/  FFMA.FTZ R103, R219, c[0x0][0x2d0], -R93.reuse ;  /* 0x0000b400db677a23 */ /* 0x100fe2000001085d */
[----:B------:R3:W1:Y:S01]  /*17250*/  MUFU.EX2 R27, R2 ;  /* 0x00000002001b7308 */ /* 0x0006620000000800 */
[--C-:B------:R-:W-:Y:S02]  /*17260*/  FFMA.FTZ R97, R107, c[0x0][0x2d0], -R96.reuse ;  /* 0x0000b4006b617a23 */ /* 0x100fe40000010860 */
[----:B------:R-:W-:Y:S07]  /*17270*/  FFMA.FTZ R107, R214, c[0x0][0x2d0], -R96 ;  /* 0x0000b400d66b7a23 */ /* 0x000fee0000010860 */
[----:B------:R-:W-:Y:S01]  /*17280*/  MUFU.EX2 R102, R119 ;  /* 0x0000007700667308 */ /* 0x000fe20000000800 */
[----:B---3--:R-:W-:Y:S02]  /*17290*/  FFMA.FTZ R2, R192, c[0x0][0x2d0], -R93 ;  /* 0x0000b400c0027a23 */ /* 0x008fe4000001085d */
[----:B-1----:R-:W-:Y:S07]  /*172a0*/  IMAD.MOV.U32 R164, RZ, RZ, R27 ;  /* 0x000000ffffa47224 */ /* 0x002fee00078e001b */
[----:B------:R1:W-:Y:S01]  /*172b0*/  MUFU.EX2 R152, R2 ;  /* 0x0000000200987308 */ /* 0x0003e20000000800 */
[----:B------:R-:W-:Y:S02]  /*172c0*/  FMUL.FTZ R27, R0, R167 ;  /* 0x000000a7001b7220 */ /* 0x000fe40000410000 */
[----:B------:R-:W-:Y:S02]  /*172d0*/  IMAD.MOV.U32 R167, RZ, RZ, R79 ;  /* 0x000000ffffa77224 */ /* 0x000fe400078e004f */
[----:B------:R-:W-:Y:S02]  /*172e0*/  IMAD.MOV.U32 R192, RZ, RZ, R78 ;  /* 0x000000ffffc07224 */ /* 0x000fe400078e004e */
[----:B------:R-:W-:Y:S02]  /*172f0*/  IMAD.MOV.U32 R221, RZ, RZ, R164 ;  /* 0x000000ffffdd7224 */ /* 0x000fe400078e00a4 */
[----:B-1----:R-:W-:Y:S02]  /*17300*/  FFMA.FTZ R2, R193, c[0x0][0x2d0], -R93 ;  /* 0x0000b400c1027a23 */ /* 0x002fe4000001085d */
[----:B------:R-:W-:Y:S02]  /*17310*/  IMAD.MOV.U32 R193, RZ, RZ, R77 ;  /* 0x000000ffffc17224 */ /* 0x000fe400078e004d */
[----:B------:R1:W3:Y:S01]  /*17320*/  MUFU.EX2 R154, R2 ;  /* 0x00000002009a7308 */ /* 0x0002e20000000800 */
[----:B------:R-:W2:Y:S01]  /*17330*/  LDSM.16.MT88.4 R76, [R230+0x100] ;  /* 0x00010000e64c783b */ /* 0x000ea20000004200 */
[--C-:B-1----:R-:W-:Y:S08]  /*17340*/  FFMA.FTZ R2, R195, c[0x0][0x2d0], -R92.reuse ;  /* 0x0000b400c3027a23 */ /* 0x102ff0000001085c */
[----:B------:R1:W1:Y:S01]  /*17350*/  MUFU.EX2 R153, R2 ;  /* 0x0000000200997308 */ /* 0x0002620000000800 */
[----:B--2---:R-:W-:Y:S01]  /*17360*/  F2FP.PACK_AB R67, R139, R95 ;  /* 0x0000005f8b43723e */ /* 0x004fe200000000ff */
[----:B-1----:R-:W-:Y:S08]  /*17370*/  FFMA.FTZ R2, R206, c[0x0][0x2d0], -R92 ;  /* 0x0000b400ce027a23 */ /* 0x002ff0000001085c */
[----:B------:R1:W-:Y:S01]  /*17380*/  MUFU.EX2 R155, R2 ;  /* 0x00000002009b7308 */ /* 0x0003e20000000800 */
[----:B------:R-:W-:Y:S01]  /*17390*/  F2FP.PACK_AB R66, R138, R140 ;  /* 0x0000008c8a42723e */ /* 0x000fe200000000ff */
[----:B-1----:R-:W-:Y:S06]  /*173a0*/  FFMA.FTZ R2, R56, c[0x0][0x2d0], -R93 ;  /* 0x0000b40038027a23 */ /* 0x002fec000001085d */
[C---:B------:R-:W-:Y:S02]  /*173b0*/  HMMA.16816.F32 R8, R64.reuse, R20, R8 ;  /* 0x000000144008723c */ /* 0x040fe40000001808 */
[----:B------:R1:W-:Y:S02]  /*173c0*/  MUFU.EX2 R156, R2 ;  /* 0x00000002009c7308 */ /* 0x0003e40000000800 */
[C---:B------:R-:W-:Y:S03]  /*173d0*/  FMUL.FTZ R56, R68.reuse, R128 ;  /* 0x0000008044387220 */ /* 0x040fe60000410000 */
[C---:B------:R-:W-:Y:S01]  /*173e0*/  FMUL.FTZ R20, R3.reuse, R160 ;  /* 0x000000a003147220 */ /* 0x040fe20000410000 */
[-C--:B------:R-:W-:Y:S04]  /*173f0*/  HMMA.16816.F32 R12, R64, R22.reuse, R12 ;  /* 0x00000016400c723c */ /* 0x080fe8000000180c */
[----:B------:R-:W-:Y:S02]  /*17400*/  IMAD.MOV.U32 R160, RZ, RZ, R82 ;  /* 0x000000ffffa07224 */ /* 0x000fe400078e0052 */
[----:B------:R-:W-:Y:S02]  /*17410*/  FMUL.FTZ R21, R3, R161 ;  /* 0x000000a103157220 */ /* 0x000fe40000410000 */
[C---:B------:R-:W-:Y:S04]  /*17420*/  HMMA.16816.F32 R16, R72.reuse, R22, R16 ;  /* 0x000000164810723c */ /* 0x040fe80000001810 */
[----:B------:R-:W-:Y:S02]  /*17430*/  IMAD.MOV.U32 R161, RZ, RZ, R25 ;  /* 0x000000ffffa17224 */ /* 0x000fe400078e0019 */
[----:B------:R-:W-:Y:S02]  /*17440*/  FMUL.FTZ R25, R68, R165 ;  /* 0x000000a544197220 */ /* 0x000fe40000410000 */
[----:B------:R-:W-:Y:S04]  /*17450*/  FMUL.FTZ R23, R69, R163 ;  /* 0x000000a345177220 */ /* 0x000fe80000410000 */
[----:B-1----:R-:W-:Y:S02]  /*17460*/  FFMA.FTZ R2, R57, c[0x0][0x2d0], -R93 ;  /* 0x0000b40039027a23 */ /* 0x002fe4000001085d */
[----:B------:R-:W-:Y:S02]  /*17470*/  FMUL.FTZ R22, R69, R162 ;  /* 0x000000a245167220 */ /* 0x000fe40000410000 */
[----:B------:R1:W-:Y:S01]  /*17480*/  MUFU.EX2 R158, R2 ;  /* 0x00000002009e7308 */ /* 0x0003e20000000800 */
[----:B------:R-:W-:Y:S02]  /*17490*/  IMAD.MOV.U32 R165, RZ, RZ, R83 ;  /* 0x000000ffffa57224 */ /* 0x000fe400078e0053 */
[----:B------:R-:W-:Y:S02]  /*174a0*/  IMAD.MOV.U32 R163, RZ, RZ, R84 ;  /* 0x000000ffffa37224 */ /* 0x000fe400078e0054 */
[-C--:B------:R-:W-:Y:S01]  /*174b0*/  HMMA.16816.F32 R20, R72, R36.reuse, R20 ;  /* 0x000000244814723c */ /* 0x080fe20000001814 */
[----:B------:R-:W-:Y:S02]  /*174c0*/  LDSM.16.MT88.4 R84, [R231+0x900] ;  /* 0x00090000e754783b */ /* 0x000fe40000004200 */
[----:B------:R-:W-:Y:S02]  /*174d0*/  IMAD.MOV.U32 R162, RZ, RZ, R26 ;  /* 0x000000ffffa27224 */ /* 0x000fe400078e001a */
[----:B------:R-:W-:Y:S02]  /*174e0*/  FMUL.FTZ R26, R0, R166 ;  /* 0x000000a6001a7220 */ /* 0x000fe40000410000 */
[----:B------:R-:W-:Y:S02]  /*174f0*/  IMAD.MOV.U32 R166, RZ, RZ, R80 ;  /* 0x000000ffffa67224 */ /* 0x000fe400078e0050 */
[----:B------:R-:W2:Y:S03]  /*17500*/  LDSM.16.MT88.4 R80, [R228+0x900] ;  /* 0x00090000e450783b */ /* 0x000ea60000004200 */
[C---:B------:R-:W-:Y:S04]  /*17510*/  HMMA.16816.F32 R24, R64.reuse, R36, R24 ;  /* 0x000000244018723c */ /* 0x040fe80000001818 */
[----:B------:R-:W-:Y:S02]  /*17520*/  FMUL.FTZ R57, R68, R129 ;  /* 0x0000008144397220 */ /* 0x000fe40000410000 */
[----:B------:R-:W-:Y:S02]  /*17530*/  IMAD.MOV.U32 R219, RZ, RZ, R162 ;  /* 0x000000ffffdb7224 */ /* 0x000fe400078e00a2 */
[-C--:B------:R-:W-:Y:S04]  /*17540*/  HMMA.16816.F32 R28, R64, R38.reuse, R28 ;  /* 0x00000026401c723c */ /* 0x080fe8000000181c */
[----:B-1----:R-:W-:Y:S02]  /*17550*/  FFMA.FTZ R2, R58, c[0x0][0x2d0], -R92 ;  /* 0x0000b4003a027a23 */ /* 0x002fe4000001085c */
[C---:B------:R-:W-:Y:S02]  /*17560*/  FMUL.FTZ R37, R3.reuse, R177 ;  /* 0x000000b103257220 */ /* 0x040fe40000410000 */
[C---:B------:R-:W-:Y:S01]  /*17570*/  HMMA.16816.F32 R32, R72.reuse, R38, R32 ;  /* 0x000000264820723c */ /* 0x040fe20000001820 */
[----:B------:R1:W-:Y:S03]  /*17580*/  MUFU.EX2 R157, R2 ;  /* 0x00000002009d7308 */ /* 0x0003e60000000800 */
[----:B------:R-:W-:Y:S02]  /*17590*/  FMUL.FTZ R36, R3, R176 ;  /* 0x000000b003247220 */ /* 0x000fe40000410000 */
[C---:B------:R-:W-:Y:S02]  /*175a0*/  FMUL.FTZ R58, R0.reuse, R130 ;  /* 0x00000082003a7220 */ /* 0x040fe40000410000 */
[C---:B------:R-:W-:Y:S04]  /*175b0*/  FMUL.FTZ R38, R69.reuse, R178 ;  /* 0x000000b245267220 */ /* 0x040fe80000410000 */
[----:B------:R-:W-:Y:S02]  /*175c0*/  FMUL.FTZ R39, R69, R179 ;  /* 0x000000b345277220 */ /* 0x000fe40000410000 */
[----:B---3--:R-:W-:Y:S02]  /*175d0*/  IMAD.MOV.U32 R178, RZ, RZ, R154 ;  /* 0x000000ffffb27224 */ /* 0x008fe400078e009a */
[----:B------:R-:W-:Y:S02]  /*175e0*/  IMAD.MOV.U32 R179, RZ, RZ, R153 ;  /* 0x000000ffffb37224 */ /* 0x000fe400078e0099 */
[----:B------:R-:W-:Y:S01]  /*175f0*/  IMAD.MOV.U32 R153, RZ, RZ, R136 ;  /* 0x000000ffff997224 */ /* 0x000fe200078e0088 */
[-C--:B------:R-:W-:Y:S03]  /*17600*/  HMMA.16816.F32 R36, R72, R52.reuse, R36 ;  /* 0x000000344824723c */ /* 0x080fe60000001824 */
[----:B-1----:R-:W-:Y:S05]  /*17610*/  FFMA.FTZ R2, R59, c[0x0][0x2d0], -R92 ;  /* 0x0000b4003b027a23 */ /* 0x002fea000001085c */
[C---:B------:R-:W-:Y:S01]  /*17620*/  HMMA.16816.F32 R40, R64.reuse, R52, R40 ;  /* 0x000000344028723c */ /* 0x040fe20000001828 */
[----:B------:R1:W3:Y:S03]  /*17630*/  MUFU.EX2 R159, R2 ;  /* 0x00000002009f7308 */ /* 0x0002e60000000800 */
[----:B------:R-:W-:Y:S03]  /*17640*/  FMUL.FTZ R59, R0, R131 ;  /* 0x00000083003b7220 */ /* 0x000fe60000410000 */
[C---:B------:R-:W-:Y:S01]  /*17650*/  FMUL.FTZ R52, R3.reuse, R124 ;  /* 0x0000007c03347220 */ /* 0x040fe20000410000 */
[-C--:B------:R-:W-:Y:S03]  /*17660*/  HMMA.16816.F32 R44, R64, R54.reuse, R44 ;  /* 0x00000036402c723c */ /* 0x080fe6000000182c */
[----:B------:R-:W-:Y:S01]  /*17670*/  MUFU.EX2 R131, R99 ;  /* 0x0000006300837308 */ /* 0x000fe20000000800 */
[----:B------:R-:W-:Y:S04]  /*17680*/  FMUL.FTZ R53, R3, R125 ;  /* 0x0000007d03357220 */ /* 0x000fe80000410000 */
[C---:B------:R-:W-:Y:S05]  /*17690*/  HMMA.16816.F32 R48, R72.reuse, R54, R48 ;  /* 0x000000364830723c */ /* 0x040fea0000001830 */
[----:B------:R-:W-:Y:S02]  /*176a0*/  MUFU.EX2 R99, R120 ;  /* 0x0000007800637308 */ /* 0x000fe40000000800 */
[C---:B------:R-:W-:Y:S02]  /*176b0*/  FMUL.FTZ R54, R69.reuse, R126 ;  /* 0x0000007e45367220 */ /* 0x040fe40000410000 */
[----:B------:R-:W-:Y:S03]  /*176c0*/  FMUL.FTZ R55, R69, R127 ;  /* 0x0000007f45377220 */ /* 0x000fe60000410000 */
[--C-:B-1----:R-:W-:Y:S04]  /*176d0*/  FFMA.FTZ R2, R220, c[0x0][0x2d0], -R94.reuse ;  /* 0x0000b400dc027a23 */ /* 0x102fe8000001085e */
[-C--:B------:R-:W-:Y:S01]  /*176e0*/  HMMA.16816.F32 R52, R72, R76.reuse, R52 ;  /* 0x0000004c4834723c */ /* 0x080fe20000001834 */
[----:B------:R1:W-:Y:S07]  /*176f0*/  MUFU.EX2 R177, R2 ;  /* 0x0000000200b17308 */ /* 0x0003ee0000000800 */
[C---:B------:R-:W-:Y:S03]  /*17700*/  HMMA.16816.F32 R56, R64.reuse, R76, R56 ;  /* 0x0000004c4038723c */ /* 0x040fe60000001838 */
[----:B------:R-:W-:Y:S04]  /*17710*/  MUFU.EX2 R125, R97 ;  /* 0x00000061007d7308 */ /* 0x000fe80000000800 */
[----:B------:R-:W-:Y:S01]  /*17720*/  F2FP.PACK_AB R76, R233, R246 ;  /* 0x000000f6e94c723e */ /* 0x000fe200000000ff */
[-C--:B------:R-:W-:Y:S04]  /*17730*/  HMMA.16816.F32 R60, R64, R78.reuse, R60 ;  /* 0x0000004e403c723c */ /* 0x080fe8000000183c */
[----:B------:R-:W-:Y:S03]  /*17740*/  F2FP.PACK_AB R77, R235, R216 ;  /* 0x000000d8eb4d723e */ /* 0x000fe600000000ff */
[C---:B------:R-:W-:Y:S02]  /*17750*/  FMUL.FTZ R64, R3.reuse, R184 ;  /* 0x000000b803407220 */ /* 0x040fe40000410000 */
[----:B-1----:R-:W-:Y:S03]  /*17760*/  FFMA.FTZ R2, R224, c[0x0][0x2d0], -R94 ;  /* 0x0000b400e0027a23 */ /* 0x002fe6000001085e */
[----:B------:R-:W-:Y:S01]  /*17770*/  FMUL.FTZ R65, R3, R185 ;  /* 0x000000b903417220 */ /* 0x000fe20000410000 */
[----:B------:R1:W-:Y:S01]  /*17780*/  MUFU.EX2 R183, R2 ;  /* 0x0000000200b77308 */ /* 0x0003e20000000800 */
[C---:B------:R-:W-:Y:S02]  /*17790*/  FMUL.FTZ R66, R69.reuse, R186 ;  /* 0x000000ba45427220 */ /* 0x040fe40000410000 */
[----:B------:R-:W-:Y:S07]  /*177a0*/  FMUL.FTZ R67, R69, R187 ;  /* 0x000000bb45437220 */ /* 0x000fee0000410000 */
[----:B------:R-:W-:Y:S07]  /*177b0*/  HMMA.16816.F32 R64, R72, R78, R64 ;  /* 0x0000004e4840723c */ /* 0x000fee0000001840 */
[----:B----4-:R-:W-:Y:S02]  /*177c0*/  F2FP.PACK_AB R72, R232, R148 ;  /* 0x00000094e848723e */ /* 0x010fe400000000ff */
[----:B------:R-:W-:Y:S03]  /*177d0*/  F2FP.PACK_AB R73, R236, R147 ;  /* 0x00000093ec49723e */ /* 0x000fe600000000ff */
[----:B------:R-:W-:Y:S01]  /*177e0*/  F2FP.PACK_AB R74, R242, R146 ;  /* 0x00000092f24a723e */ /* 0x000fe200000000ff */
[--C-:B-1----:R-:W-:Y:S01]  /*177f0*/  FFMA.FTZ R2, R225, c[0x0][0x2d0], -R96.reuse ;  /* 0x0000b400e1027a23 */ /* 0x102fe20000010860 */
[----:B------:R-:W-:Y:S02]  /*17800*/  F2FP.PACK_AB R75, R243, R239 ;  /* 0x000000eff34b723e */ /* 0x000fe400000000ff */
[----:B------:R-:W-:Y:S01]  /*17810*/  F2FP.PACK_AB R78, R145, R240 ;  /* 0x000000f0914e723e */ /* 0x000fe200000000ff */
[----:B------:R1:W-:Y:S01]  /*17820*/  MUFU.EX2 R176, R2 ;  /* 0x0000000200b07308 */ /* 0x0003e20000000800 */
[----:B------:R-:W-:Y:S03]  /*17830*/  F2FP.PACK_AB R79, R144, R241 ;  /* 0x000000f1904f723e */ /* 0x000fe600000000ff */
[-C--:B--2---:R-:W-:Y:S08]  /*17840*/  HMMA.16816.F32 R4, R72, R80.reuse, R4 ;  /* 0x000000504804723c */ /* 0x084ff00000001804 */
[C---:B------:R-:W-:Y:S07]  /*17850*/  HMMA.16816.F32 R8, R76.reuse, R80, R8 ;  /* 0x000000504c08723c */ /* 0x040fee0000001808 */
[--C-:B------:R-:W-:Y:S01]  /*17860*/  FFMA.FTZ R80, R193, c[0x0][0x2d0], -R96.reuse ;  /* 0x0000b400c1507a23 */ /* 0x100fe20000010860 */
[-C--:B------:R-:W-:Y:S03]  /*17870*/  HMMA.16816.F32 R12, R76, R82.reuse, R12 ;  /* 0x000000524c0c723c */ /* 0x080fe6000000180c */
[----:B------:R2:W-:Y:S01]  /*17880*/  MUFU.EX2 R180, R80 ;  /* 0x0000005000b47308 */ /* 0x0005e20000000800 */
[----:B-1----:R-:W-:Y:S04]  /*17890*/  FFMA.FTZ R2, R249, c[0x0][0x2d0], -R96 ;  /* 0x0000b400f9027a23 */ /* 0x002fe80000010860 */
[C---:B------:R-:W-:Y:S05]  /*178a0*/  HMMA.16816.F32 R16, R72.reuse, R82, R16 ;  /* 0x000000524810723c */ /* 0x040fea0000001810 */
[----:B------:R1:W-:Y:S03]  /*178b0*/  MUFU.EX2 R182, R2 ;  /* 0x0000000200b67308 */ /* 0x0003e60000000800 */
[-C--:B------:R-:W-:Y:S08]  /*178c0*/  HMMA.16816.F32 R20, R72, R84.reuse, R20 ;  /* 0x000000544814723c */ /* 0x080ff00000001814 */
[C---:B------:R-:W-:Y:S01]  /*178d0*/  HMMA.16816.F32 R24, R76.reuse, R84, R24 ;  /* 0x000000544c18723c */ /* 0x040fe20000001818 */
[----:B--2---:R-:W-:Y:S06]  /*178e0*/  LDSM.16.MT88.4 R80, [R230+0x900] ;  /* 0x00090000e650783b */ /* 0x004fec0000004200 */
[----:B------:R-:W-:Y:S01]  /*178f0*/  FFMA.FTZ R84, R226, c[0x0][0x2d0], -R93 ;  /* 0x0000b400e2547a23 */ /* 0x000fe2000001085d */
[-C--:B------:R-:W-:Y:S04]  /*17900*/  HMMA.16816.F32 R28, R76, R86.reuse, R28 ;  /* 0x000000564c1c723c */ /* 0x080fe8000000181c */
[----:B---3--:R-:W-:Y:S02]  /*17910*/  IMAD.MOV.U32 R226, RZ, RZ, R159 ;  /* 0x000000ffffe27224 */ /* 0x008fe400078e009f */
[----:B-1----:R-:W-:Y:S02]  /*17920*/  FFMA.FTZ R2, R200, c[0x0][0x2d0], -R94 ;  /* 0x0000b400c8027a23 */ /* 0x002fe4000001085e */
[C---:B------:R-:W-:Y:S02]  /*17930*/  HMMA.16816.F32 R32, R72.reuse, R86, R32 ;  /* 0x000000564820723c */ /* 0x040fe40000001820 */
[----:B------:R1:W-:Y:S02]  /*17940*/  MUFU.EX2 R181, R2 ;  /* 0x0000000200b57308 */ /* 0x0003e40000000800 */
[----:B------:R-:W-:Y:S02]  /*17950*/  IMAD.MOV.U32 R200, RZ, RZ, R88 ;  /* 0x000000ffffc87224 */ /* 0x000fe400078e0058 */
[----:B-1----:R-:W-:Y:S02]  /*17960*/  FFMA.FTZ R2, R91, c[0x0][0x2d0], -R94 ;  /* 0x0000b4005b027a23 */ /* 0x002fe4000001085e */
[----:B------:R-:W1:Y:S04]  /*17970*/  LDSM.16.MT88.4 R88, [R229+0x900] ;  /* 0x00090000e558783b */ /* 0x000e680000004200 */
[----:B------:R2:W-:Y:S02]  /*17980*/  MUFU.EX2 R249, R2 ;  /* 0x0000000200f97308 */ /* 0x0005e40000000800 */
[----:B--2---:R-:W-:Y:S02]  /*17990*/  FFMA.FTZ R2, R192, c[0x0][0x2d0], -R96 ;  /* 0x0000b400c0027a23 */ /* 0x004fe40000010860 */
[----:B------:R-:W-:Y:S02]  /*179a0*/  IMAD.MOV.U32 R192, RZ, RZ, R98 ;  /* 0x000000ffffc07224 */ /* 0x000fe400078e0062 */
[----:B------:R-:W-:Y:S04]  /*179b0*/  FFMA.FTZ R98, R247, c[0x0][0x2d0], -R93 ;  /* 0x0000b400f7627a23 */ /* 0x000fe8000001085d */
[----:B------:R2:W-:Y:S01]  /*179c0*/  MUFU.EX2 R225, R2 ;  /* 0x0000000200e17308 */ /* 0x0005e20000000800 */
[----:B------:R-:W-:Y:S02]  /*179d0*/  IMAD.MOV.U32 R217, RZ, RZ, R192 ;  /* 0x000000ffffd97224 */ /* 0x000fe400078e00c0 */
[----:B------:R-:W-:Y:S01]  /*179e0*/  IMAD.MOV.U32 R247, RZ, RZ, R155 ;  /* 0x000000fffff77224 */ /* 0x000fe200078e009b */
[-C--:B-1----:R-:W-:Y:S06]  /*179f0*/  HMMA.16816.F32 R36, R72, R88.reuse, R36 ;  /* 0x000000584824723c */ /* 0x082fec0000001824 */
[----:B------:R-:W-:Y:S02]  /*17a00*/  MUFU.EX2 R124, R98 ;  /* 0x00000062007c7308 */ /* 0x000fe40000000800 */
[C---:B------:R-:W-:Y:S08]  /*17a10*/  HMMA.16816.F32 R40, R76.reuse, R88, R40 ;  /* 0x000000584c28723c */ /* 0x040ff00000001828 */
[----:B------:R-:W-:Y:S01]  /*17a20*/  MUFU.EX2 R98, R123 ;  /* 0x0000007b00627308 */ /* 0x000fe20000000800 */
[----:B--2---:R-:W-:Y:S01]  /*17a30*/  FFMA.FTZ R2, R167, c[0x0][0x2d0], -R93 ;  /* 0x0000b400a7027a23 */ /* 0x004fe2000001085d */
[-C--:B------:R-:W-:Y:S03]  /*17a40*/  HMMA.16816.F32 R44, R76, R90.reuse, R44 ;  /* 0x0000005a4c2c723c */ /* 0x080fe6000000182c */
[----:B------:R-:W-:Y:S05]  /*17a50*/  IMAD.MOV.U32 R167, RZ, RZ, R165 ;  /* 0x000000ffffa77224 */ /* 0x000fea00078e00a5 */
[----:B------:R1:W-:Y:S01]  /*17a60*/  MUFU.EX2 R224, R2 ;  /* 0x0000000200e07308 */ /* 0x0003e20000000800 */
[----:B------:R-:W-:Y:S01]  /*17a70*/  IMAD.MOV.U32 R165, RZ, RZ, R151 ;  /* 0x000000ffffa57224 */ /* 0x000fe200078e0097 */
[C---:B------:R-:W-:Y:S01]  /*17a80*/  HMMA.16816.F32 R48, R72.reuse, R90, R48 ;  /* 0x0000005a4830723c */ /* 0x040fe20000001830 */
[----:B------:R-:W-:Y:S03]  /*17a90*/  LDSM.16.MT88.4 R88, [R231+0x1100] ;  /* 0x00110000e758783b */ /* 0x000fe60000004200 */
[----:B------:R-:W-:Y:S04]  /*17aa0*/  IMAD.MOV.U32 R151, RZ, RZ, R201 ;  /* 0x000000ffff977224 */ /* 0x000fe800078e00c9 */
[-C--:B------:R-:W-:Y:S08]  /*17ab0*/  HMMA.16816.F32 R52, R72, R80.reuse, R52 ;  /* 0x000000504834723c */ /* 0x080ff00000001834 */
[C---:B------:R-:W-:Y:S04]  /*17ac0*/  HMMA.16816.F32 R56, R76.reuse, R80, R56 ;  /* 0x000000504c38723c */ /* 0x040fe80000001838 */
[----:B-1----:R-:W-:Y:S02]  /*17ad0*/  FFMA.FTZ R2, R166, c[0x0][0x2d0], -R93 ;  /* 0x0000b400a6027a23 */ /* 0x002fe4000001085d */
[----:B------:R-:W-:Y:S02]  /*17ae0*/  IMAD.MOV.U32 R166, RZ, RZ, R150 ;  /* 0x000000ffffa67224 */ /* 0x000fe400078e0096 */
[-C--:B------:R-:W-:Y:S01]  /*17af0*/  HMMA.16816.F32 R60, R76, R82.reuse, R60 ;  /* 0x000000524c3c723c */ /* 0x080fe2000000183c */
[----:B------:R-:W2:Y:S01]  /*17b00*/  LDL.LU R78, [R1+0x1c] ;  /* 0x00001c00014e7983 */ /* 0x000ea20000300800 */
[----:B------:R1:W-:Y:S02]  /*17b10*/  MUFU.EX2 R220, R2 ;  /* 0x0000000200dc7308 */ /* 0x0003e40000000800 */
[----:B------:R-:W-:Y:S01]  /*17b20*/  IMAD.MOV.U32 R150, RZ, RZ, R200 ;  /* 0x000000ffff967224 */ /* 0x000fe200078e00c8 */
[----:B------:R-:W3:Y:S02]  /*17b30*/  LDL.LU R114, [R1+0x28] ;  /* 0x0000280001727983 */ /* 0x000ee40000300800 */
[----:B------:R-:W-:Y:S01]  /*17b40*/  FFMA.FTZ R76, R169, c[0x0][0x2d0], -R96 ;  /* 0x0000b400a94c7a23 */ /* 0x000fe20000010860 */
[----:B------:R-:W-:Y:S01]  /*17b50*/  HMMA.16816.F32 R64, R72, R82, R64 ;  /* 0x000000524840723c */ /* 0x000fe20000001840 */
[----:B------:R-:W3:Y:S03]  /*17b60*/  LDL.LU R113, [R1+0x24] ;  /* 0x0000240001717983 */ /* 0x000ee60000300800 */
[----:B------:R1:W-:Y:S01]  /*17b70*/  MUFU.EX2 R192, R76 ;  /* 0x0000004c00c07308 */ /* 0x0003e20000000800 */
[----:B------:R-:W-:Y:S01]  /*17b80*/  FFMA.FTZ R77, R166, c[0x0][0x2d0], -R94 ;  /* 0x0000b400a64d7a23 */ /* 0x000fe2000001085e */
[----:B------:R-:W-:Y:S01]  /*17b90*/  LDSM.16.MT88.4 R80, [R229+0x1100] ;  /* 0x00110000e550783b */ /* 0x000fe20000004200 */
[----:B------:R-:W-:Y:S01]  /*17ba0*/  FFMA.FTZ R101, R150, c[0x0][0x2d0], -R92 ;  /* 0x0000b40096657a23 */ /* 0x000fe2000001085c */
[----:B------:R-:W-:Y:S01]  /*17bb0*/  F2FP.PACK_AB R72, R234, R244 ;  /* 0x000000f4ea48723e */ /* 0x000fe200000000ff */
[----:B------:R-:W-:Y:S03]  /*17bc0*/  IMAD.MOV.U32 R150, RZ, RZ, R106 ;  /* 0x000000ffff967224 */ /* 0x000fe600078e006a */
[--C-:B------:R-:W-:Y:S02]  /*17bd0*/  FFMA.FTZ R106, R211, c[0x0][0x2d0], -R92.reuse ;  /* 0x0000b400d36a7a23 */ /* 0x100fe4000001085c */
[----:B------:R-:W-:Y:S01]  /*17be0*/  MUFU.EX2 R189, R77 ;  /* 0x0000004d00bd7308 */ /* 0x000fe20000000800 */
[----:B------:R-:W-:Y:S02]  /*17bf0*/  IMAD.MOV.U32 R169, RZ, RZ, R163 ;  /* 0x000000ffffa97224 */ /* 0x000fe400078e00a3 */
[----:B------:R-:W-:Y:S02]  /*17c00*/  IMAD.MOV.U32 R211, RZ, RZ, R105 ;  /* 0x000000ffffd37224 */ /* 0x000fe400078e0069 */
[----:B-1----:R-:W-:Y:S01]  /*17c10*/  FFMA.FTZ R2, R149, c[0x0][0x2d0], -R92 ;  /* 0x0000b40095027a23 */ /* 0x002fe2000001085c */
[----:B------:R-:W-:Y:S01]  /*17c20*/  F2FP.PACK_AB R73, R169, R237 ;  /* 0x000000eda949723e */ /* 0x000fe200000000ff */
[----:B------:R-:W-:Y:S02]  /*17c30*/  IMAD.MOV.U32 R149, RZ, RZ, R203 ;  /* 0x000000ffff957224 */ /* 0x000fe400078e00cb */
[----:B------:R-:W-:Y:S01]  /*17c40*/  FFMA.FTZ R105, R205, c[0x0][0x2d0], -R94 ;  /* 0x0000b400cd697a23 */ /* 0x000fe2000001085e */
[----:B------:R1:W-:Y:S01]  /*17c50*/  MUFU.EX2 R206, R2 ;  /* 0x0000000200ce7308 */ /* 0x0003e20000000800 */
[----:B------:R-:W-:Y:S02]  /*17c60*/  IMAD.MOV.U32 R205, RZ, RZ, R108 ;  /* 0x000000ffffcd7224 */ /* 0x000fe400078e006c */
[--C-:B------:R-:W-:Y:S02]  /*17c70*/  FFMA.FTZ R108, R204, c[0x0][0x2d0], -R94.reuse ;  /* 0x0000b400cc6c7a23 */ /* 0x100fe4000001085e */
[----:B------:R-:W-:Y:S02]  /*17c80*/  FFMA.FTZ R76, R165, c[0x0][0x2d0], -R94 ;  /* 0x0000b400a54c7a23 */ /* 0x000fe4000001085e */
[----:B------:R-:W-:Y:S02]  /*17c90*/  IMAD.MOV.U32 R204, RZ, RZ, R110 ;  /* 0x000000ffffcc7224 */ /* 0x000fe400078e006e */
[----:B------:R-:W-:Y:S01]  /*17ca0*/  FFMA.FTZ R110, R194, c[0x0][0x2d0], -R94 ;  /* 0x0000b400c26e7a23 */ /* 0x000fe2000001085e */
[----:B------:R-:W-:Y:S02]  /*17cb0*/  MUFU.EX2 R127, R76 ;  /* 0x0000004c007f7308 */ /* 0x000fe40000000800 */
[----:B------:R-:W-:Y:S08]  /*17cc0*/  F2FP.PACK_AB R74, R217, R204 ;  /* 0x000000ccd94a723e */ /* 0x000ff000000000ff */
[----:B------:R-:W-:Y:S01]  /*17cd0*/  MUFU.EX2 R130, R101 ;  /* 0x0000006500827308 */ /* 0x000fe20000000800 */
[----:B-1----:R-:W-:Y:S09]  /*17ce0*/  FFMA.FTZ R2, R202, c[0x0][0x2d0], -R92 ;  /* 0x0000b400ca027a23 */ /* 0x002ff2000001085c */
[----:B------:R1:W-:Y:S10]  /*17cf0*/  MUFU.EX2 R203, R2 ;  /* 0x0000000200cb7308 */ /* 0x0003f40000000800 */
[----:B------:R1:W-:Y:S10]  /*17d00*/  MUFU.EX2 R202, R84 ;  /* 0x0000005400ca7308 */ /* 0x0003f40000000800 */
[----:B------:R-:W-:Y:S01]  /*17d10*/  MUFU.EX2 R136, R106 ;  /* 0x0000006a00887308 */ /* 0x000fe20000000800 */
[----:B-1----:R-:W-:Y:S02]  /*17d20*/  FFMA.FTZ R2, R248, c[0x0][0x2d0], -R93 ;  /* 0x0000b400f8027a23 */ /* 0x002fe4000001085d */
[----:B------:R-:W-:Y:S07]  /*17d30*/  IMAD.MOV.U32 R248, RZ, RZ, R158 ;  /* 0x000000fffff87224 */ /* 0x000fee00078e009e */
[----:B------:R1:W-:Y:S01]  /*17d40*/  MUFU.EX2 R201, R2 ;  /* 0x0000000200c97308 */ /* 0x0003e20000000800 */
[----:B------:R-:W1:Y:S09]  /*17d50*/  LDSM.16.MT88.4 R84, [R228+0x1100] ;  /* 0x00110000e454783b */ /* 0x000e720000004200 */
[----:B------:R-:W-:Y:S10]  /*17d60*/  MUFU.EX2 R106, R117 ;  /* 0x00000075006a7308 */ /* 0x000ff40000000800 */
[----:B------:R-:W-:Y:S01]  /*17d70*/  MUFU.EX2 R101, R208 ;  /* 0x000000d000657308 */ /* 0x000fe20000000800 */
[--C-:B-1----:R-:W-:Y:S02]  /*17d80*/  FFMA.FTZ R2, R250, c[0x0][0x2d0], -R92.reuse ;  /* 0x0000b400fa027a23 */ /* 0x102fe4000001085c */
[----:B------:R-:W-:Y:S07]  /*17d90*/  IMAD.MOV.U32 R250, RZ, RZ, R157 ;  /* 0x000000fffffa7224 */ /* 0x000fee00078e009d */
[----:B------:R1:W-:Y:S10]  /*17da0*/  MUFU.EX2 R200, R2 ;  /* 0x0000000200c87308 */ /* 0x0003f40000000800 */
[----:B------:R-:W-:Y:S10]  /*17db0*/  MUFU.EX2 R129, R105 ;  /* 0x0000006900817308 */ /* 0x000ff40000000800 */
[----:B------:R-:W-:Y:S01]  /*17dc0*/  MUFU.EX2 R105, R210 ;  /* 0x000000d200697308 */ /* 0x000fe20000000800 */
[----:B-1----:R-:W-:Y:S02]  /*17dd0*/  FFMA.FTZ R2, R252, c[0x0][0x2d0], -R92 ;  /* 0x0000b400fc027a23 */ /* 0x002fe4000001085c */
[----:B------:R-:W-:Y:S02]  /*17de0*/  IMAD.MOV.U32 R252, RZ, RZ, R156 ;  /* 0x000000fffffc7224 */ /* 0x000fe400078e009c */
[----:B------:R-:W-:Y:S05]  /*17df0*/  LDSM.16.MT88.4 R156, [R228+0x3100] ;  /* 0x00310000e49c783b */ /* 0x000fea0000004200 */
[----:B------:R1:W-:Y:S10]  /*17e00*/  MUFU.EX2 R195, R2 ;  /* 0x0000000200c37308 */ /* 0x0003f40000000800 */
[----:B------:R-:W-:Y:S10]  /*17e10*/  MUFU.EX2 R128, R108 ;  /* 0x0000006c00807308 */ /* 0x000ff40000000800 */
[----:B------:R-:W-:Y:S01]  /*17e20*/  MUFU.EX2 R110, R110 ;  /* 0x0000006e006e7308 */ /* 0x000fe20000000800 */
[----:B-1----:R-:W-:Y:S02]  /*17e30*/  FFMA.FTZ R2, R167, c[0x0][0x2d0], -R94 ;  /* 0x0000b400a7027a23 */ /* 0x002fe4000001085e */
[----:B------:R-:W-:Y:S02]  /*17e40*/  IMAD.MOV.U32 R167, RZ, RZ, R160 ;  /* 0x000000ffffa77224 */ /* 0x000fe400078e00a0 */
[----:B------:R-:W-:Y:S05]  /*17e50*/  IMAD.MOV.U32 R160, RZ, RZ, R100 ;  /* 0x000000ffffa07224 */ /* 0x000fea00078e0064 */
[----:B------:R1:W-:Y:S01]  /*17e60*/  MUFU.EX2 R118, R2 ;  /* 0x0000000200767308 */ /* 0x0003e20000000800 */
[----:B------:R-:W-:Y:S02]  /*17e70*/  IMAD.MOV.U32 R218, RZ, RZ, R167 ;  /* 0x000000ffffda7224 */ /* 0x000fe400078e00a7 */
[----:B------:R-:W-:Y:S02]  /*17e80*/  FFMA.FTZ R100, R227, c[0x0][0x2d0], -R93 ;  /* 0x0000b400e3647a23 */ /* 0x000fe4000001085d */
[----:B------:R-:W-:Y:S01]  /*17e90*/  IMAD.MOV.U32 R227, RZ, RZ, R152 ;  /* 0x000000ffffe37224 */ /* 0x000fe200078e0098 */
[----:B------:R-:W-:Y:S01]  /*17ea0*/  F2FP.PACK_AB R75, R218, R205 ;  /* 0x000000cdda4b723e */ /* 0x000fe200000000ff */
[----:B------:R-:W-:Y:S03]  /*17eb0*/  IMAD.MOV.U32 R152, RZ, RZ, R141 ;  /* 0x000000ffff987224 */ /* 0x000fe600078e008d */
[----:B------:R-:W-:Y:S03]  /*17ec0*/  MUFU.EX2 R188, R100 ;  /* 0x0000006400bc7308 */ /* 0x000fe60000000800 */
[-C--:B------:R-:W-:Y:S07]  /*17ed0*/  HMMA.16816.F32 R4, R72, R84.reuse, R4 ;  /* 0x000000544804723c */ /* 0x080fee0000001804 */
[----:B------:R-:W1:Y:S02]  /*17ee0*/  MUFU.EX2 R100, R207 ;  /* 0x000000cf00647308 */ /* 0x000e640000000800 */
[----:B-1----:R-:W-:Y:S03]  /*17ef0*/  FFMA.FTZ R2, R151, c[0x0][0x2d0], -R94 ;  /* 0x0000b40097027a23 */ /* 0x002fe6000001085e */
[----:B------:R-:W-:Y:S02]  /*17f00*/  IMAD.MOV.U32 R151, RZ, RZ, R104 ;  /* 0x000000ffff977224 */ /* 0x000fe400078e0068 */
[----:B------:R-:W-:Y:S03]  /*17f10*/  FFMA.FTZ R104, R212, c[0x0][0x2d0], -R92 ;  /* 0x0000b400d4687a23 */ /* 0x000fe6000001085c */
[----:B------:R1:W-:Y:S01]  /*17f20*/  MUFU.EX2 R193, R2 ;  /* 0x0000000200c17308 */ /* 0x0003e20000000800 */
[----:B------:R-:W-:Y:S02]  /*17f30*/  IMAD.MOV.U32 R194, RZ, RZ, R151 ;  /* 0x000000ffffc27224 */ /* 0x000fe400078e0097 */
[----:B------:R-:W-:Y:S02]  /*17f40*/  IMAD.MOV.U32 R212, RZ, RZ, R161 ;  /* 0x000000ffffd47224 */ /* 0x000fe400078e00a1 */
[----:B------:R-:W-:Y:S01]  /*17f50*/  IMAD.MOV.U32 R151, RZ, RZ, R95 ;  /* 0x000000ffff977224 */ /* 0x000fe200078e005f */
[----:B------:R-:W-:Y:S02]  /*17f60*/  F2FP.PACK_AB R77, R194, R143 ;  /* 0x0000008fc24d723e */ /* 0x000fe400000000ff */
[----:B------:R-:W-:Y:S02]  /*17f70*/  F2FP.PACK_AB R79, R221, R212 ;  /* 0x000000d4dd4f723e */ /* 0x000fe400000000ff */
[----:B------:R-:W-:Y:S01]  /*17f80*/  MUFU.EX2 R141, R103 ;  /* 0x00000067008d7308 */ /* 0x000fe20000000800 */
[----:B------:R-:W-:Y:S09]  /*17f90*/  F2FP.PACK_AB R187, R100, R101 ;  /* 0x0000006564bb723e */ /* 0x000ff200000000ff */
[----:B------:R-:W1:Y:S02]  /*17fa0*/  MUFU.EX2 R103, R209 ;  /* 0x000000d100677308 */ /* 0x000e640000000800 */
[----:B-1----:R-:W-:Y:S02]  /*17fb0*/  FFMA.FTZ R2, R168, c[0x0][0x2d0], -R96 ;  /* 0x0000b400a8027a23 */ /* 0x002fe40000010860 */
[----:B------:R-:W-:Y:S02]  /*17fc0*/  IMAD.MOV.U32 R168, RZ, RZ, R150 ;  /* 0x000000ffffa87224 */ /* 0x000fe400078e0096 */
[----:B------:R-:W-:Y:S02]  /*17fd0*/  IMAD.MOV.U32 R150, RZ, RZ, R111 ;  /* 0x000000ffff967224 */ /* 0x000fe400078e006f */
[----:B------:R-:W-:Y:S01]  /*17fe0*/  FFMA.FTZ R111, R191, c[0x0][0x2d0], -R94 ;  /* 0x0000b400bf6f7a23 */ /* 0x000fe2000001085e */
[----:B------:R-:W-:Y:S01]  /*17ff0*/  F2FP.PACK_AB R76, R168, R238 ;  /* 0x000000eea84c723e */ /* 0x000fe200000000ff */
[----:B------:R1:W-:Y:S01]  /*18000*/  MUFU.EX2 R191, R2 ;  /* 0x0000000200bf7308 */ /* 0x0003e20000000800 */
[----:B------:R-:W2:Y:S09]  /*18010*/  LDSM.16.MT88.4 R92, [R230+0x1100] ;  /* 0x00110000e65c783b */ /* 0x000eb20000004200 */
[----:B------:R-:W-:Y:S01]  /*18020*/  MUFU.EX2 R111, R111 ;  /* 0x0000006f006f7308 */ /* 0x000fe20000000800 */
[----:B------:R-:W-:Y:S09]  /*18030*/  F2FP.PACK_AB R185, R103, R105 ;  /* 0x0000006967b9723e */ /* 0x000ff200000000ff */
[----:B------:R-:W-:Y:S01]  /*18040*/  MUFU.EX2 R108, R115 ;  /* 0x00000073006c7308 */ /* 0x000fe20000000800 */
[--C-:B-1----:R-:W-:Y:S02]  /*18050*/  FFMA.FTZ R2, R160, c[0x0][0x2d0], -R96.reuse ;  /* 0x0000b400a0027a23 */ /* 0x102fe40000010860 */
[----:B------:R-:W-:Y:S02]  /*18060*/  FFMA.FTZ R96, R70, c[0x0][0x2d0], -R96 ;  /* 0x0000b40046607a23 */ /* 0x000fe40000010860 */
[----:B------:R-:W4:Y:S05]  /*18070*/  LDL.LU R70, [R1+0x20] ;  /* 0x0000200001467983 */ /* 0x000f2a0000300800 */
[----:B------:R-:W-:Y:S10]  /*18080*/  MUFU.EX2 R126, R2 ;  /* 0x00000002007e7308 */ /* 0x000ff40000000800 */
[----:B------:R-:W-:Y:S01]  /*18090*/  MUFU.EX2 R96, R96 ;  /* 0x0000006000607308 */ /* 0x000fe20000000800 */
[----:B--2---:R-:W-:Y:S01]  /*180a0*/  FFMA.FTZ R3, R3, R78, R190 ;  /* 0x0000004e03037223 */ /* 0x004fe200000100be */
[----:B------:R-:W-:Y:S01]  /*180b0*/  F2FP.PACK_AB R78, R219, R211 ;  /* 0x000000d3db4e723e */ /* 0x000fe200000000ff */
[----:B---3--:R-:W-:Y:S07]  /*180c0*/  FFMA.FTZ R69, R69, R114, R222 ;  /* 0x0000007245457223 */ /* 0x008fee00000100de */
[----:B------:R-:W-:Y:S01]  /*180d0*/  MUFU.EX2 R114, R107 ;  /* 0x0000006b00727308 */ /* 0x000fe20000000800 */
[C---:B------:R-:W-:Y:S04]  /*180e0*/  HMMA.16816.F32 R8, R76.reuse, R84, R8 ;  /* 0x000000544c08723c */ /* 0x040fe80000001808 */
[----:B------:R-:W-:Y:S04]  /*180f0*/  FFMA.FTZ R68, R68, R113, R198 ;  /* 0x0000007144447223 */ /* 0x000fe800000100c6 */
[-C--:B------:R-:W-:Y:S01]  /*18100*/  HMMA.16816.F32 R12, R76, R86.reuse, R12 ;  /* 0x000000564c0c723c */ /* 0x080fe2000000180c */
[----:B------:R-:W-:Y:S07]  /*18110*/  MUFU.EX2 R113, R109 ;  /* 0x0000006d00717308 */ /* 0x000fee0000000800 */
[C---:B------:R-:W-:Y:S01]  /*18120*/  HMMA.16816.F32 R16, R72.reuse, R86, R16 ;  /* 0x000000564810723c */ /* 0x040fe20000001810 */
[----:B------:R-:W1:Y:S02]  /*18130*/  LDSM.16.MT88.4 R84, [R228+0x1900] ;  /* 0x00190000e454783b */ /* 0x000e640000004200 */
[----:B------:R-:W-:Y:S05]  /*18140*/  MUFU.EX2 R109, R112 ;  /* 0x00000070006d7308 */ /* 0x000fea0000000800 */
[-C--:B------:R-:W-:Y:S05]  /*18150*/  HMMA.16816.F32 R20, R72, R88.reuse, R20 ;  /* 0x000000584814723c */ /* 0x080fea0000001814 */
[----:B------:R-:W2:Y:S03]  /*18160*/  MUFU.EX2 R107, R116 ;  /* 0x00000074006b7308 */ /* 0x000ea60000000800 */
[C---:B------:R-:W-:Y:S08]  /*18170*/  HMMA.16816.F32 R24, R76.reuse, R88, R24 ;  /* 0x000000584c18723c */ /* 0x040ff00000001818 */
[-C--:B------:R-:W-:Y:S08]  /*18180*/  HMMA.16816.F32 R28, R76, R90.reuse, R28 ;  /* 0x0000005a4c1c723c */ /* 0x080ff0000000181c */
[C---:B------:R-:W-:Y:S01]  /*18190*/  HMMA.16816.F32 R32, R72.reuse, R90, R32 ;  /* 0x0000005a4820723c */ /* 0x040fe20000001820 */
[----:B------:R-:W-:Y:S03]  /*181a0*/  LDSM.16.MT88.4 R88, [R229+0x1900] ;  /* 0x00190000e558783b */ /* 0x000fe60000004200 */
[----:B--2---:R-:W-:Y:S04]  /*181b0*/  F2FP.PACK_AB R184, R106, R107 ;  /* 0x0000006b6ab8723e */ /* 0x004fe800000000ff */
[-C--:B------:R-:W-:Y:S08]  /*181c0*/  HMMA.16816.F32 R36, R72, R80.reuse, R36 ;  /* 0x000000504824723c */ /* 0x080ff00000001824 */
[C---:B------:R-:W-:Y:S08]  /*181d0*/  HMMA.16816.F32 R40, R76.reuse, R80, R40 ;  /* 0x000000504c28723c */ /* 0x040ff00000001828 */
[-C--:B------:R-:W-:Y:S08]  /*181e0*/  HMMA.16816.F32 R44, R76, R82.reuse, R44 ;  /* 0x000000524c2c723c */ /* 0x080ff0000000182c */
[C---:B------:R-:W-:Y:S01]  /*181f0*/  HMMA.16816.F32 R48, R72.reuse, R82, R48 ;  /* 0x000000524830723c */ /* 0x040fe20000001830 */
[----:B------:R-:W2:Y:S07]  /*18200*/  LDSM.16.MT88.4 R80, [R231+0x1900] ;  /* 0x00190000e750783b */ /* 0x000eae0000004200 */
[-C--:B------:R-:W-:Y:S08]  /*18210*/  HMMA.16816.F32 R52, R72, R92.reuse, R52 ;  /* 0x0000005c4834723c */ /* 0x080ff00000001834 */
[C---:B------:R-:W-:Y:S08]  /*18220*/  HMMA.16816.F32 R56, R76.reuse, R92, R56 ;  /* 0x0000005c4c38723c */ /* 0x040ff00000001838 */
[-C--:B------:R-:W-:Y:S07]  /*18230*/  HMMA.16816.F32 R60, R76, R94.reuse, R60 ;  /* 0x0000005e4c3c723c */ /* 0x080fee000000183c */
[----:B------:R-:W-:Y:S01]  /*18240*/  F2FP.PACK_AB R76, R183, R177 ;  /* 0x000000b1b74c723e */ /* 0x000fe200000000ff */
[----:B------:R-:W-:Y:S01]  /*18250*/  HMMA.16816.F32 R64, R72, R94, R64 ;  /* 0x0000005e4840723c */ /* 0x000fe20000001840 */
[----:B------:R-:W3:Y:S03]  /*18260*/  LDSM.16.MT88.4 R92, [R230+0x1900] ;  /* 0x00190000e65c783b */ /* 0x000ee60000004200 */
        /* <DEDUP_REMOVED lines=8> */
[C---:B------:R-:W-:Y:S08]  /*182f0*/  HMMA.16816.F32 R8, R76.reuse, R84, R8 ;  /* 0x000000544c08723c */ /* 0x040ff00000001808 */
[-C--:B------:R-:W-:Y:S08]  /*18300*/  HMMA.16816.F32 R12, R76, R86.reuse, R12 ;  /* 0x000000564c0c723c */ /* 0x080ff0000000180c */
[C---:B------:R-:W-:Y:S01]  /*18310*/  HMMA.16816.F32 R16, R72.reuse, R86, R16 ;  /* 0x000000564810723c */ /* 0x040fe20000001810 */
[----:B------:R-:W-:Y:S07]  /*18320*/  LDSM.16.MT88.4 R84, [R231+0x2100] ;  /* 0x00210000e754783b */ /* 0x000fee0000004200 */
[-C--:B--2---:R-:W-:Y:S08]  /*18330*/  HMMA.16816.F32 R20, R72, R80.reuse, R20 ;  /* 0x000000504814723c */ /* 0x084ff00000001814 */
        /* <DEDUP_REMOVED lines=8> */
[----:B------:R-:W2:Y:S07]  /*183c0*/  LDSM.16.MT88.4 R88, [R229+0x2100] ;  /* 0x00210000e558783b */ /* 0x000eae0000004200 */
[-C--:B---3--:R-:W-:Y:S08]  /*183d0*/  HMMA.16816.F32 R52, R72, R92.reuse, R52 ;  /* 0x0000005c4834723c */ /* 0x088ff00000001834 */
[C---:B------:R-:W-:Y:S08]  /*183e0*/  HMMA.16816.F32 R56, R76.reuse, R92, R56 ;  /* 0x0000005c4c38723c */ /* 0x040ff00000001838 */
[-C--:B------:R-:W-:Y:S07]  /*183f0*/  HMMA.16816.F32 R60, R76, R94.reuse, R60 ;  /* 0x0000005e4c3c723c */ /* 0x080fee000000183c */
[----:B------:R-:W-:Y:S01]  /*18400*/  F2FP.PACK_AB R76, R193, R118 ;  /* 0x00000076c14c723e */ /* 0x000fe200000000ff */
[----:B------:R-:W-:Y:S01]  /*18410*/  HMMA.16816.F32 R64, R72, R94, R64 ;  /* 0x0000005e4840723c */ /* 0x000fe20000001840 */
[----:B------:R-:W3:Y:S03]  /*18420*/  LDSM.16.MT88.4 R92, [R230+0x2100] ;  /* 0x00210000e65c783b */ /* 0x000ee60000004200 */
[----:B------:R-:W-:Y:S02]  /*18430*/  F2FP.PACK_AB R77, R191, R192 ;  /* 0x000000c0bf4d723e */ /* 0x000fe400000000ff */
[----:B------:R-:W-:Y:S02]  /*18440*/  F2FP.PACK_AB R78, R127, R189 ;  /* 0x000000bd7f4e723e */ /* 0x000fe400000000ff */
[----:B------:R-:W-:Y:S01]  /*18450*/  F2FP.PACK_AB R72, R220, R224 ;  /* 0x000000e0dc48723e */ /* 0x000fe200000000ff */
[----:B----4-:R-:W-:Y:S03]  /*18460*/  FFMA.FTZ R2, R0, R70, R196 ;  /* 0x0000004600027223 */ /* 0x010fe600000100c4 */
[----:B------:R-:W-:Y:S01]  /*18470*/  F2FP.PACK_AB R73, R203, R206 ;  /* 0x000000cecb49723e */ /* 0x000fe200000000ff */
[----:B------:R-:W-:Y:S01]  /*18480*/  FADD.FTZ R0, R251, R3 ;  /* 0x00000003fb007221 */ /* 0x000fe20000010000 */
[----:B------:R-:W-:Y:S01]  /*18490*/  F2FP.PACK_AB R74, R201, R202 ;  /* 0x000000cac94a723e */ /* 0x000fe200000000ff */
[----:B------:R-:W-:Y:S01]  /*184a0*/  FADD.FTZ R70, R223, R69 ;  /* 0x00000045df467221 */ /* 0x000fe20000010000 */
[----:B------:R-:W-:Y:S01]  /*184b0*/  F2FP.PACK_AB R75, R195, R200 ;  /* 0x000000c8c34b723e */ /* 0x000fe200000000ff */
[----:B------:R-:W-:Y:S01]  /*184c0*/  FADD.FTZ R69, R197, R68 ;  /* 0x00000044c5457221 */ /* 0x000fe20000010000 */
[----:B------:R-:W-:Y:S01]  /*184d0*/  F2FP.PACK_AB R79, R125, R126 ;  /* 0x0000007e7d4f723e */ /* 0x000fe200000000ff */
[----:B------:R-:W-:Y:S02]  /*184e0*/  FADD.FTZ R3, R152, R0 ;  /* 0x0000000098037221 */ /* 0x000fe40000010000 */
[----:B------:R-:W-:Y:S02]  /*184f0*/  IMAD.MOV.U32 R152, RZ, RZ, R140 ;  /* 0x000000ffff987224 */ /* 0x000fe400078e008c */
[-C--:B-1----:R-:W-:Y:S01]  /*18500*/  HMMA.16816.F32 R4, R72, R80.reuse, R4 ;  /* 0x000000504804723c */ /* 0x082fe20000001804 */
[----:B------:R-:W-:Y:S02]  /*18510*/  MUFU.EX2 R140, R104 ;  /* 0x00000068008c7308 */ /* 0x000fe40000000800 */
[----:B------:R-:W-:Y:S02]  /*18520*/  FADD.FTZ R0, R152, R69 ;  /* 0x0000004598007221 */ /* 0x000fe40000010000 */
[----:B------:R-:W-:Y:S02]  /*18530*/  FADD.FTZ R68, R199, R2 ;  /* 0x00000002c7447221 */ /* 0x000fe40000010000 */
[----:B------:R-:W-:Y:S01]  /*18540*/  FADD.FTZ R0, R138, R0 ;  /* 0x000000008a007221 */ /* 0x000fe20000010000 */
[C---:B------:R-:W-:Y:S01]  /*18550*/  HMMA.16816.F32 R8, R76.reuse, R80, R8 ;  /* 0x000000504c08723c */ /* 0x040fe20000001808 */
[----:B------:R-:W4:Y:S02]  /*18560*/  LDL.LU R138, [R1+0xb0] ;  /* 0x0000b000018a7983 */ /* 0x000f240000300800 */
[----:B------:R-:W1:Y:S01]  /*18570*/  MUFU.EX2 R104, R215 ;  /* 0x000000d700687308 */ /* 0x000e620000000800 */
[----:B------:R-:W-:Y:S02]  /*18580*/  FADD.FTZ R0, R246, R0 ;  /* 0x00000000f6007221 */ /* 0x000fe40000010000 */
[----:B------:R-:W-:Y:S02]  /*18590*/  FADD.FTZ R68, R151, R68 ;  /* 0x0000004497447221 */ /* 0x000fe40000010000 */
[-C--:B------:R-:W-:Y:S04]  /*185a0*/  HMMA.16816.F32 R12, R76, R82.reuse, R12 ;  /* 0x000000524c0c723c */ /* 0x080fe8000000180c */
[----:B------:R-:W-:Y:S02]  /*185b0*/  FADD.FTZ R68, R139, R68 ;  /* 0x000000448b447221 */ /* 0x000fe40000010000 */
[----:B------:R-:W4:Y:S01]  /*185c0*/  LDL.LU R139, [R1+0xac] ;  /* 0x0000ac00018b7983 */ /* 0x000f220000300800 */
[----:B------:R-:W-:Y:S01]  /*185d0*/  FADD.FTZ R97, R233, R0 ;  /* 0x00000000e9617221 */ /* 0x000fe20000010000 */
[C---:B------:R-:W-:Y:S02]  /*185e0*/  HMMA.16816.F32 R16, R72.reuse, R82, R16 ;  /* 0x000000524810723c */ /* 0x040fe40000001810 */
[----:B------:R-:W3:Y:S02]  /*185f0*/  LDSM.16.MT88.4 R80, [R228+0x2900] ;  /* 0x00290000e450783b */ /* 0x000ee40000004200 */
[----:B------:R-:W-:Y:S02]  /*18600*/  FADD.FTZ R68, R216, R68 ;  /* 0x00000044d8447221 */ /* 0x000fe40000010000 */
[----:B------:R-:W-:Y:S02]  /*18610*/  FADD.FTZ R3, R150, R3 ;  /* 0x0000000396037221 */ /* 0x000fe40000010000 */
[-C--:B------:R-:W-:Y:S02]  /*18620*/  HMMA.16816.F32 R20, R72, R84.reuse, R20 ;  /* 0x000000544814723c */ /* 0x080fe40000001814 */
[----:B------:R-:W4:Y:S02]  /*18630*/  LDL.LU R246, [R1+0xa8] ;  /* 0x0000a80001f67983 */ /* 0x000f240000300800 */
[----:B------:R-:W-:Y:S01]  /*18640*/  FADD.FTZ R3, R148, R3 ;  /* 0x0000000394037221 */ /* 0x000fe20000010000 */
[----:B-1----:R-:W-:Y:S01]  /*18650*/  F2FP.PACK_AB R186, R102, R104 ;  /* 0x0000006866ba723e */ /* 0x002fe200000000ff */
[----:B------:R-:W4:Y:S01]  /*18660*/  LDL.LU R216, [R1+0xa4] ;  /* 0x0000a40001d87983 */ /* 0x000f220000300800 */
[----:B------:R-:W-:Y:S01]  /*18670*/  FADD.FTZ R2, R153, R70 ;  /* 0x0000004699027221 */ /* 0x000fe20000010000 */
[C---:B------:R-:W-:Y:S01]  /*18680*/  HMMA.16816.F32 R24, R76.reuse, R84, R24 ;  /* 0x000000544c18723c */ /* 0x040fe20000001818 */
[----:B------:R1:W1:Y:S03]  /*18690*/  MUFU.EX2 R70, R132 ;  /* 0x0000008400467308 */ /* 0x0002660000000800 */
[----:B------:R-:W-:Y:S02]  /*186a0*/  FADD.FTZ R3, R232, R3 ;  /* 0x00000003e8037221 */ /* 0x000fe40000010000 */
[----:B------:R1:W5:Y:S01]  /*186b0*/  LDL.LU R232, [R1+0xa0] ;  /* 0x0000a00001e87983 */ /* 0x0003620000300800 */
[----:B------:R-:W-:Y:S01]  /*186c0*/  FADD.FTZ R2, R149, R2 ;  /* 0x0000000295027221 */ /* 0x000fe20000010000 */
[-C--:B------:R-:W-:Y:S04]  /*186d0*/  HMMA.16816.F32 R28, R76, R86.reuse, R28 ;  /* 0x000000564c1c723c */ /* 0x080fe8000000181c */
[----:B------:R-:W-:Y:S02]  /*186e0*/  FADD.FTZ R2, R147, R2 ;  /* 0x0000000293027221 */ /* 0x000fe40000010000 */
[----:B------:R-:W-:Y:S02]  /*186f0*/  FADD.FTZ R0, R146, R3 ;  /* 0x0000000392007221 */ /* 0x000fe40000010000 */
[C---:B------:R-:W-:Y:S01]  /*18700*/  HMMA.16816.F32 R32, R72.reuse, R86, R32 ;  /* 0x000000564820723c */ /* 0x040fe20000001820 */
[----:B------:R-:W3:Y:S03]  /*18710*/  LDSM.16.MT88.4 R84, [R231+0x2900] ;  /* 0x00290000e754783b */ /* 0x000ee60000004200 */
[----:B------:R-:W-:Y:S02]  /*18720*/  FADD.FTZ R69, R236, R2 ;  /* 0x00000002ec457221 */ /* 0x000fe40000010000 */
[----:B------:R-:W-:Y:S02]  /*18730*/  FADD.FTZ R2, R235, R68 ;  /* 0x00000044eb027221 */ /* 0x000fe40000010000 */
[-C--:B--2---:R-:W-:Y:S01]  /*18740*/  HMMA.16816.F32 R36, R72, R88.reuse, R36 ;  /* 0x000000584824723c */ /* 0x084fe20000001824 */
[----:B------:R2:W5:Y:S03]  /*18750*/  LDL.LU R236, [R1+0x9c] ;  /* 0x00009c0001ec7983 */ /* 0x0005660000300800 */
[----:B------:R-:W-:Y:S01]  /*18760*/  FADD.FTZ R68, R239, R69 ;  /* 0x00000045ef447221 */ /* 0x000fe20000010000 */
[----:B------:R2:W5:Y:S01]  /*18770*/  LDL.LU R233, [R1+0x98] ;  /* 0x0000980001e97983 */ /* 0x0005620000300800 */
[----:B------:R-:W-:Y:S01]  /*18780*/  FADD.FTZ R3, R240, R97 ;  /* 0x00000061f0037221 */ /* 0x000fe20000010000 */
[----:B-1----:R-:W-:Y:S01]  /*18790*/  F2FP.PACK_AB R132, R98, R99 ;  /* 0x000000636284723e */ /* 0x002fe200000000ff */
[C---:B------:R-:W-:Y:S01]  /*187a0*/  HMMA.16816.F32 R40, R76.reuse, R88, R40 ;  /* 0x000000584c28723c */ /* 0x040fe20000001828 */
[----:B------:R-:W4:Y:S03]  /*187b0*/  LDL R112, [R1+0x2c] ;  /* 0x00002c0001707983 */ /* 0x000f260000100800 */
[----:B------:R-:W-:Y:S01]  /*187c0*/  FADD.FTZ R2, R241, R2 ;  /* 0x00000002f1027221 */ /* 0x000fe20000010000 */
[----:B------:R2:W5:Y:S01]  /*187d0*/  LDL.LU R235, [R1+0x94] ;  /* 0x0000940001eb7983 */ /* 0x0005620000300800 */
[----:B------:R-:W-:Y:S01]  /*187e0*/  FADD.FTZ R0, R242, R0 ;  /* 0x00000000f2007221 */ /* 0x000fe20000010000 */
[----:B------:R-:W-:Y:S01]  /*187f0*/  F2FP.PACK_AB R135, R96, R70 ;  /* 0x000000466087723e */ /* 0x000fe200000000ff */
[-C--:B------:R-:W-:Y:S01]  /*18800*/  HMMA.16816.F32 R44, R76, R90.reuse, R44 ;  /* 0x0000005a4c2c723c */ /* 0x080fe2000000182c */
[----:B------:R2:W5:Y:S03]  /*18810*/  LDL.LU R239, [R1+0x90] ;  /* 0x0000900001ef7983 */ /* 0x0005660000300800 */
[----:B------:R-:W-:Y:S01]  /*18820*/  FADD.FTZ R68, R243, R68 ;  /* 0x00000044f3447221 */ /* 0x000fe20000010000 */
[----:B------:R2:W5:Y:S01]  /*18830*/  LDL.LU R240, [R1+0x8c] ;  /* 0x00008c0001f07983 */ /* 0x0005620000300800 */
[----:B------:R-:W-:Y:S02]  /*18840*/  FADD.FTZ R69, R144, R2 ;  /* 0x0000000290457221 */ /* 0x000fe40000010000 */
[C---:B------:R-:W-:Y:S01]  /*18850*/  HMMA.16816.F32 R48, R72.reuse, R90, R48 ;  /* 0x0000005a4830723c */ /* 0x040fe20000001830 */
[----:B------:R-:W1:Y:S03]  /*18860*/  LDSM.16.MT88.4 R88, [R229+0x2900] ;  /* 0x00290000e558783b */ /* 0x000e660000004200 */
[----:B------:R-:W-:Y:S02]  /*18870*/  FADD.FTZ R2, R244, R0 ;  /* 0x00000000f4027221 */ /* 0x000fe40000010000 */
[----:B------:R-:W-:Y:S02]  /*18880*/  FADD.FTZ R0, R237, R68 ;  /* 0x00000044ed007221 */ /* 0x000fe40000010000 */
[-C--:B---3--:R-:W-:Y:S01]  /*18890*/  HMMA.16816.F32 R52, R72, R92.reuse, R52 ;  /* 0x0000005c4834723c */ /* 0x088fe20000001834 */
[----:B------:R2:W5:Y:S03]  /*188a0*/  LDL.LU R241, [R1+0x88] ;  /* 0x0000880001f17983 */ /* 0x0005660000300800 */
[----:B------:R-:W-:Y:S01]  /*188b0*/  FADD.FTZ R2, R234, R2 ;  /* 0x00000002ea027221 */ /* 0x000fe20000010000 */
[----:B------:R2:W5:Y:S01]  /*188c0*/  LDL.LU R242, [R1+0x84] ;  /* 0x0000840001f27983 */ /* 0x0005620000300800 */
[----:B------:R-:W-:Y:S02]  /*188d0*/  FADD.FTZ R3, R145, R3 ;  /* 0x0000000391037221 */ /* 0x000fe40000010000 */
[C---:B------:R-:W-:Y:S01]  /*188e0*/  HMMA.16816.F32 R56, R76.reuse, R92, R56 ;  /* 0x0000005c4c38723c */ /* 0x040fe20000001838 */
[----:B------:R2:W5:Y:S03]  /*188f0*/  LDL.LU R243, [R1+0x80] ;  /* 0x0000800001f37983 */ /* 0x0005660000300800 */
[----:B------:R-:W-:Y:S01]  /*18900*/  FADD.FTZ R68, R238, R3 ;  /* 0x00000003ee447221 */ /* 0x000fe20000010000 */
[----:B------:R2:W5:Y:S01]  /*18910*/  LDL.LU R244, [R1+0x7c] ;  /* 0x00007c0001f47983 */ /* 0x0005620000300800 */
        /* <DEDUP_REMOVED lines=8> */
[----:B------:R2:W5:Y:S03]  /*189a0*/  LDL.LU R143, [R1+0x70] ;  /* 0x00007000018f7983 */ /* 0x0005660000300800 */
[----:B------:R-:W-:Y:S01]  /*189b0*/  F2FP.PACK_AB R77, R113, R114 ;  /* 0x00000072714d723e */ /* 0x000fe200000000ff */
[----:B------:R2:W5:Y:S01]  /*189c0*/  LDL.LU R234, [R1+0x6c] ;  /* 0x00006c0001ea7983 */ /* 0x0005620000300800 */
[----:B------:R-:W-:Y:S01]  /*189d0*/  F2FP.PACK_AB R78, R111, R110 ;  /* 0x0000006e6f4e723e */ /* 0x000fe200000000ff */
[----:B------:R-:W-:Y:S01]  /*189e0*/  FADD.FTZ R2, R204, R2 ;  /* 0x00000002cc027221 */ /* 0x000fe20000010000 */
[----:B------:R-:W-:Y:S01]  /*189f0*/  F2FP.PACK_AB R72, R188, R124 ;  /* 0x0000007cbc48723e */ /* 0x000fe200000000ff */
[----:B------:R-:W3:Y:S03]  /*18a00*/  LDSM.16.MT88.4 R92, [R230+0x2900] ;  /* 0x00290000e65c783b */ /* 0x000ee60000004200 */
[----:B------:R-:W-:Y:S01]  /*18a10*/  F2FP.PACK_AB R73, R130, R131 ;  /* 0x000000838249723e */ /* 0x000fe200000000ff */
[----:B------:R-:W-:Y:S01]  /*18a20*/  FADD.FTZ R0, R205, R0 ;  /* 0x00000000cd007221 */ /* 0x000fe20000010000 */
[----:B------:R-:W-:Y:S02]  /*18a30*/  F2FP.PACK_AB R74, R141, R142 ;  /* 0x0000008e8d4a723e */ /* 0x000fe400000000ff */
[----:B------:R-:W-:Y:S02]  /*18a40*/  F2FP.PACK_AB R75, R136, R140 ;  /* 0x0000008c884b723e */ /* 0x000fe400000000ff */
[----:B------:R-:W-:Y:S05]  /*18a50*/  F2FP.PACK_AB R79, R108, R109 ;  /* 0x0000006d6c4f723e */ /* 0x000fea00000000ff */
[-C--:B------:R-:W-:Y:S08]  /*18a60*/  HMMA.16816.F32 R4, R72, R80.reuse, R4 ;  /* 0x000000504804723c */ /* 0x080ff00000001804 */
[C---:B------:R-:W-:Y:S01]  /*18a70*/  HMMA.16816.F32 R8, R76.reuse, R80, R8 ;  /* 0x000000504c08723c */ /* 0x040fe20000001808 */
[----:B------:R-:W-:Y:S07]  /*18a80*/  MUFU.EX2 R80, R134 ;  /* 0x0000008600507308 */ /* 0x000fee0000000800 */
[-C--:B------:R-:W-:Y:S03]  /*18a90*/  HMMA.16816.F32 R12, R76, R82.reuse, R12 ;  /* 0x000000524c0c723c */ /* 0x080fe6000000180c */
[----:B------:R-:W1:Y:S05]  /*18aa0*/  MUFU.EX2 R81, R133 ;  /* 0x0000008500517308 */ /* 0x000e6a0000000800 */
[C---:B------:R-:W-:Y:S05]  /*18ab0*/  HMMA.16816.F32 R16, R72.reuse, R82, R16 ;  /* 0x000000524810723c */ /* 0x040fea0000001810 */
[----:B------:R-:W-:Y:S03]  /*18ac0*/  MUFU.EX2 R83, R121 ;  /* 0x0000007900537308 */ /* 0x000fe60000000800 */
[-C--:B------:R-:W-:Y:S07]  /*18ad0*/  HMMA.16816.F32 R20, R72, R84.reuse, R20 ;  /* 0x000000544814723c */ /* 0x080fee0000001814 */
[----:B------:R2:W2:Y:S01]  /*18ae0*/  MUFU.EX2 R82, R122 ;  /* 0x0000007a00527308 */ /* 0x0004a20000000800 */
[C---:B------:R-:W-:Y:S04]  /*18af0*/  HMMA.16816.F32 R24, R76.reuse, R84, R24 ;  /* 0x000000544c18723c */ /* 0x040fe80000001818 */
[----:B-1----:R-:W-:Y:S04]  /*18b00*/  F2FP.PACK_AB R134, R80, R81 ;  /* 0x000000515086723e */ /* 0x002fe800000000ff */
[-C--:B------:R-:W-:Y:S08]  /*18b10*/  HMMA.16816.F32 R28, R76, R86.reuse, R28 ;  /* 0x000000564c1c723c */ /* 0x080ff0000000181c */
[C---:B------:R-:W-:Y:S01]  /*18b20*/  HMMA.16816.F32 R32, R72.reuse, R86, R32 ;  /* 0x000000564820723c */ /* 0x040fe20000001820 */
[----:B--2---:R-:W1:Y:S07]  /*18b30*/  LDSM.16.MT88.4 R120, [R229+0x3100] ;  /* 0x00310000e578783b */ /* 0x004e6e0000004200 */
[-C--:B------:R-:W-:Y:S04]  /*18b40*/  HMMA.16816.F32 R36, R72, R88.reuse, R36 ;  /* 0x000000584824723c */ /* 0x080fe80000001824 */
[----:B------:R-:W-:Y:S04]  /*18b50*/  F2FP.PACK_AB R133, R82, R83 ;  /* 0x000000535285723e */ /* 0x000fe800000000ff */
[C---:B------:R-:W-:Y:S08]  /*18b60*/  HMMA.16816.F32 R40, R76.reuse, R88, R40 ;  /* 0x000000584c28723c */ /* 0x040ff00000001828 */
[-C--:B------:R-:W-:Y:S08]  /*18b70*/  HMMA.16816.F32 R44, R76, R90.reuse, R44 ;  /* 0x0000005a4c2c723c */ /* 0x080ff0000000182c */
[C---:B------:R-:W-:Y:S08]  /*18b80*/  HMMA.16816.F32 R48, R72.reuse, R90, R48 ;  /* 0x0000005a4830723c */ /* 0x040ff00000001830 */
[-C--:B---3--:R-:W-:Y:S08]  /*18b90*/  HMMA.16816.F32 R52, R72, R92.reuse, R52 ;  /* 0x0000005c4834723c */ /* 0x088ff00000001834 */
[C---:B------:R-:W-:Y:S08]  /*18ba0*/  HMMA.16816.F32 R56, R76.reuse, R92, R56 ;  /* 0x0000005c4c38723c */ /* 0x040ff00000001838 */
[-C--:B------:R-:W-:Y:S08]  /*18bb0*/  HMMA.16816.F32 R60, R76, R94.reuse, R60 ;  /* 0x0000005e4c3c723c */ /* 0x080ff0000000183c */
[----:B------:R-:W-:Y:S08]  /*18bc0*/  HMMA.16816.F32 R64, R72, R94, R64 ;  /* 0x0000005e4840723c */ /* 0x000ff00000001840 */
[-C--:B------:R-:W-:Y:S07]  /*18bd0*/  HMMA.16816.F32 R144, R184, R156.reuse, R4 ;  /* 0x0000009cb890723c */ /* 0x080fee0000001804 */
[----:B------:R-:W-:Y:S01]  /*18be0*/  FADD.FTZ R4, R168, R68 ;  /* 0x00000044a8047221 */ /* 0x000fe20000010000 */
[C---:B------:R-:W-:Y:S07]  /*18bf0*/  HMMA.16816.F32 R148, R132.reuse, R156, R8 ;  /* 0x0000009c8494723c */ /* 0x040fee0000001808 */
[----:B------:R-:W-:Y:S01]  /*18c00*/  FADD.FTZ R11, R211, R4 ;  /* 0x00000004d30b7221 */ /* 0x000fe20000010000 */
[-C--:B------:R-:W-:Y:S01]  /*18c10*/  HMMA.16816.F32 R152, R132, R158.reuse, R12 ;  /* 0x0000009e8498723c */ /* 0x080fe2000000180c */
[----:B------:R-:W2:Y:S03]  /*18c20*/  LDSM.16.MT88.4 R4, [R230+0x3100] ;  /* 0x00310000e604783b */ /* 0x000ea60000004200 */
        /* <DEDUP_REMOVED lines=39> */
[----:B----4-:R-:W-:Y:S03]  /*18ea0*/  ISETP.GT.AND P0, PT, R216, R112, PT ;  /* 0x00000070d800720c */ /* 0x010fe60003f04270 */
        /* <DEDUP_REMOVED lines=48> */
[----:B------:R-:W-:Y:S02]  /*191b0*/  IMAD.MOV.U32 R136, RZ, RZ, R138 ;  /* 0x000000ffff887224 */ /* 0x000fe400078e008a */
[----:B------:R-:W-:Y:S01]  /*191c0*/  IMAD.MOV.U32 R140, RZ, RZ, R137 ;  /* 0x000000ffff8c7224 */ /* 0x000fe200078e0089 */
[----:B------:R2:W-:Y:S01]  /*191d0*/  STL [R1+0x20], R0 ;  /* 0x0000200001007387 */ /* 0x0005e20000100800 */
[----:B-1----:R-:W-:Y:S01]  /*191e0*/  IMAD.MOV.U32 R3, RZ, RZ, R139 ;  /* 0x000000ffff037224 */ /* 0x002fe200078e008b */
[----:B------:R-:W-:-:S05]  /*191f0*/  @P0 BRA `(.L_x_726) ;  /* 0xffffaa3000000947 */ /* 0x000fca000383ffff */
.L_x_725:
[----:B---3--:R-:W-:-:S13]  /*19200*/  ISETP.GE.AND P0, PT, R246, RZ, PT ;  /* 0x000000fff600720c */ /* 0x008fda0003f06270 */
[----:B------:R-:W-:Y:S05]  /*19210*/  @!P0 BRA `(.L_x_727) ;  /* 0x00003f4000008947 */ /* 0x000fea0003800000 */
[----:B------:R-:W3:Y:S01]  /*19220*/  LDL.LU.64 R6, [R1+0x50] ;  /* 0x0000500001067983 */ /* 0x000ee20000300a00 */
[----:B------:R-:W-:-:S03]  /*19230*/  ULDC.64 UR4, c[0x0][0x208] ;  /* 0x0000820000047ab9 */ /* 0x000fc60000000a00 */
[----:B------:R-:W3:Y:S01]  /*19240*/  LDL.LU.64 R4, [R1+0x58] ;  /* 0x0000580001047983 */ /* 0x000ee20000300a00 */
[----:B------:R-:W-:Y:S01]  /*19250*/  UIMAD.WIDE.U32 UR10, UR4, 0x70, URZ ;  /* 0x00000070040a78a5 */ /* 0x000fe2000f8e003f */
[----:B------:R-:W-:Y:S01]  /*19260*/  MOV R3, R138 ;  /* 0x0000008a00037202 */ /* 0x000fe20000000f00 */
[----:B------:R-:W-:Y:S01]  /*19270*/  UIMAD UR7, UR5, 0x70, URZ ;  /* 0x00000070050778a4 */ /* 0x000fe2000f8e023f */
[----:B--2---:R-:W-:Y:S01]  /*19280*/  MOV R0, R139 ;  /* 0x0000008b00007202 */ /* 0x004fe20000000f00 */
[----:B------:R-:W-:Y:S01]  /*19290*/  UMOV UR6, 0x5 ;  /* 0x0000000500067882 */ /* 0x000fe20000000000 */
[----:B------:R-:W-:Y:S01]  /*192a0*/  IMAD.MOV.U32 R142, RZ, RZ, R71 ;  /* 0x000000ffff8e7224 */ /* 0x000fe200078e0047 */
[----:B------:R-:W-:Y:S01]  /*192b0*/  ULDC.64 UR4, c[0x0][0x1e0] ;  /* 0x0000780000047ab9 */ /* 0x000fe20000000a00 */
[----:B------:R-:W-:Y:S01]  /*192c0*/  MOV R136, R137 ;  /* 0x0000008900887202 */ /* 0x000fe20000000f00 */
[----:B------:R-:W-:Y:S02]  /*192d0*/  USHF.L.U64.HI UR5, UR4, UR6, UR5 ;  /* 0x0000000604057299 */ /* 0x000fe40008010205 */
[----:B------:R-:W-:-:S02]  /*192e0*/  USHF.L.U32 UR4, UR4, 0x5, URZ ;  /* 0x0000000504047899 */ /* 0x000fc4000800063f */
[----:B------:R-:W-:Y:S01]  /*192f0*/  UIADD3 UR7, UR11, UR7, URZ ;  /* 0x000000070b077290 */ /* 0x000fe2000fffe03f */
[----:B---3--:R-:W-:-:S05]  /*19300*/  IMAD.MOV.U32 R5, RZ, RZ, R7 ;  /* 0x000000ffff057224 */ /* 0x008fca00078e0007 */
[----:B------:R1:W-:Y:S04]  /*19310*/  STL.64 [R1+0x8], R4 ;  /* 0x0000080401007387 */ /* 0x0003e80000100a00 */
.L_x_728:
[----:B------:R-:W2:Y:S01]  /*19320*/  LDL R2, [R1+0x30] ;  /* 0x0000300001027983 */ /* 0x000ea20000100800 */
[----:B------:R-:W-:Y:S04]  /*19330*/  DEPBAR.LE SB0, 0x0 ;  /* 0x000080000000791a */ /* 0x000fe80000000000 */
[----:B------:R-:W3:Y:S01]  /*19340*/  LDL.64 R74, [R1+0x8] ;  /* 0x00000800014a7983 */ /* 0x000ee20000100a00 */
[----:B------:R-:W-:Y:S02]  /*19350*/  SHF.R.S32.HI R72, RZ, 0x1f, R246 ;  /* 0x0000001fff487819 */ /* 0x000fe400000114f6 */
[----:B------:R-:W-:Y:S02]  /*19360*/  MOV R106, c[0x0][0x208] ;  /* 0x00008200006a7a02 */ /* 0x000fe40000000f00 */
[----:B------:R-:W-:Y:S01]  /*19370*/  MOV R105, 0x5 ;  /* 0x0000000500697802 */ /* 0x000fe20000000f00 */
[----:B------:R-:W-:Y:S01]  /*19380*/  BAR.SYNC.DEFER_BLOCKING 0x0 ;  /* 0x0000000000007b1d */ /* 0x000fe20000010000 */
[----:B------:R-:W-:Y:S02]  /*19390*/  SHF.L.U32 R106, R106, 0x5, RZ ;  /* 0x000000056a6a7819 */ /* 0x000fe400000006ff */
[----:B------:R-:W-:Y:S04]  /*193a0*/  MOV R104, c[0x0][0x208] ;  /* 0x0000820000687a02 */ /* 0x000fe80000000f00 */
[----:B------:R-:W-:Y:S01]  /*193b0*/  SHF.L.U64.HI R104, R104, R105, c[0x0][0x20c] ;  /* 0x0000830068687619 */ /* 0x000fe20000010269 */
[----:B-----5:R-:W-:Y:S08]  /*193c0*/  LDSM.16.M88.4 R112, [R234+0x7100] ;  /* 0x00710000ea70783b */ /* 0x020ff00000000200 */
[----:B------:R-:W4:Y:S08]  /*193d0*/  LDSM.16.M88.4 R16, [R143+0x3900] ;  /* 0x003900008f10783b */ /* 0x000f300000000200 */
[----:B------:R-:W1:Y:S08]  /*193e0*/  LDSM.16.M88.4 R108, [R234+0x9100] ;  /* 0x00910000ea6c783b */ /* 0x000e700000000200 */
[----:B------:R-:W1:Y:S08]  /*193f0*/  LDSM.16.M88.4 R32, [R143+0x4100] ;  /* 0x004100008f20783b */ /* 0x000e700000000200 */
[----:B------:R-:W1:Y:S08]  /*19400*/  LDSM.16.M88.4 R48, [R143+0x4900] ;  /* 0x004900008f30783b */ /* 0x000e700000000200 */
[----:B------:R-:W1:Y:S02]  /*19410*/  LDSM.16.M88.4 R64, [R143+0x5100] ;  /* 0x005100008f40783b */ /* 0x000e640000000200 */
[-C--:B-1--4-:R-:W-:Y:S06]  /*19420*/  HMMA.16816.F32 R4, R112, R16.reuse, RZ ;  /* 0x000000107004723c */ /* 0x092fec00000018ff */
[----:B------:R-:W1:Y:S02]  /*19430*/  LDSM.16.M88.4 R80, [R143+0x5900] ;  /* 0x005900008f50783b */ /* 0x000e640000000200 */
[C---:B------:R-:W-:Y:S06]  /*19440*/  HMMA.16816.F32 R8, R108.reuse, R16, RZ ;  /* 0x000000106c08723c */ /* 0x040fec00000018ff */
[----:B------:R-:W2:Y:S02]  /*19450*/  LDSM.16.M88.4 R96, [R143+0x6100] ;  /* 0x006100008f60783b */ /* 0x000ea40000000200 */
[-C--:B------:R-:W-:Y:S06]  /*19460*/  HMMA.16816.F32 R12, R108, R18.reuse, RZ ;  /* 0x000000126c0c723c */ /* 0x080fec00000018ff */
[----:B------:R-:W1:Y:S02]  /*19470*/  LDSM.16.M88.4 R188, [R143+0x6900] ;  /* 0x006900008fbc783b */ /* 0x000e640000000200 */
        /* <DEDUP_REMOVED lines=25> */
[----:B--2---:R-:W-:Y:S03]  /*19610*/  LOP3.LUT P4, RZ, R2, 0x1, RZ, 0xc0, !PT ;  /* 0x0000000102ff7812 */ /* 0x004fe6000788c0ff */
[C---:B------:R-:W-:Y:S02]  /*19620*/  IMAD R2, R246.reuse, UR7, RZ ;  /* 0x00000007f6027c24 */ /* 0x040fe4000f8e02ff */
[----:B---3--:R-:W-:Y:S06]  /*19630*/  IMAD.WIDE.U32 R84, R246, UR10, R74 ;  /* 0x0000000af6547c25 */ /* 0x008fec000f8e004a */
[----:B------:R-:W-:Y:S01]  /*19640*/  IMAD R2, R72, UR10, R2 ;  /* 0x0000000a48027c24 */ /* 0x000fe2000f8e0202 */
[C---:B------:R-:W-:Y:S01]  /*19650*/  LEA R88, P0, R84.reuse, c[0x0][0x1f8], 0x1 ;  /* 0x00007e0054587a11 */ /* 0x040fe200078008ff */
[C---:B------:R-:W-:Y:S03]  /*19660*/  HMMA.16816.F32 R72, R108.reuse, R80, RZ ;  /* 0x000000506c48723c */ /* 0x040fe600000018ff */
[----:B------:R-:W-:Y:S04]  /*19670*/  IADD3 R2, R85, R2, RZ ;  /* 0x0000000255027210 */ /* 0x000fe80007ffe0ff */
[----:B------:R-:W-:Y:S01]  /*19680*/  LEA.HI.X R89, R84, c[0x0][0x1fc], R2, 0x1, P0 ;  /* 0x00007f0054597a11 */ /* 0x000fe200000f0c02 */
[-C--:B------:R-:W-:Y:S01]  /*19690*/  HMMA.16816.F32 R76, R108, R82.reuse, RZ ;  /* 0x000000526c4c723c */ /* 0x080fe200000018ff */
[----:B------:R-:W-:Y:S03]  /*196a0*/  IADD3 R94, P0, R88, R106, RZ ;  /* 0x0000006a585e7210 */ /* 0x000fe60007f1e0ff */
[----:B------:R-:W-:Y:S01]  /*196b0*/  @!PT LDS RZ, [RZ] ;  /* 0x00000000fffff984 */ /* 0x000fe20000000800 */
[----:B------:R-:W-:Y:S01]  /*196c0*/  @!PT LDS RZ, [RZ] ;  /* 0x00000000fffff984 */ /* 0x000fe20000000800 */
[----:B------:R-:W-:Y:S01]  /*196d0*/  @!PT LDS RZ, [RZ] ;  /* 0x00000000fffff984 */ /* 0x000fe20000000800 */
[----:B------:R1:W-:Y:S01]  /*196e0*/  LDGSTS.E.BYPASS.LTC128B.128 [R245+0x100], [R88.64], !P4 ;  /* 0x0010000058f57fae */ /* 0x0003e2000e101d48 */
[----:B------:R-:W-:Y:S02]  /*196f0*/  IADD3.X R95, R89, R104, RZ, P0, !PT ;  /* 0x00000068595f7210 */ /* 0x000fe400007fe4ff */
[----:B------:R-:W-:Y:S01]  /*19700*/  IADD3 R92, P1, R94, R106, RZ ;  /* 0x0000006a5e5c7210 */ /* 0x000fe20007f3e0ff */
[C---:B------:R-:W-:Y:S04]  /*19710*/  HMMA.16816.F32 R80, R112.reuse, R82, RZ ;  /* 0x000000527050723c */ /* 0x040fe800000018ff */
[----:B------:R2:W-:Y:S01]  /*19720*/  LDGSTS.E.BYPASS.LTC128B.128 [R245+0x900], [R94.64], !P4 ;  /* 0x009000005ef57fae */ /* 0x0005e2000e101d48 */
[----:B------:R-:W-:Y:S02]  /*19730*/  IADD3.X R93, R95, R104, RZ, P1, !PT ;  /* 0x000000685f5d7210 */ /* 0x000fe40000ffe4ff */
[----:B------:R-:W-:Y:S01]  /*19740*/  IADD3 R102, P0, R92, R106, RZ ;  /* 0x0000006a5c667210 */ /* 0x000fe20007f1e0ff */
[-C--:B------:R-:W-:Y:S04]  /*19750*/  HMMA.16816.F32 R84, R112, R96.reuse, RZ ;  /* 0x000000607054723c */ /* 0x080fe800000018ff */
[----:B------:R2:W-:Y:S01]  /*19760*/  LDGSTS.E.BYPASS.LTC128B.128 [R245+0x1100], [R92.64], !P4 ;  /* 0x011000005cf57fae */ /* 0x0005e2000e101d48 */
[----:B------:R-:W-:Y:S07]  /*19770*/  IADD3.X R103, R93, R104, RZ, P0, !PT ;  /* 0x000000685d677210 */ /* 0x000fee00007fe4ff */
[----:B------:R3:W-:Y:S01]  /*19780*/  LDGSTS.E.BYPASS.LTC128B.128 [R245+0x1900], [R102.64], !P4 ;  /* 0x0190000066f57fae */ /* 0x0007e2000e101d48 */
[C---:B-1----:R-:W-:Y:S07]  /*19790*/  HMMA.16816.F32 R88, R108.reuse, R96, RZ ;  /* 0x000000606c58723c */ /* 0x042fee00000018ff */
[----:B------:R-:W-:Y:S05]  /*197a0*/  IADD3 R96, P2, R102, R106, RZ ;  /* 0x0000006a66607210 */ /* 0x000fea0007f5e0ff */
[----:B------:R-:W-:Y:S02]  /*197b0*/  IADD3.X R97, R103, R104, RZ, P2, !PT ;  /* 0x0000006867617210 */ /* 0x000fe400017fe4ff */
[----:B------:R-:W-:Y:S01]  /*197c0*/  IADD3 R100, P1, R96, R106, RZ ;  /* 0x0000006a60647210 */ /* 0x000fe20007f3e0ff */
[-C--:B--2---:R-:W-:Y:S02]  /*197d0*/  HMMA.16816.F32 R92, R108, R98.reuse, RZ ;  /* 0x000000626c5c723c */ /* 0x084fe400000018ff */
[----:B------:R1:W-:Y:S01]  /*197e0*/  LDGSTS.E.BYPASS.LTC128B.128 [R245+0x2100], [R96.64], !P4 ;  /* 0x0210000060f57fae */ /* 0x0003e2000e101d48 */
[----:B------:R-:W-:Y:S02]  /*197f0*/  IADD3.X R101, R97, R104, RZ, P1, !PT ;  /* 0x0000006861657210 */ /* 0x000fe40000ffe4ff */
[----:B---3--:R-:W-:Y:S05]  /*19800*/  IADD3 R102, P0, R100, R106, RZ ;  /* 0x0000006a64667210 */ /* 0x008fea0007f1e0ff */
[----:B------:R2:W-:Y:S02]  /*19810*/  LDGSTS.E.BYPASS.LTC128B.128 [R245+0x2900], [R100.64], !P4 ;  /* 0x0290000064f57fae */ /* 0x0005e4000e101d48 */
[----:B------:R-:W-:Y:S02]  /*19820*/  IADD3.X R103, R101, R104, RZ, P0, !PT ;  /* 0x0000006865677210 */ /* 0x000fe400007fe4ff */
[C---:B------:R-:W-:Y:S02]  /*19830*/  ISETP.GT.AND P0, PT, R246.reuse, RZ, PT ;  /* 0x000000fff600720c */ /* 0x040fe40003f04270 */
[----:B------:R-:W-:Y:S02]  /*19840*/  IADD3 R246, R246, -0x1, RZ ;  /* 0xfffffffff6f67810 */ /* 0x000fe40007ffe0ff */
[----:B------:R2:W-:Y:S08]  /*19850*/  LDGSTS.E.BYPASS.LTC128B.128 [R245+0x3100], [R102.64], !P4 ;  /* 0x0310000066f57fae */ /* 0x0005f0000e101d48 */
[----:B------:R-:W0:Y:S01]  /*19860*/  LDGDEPBAR ;  /* 0x00000000000079af */ /* 0x000e220000000000 */
[C---:B-1----:R-:W-:Y:S08]  /*19870*/  HMMA.16816.F32 R96, R112.reuse, R98, RZ ;  /* 0x000000627060723c */ /* 0x042ff000000018ff */
[-C--:B--2---:R-:W-:Y:S08]  /*19880*/  HMMA.16816.F32 R100, R112, R188.reuse, RZ ;  /* 0x000000bc7064723c */ /* 0x084ff000000018ff */
        /* <DEDUP_REMOVED lines=263> */
[----:B------:R4:W3:Y:S01]  /*1a900*/  MUFU.EX2 R140, R2 ;  /* 0x00000002008c7308 */ /* 0x0008e20000000800 */
        /* <DEDUP_REMOVED lines=10> */
[--C-:B------:R-:W-:Y:S02]  /*1a9b0*/  FFMA.FTZ R12, R12, c[0x0][0x2d0], -R193.reuse ;  /* 0x0000b4000c0c7a23 */ /* 0x100fe400000108c1 */
[--C-:B------:R-:W-:Y:S02]  /*1a9c0*/  FFMA.FTZ R13, R13, c[0x0][0x2d0], -R193.reuse ;  /* 0x0000b4000d0d7a23 */ /* 0x100fe400000108c1 */
[----:B------:R1:W-:Y:S01]  /*1a9d0*/  MUFU.EX2 R222, R5 ;  /* 0x0000000500de7308 */ /* 0x0003e20000000800 */
[--C-:B------:R-:W-:Y:S02]  /*1a9e0*/  FFMA.FTZ R8, R8, c[0x0][0x2d0], -R193.reuse ;  /* 0x0000b40008087a23 */ /* 0x100fe400000108c1 */
[--C-:B------:R-:W-:Y:S02]  /*1a9f0*/  FFMA.FTZ R9, R9, c[0x0][0x2d0], -R193.reuse ;  /* 0x0000b40009097a23 */ /* 0x100fe400000108c1 */
[----:B----4-:R-:W-:Y:S02]  /*1aa00*/  FADD.FTZ R2, -R137, R136 ;  /* 0x0000008889027221 */ /* 0x010fe40000010100 */
[C---:B---3--:R-:W-:Y:S02]  /*1aa10*/  FMUL.FTZ R120, R141.reuse, R120 ;  /* 0x000000788d787220 */ /* 0x048fe40000410000 */
[----:B------:R-:W-:Y:S01]  /*1aa20*/  FMUL.FTZ R2, R2, c[0x0][0x2d0] ;  /* 0x0000b40002027a20 */ /* 0x000fe20000410000 */
[----:B------:R2:W-:Y:S01]  /*1aa30*/  MUFU.EX2 R217, R8 ;  /* 0x0000000800d97308 */ /* 0x0005e20000000800 */
[----:B------:R-:W-:Y:S02]  /*1aa40*/  FMUL.FTZ R121, R141, R121 ;  /* 0x000000798d797220 */ /* 0x000fe40000410000 */
[C---:B------:R-:W-:Y:S02]  /*1aa50*/  FMUL.FTZ R122, R140.reuse, R122 ;  /* 0x0000007a8c7a7220 */ /* 0x040fe40000410000 */
[C---:B------:R-:W-:Y:S02]  /*1aa60*/  FMUL.FTZ R123, R140.reuse, R123 ;  /* 0x0000007b8c7b7220 */ /* 0x040fe40000410000 */
[--C-:B------:R-:W-:Y:S02]  /*1aa70*/  FFMA.FTZ R41, R41, c[0x0][0x2d0], -R193.reuse ;  /* 0x0000b40029297a23 */ /* 0x100fe400000108c1 */
[C---:B------:R-:W-:Y:S01]  /*1aa80*/  FMUL.FTZ R124, R141.reuse, R124 ;  /* 0x0000007c8d7c7220 */ /* 0x040fe20000410000 */
[----:B------:R3:W4:Y:S01]  /*1aa90*/  MUFU.EX2 R136, R2 ;  /* 0x0000000200887308 */ /* 0x0007220000000800 */
[----:B------:R-:W-:Y:S02]  /*1aaa0*/  FMUL.FTZ R125, R141, R125 ;  /* 0x0000007d8d7d7220 */ /* 0x000fe40000410000 */
[C---:B------:R-:W-:Y:S02]  /*1aab0*/  FMUL.FTZ R126, R140.reuse, R126 ;  /* 0x0000007e8c7e7220 */ /* 0x040fe40000410000 */
[----:B------:R-:W-:Y:S02]  /*1aac0*/  FMUL.FTZ R127, R140, R127 ;  /* 0x0000007f8c7f7220 */ /* 0x000fe40000410000 */
[--C-:B------:R-:W-:Y:S02]  /*1aad0*/  FFMA.FTZ R56, R56, c[0x0][0x2d0], -R193.reuse ;  /* 0x0000b40038387a23 */ /* 0x100fe400000108c1 */
[--C-:B------:R-:W-:Y:S01]  /*1aae0*/  FFMA.FTZ R57, R57, c[0x0][0x2d0], -R193.reuse ;  /* 0x0000b40039397a23 */ /* 0x100fe200000108c1 */
[----:B------:R4:W-:Y:S01]  /*1aaf0*/  MUFU.EX2 R218, R9 ;  /* 0x0000000900da7308 */ /* 0x0009e20000000800 */
[----:B------:R-:W-:Y:S02]  /*1ab00*/  @P0 IMAD R6, R4, c[0x0][0x1e0], RZ ;  /* 0x0000780004060a24 */ /* 0x000fe400078e02ff */
[C---:B-1----:R-:W-:Y:S01]  /*1ab10*/  @P0 IMAD.WIDE.U32 R4, R246.reuse, c[0x0][0x1e0], RZ ;  /* 0x00007800f6040a25 */ /* 0x042fe200078e00ff */
[----:B--2---:R-:W-:Y:S03]  /*1ab20*/  @P0 MOV R8, R248 ;  /* 0x000000f800080202 */ /* 0x004fe60000000f00 */
[----:B------:R-:W-:Y:S02]  /*1ab30*/  @P0 IMAD R6, R246, c[0x0][0x1e4], R6 ;  /* 0x00007900f6060a24 */ /* 0x000fe400078e0206 */
[----:B------:R-:W-:Y:S01]  /*1ab40*/  FFMA.FTZ R81, R81, c[0x0][0x2d0], -R192 ;  /* 0x0000b40051517a23 */ /* 0x000fe200000108c0 */
[----:B------:R-:W-:Y:S01]  /*1ab50*/  MUFU.EX2 R210, R22 ;  /* 0x0000001600d27308 */ /* 0x000fe20000000800 */
[--C-:B------:R-:W-:Y:S01]  /*1ab60*/  FFMA.FTZ R24, R24, c[0x0][0x2d0], -R193.reuse ;  /* 0x0000b40018187a23 */ /* 0x100fe200000108c1 */
[----:B------:R-:W-:Y:S01]  /*1ab70*/  @P0 IADD3 R6, R5, R6, RZ ;  /* 0x0000000605060210 */ /* 0x000fe20007ffe0ff */
[----:B------:R-:W-:Y:S01]  /*1ab80*/  FFMA.FTZ R25, R25, c[0x0][0x2d0], -R193 ;  /* 0x0000b40019197a23 */ /* 0x000fe200000108c1 */
[----:B---3--:R-:W1:Y:S01]  /*1ab90*/  SHFL.BFLY PT, R2, R0, 0x1, 0x1f ;  /* 0x0c201f0000027f89 */ /* 0x008e6200000e0000 */
[C---:B----4-:R-:W-:Y:S02]  /*1aba0*/  FMUL.FTZ R116, R136.reuse, R116 ;  /* 0x0000007488747220 */ /* 0x050fe40000410000 */
[C---:B------:R-:W-:Y:S02]  /*1abb0*/  FMUL.FTZ R117, R136.reuse, R117 ;  /* 0x0000007588757220 */ /* 0x040fe40000410000 */
[C---:B------:R-:W-:Y:S01]  /*1abc0*/  FMUL.FTZ R128, R136.reuse, R128 ;  /* 0x0000008088807220 */ /* 0x040fe20000410000 */
[----:B------:R-:W-:Y:S01]  /*1abd0*/  MUFU.EX2 R212, R23 ;  /* 0x0000001700d47308 */ /* 0x000fe20000000800 */
[C---:B------:R-:W-:Y:S02]  /*1abe0*/  FMUL.FTZ R129, R136.reuse, R129 ;  /* 0x0000008188817220 */ /* 0x040fe40000410000 */
[C---:B------:R-:W-:Y:S01]  /*1abf0*/  FMUL.FTZ R132, R136.reuse, R132 ;  /* 0x0000008488847220 */ /* 0x040fe20000410000 */
[----:B------:R-:W-:Y:S01]  /*1ac00*/  @P0 MOV R9, R251 ;  /* 0x000000fb00090202 */ /* 0x000fe20000000f00 */
[----:B------:R-:W-:Y:S02]  /*1ac10*/  FMUL.FTZ R133, R136, R133 ;  /* 0x0000008588857220 */ /* 0x000fe40000410000 */
[----:B------:R-:W-:Y:S02]  /*1ac20*/  FFMA.FTZ R34, R34, c[0x0][0x2d0], -R194 ;  /* 0x0000b40022227a23 */ /* 0x000fe400000108c2 */
[----:B------:R-:W-:Y:S01]  /*1ac30*/  @P0 IMAD.WIDE.U32 R8, R4, 0x70, R8 ;  /* 0x0000007004080825 */ /* 0x000fe200078e0008 */
[----:B------:R2:W-:Y:S03]  /*1ac40*/  MUFU.EX2 R227, R16 ;  /* 0x0000001000e37308 */ /* 0x0005e60000000800 */
[----:B------:R-:W-:Y:S01]  /*1ac50*/  @P0 IMAD R4, R6, 0x70, RZ ;  /* 0x0000007006040824 */ /* 0x000fe200078e02ff */
[----:B------:R-:W-:Y:S01]  /*1ac60*/  @P0 LEA R6, P1, R8, c[0x0][0x1c8], 0x1 ;  /* 0x0000720008060a11 */ /* 0x000fe200078208ff */
[----:B------:R-:W-:Y:S02]  /*1ac70*/  FFMA.FTZ R35, R35, c[0x0][0x2d0], -R194 ;  /* 0x0000b40023237a23 */ /* 0x000fe400000108c2 */
[--C-:B------:R-:W-:Y:S01]  /*1ac80*/  FFMA.FTZ R28, R28, c[0x0][0x2d0], -R193.reuse ;  /* 0x0000b4001c1c7a23 */ /* 0x100fe200000108c1 */
[----:B-1----:R-:W-:Y:S01]  /*1ac90*/  FMNMX.FTZ R2, R0, R2, !PT ;  /* 0x0000000200027209 */ /* 0x002fe20007810000 */
[----:B------:R-:W-:Y:S01]  /*1aca0*/  FFMA.FTZ R29, R29, c[0x0][0x2d0], -R193 ;  /* 0x0000b4001d1d7a23 */ /* 0x000fe200000108c1 */
[----:B------:R1:W-:Y:S01]  /*1acb0*/  MUFU.EX2 R223, R17 ;  /* 0x0000001100df7308 */ /* 0x0003e20000000800 */
[----:B------:R-:W-:Y:S01]  /*1acc0*/  @P0 IADD3 R5, R9, R4, RZ ;  /* 0x0000000409050210 */ /* 0x000fe20007ffe0ff */
[--C-:B------:R-:W-:Y:S01]  /*1acd0*/  FFMA.FTZ R36, R36, c[0x0][0x2d0], -R192.reuse ;  /* 0x0000b40024247a23 */ /* 0x100fe200000108c0 */
[----:B------:R-:W-:Y:S01]  /*1ace0*/  @P0 IADD3 R4, P3, R6, UR4, RZ ;  /* 0x0000000406040c10 */ /* 0x000fe2000ff7e0ff */
[----:B------:R-:W-:Y:S01]  /*1acf0*/  FMUL.FTZ R3, R2, c[0x0][0x2d0] ;  /* 0x0000b40002037a20 */ /* 0x000fe20000410000 */
[----:B------:R-:W-:Y:S01]  /*1ad00*/  @P0 LEA.HI.X R7, R8, c[0x0][0x1cc], R5, 0x1, P1 ;  /* 0x0000730008070a11 */ /* 0x000fe200008f0c05 */
[----:B------:R-:W-:Y:S02]  /*1ad10*/  FFMA.FTZ R37, R37, c[0x0][0x2d0], -R192 ;  /* 0x0000b40025257a23 */ /* 0x000fe400000108c0 */
[--C-:B------:R-:W-:Y:S01]  /*1ad20*/  FFMA.FTZ R10, R10, c[0x0][0x2d0], -R3.reuse ;  /* 0x0000b4000a0a7a23 */ /* 0x100fe20000010803 */
[----:B------:R-:W-:Y:S01]  /*1ad30*/  @P0 IADD3.X R5, R7, UR5, RZ, P3, !PT ;  /* 0x0000000507050c10 */ /* 0x000fe20009ffe4ff */
[----:B------:R3:W-:Y:S01]  /*1ad40*/  MUFU.EX2 R211, R18 ;  /* 0x0000001200d37308 */ /* 0x0007e20000000800 */
[----:B------:R4:W-:Y:S01]  /*1ad50*/  @P0 LDGSTS.E.BYPASS.LTC128B.128 [R245+0x3900], [R6.64], !P4 ;  /* 0x0390000006f50fae */ /* 0x0009e2000e101d48 */
[--C-:B------:R-:W-:Y:S02]  /*1ad60*/  FFMA.FTZ R62, R62, c[0x0][0x2d0], -R3.reuse ;  /* 0x0000b4003e3e7a23 */ /* 0x100fe40000010803 */
[----:B--2---:R-:W-:Y:S02]  /*1ad70*/  FMUL.FTZ R16, R141, R156 ;  /* 0x0000009c8d107220 */ /* 0x004fe40000410000 */
[--C-:B------:R-:W-:Y:S02]  /*1ad80*/  FFMA.FTZ R63, R63, c[0x0][0x2d0], -R3.reuse ;  /* 0x0000b4003f3f7a23 */ /* 0x100fe40000010803 */
[--C-:B------:R-:W-:Y:S01]  /*1ad90*/  FFMA.FTZ R11, R11, c[0x0][0x2d0], -R3.reuse ;  /* 0x0000b4000b0b7a23 */ /* 0x100fe20000010803 */
[----:B------:R2:W-:Y:S01]  /*1ada0*/  @P0 LDGSTS.E.BYPASS.LTC128B.128 [R245+0x4100], [R4.64], !P4 ;  /* 0x0410000004f50fae */ /* 0x0005e2000e101d48 */
        /* <DEDUP_REMOVED lines=9> */
[----:B---3--:R-:W-:Y:S02]  /*1ae40*/  FMUL.FTZ R18, R140, R158 ;  /* 0x0000009e8c127220 */ /* 0x008fe40000410000 */
[--C-:B------:R-:W-:Y:S02]  /*1ae50*/  FFMA.FTZ R31, R31, c[0x0][0x2d0], -R3.reuse ;  /* 0x0000b4001f1f7a23 */ /* 0x100fe40000010803 */
[--C-:B------:R-:W-:Y:S01]  /*1ae60*/  FFMA.FTZ R26, R26, c[0x0][0x2d0], -R3.reuse ;  /* 0x0000b4001a1a7a23 */ /* 0x100fe20000010803 */
[----:B------:R3:W-:Y:S01]  /*1ae70*/  MUFU.EX2 R196, R11 ;  /* 0x0000000b00c47308 */ /* 0x0007e20000000800 */
[----:B------:R-:W-:Y:S02]  /*1ae80*/  FADD.FTZ R0, -R2, R142 ;  /* 0x0000008e02007221 */ /* 0x000fe40000010100 */
[--C-:B------:R-:W-:Y:S01]  /*1ae90*/  FFMA.FTZ R27, R27, c[0x0][0x2d0], -R3.reuse ;  /* 0x0000b4001b1b7a23 */ /* 0x100fe20000010803 */
[----:B----4-:R-:W-:Y:S01]  /*1aea0*/  @P0 IADD3 R10, P2, R4, UR4, RZ ;  /* 0x00000004040a0c10 */ /* 0x010fe2000ff5e0ff */
[----:B------:R-:W-:Y:S02]  /*1aeb0*/  FMUL.FTZ R0, R0, c[0x0][0x2d0] ;  /* 0x0000b40000007a20 */ /* 0x000fe40000410000 */
[----:B------:R-:W-:Y:S01]  /*1aec0*/  FFMA.FTZ R30, R30, c[0x0][0x2d0], -R3 ;  /* 0x0000b4001e1e7a23 */ /* 0x000fe20000010803 */
[----:B------:R-:W-:Y:S01]  /*1aed0*/  @P0 IADD3 R8, P1, R10, UR4, RZ ;  /* 0x000000040a080c10 */ /* 0x000fe2000ff3e0ff */
[--C-:B------:R-:W-:Y:S01]  /*1aee0*/  FFMA.FTZ R38, R38, c[0x0][0x2d0], -R194.reuse ;  /* 0x0000b40026267a23 */ /* 0x100fe200000108c2 */
[----:B------:R4:W-:Y:S01]  /*1aef0*/  MUFU.EX2 R208, R12 ;  /* 0x0000000c00d07308 */ /* 0x0009e20000000800 */
[----:B------:R-:W-:Y:S01]  /*1af00*/  FFMA.FTZ R39, R39, c[0x0][0x2d0], -R194 ;  /* 0x0000b40027277a23 */ /* 0x000fe200000108c2 */
[----:B------:R-:W-:Y:S01]  /*1af10*/  @P0 IADD3 R6, P3, R8, UR4, RZ ;  /* 0x0000000408060c10 */ /* 0x000fe2000ff7e0ff */
[--C-:B------:R-:W-:Y:S02]  /*1af20*/  FFMA.FTZ R48, R48, c[0x0][0x2d0], -R192.reuse ;  /* 0x0000b40030307a23 */ /* 0x100fe400000108c0 */
[----:B-1----:R-:W-:Y:S02]  /*1af30*/  FMUL.FTZ R19, R140, R159 ;  /* 0x0000009f8c137220 */ /* 0x002fe40000410000 */
[----:B------:R-:W-:Y:S02]  /*1af40*/  FFMA.FTZ R49, R49, c[0x0][0x2d0], -R192 ;  /* 0x0000b40031317a23 */ /* 0x000fe400000108c0 */
[--C-:B------:R-:W-:Y:S01]  /*1af50*/  FFMA.FTZ R50, R50, c[0x0][0x2d0], -R194.reuse ;  /* 0x0000b40032327a23 */ /* 0x100fe200000108c2 */
[----:B------:R-:W1:Y:S01]  /*1af60*/  MUFU.EX2 R0, R0 ;  /* 0x0000000000007308 */ /* 0x000e620000000800 */
[----:B------:R-:W-:Y:S02]  /*1af70*/  FFMA.FTZ R51, R51, c[0x0][0x2d0], -R194 ;  /* 0x0000b40033337a23 */ /* 0x000fe400000108c2 */
[--C-:B------:R-:W-:Y:S01]  /*1af80*/  FFMA.FTZ R40, R40, c[0x0][0x2d0], -R193.reuse ;  /* 0x0000b40028287a23 */ /* 0x100fe200000108c1 */
[----:B---3--:R-:W-:Y:S01]  /*1af90*/  @P0 IADD3.X R11, R5, UR5, RZ, P2, !PT ;  /* 0x00000005050b0c10 */ /* 0x008fe200097fe4ff */
[--C-:B------:R-:W-:Y:S01]  /*1afa0*/  FFMA.FTZ R44, R44, c[0x0][0x2d0], -R193.reuse ;  /* 0x0000b4002c2c7a23 */ /* 0x100fe200000108c1 */
[----:B--2---:R-:W-:Y:S01]  /*1afb0*/  @P0 IADD3 R4, P2, R6, UR4, RZ ;  /* 0x0000000406040c10 */ /* 0x004fe2000ff5e0ff */
[----:B------:R-:W-:Y:S01]  /*1afc0*/  FFMA.FTZ R45, R45, c[0x0][0x2d0], -R193 ;  /* 0x0000b4002d2d7a23 */ /* 0x000fe200000108c1 */
[----:B------:R-:W-:Y:S01]  /*1afd0*/  @P0 IADD3.X R9, R11, UR5, RZ, P1, !PT ;  /* 0x000000050b090c10 */ /* 0x000fe20008ffe4ff */
[----:B------:R2:W-:Y:S01]  /*1afe0*/  @P0 LDGSTS.E.BYPASS.LTC128B.128 [R245+0x4900], [R10.64], !P4 ;  /* 0x049000000af50fae */ /* 0x0005e2000e101d48 */
[----:B------:R3:W2:Y:S01]  /*1aff0*/  MUFU.EX2 R209, R13 ;  /* 0x0000000d00d17308 */ /* 0x0006a20000000800 */
[----:B------:R-:W-:Y:S01]  /*1b000*/  FFMA.FTZ R46, R46, c[0x0][0x2d0], -R3 ;  /* 0x0000b4002e2e7a23 */ /* 0x000fe20000010803 */
[----:B------:R-:W-:Y:S01]  /*1b010*/  @P0 IADD3.X R7, R9, UR5, RZ, P3, !PT ;  /* 0x0000000509070c10 */ /* 0x000fe20009ffe4ff */
[--C-:B------:R-:W-:Y:S02]  /*1b020*/  FFMA.FTZ R72, R72, c[0x0][0x2d0], -R193.reuse ;  /* 0x0000b40048487a23 */ /* 0x100fe400000108c1 */
[----:B----4-:R-:W-:Y:S01]  /*1b030*/  FMUL.FTZ R12, R136, R152 ;  /* 0x00000098880c7220 */ /* 0x010fe20000410000 */
[----:B------:R-:W-:Y:S01]  /*1b040*/  @P0 IADD3.X R5, R7, UR5, RZ, P2, !PT ;  /* 0x0000000507050c10 */ /* 0x000fe200097fe4ff */
[----:B------:R4:W-:Y:S01]  /*1b050*/  @P0 LDGSTS.E.BYPASS.LTC128B.128 [R245+0x5100], [R8.64], !P4 ;  /* 0x0510000008f50fae */ /* 0x0009e2000e101d48 */
[----:B------:R-:W-:Y:S02]  /*1b060*/  FFMA.FTZ R113, R113, c[0x0][0x2d0], -R192 ;  /* 0x0000b40071717a23 */ /* 0x000fe400000108c0 */
[----:B------:R4:W-:Y:S01]  /*1b070*/  MUFU.EX2 R201, R14 ;  /* 0x0000000e00c97308 */ /* 0x0009e20000000800 */
[----:B------:R-:W-:Y:S02]  /*1b080*/  FFMA.FTZ R115, R115, c[0x0][0x2d0], -R194 ;  /* 0x0000b40073737a23 */ /* 0x000fe400000108c2 */
[--C-:B------:R-:W-:Y:S02]  /*1b090*/  FFMA.FTZ R109, R109, c[0x0][0x2d0], -R193.reuse ;  /* 0x0000b4006d6d7a23 */ /* 0x100fe400000108c1 */
[----:B------:R4:W-:Y:S01]  /*1b0a0*/  @P0 LDGSTS.E.BYPASS.LTC128B.128 [R245+0x5900], [R6.64], !P4 ;  /* 0x0590000006f50fae */ /* 0x0009e2000e101d48 */
[C---:B-1----:R-:W-:Y:S02]  /*1b0b0*/  FMUL.FTZ R118, R0.reuse, R118 ;  /* 0x0000007600767220 */ /* 0x042fe40000410000 */
[C---:B------:R-:W-:Y:S02]  /*1b0c0*/  FMUL.FTZ R119, R0.reuse, R119 ;  /* 0x0000007700777220 */ /* 0x040fe40000410000 */
[----:B------:R1:W1:Y:S01]  /*1b0d0*/  MUFU.EX2 R202, R15 ;  /* 0x0000000f00ca7308 */ /* 0x0002620000000800 */
[----:B------:R-:W-:Y:S02]  /*1b0e0*/  FMUL.FTZ R130, R0, R130 ;  /* 0x0000008200827220 */ /* 0x000fe40000410000 */
[----:B------:R1:W-:Y:S01]  /*1b0f0*/  @P0 LDGSTS.E.BYPASS.LTC128B.128 [R245+0x6100], [R4.64], !P4 ;  /* 0x0610000004f50fae */ /* 0x0003e2000e101d48 */
[----:B---3--:R-:W-:Y:S01]  /*1b100*/  FMUL.FTZ R13, R136, R153 ;  /* 0x00000099880d7220 */ /* 0x008fe20000410000 */
[----:B--2---:R-:W-:Y:S01]  /*1b110*/  @P0 IADD3 R10, P1, R4, UR4, RZ ;  /* 0x00000004040a0c10 */ /* 0x004fe2000ff3e0ff */
[C---:B------:R-:W-:Y:S02]  /*1b120*/  FMUL.FTZ R131, R0.reuse, R131 ;  /* 0x0000008300837220 */ /* 0x040fe40000410000 */
[C---:B------:R-:W-:Y:S02]  /*1b130*/  FMUL.FTZ R134, R0.reuse, R134 ;  /* 0x0000008600867220 */ /* 0x040fe40000410000 */
[----:B------:R2:W-:Y:S01]  /*1b140*/  MUFU.EX2 R200, R31 ;  /* 0x0000001f00c87308 */ /* 0x0005e20000000800 */
[----:B------:R-:W-:Y:S01]  /*1b150*/  @P0 IADD3.X R11, R5, UR5, RZ, P1, !PT ;  /* 0x00000005050b0c10 */ /* 0x000fe20008ffe4ff */
[----:B------:R-:W-:Y:S02]  /*1b160*/  FMUL.FTZ R135, R0, R135 ;  /* 0x0000008700877220 */ /* 0x000fe40000410000 */
        /* <DEDUP_REMOVED lines=10> */
[----:B------:R-:W-:Y:S01]  /*1b210*/  F2FP.PACK_AB R146, R223, R227 ;  /* 0x000000e3df92723e */ /* 0x000fe200000000ff */
[----:B------:R-:W-:Y:S01]  /*1b220*/  FMUL.FTZ R7, R140, R147 ;  /* 0x000000938c077220 */ /* 0x000fe20000410000 */
[----:B------:R-:W-:Y:S01]  /*1b230*/  F2FP.PACK_AB R147, R224, R211 ;  /* 0x000000d3e093723e */ /* 0x000fe200000000ff */
[----:B-1----:R-:W-:Y:S02]  /*1b240*/  FMUL.FTZ R15, R0, R155 ;  /* 0x0000009b000f7220 */ /* 0x002fe40000410000 */
[----:B------:R1:W-:Y:S01]  /*1b250*/  MUFU.EX2 R252, R25 ;  /* 0x0000001900fc7308 */ /* 0x0003e20000000800 */
[C---:B------:R-:W-:Y:S01]  /*1b260*/  FMUL.FTZ R4, R141.reuse, R144 ;  /* 0x000000908d047220 */ /* 0x040fe20000410000 */
[----:B------:R-:W-:Y:S01]  /*1b270*/  F2FP.PACK_AB R144, R222, R221 ;  /* 0x000000ddde90723e */ /* 0x000fe200000000ff */
[----:B------:R-:W-:Y:S01]  /*1b280*/  FMUL.FTZ R5, R141, R145 ;  /* 0x000000918d057220 */ /* 0x000fe20000410000 */
[----:B------:R-:W-:Y:S01]  /*1b290*/  F2FP.PACK_AB R145, R220, R219 ;  /* 0x000000dbdc91723e */ /* 0x000fe200000000ff */
[----:B------:R-:W4:Y:S01]  /*1b2a0*/  LDSM.16.MT88.4 R188, [R231+0x100] ;  /* 0x00010000e7bc783b */ /* 0x000f220000004200 */
[----:B--2---:R-:W-:Y:S01]  /*1b2b0*/  FMUL.FTZ R31, R0, R171 ;  /* 0x000000ab001f7220 */ /* 0x004fe20000410000 */
[----:B------:R-:W-:Y:S01]  /*1b2c0*/  MOV R171, R225 ;  /* 0x000000e100ab7202 */ /* 0x000fe20000000f00 */
        /* <DEDUP_REMOVED lines=8> */
[C---:B----4-:R-:W-:Y:S02]  /*1b350*/  FMUL.FTZ R24, R136.reuse, R164 ;  /* 0x000000a488187220 */ /* 0x050fe40000410000 */
[----:B------:R-:W-:Y:S01]  /*1b360*/  MUFU.EX2 R206, R60 ;  /* 0x0000003c00ce7308 */ /* 0x000fe20000000800 */
[----:B------:R-:W3:Y:S01]  /*1b370*/  LDSM.16.MT88.4 R156, [R230+0x100] ;  /* 0x00010000e69c783b */ /* 0x000ee20000004200 */
[----:B------:R-:W-:Y:S02]  /*1b380*/  FFMA.FTZ R83, R83, c[0x0][0x2d0], -R194 ;  /* 0x0000b40053537a23 */ /* 0x000fe400000108c2 */
[----:B-1----:R-:W-:Y:S02]  /*1b390*/  FMUL.FTZ R25, R136, R165 ;  /* 0x000000a588197220 */ /* 0x002fe40000410000 */
[--C-:B------:R-:W-:Y:S02]  /*1b3a0*/  FFMA.FTZ R80, R80, c[0x0][0x2d0], -R192.reuse ;  /* 0x0000b40050507a23 */ /* 0x100fe400000108c0 */
[--C-:B------:R-:W-:Y:S01]  /*1b3b0*/  FFMA.FTZ R73, R73, c[0x0][0x2d0], -R193.reuse ;  /* 0x0000b40049497a23 */ /* 0x100fe200000108c1 */
[----:B------:R-:W0:Y:S01]  /*1b3c0*/  LDGDEPBAR ;  /* 0x00000000000079af */ /* 0x000e220000000000 */
[----:B------:R-:W-:Y:S01]  /*1b3d0*/  MUFU.EX2 R205, R61 ;  /* 0x0000003d00cd7308 */ /* 0x000fe20000000800 */
[--C-:B------:R-:W-:Y:S02]  /*1b3e0*/  FFMA.FTZ R76, R76, c[0x0][0x2d0], -R193.reuse ;  /* 0x0000b4004c4c7a23 */ /* 0x100fe400000108c1 */
[----:B------:R-:W-:Y:S01]  /*1b3f0*/  FFMA.FTZ R77, R77, c[0x0][0x2d0], -R193 ;  /* 0x0000b4004d4d7a23 */ /* 0x000fe200000108c1 */
        /* <DEDUP_REMOVED lines=9> */
[C---:B------:R-:W-:Y:S02]  /*1b490*/  FMUL.FTZ R20, R141.reuse, R160 ;  /* 0x000000a08d147220 */ /* 0x040fe40000410000 */
[----:B------:R-:W-:Y:S01]  /*1b4a0*/  FMUL.FTZ R21, R141, R161 ;  /* 0x000000a18d157220 */ /* 0x000fe20000410000 */
[----:B------:R-:W-:Y:S01]  /*1b4b0*/  MOV R161, R212 ;  /* 0x000000d400a17202 */ /* 0x000fe20000000f00 */
[C---:B------:R-:W-:Y:S03]  /*1b4c0*/  HMMA.16816.F32 R16, R144.reuse, R22, R16 ;  /* 0x000000169010723c */ /* 0x040fe60000001810 */
[----:B------:R4:W-:Y:S01]  /*1b4d0*/  MUFU.EX2 R198, R27 ;  /* 0x0000001b00c67308 */ /* 0x0009e20000000800 */
[--C-:B------:R-:W-:Y:S02]  /*1b4e0*/  FFMA.FTZ R84, R84, c[0x0][0x2d0], -R192.reuse ;  /* 0x0000b40054547a23 */ /* 0x100fe400000108c0 */
[--C-:B------:R-:W-:Y:S02]  /*1b4f0*/  FFMA.FTZ R85, R85, c[0x0][0x2d0], -R192.reuse ;  /* 0x0000b40055557a23 */ /* 0x100fe400000108c0 */
[C---:B------:R-:W-:Y:S01]  /*1b500*/  FMUL.FTZ R22, R140.reuse, R162 ;  /* 0x000000a28c167220 */ /* 0x040fe20000410000 */
[----:B------:R-:W-:Y:S03]  /*1b510*/  MOV R162, R213 ;  /* 0x000000d500a27202 */ /* 0x000fe60000000f00 */
[----:B------:R-:W-:Y:S01]  /*1b520*/  FMUL.FTZ R23, R140, R163 ;  /* 0x000000a38c177220 */ /* 0x000fe20000410000 */
[----:B------:R-:W2:Y:S01]  /*1b530*/  MUFU.EX2 R215, R32 ;  /* 0x0000002000d77308 */ /* 0x000ea20000000800 */
[----:B------:R-:W-:Y:S01]  /*1b540*/  MOV R163, R210 ;  /* 0x000000d200a37202 */ /* 0x000fe20000000f00 */
[--C-:B------:R-:W-:Y:S02]  /*1b550*/  FFMA.FTZ R96, R96, c[0x0][0x2d0], -R192.reuse ;  /* 0x0000b40060607a23 */ /* 0x100fe400000108c0 */
[----:B-1----:R-:W-:Y:S02]  /*1b560*/  FMUL.FTZ R26, R0, R166 ;  /* 0x000000a6001a7220 */ /* 0x002fe40000410000 */
[-C--:B------:R-:W-:Y:S03]  /*1b570*/  HMMA.16816.F32 R20, R144, R188.reuse, R20 ;  /* 0x000000bc9014723c */ /* 0x080fe60000001814 */
[----:B------:R-:W-:Y:S01]  /*1b580*/  FFMA.FTZ R97, R97, c[0x0][0x2d0], -R192 ;  /* 0x0000b40061617a23 */ /* 0x000fe200000108c0 */
[----:B------:R-:W1:Y:S01]  /*1b590*/  MUFU.EX2 R32, R34 ;  /* 0x0000002200207308 */ /* 0x000e620000000800 */
[--C-:B------:R-:W-:Y:S02]  /*1b5a0*/  FFMA.FTZ R86, R86, c[0x0][0x2d0], -R194.reuse ;  /* 0x0000b40056567a23 */ /* 0x100fe400000108c2 */
[--C-:B------:R-:W-:Y:S02]  /*1b5b0*/  FFMA.FTZ R87, R87, c[0x0][0x2d0], -R194.reuse ;  /* 0x0000b40057577a23 */ /* 0x100fe400000108c2 */
[----:B----4-:R-:W-:Y:S03]  /*1b5c0*/  FMUL.FTZ R27, R0, R167 ;  /* 0x000000a7001b7220 */ /* 0x010fe60000410000 */
[--C-:B------:R-:W-:Y:S02]  /*1b5d0*/  FFMA.FTZ R98, R98, c[0x0][0x2d0], -R194.reuse ;  /* 0x0000b40062627a23 */ /* 0x100fe400000108c2 */
[----:B------:R-:W4:Y:S01]  /*1b5e0*/  MUFU.EX2 R142, R35 ;  /* 0x00000023008e7308 */ /* 0x000f220000000800 */
[----:B------:R-:W-:Y:S01]  /*1b5f0*/  FFMA.FTZ R99, R99, c[0x0][0x2d0], -R194 ;  /* 0x0000b40063637a23 */ /* 0x000fe200000108c2 */
[C---:B------:R-:W-:Y:S04]  /*1b600*/  HMMA.16816.F32 R24, R148.reuse, R188, R24 ;  /* 0x000000bc9418723c */ /* 0x040fe80000001818 */
[----:B--2---:R-:W-:Y:S01]  /*1b610*/  MOV R160, R215 ;  /* 0x000000d700a07202 */ /* 0x004fe20000000f00 */
[--C-:B------:R-:W-:Y:S02]  /*1b620*/  FFMA.FTZ R90, R90, c[0x0][0x2d0], -R3.reuse ;  /* 0x0000b4005a5a7a23 */ /* 0x100fe40000010803 */
[--C-:B------:R-:W-:Y:S01]  /*1b630*/  FFMA.FTZ R91, R91, c[0x0][0x2d0], -R3.reuse ;  /* 0x0000b4005b5b7a23 */ /* 0x100fe20000010803 */
[----:B------:R-:W2:Y:S01]  /*1b640*/  MUFU.EX2 R214, R33 ;  /* 0x0000002100d67308 */ /* 0x000ea20000000800 */
[--C-:B------:R-:W-:Y:S03]  /*1b650*/  FFMA.FTZ R94, R94, c[0x0][0x2d0], -R3.reuse ;  /* 0x0000b4005e5e7a23 */ /* 0x100fe60000010803 */
[----:B-1----:R-:W-:Y:S01]  /*1b660*/  MOV R167, R32 ;  /* 0x0000002000a77202 */ /* 0x002fe20000000f00 */
[----:B------:R-:W-:Y:S01]  /*1b670*/  FMUL.FTZ R32, R141, R172 ;  /* 0x000000ac8d207220 */ /* 0x000fe20000410000 */
[----:B------:R-:W-:Y:S01]  /*1b680*/  MOV R172, R223 ;  /* 0x000000df00ac7202 */ /* 0x000fe20000000f00 */
[----:B------:R-:W-:Y:S01]  /*1b690*/  FMUL.FTZ R34, R140, R174 ;  /* 0x000000ae8c227220 */ /* 0x000fe20000410000 */
[----:B------:R-:W-:Y:S01]  /*1b6a0*/  MOV R174, R211 ;  /* 0x000000d300ae7202 */ /* 0x000fe20000000f00 */
[--C-:B------:R-:W-:Y:S01]  /*1b6b0*/  FFMA.FTZ R95, R95, c[0x0][0x2d0], -R3.reuse ;  /* 0x0000b4005f5f7a23 */ /* 0x100fe20000010803 */
[----:B------:R-:W1:Y:S01]  /*1b6c0*/  MUFU.EX2 R33, R28 ;  /* 0x0000001c00217308 */ /* 0x000e620000000800 */
[--C-:B------:R-:W-:Y:S02]  /*1b6d0*/  FFMA.FTZ R100, R100, c[0x0][0x2d0], -R192.reuse ;  /* 0x0000b40064647a23 */ /* 0x100fe400000108c0 */
[--C-:B------:R-:W-:Y:S01]  /*1b6e0*/  FFMA.FTZ R101, R101, c[0x0][0x2d0], -R192.reuse ;  /* 0x0000b40065657a23 */ /* 0x100fe200000108c0 */
[----:B----4-:R-:W-:Y:S01]  /*1b6f0*/  MOV R164, R142 ;  /* 0x0000008e00a47202 */ /* 0x010fe20000000f00 */
[----:B------:R-:W-:Y:S01]  /*1b700*/  FMUL.FTZ R35, R140, R175 ;  /* 0x000000af8c237220 */ /* 0x000fe20000410000 */
[----:B------:R-:W-:Y:S01]  /*1b710*/  MOV R175, R224 ;  /* 0x000000e000af7202 */ /* 0x000fe20000000f00 */
[----:B------:R-:W-:Y:S01]  /*1b720*/  FFMA.FTZ R142, R47, c[0x0][0x2d0], -R3 ;  /* 0x0000b4002f8e7a23 */ /* 0x000fe20000010803 */
[----:B------:R-:W-:Y:S01]  /*1b730*/  F2FP.PACK_AB R47, R164, R167 ;  /* 0x000000a7a42f723e */ /* 0x000fe200000000ff */
[----:B------:R-:W-:Y:S01]  /*1b740*/  FFMA.FTZ R112, R112, c[0x0][0x2d0], -R192 ;  /* 0x0000b40070707a23 */ /* 0x000fe200000108c0 */
[----:B------:R4:W3:Y:S01]  /*1b750*/  MUFU.EX2 R203, R29 ;  /* 0x0000001d00cb7308 */ /* 0x0008e20000000800 */
[--C-:B------:R-:W-:Y:S02]  /*1b760*/  FFMA.FTZ R102, R102, c[0x0][0x2d0], -R194.reuse ;  /* 0x0000b40066667a23 */ /* 0x100fe400000108c2 */
[--C-:B------:R-:W-:Y:S01]  /*1b770*/  FFMA.FTZ R103, R103, c[0x0][0x2d0], -R194.reuse ;  /* 0x0000b40067677a23 */ /* 0x100fe200000108c2 */
[----:B--2---:R-:W-:Y:S01]  /*1b780*/  MOV R165, R214 ;  /* 0x000000d600a57202 */ /* 0x004fe20000000f00 */
[----:B------:R-:W-:Y:S02]  /*1b790*/  FFMA.FTZ R114, R114, c[0x0][0x2d0], -R194 ;  /* 0x0000b40072727a23 */ /* 0x000fe400000108c2 */
[--C-:B------:R-:W-:Y:S02]  /*1b7a0*/  FFMA.FTZ R105, R105, c[0x0][0x2d0], -R193.reuse ;  /* 0x0000b40069697a23 */ /* 0x100fe400000108c1 */
[----:B------:R-:W-:Y:S01]  /*1b7b0*/  FFMA.FTZ R108, R108, c[0x0][0x2d0], -R193 ;  /* 0x0000b4006c6c7a23 */ /* 0x000fe200000108c1 */
[----:B------:R2:W2:Y:S01]  /*1b7c0*/  MUFU.EX2 R199, R30 ;  /* 0x0000001e00c77308 */ /* 0x0004a20000000800 */
[--C-:B------:R-:W-:Y:S02]  /*1b7d0*/  FFMA.FTZ R106, R106, c[0x0][0x2d0], -R3.reuse ;  /* 0x0000b4006a6a7a23 */ /* 0x100fe40000010803 */
[--C-:B------:R-:W-:Y:S01]  /*1b7e0*/  FFMA.FTZ R107, R107, c[0x0][0x2d0], -R3.reuse ;  /* 0x0000b4006b6b7a23 */ /* 0x100fe20000010803 */
[----:B-1----:R-:W-:Y:S01]  /*1b7f0*/  MOV R166, R33 ;  /* 0x0000002100a67202 */ /* 0x002fe20000000f00 */
[----:B------:R-:W-:Y:S02]  /*1b800*/  FMUL.FTZ R28, R136, R168 ;  /* 0x000000a8881c7220 */ /* 0x000fe40000410000 */
[----:B------:R-:W-:Y:S01]  /*1b810*/  FMUL.FTZ R33, R141, R173 ;  /* 0x000000ad8d217220 */ /* 0x000fe20000410000 */
[----:B------:R-:W-:Y:S01]  /*1b820*/  MOV R173, R208 ;  /* 0x000000d000ad7202 */ /* 0x000fe20000000f00 */
[--C-:B------:R-:W-:Y:S01]  /*1b830*/  FFMA.FTZ R110, R110, c[0x0][0x2d0], -R3.reuse ;  /* 0x0000b4006e6e7a23 */ /* 0x100fe20000010803 */
[----:B------:R1:W-:Y:S01]  /*1b840*/  MUFU.EX2 R249, R37 ;  /* 0x0000002500f97308 */ /* 0x0003e20000000800 */
[----:B------:R-:W-:Y:S02]  /*1b850*/  FFMA.FTZ R3, R111, c[0x0][0x2d0], -R3 ;  /* 0x0000b4006f037a23 */ /* 0x000fe40000010803 */
[--C-:B------:R-:W-:Y:S02]  /*1b860*/  FFMA.FTZ R88, R88, c[0x0][0x2d0], -R193.reuse ;  /* 0x0000b40058587a23 */ /* 0x100fe400000108c1 */
[----:B----4-:R-:W-:Y:S02]  /*1b870*/  FMUL.FTZ R29, R136, R169 ;  /* 0x000000a9881d7220 */ /* 0x010fe40000410000 */
[--C-:B------:R-:W-:Y:S02]  /*1b880*/  FFMA.FTZ R89, R89, c[0x0][0x2d0], -R193.reuse ;  /* 0x0000b40059597a23 */ /* 0x100fe400000108c1 */
[--C-:B------:R-:W-:Y:S01]  /*1b890*/  FFMA.FTZ R92, R92, c[0x0][0x2d0], -R193.reuse ;  /* 0x0000b4005c5c7a23 */ /* 0x100fe200000108c1 */
[----:B------:R4:W-:Y:S01]  /*1b8a0*/  MUFU.EX2 R225, R39 ;  /* 0x0000002700e17308 */ /* 0x0009e20000000800 */
[--C-:B------:R-:W-:Y:S02]  /*1b8b0*/  FFMA.FTZ R93, R93, c[0x0][0x2d0], -R193.reuse ;  /* 0x0000b4005d5d7a23 */ /* 0x100fe400000108c1 */
[----:B------:R-:W-:Y:S02]  /*1b8c0*/  FFMA.FTZ R104, R104, c[0x0][0x2d0], -R193 ;  /* 0x0000b40068687a23 */ /* 0x000fe400000108c1 */
[----:B--2---:R-:W-:Y:S01]  /*1b8d0*/  FMUL.FTZ R30, R0, R170 ;  /* 0x000000aa001e7220 */ /* 0x004fe20000410000 */
[----:B---3--:R-:W-:Y:S04]  /*1b8e0*/  MOV R170, R203 ;  /* 0x000000cb00aa7202 */ /* 0x008fe80000000f00 */
[----:B------:R2:W-:Y:S02]  /*1b8f0*/  MUFU.EX2 R250, R36 ;  /* 0x0000002400fa7308 */ /* 0x0005e40000000800 */
[-C--:B------:R-:W-:Y:S03]  /*1b900*/  HMMA.16816.F32 R28, R148, R190.reuse, R28 ;  /* 0x000000be941c723c */ /* 0x080fe6000000181c */
[C---:B-1----:R-:W-:Y:S05]  /*1b910*/  FMUL.FTZ R37, R141.reuse, R177 ;  /* 0x000000b18d257220 */ /* 0x042fea0000410000 */
[C---:B------:R-:W-:Y:S01]  /*1b920*/  HMMA.16816.F32 R32, R144.reuse, R190, R32 ;  /* 0x000000be9020723c */ /* 0x040fe20000001820 */
[----:B------:R1:W-:Y:S03]  /*1b930*/  MUFU.EX2 R226, R38 ;  /* 0x0000002600e27308 */ /* 0x0003e60000000800 */
[C---:B----4-:R-:W-:Y:S07]  /*1b940*/  FMUL.FTZ R39, R140.reuse, R179 ;  /* 0x000000b38c277220 */ /* 0x050fee0000410000 */
[----:B------:R3:W-:Y:S01]  /*1b950*/  MUFU.EX2 R248, R48 ;  /* 0x0000003000f87308 */ /* 0x0007e20000000800 */
[C---:B--2---:R-:W-:Y:S09]  /*1b960*/  FMUL.FTZ R36, R141.reuse, R176 ;  /* 0x000000b08d247220 */ /* 0x044ff20000410000 */
[----:B------:R2:W-:Y:S01]  /*1b970*/  MUFU.EX2 R224, R50 ;  /* 0x0000003200e07308 */ /* 0x0005e20000000800 */
[----:B-1----:R-:W-:Y:S09]  /*1b980*/  FMUL.FTZ R38, R140, R178 ;  /* 0x000000b28c267220 */ /* 0x002ff20000410000 */
[----:B------:R1:W-:Y:S01]  /*1b990*/  MUFU.EX2 R247, R49 ;  /* 0x0000003100f77308 */ /* 0x0003e20000000800 */
[-C--:B------:R-:W-:Y:S03]  /*1b9a0*/  HMMA.16816.F32 R36, R144, R152.reuse, R36 ;  /* 0x000000989024723c */ /* 0x080fe60000001824 */
[----:B---3--:R-:W-:Y:S06]  /*1b9b0*/  FMUL.FTZ R48, R136, R180 ;  /* 0x000000b488307220 */ /* 0x008fec0000410000 */
[----:B------:R3:W-:Y:S03]  /*1b9c0*/  MUFU.EX2 R223, R51 ;  /* 0x0000003300df7308 */ /* 0x0007e60000000800 */
[----:B--2---:R-:W-:Y:S07]  /*1b9d0*/  FMUL.FTZ R50, R0, R182 ;  /* 0x000000b600327220 */ /* 0x004fee0000410000 */
[----:B------:R2:W-:Y:S01]  /*1b9e0*/  MUFU.EX2 R169, R40 ;  /* 0x0000002800a97308 */ /* 0x0005e20000000800 */
[----:B-1----:R-:W-:Y:S09]  /*1b9f0*/  FMUL.FTZ R49, R136, R181 ;  /* 0x000000b588317220 */ /* 0x002ff20000410000 */
[----:B------:R1:W4:Y:S01]  /*1ba00*/  MUFU.EX2 R216, R41 ;  /* 0x0000002900d87308 */ /* 0x0003220000000800 */
[----:B---3--:R-:W-:Y:S09]  /*1ba10*/  FMUL.FTZ R51, R0, R183 ;  /* 0x000000b700337220 */ /* 0x008ff20000410000 */
[----:B------:R-:W-:Y:S01]  /*1ba20*/  MUFU.EX2 R213, R52 ;  /* 0x0000003400d57308 */ /* 0x000fe20000000800 */
[C---:B------:R-:W-:Y:S04]  /*1ba30*/  HMMA.16816.F32 R48, R148.reuse, R152, R48 ;  /* 0x000000989430723c */ /* 0x040fe80000001830 */
[C---:B--2---:R-:W-:Y:S01]  /*1ba40*/  FMUL.FTZ R40, R141.reuse, R184 ;  /* 0x000000b88d287220 */ /* 0x044fe20000410000 */
[----:B------:R-:W-:Y:S03]  /*1ba50*/  MOV R184, R209 ;  /* 0x000000d100b87202 */ /* 0x000fe60000000f00 */
[-C--:B------:R-:W-:Y:S01]  /*1ba60*/  HMMA.16816.F32 R116, R148, R154.reuse, R116 ;  /* 0x0000009a9474723c */ /* 0x080fe20000001874 */
[----:B------:R-:W-:Y:S03]  /*1ba70*/  MUFU.EX2 R212, R53 ;  /* 0x0000003500d47308 */ /* 0x000fe60000000800 */
[----:B-1----:R-:W-:Y:S02]  /*1ba80*/  FMUL.FTZ R41, R141, R185 ;  /* 0x000000b98d297220 */ /* 0x002fe40000410000 */
[----:B------:R-:W2:Y:S02]  /*1ba90*/  LDL.LU R185, [R1+0x20] ;  /* 0x0000200001b97983 */ /* 0x000ea40000300800 */
[C---:B------:R-:W-:Y:S02]  /*1baa0*/  HMMA.16816.F32 R120, R144.reuse, R154, R120 ;  /* 0x0000009a9078723c */ /* 0x040fe40000001878 */
[----:B------:R-:W1:Y:S01]  /*1bab0*/  LDSM.16.MT88.4 R152, [R228+0x900] ;  /* 0x00090000e498783b */ /* 0x000e620000004200 */
[----:B------:R3:W-:Y:S05]  /*1bac0*/  MUFU.EX2 R168, R42 ;  /* 0x0000002a00a87308 */ /* 0x0007ea0000000800 */
[-C--:B------:R-:W-:Y:S05]  /*1bad0*/  HMMA.16816.F32 R124, R144, R156.reuse, R124 ;  /* 0x0000009c907c723c */ /* 0x080fea000000187c */
[----:B------:R4:W1:Y:S03]  /*1bae0*/  MUFU.EX2 R178, R43 ;  /* 0x0000002b00b27308 */ /* 0x0008660000000800 */
[C---:B------:R-:W-:Y:S08]  /*1baf0*/  HMMA.16816.F32 R128, R148.reuse, R156, R128 ;  /* 0x0000009c9480723c */ /* 0x040ff00000001880 */
[-C--:B------:R-:W-:Y:S01]  /*1bb00*/  HMMA.16816.F32 R132, R148, R158.reuse, R132 ;  /* 0x0000009e9484723c */ /* 0x080fe20000001884 */
[----:B------:R1:W-:Y:S01]  /*1bb10*/  MUFU.EX2 R215, R44 ;  /* 0x0000002c00d77308 */ /* 0x0003e20000000800 */
[----:B------:R-:W1:Y:S02]  /*1bb20*/  LDSM.16.MT88.4 R148, [R231+0x900] ;  /* 0x00090000e794783b */ /* 0x000e640000004200 */
[C---:B---3--:R-:W-:Y:S06]  /*1bb30*/  FMUL.FTZ R42, R140.reuse, R186 ;  /* 0x000000ba8c2a7220 */ /* 0x048fec0000410000 */
[----:B------:R-:W3:Y:S01]  /*1bb40*/  LDL.LU R186, [R1+0x24] ;  /* 0x0000240001ba7983 */ /* 0x000ee20000300800 */
[----:B------:R1:W1:Y:S01]  /*1bb50*/  MUFU.EX2 R214, R45 ;  /* 0x0000002d00d67308 */ /* 0x0002620000000800 */
[----:B----4-:R-:W-:Y:S02]  /*1bb60*/  FMUL.FTZ R43, R140, R187 ;  /* 0x000000bb8c2b7220 */ /* 0x010fe40000410000 */
[----:B------:R-:W4:Y:S05]  /*1bb70*/  LDL.LU R187, [R1+0x28] ;  /* 0x0000280001bb7983 */ /* 0x000f2a0000300800 */
[----:B------:R-:W-:Y:S02]  /*1bb80*/  HMMA.16816.F32 R40, R144, R158, R40 ;  /* 0x0000009e9028723c */ /* 0x000fe40000001828 */
[----:B------:R1:W-:Y:S01]  /*1bb90*/  MUFU.EX2 R177, R46 ;  /* 0x0000002e00b17308 */ /* 0x0003e20000000800 */
[----:B------:R-:W1:Y:S02]  /*1bba0*/  LDSM.16.MT88.4 R156, [R229+0x900] ;  /* 0x00090000e59c783b */ /* 0x000e640000004200 */
[----:B-1----:R-:W-:Y:S02]  /*1bbb0*/  F2FP.PACK_AB R44, R162, R171 ;  /* 0x000000aba22c723e */ /* 0x002fe400000000ff */
[----:B------:R-:W-:Y:S02]  /*1bbc0*/  F2FP.PACK_AB R144, R252, R251 ;  /* 0x000000fbfc90723e */ /* 0x000fe400000000ff */
[----:B------:R-:W-:Y:S03]  /*1bbd0*/  F2FP.PACK_AB R146, R170, R166 ;  /* 0x000000a6aa92723e */ /* 0x000fe600000000ff */
[----:B------:R-:W-:Y:S01]  /*1bbe0*/  MUFU.EX2 R209, R54 ;  /* 0x0000003600d17308 */ /* 0x000fe20000000800 */
[----:B------:R-:W-:Y:S02]  /*1bbf0*/  F2FP.PACK_AB R145, R198, R197 ;  /* 0x000000c5c691723e */ /* 0x000fe400000000ff */
[----:B------:R-:W-:Y:S02]  /*1bc00*/  F2FP.PACK_AB R45, R161, R163 ;  /* 0x000000a3a12d723e */ /* 0x000fe400000000ff */
[----:B------:R-:W-:Y:S05]  /*1bc10*/  F2FP.PACK_AB R147, R200, R199 ;  /* 0x000000c7c893723e */ /* 0x000fea00000000ff */
[----:B------:R1:W-:Y:S01]  /*1bc20*/  MUFU.EX2 R208, R55 ;  /* 0x0000003700d07308 */ /* 0x0003e20000000800 */
[----:B------:R-:W-:Y:S09]  /*1bc30*/  F2FP.PACK_AB R46, R165, R160 ;  /* 0x000000a0a52e723e */ /* 0x000ff200000000ff */
[----:B------:R-:W-:Y:S01]  /*1bc40*/  MUFU.EX2 R211, R64 ;  /* 0x0000004000d37308 */ /* 0x000fe20000000800 */
[-C--:B------:R-:W-:Y:S08]  /*1bc50*/  HMMA.16816.F32 R4, R44, R152.reuse, R4 ;  /* 0x000000982c04723c */ /* 0x080ff00000001804 */
[C---:B------:R-:W-:Y:S01]  /*1bc60*/  HMMA.16816.F32 R8, R144.reuse, R152, R8 ;  /* 0x000000989008723c */ /* 0x040fe20000001808 */
[----:B------:R-:W-:Y:S01]  /*1bc70*/  MUFU.EX2 R210, R65 ;  /* 0x0000004100d27308 */ /* 0x000fe20000000800 */
[----:B-1----:R-:W-:Y:S06]  /*1bc80*/  LDSM.16.MT88.4 R52, [R228+0x1100] ;  /* 0x00110000e434783b */ /* 0x002fec0000004200 */
[-C--:B------:R-:W-:Y:S03]  /*1bc90*/  HMMA.16816.F32 R12, R144, R154.reuse, R12 ;  /* 0x0000009a900c723c */ /* 0x080fe6000000180c */
[----:B------:R1:W-:Y:S05]  /*1bca0*/  MUFU.EX2 R183, R66 ;  /* 0x0000004200b77308 */ /* 0x0003ea0000000800 */
[C---:B------:R-:W-:Y:S01]  /*1bcb0*/  HMMA.16816.F32 R16, R44.reuse, R154, R16 ;  /* 0x0000009a2c10723c */ /* 0x040fe20000001810 */
[----:B------:R-:W1:Y:S04]  /*1bcc0*/  LDSM.16.MT88.4 R152, [R230+0x900] ;  /* 0x00090000e698783b */ /* 0x000e680000004200 */
[----:B------:R-:W-:Y:S03]  /*1bcd0*/  MUFU.EX2 R188, R62 ;  /* 0x0000003e00bc7308 */ /* 0x000fe60000000800 */
[-C--:B------:R-:W-:Y:S07]  /*1bce0*/  HMMA.16816.F32 R20, R44, R148.reuse, R20 ;  /* 0x000000942c14723c */ /* 0x080fee0000001814 */
[----:B------:R-:W-:Y:S01]  /*1bcf0*/  MUFU.EX2 R191, R68 ;  /* 0x0000004400bf7308 */ /* 0x000fe20000000800 */
[C---:B------:R-:W-:Y:S01]  /*1bd00*/  HMMA.16816.F32 R24, R144.reuse, R148, R24 ;  /* 0x000000949018723c */ /* 0x040fe20000001818 */
[----:B------:R-:W4:Y:S04]  /*1bd10*/  LDL.LU R149, [R1+0x1c] ;  /* 0x00001c0001957983 */ /* 0x000f280000300800 */
[----:B-1----:R-:W1:Y:S03]  /*1bd20*/  LDSM.16.MT88.4 R64, [R231+0x1100] ;  /* 0x00110000e740783b */ /* 0x002e660000004200 */
[-C--:B------:R-:W-:Y:S01]  /*1bd30*/  HMMA.16816.F32 R28, R144, R150.reuse, R28 ;  /* 0x00000096901c723c */ /* 0x080fe2000000181c */
[----:B------:R-:W-:Y:S07]  /*1bd40*/  MUFU.EX2 R189, R70 ;  /* 0x0000004600bd7308 */ /* 0x000fee0000000800 */
[C---:B------:R-:W-:Y:S03]  /*1bd50*/  HMMA.16816.F32 R32, R44.reuse, R150, R32 ;  /* 0x000000962c20723c */ /* 0x040fe60000001820 */
[----:B------:R-:W1:Y:S05]  /*1bd60*/  MUFU.EX2 R176, R142 ;  /* 0x0000008e00b07308 */ /* 0x000e6a0000000800 */
[-C--:B------:R-:W-:Y:S05]  /*1bd70*/  HMMA.16816.F32 R36, R44, R156.reuse, R36 ;  /* 0x0000009c2c24723c */ /* 0x080fea0000001824 */
[----:B------:R1:W-:Y:S03]  /*1bd80*/  MUFU.EX2 R142, R63 ;  /* 0x0000003f008e7308 */ /* 0x0003e60000000800 */
[C---:B------:R-:W-:Y:S07]  /*1bd90*/  HMMA.16816.F32 R48, R144.reuse, R156, R48 ;  /* 0x0000009c9030723c */ /* 0x040fee0000001830 */
[----:B------:R1:W-:Y:S01]  /*1bda0*/  MUFU.EX2 R179, R56 ;  /* 0x0000003800b37308 */ /* 0x0003e20000000800 */
[-C--:B------:R-:W-:Y:S08]  /*1bdb0*/  HMMA.16816.F32 R116, R144, R158.reuse, R116 ;  /* 0x0000009e9074723c */ /* 0x080ff00000001874 */
[C---:B------:R-:W-:Y:S01]  /*1bdc0*/  HMMA.16816.F32 R120, R44.reuse, R158, R120 ;  /* 0x0000009e2c78723c */ /* 0x040fe20000001878 */
[----:B------:R-:W-:Y:S01]  /*1bdd0*/  LDSM.16.MT88.4 R156, [R228+0x3100] ;  /* 0x00310000e49c783b */ /* 0x000fe20000004200 */
[----:B------:R1:W1:Y:S06]  /*1bde0*/  MUFU.EX2 R182, R57 ;  /* 0x0000003900b67308 */ /* 0x00026c0000000800 */
[-C--:B------:R-:W-:Y:S01]  /*1bdf0*/  HMMA.16816.F32 R124, R44, R152.reuse, R124 ;  /* 0x000000982c7c723c */ /* 0x080fe2000000187c */
[----:B-1----:R-:W1:Y:S03]  /*1be00*/  LDSM.16.MT88.4 R60, [R229+0x1100] ;  /* 0x00110000e53c783b */ /* 0x002e660000004200 */
[----:B------:R1:W-:Y:S01]  /*1be10*/  MUFU.EX2 R181, R58 ;  /* 0x0000003a00b57308 */ /* 0x0003e20000000800 */
[----:B------:R-:W-:Y:S03]  /*1be20*/  F2FP.PACK_AB R56, R216, R169 ;  /* 0x000000a9d838723e */ /* 0x000fe600000000ff */
[C---:B------:R-:W-:Y:S06]  /*1be30*/  HMMA.16816.F32 R128, R144.reuse, R152, R128 ;  /* 0x000000989080723c */ /* 0x040fec0000001880 */
[----:B------:R1:W1:Y:S02]  /*1be40*/  MUFU.EX2 R180, R59 ;  /* 0x0000003b00b47308 */ /* 0x0002640000000800 */
[-C--:B------:R-:W-:Y:S04]  /*1be50*/  HMMA.16816.F32 R132, R144, R154.reuse, R132 ;  /* 0x0000009a9084723c */ /* 0x080fe80000001884 */
[----:B------:R-:W-:Y:S04]  /*1be60*/  F2FP.PACK_AB R57, R178, R168 ;  /* 0x000000a8b239723e */ /* 0x000fe800000000ff */
[----:B------:R-:W-:Y:S01]  /*1be70*/  HMMA.16816.F32 R40, R44, R154, R40 ;  /* 0x0000009a2c28723c */ /* 0x000fe20000001828 */
[----:B------:R-:W-:Y:S03]  /*1be80*/  MUFU.EX2 R190, R81 ;  /* 0x0000005100be7308 */ /* 0x000fe60000000800 */
[----:B-1----:R-:W-:Y:S03]  /*1be90*/  F2FP.PACK_AB R58, R214, R215 ;  /* 0x000000d7d63a723e */ /* 0x002fe600000000ff */
[----:B------:R-:W-:Y:S02]  /*1bea0*/  F2FP.PACK_AB R44, R249, R250 ;  /* 0x000000faf92c723e */ /* 0x000fe400000000ff */
[----:B------:R-:W-:Y:S02]  /*1beb0*/  F2FP.PACK_AB R46, R247, R248 ;  /* 0x000000f8f72e723e */ /* 0x000fe400000000ff */
[----:B------:R1:W-:Y:S01]  /*1bec0*/  MUFU.EX2 R81, R71 ;  /* 0x0000004700517308 */ /* 0x0003e20000000800 */
[----:B------:R-:W-:Y:S02]  /*1bed0*/  F2FP.PACK_AB R45, R225, R226 ;  /* 0x000000e2e12d723e */ /* 0x000fe400000000ff */
[----:B------:R-:W-:Y:S02]  /*1bee0*/  F2FP.PACK_AB R47, R223, R224 ;  /* 0x000000e0df2f723e */ /* 0x000fe400000000ff */
[----:B------:R-:W-:Y:S05]  /*1bef0*/  F2FP.PACK_AB R59, R176, R177 ;  /* 0x000000b1b03b723e */ /* 0x000fea00000000ff */
[-C--:B------:R-:W-:Y:S01]  /*1bf00*/  HMMA.16816.F32 R4, R44, R52.reuse, R4 ;  /* 0x000000342c04723c */ /* 0x080fe20000001804 */
[----:B------:R-:W-:Y:S07]  /*1bf10*/  MUFU.EX2 R113, R113 ;  /* 0x0000007100717308 */ /* 0x000fee0000000800 */
[C---:B------:R-:W-:Y:S03]  /*1bf20*/  HMMA.16816.F32 R8, R56.reuse, R52, R8 ;  /* 0x000000343808723c */ /* 0x040fe60000001808 */
[----:B------:R-:W-:Y:S01]  /*1bf30*/  MUFU.EX2 R115, R115 ;  /* 0x0000007300737308 */ /* 0x000fe20000000800 */
[----:B-1----:R-:W-:Y:S04]  /*1bf40*/  LDSM.16.MT88.4 R68, [R229+0x2100] ;  /* 0x00210000e544783b */ /* 0x002fe80000004200 */
        /* <DEDUP_REMOVED lines=11> */
[----:B------:R-:W3:Y:S04]  /*1c000*/  LDSM.16.MT88.4 R64, [R228+0x1900] ;  /* 0x00190000e440783b */ /* 0x000ee80000004200 */
[----:B------:R1:W-:Y:S03]  /*1c010*/  MUFU.EX2 R80, R72 ;  /* 0x0000004800507308 */ /* 0x0003e60000000800 */
[-C--:B------:R-:W-:Y:S07]  /*1c020*/  HMMA.16816.F32 R36, R44, R60.reuse, R36 ;  /* 0x0000003c2c24723c */ /* 0x080fee0000001824 */
[----:B------:R-:W3:Y:S01]  /*1c030*/  MUFU.EX2 R73, R73 ;  /* 0x0000004900497308 */ /* 0x000ee20000000800 */
[C---:B------:R-:W-:Y:S08]  /*1c040*/  HMMA.16816.F32 R48, R56.reuse, R60, R48 ;  /* 0x0000003c3830723c */ /* 0x040ff00000001830 */
[-C--:B------:R-:W-:Y:S01]  /*1c050*/  HMMA.16816.F32 R116, R56, R62.reuse, R116 ;  /* 0x0000003e3874723c */ /* 0x080fe20000001874 */
[----:B------:R-:W-:Y:S03]  /*1c060*/  MUFU.EX2 R76, R76 ;  /* 0x0000004c004c7308 */ /* 0x000fe60000000800 */
[----:B--2---:R-:W-:Y:S01]  /*1c070*/  FFMA.FTZ R0, R0, R185, R195 ;  /* 0x000000b900007223 */ /* 0x004fe200000100c3 */
[----:B------:R-:W-:Y:S03]  /*1c080*/  MOV R185, R175 ;  /* 0x000000af00b97202 */ /* 0x000fe60000000f00 */
[C---:B------:R-:W-:Y:S01]  /*1c090*/  HMMA.16816.F32 R120, R44.reuse, R62, R120 ;  /* 0x0000003e2c78723c */ /* 0x040fe20000001878 */
[----:B------:R-:W-:Y:S02]  /*1c0a0*/  LDSM.16.MT88.4 R60, [R229+0x1900] ;  /* 0x00190000e53c783b */ /* 0x000fe40000004200 */
[----:B------:R-:W2:Y:S01]  /*1c0b0*/  MUFU.EX2 R77, R77 ;  /* 0x0000004d004d7308 */ /* 0x000ea20000000800 */
[----:B-1----:R-:W-:Y:S04]  /*1c0c0*/  FADD.FTZ R72, R196, R0 ;  /* 0x00000000c4487221 */ /* 0x002fe80000010000 */
[-C--:B------:R-:W-:Y:S05]  /*1c0d0*/  HMMA.16816.F32 R124, R44, R52.reuse, R124 ;  /* 0x000000342c7c723c */ /* 0x080fea000000187c */
[----:B------:R-:W-:Y:S03]  /*1c0e0*/  MUFU.EX2 R74, R74 ;  /* 0x0000004a004a7308 */ /* 0x000fe60000000800 */
[C---:B------:R-:W-:Y:S07]  /*1c0f0*/  HMMA.16816.F32 R128, R56.reuse, R52, R128 ;  /* 0x000000343880723c */ /* 0x040fee0000001880 */
[----:B------:R-:W-:Y:S01]  /*1c100*/  F2FP.PACK_AB R52, R182, R179 ;  /* 0x000000b3b634723e */ /* 0x000fe200000000ff */
[-C--:B------:R-:W-:Y:S01]  /*1c110*/  HMMA.16816.F32 R132, R56, R54.reuse, R132 ;  /* 0x000000363884723c */ /* 0x080fe20000001884 */
[----:B------:R-:W1:Y:S01]  /*1c120*/  LDSM.16.MT88.4 R56, [R231+0x1900] ;  /* 0x00190000e738783b */ /* 0x000e620000004200 */
[----:B------:R-:W1:Y:S02]  /*1c130*/  MUFU.EX2 R75, R75 ;  /* 0x0000004b004b7308 */ /* 0x000e640000000800 */
[----:B------:R-:W-:Y:S01]  /*1c140*/  F2FP.PACK_AB R53, R180, R181 ;  /* 0x000000b5b435723e */ /* 0x000fe200000000ff */
[----:B---3--:R-:W-:Y:S03]  /*1c150*/  FFMA.FTZ R136, R136, R186, R217 ;  /* 0x000000ba88887223 */ /* 0x008fe600000100d9 */
[----:B------:R-:W-:Y:S04]  /*1c160*/  HMMA.16816.F32 R40, R44, R54, R40 ;  /* 0x000000362c28723c */ /* 0x000fe80000001828 */
[----:B------:R-:W-:Y:S01]  /*1c170*/  FADD.FTZ R136, R218, R136 ;  /* 0x00000088da887221 */ /* 0x000fe20000010000 */
[----:B------:R-:W-:Y:S01]  /*1c180*/  MUFU.EX2 R78, R78 ;  /* 0x0000004e004e7308 */ /* 0x000fe20000000800 */
[----:B----4-:R-:W-:Y:S01]  /*1c190*/  FFMA.FTZ R140, R140, R187, R219 ;  /* 0x000000bb8c8c7223 */ /* 0x010fe200000100db */
[----:B------:R-:W-:Y:S01]  /*1c1a0*/  F2FP.PACK_AB R44, R212, R213 ;  /* 0x000000d5d42c723e */ /* 0x000fe200000000ff */
[----:B------:R-:W-:Y:S01]  /*1c1b0*/  FADD.FTZ R0, R173, R136 ;  /* 0x00000088ad007221 */ /* 0x000fe20000010000 */
[----:B------:R-:W-:Y:S03]  /*1c1c0*/  F2FP.PACK_AB R46, R210, R211 ;  /* 0x000000d3d22e723e */ /* 0x000fe600000000ff */
[----:B------:R-:W-:Y:S01]  /*1c1d0*/  F2FP.PACK_AB R45, R208, R209 ;  /* 0x000000d1d02d723e */ /* 0x000fe200000000ff */
[----:B------:R-:W-:Y:S01]  /*1c1e0*/  FADD.FTZ R140, R220, R140 ;  /* 0x0000008cdc8c7221 */ /* 0x000fe20000010000 */
[----:B------:R-:W-:Y:S01]  /*1c1f0*/  F2FP.PACK_AB R47, R207, R183 ;  /* 0x000000b7cf2f723e */ /* 0x000fe200000000ff */
[----:B------:R-:W3:Y:S01]  /*1c200*/  MUFU.EX2 R79, R79 ;  /* 0x0000004f004f7308 */ /* 0x000ee20000000800 */
[----:B------:R-:W-:Y:S02]  /*1c210*/  F2FP.PACK_AB R54, R205, R206 ;  /* 0x000000cecd36723e */ /* 0x000fe400000000ff */
[----:B------:R-:W-:Y:S02]  /*1c220*/  F2FP.PACK_AB R55, R142, R188 ;  /* 0x000000bc8e37723e */ /* 0x000fe400000000ff */
[----:B------:R-:W-:Y:S01]  /*1c230*/  MOV R136, R137 ;  /* 0x0000008900887202 */ /* 0x000fe20000000f00 */
        /* <DEDUP_REMOVED lines=8> */
[-C--:B-1----:R-:W-:Y:S04]  /*1c2c0*/  HMMA.16816.F32 R20, R44, R56.reuse, R20 ;  /* 0x000000382c14723c */ /* 0x082fe80000001814 */
[----:B------:R-:W-:Y:S04]  /*1c2d0*/  MUFU.EX2 R97, R97 ;  /* 0x0000006100617308 */ /* 0x000fe80000000800 */
[C---:B------:R-:W-:Y:S06]  /*1c2e0*/  HMMA.16816.F32 R24, R52.reuse, R56, R24 ;  /* 0x000000383418723c */ /* 0x040fec0000001818 */
[----:B------:R-:W-:Y:S02]  /*1c2f0*/  MUFU.EX2 R86, R86 ;  /* 0x0000005600567308 */ /* 0x000fe40000000800 */
[-C--:B------:R-:W-:Y:S08]  /*1c300*/  HMMA.16816.F32 R28, R52, R58.reuse, R28 ;  /* 0x0000003a341c723c */ /* 0x080ff0000000181c */
[C---:B------:R-:W-:Y:S01]  /*1c310*/  HMMA.16816.F32 R32, R44.reuse, R58, R32 ;  /* 0x0000003a2c20723c */ /* 0x040fe20000001820 */
[----:B------:R-:W1:Y:S01]  /*1c320*/  LDSM.16.MT88.4 R56, [R228+0x2100] ;  /* 0x00210000e438783b */ /* 0x000e620000004200 */
[----:B------:R-:W-:Y:S02]  /*1c330*/  MUFU.EX2 R87, R87 ;  /* 0x0000005700577308 */ /* 0x000fe40000000800 */
[----:B------:R-:W-:Y:S04]  /*1c340*/  FFMA.FTZ R141, R141, R149, R221 ;  /* 0x000000958d8d7223 */ /* 0x000fe800000100dd */
[-C--:B------:R-:W-:Y:S04]  /*1c350*/  HMMA.16816.F32 R36, R44, R60.reuse, R36 ;  /* 0x0000003c2c24723c */ /* 0x080fe80000001824 */
[----:B------:R-:W-:Y:S01]  /*1c360*/  MUFU.EX2 R98, R98 ;  /* 0x0000006200627308 */ /* 0x000fe20000000800 */
[----:B------:R-:W-:Y:S03]  /*1c370*/  FADD.FTZ R141, R222, R141 ;  /* 0x0000008dde8d7221 */ /* 0x000fe60000010000 */
[C---:B------:R-:W-:Y:S04]  /*1c380*/  HMMA.16816.F32 R48, R52.reuse, R60, R48 ;  /* 0x0000003c3430723c */ /* 0x040fe80000001830 */
[----:B------:R-:W-:Y:S02]  /*1c390*/  FADD.FTZ R141, R227, R141 ;  /* 0x0000008de38d7221 */ /* 0x000fe40000010000 */
[----:B------:R-:W-:Y:S02]  /*1c3a0*/  MUFU.EX2 R99, R99 ;  /* 0x0000006300637308 */ /* 0x000fe40000000800 */
[-C--:B------:R-:W-:Y:S08]  /*1c3b0*/  HMMA.16816.F32 R116, R52, R62.reuse, R116 ;  /* 0x0000003e3474723c */ /* 0x080ff00000001874 */
[C---:B------:R-:W-:Y:S01]  /*1c3c0*/  HMMA.16816.F32 R120, R44.reuse, R62, R120 ;  /* 0x0000003e2c78723c */ /* 0x040fe20000001878 */
[----:B------:R-:W1:Y:S01]  /*1c3d0*/  LDSM.16.MT88.4 R60, [R231+0x2100] ;  /* 0x00210000e73c783b */ /* 0x000e620000004200 */
[----:B------:R-:W-:Y:S06]  /*1c3e0*/  MUFU.EX2 R100, R100 ;  /* 0x0000006400647308 */ /* 0x000fec0000000800 */
[-C--:B----4-:R-:W-:Y:S04]  /*1c3f0*/  HMMA.16816.F32 R124, R44, R64.reuse, R124 ;  /* 0x000000402c7c723c */ /* 0x090fe8000000187c */
[----:B------:R-:W-:Y:S04]  /*1c400*/  MUFU.EX2 R101, R101 ;  /* 0x0000006500657308 */ /* 0x000fe80000000800 */
[C---:B------:R-:W-:Y:S06]  /*1c410*/  HMMA.16816.F32 R128, R52.reuse, R64, R128 ;  /* 0x000000403480723c */ /* 0x040fec0000001880 */
[----:B------:R-:W4:Y:S02]  /*1c420*/  MUFU.EX2 R112, R112 ;  /* 0x0000007000707308 */ /* 0x000f240000000800 */
[-C--:B------:R-:W-:Y:S07]  /*1c430*/  HMMA.16816.F32 R132, R52, R66.reuse, R132 ;  /* 0x000000423484723c */ /* 0x080fee0000001884 */
[----:B------:R-:W-:Y:S01]  /*1c440*/  F2FP.PACK_AB R52, R73, R80 ;  /* 0x000000504934723e */ /* 0x000fe200000000ff */
[----:B------:R-:W-:Y:S01]  /*1c450*/  HMMA.16816.F32 R40, R44, R66, R40 ;  /* 0x000000422c28723c */ /* 0x000fe20000001828 */
[----:B------:R-:W1:Y:S01]  /*1c460*/  LDSM.16.MT88.4 R64, [R230+0x2100] ;  /* 0x00210000e640783b */ /* 0x000e620000004200 */
[----:B------:R-:W-:Y:S02]  /*1c470*/  MUFU.EX2 R102, R102 ;  /* 0x0000006600667308 */ /* 0x000fe40000000800 */
[----:B--2---:R-:W-:Y:S02]  /*1c480*/  F2FP.PACK_AB R54, R77, R76 ;  /* 0x0000004c4d36723e */ /* 0x004fe400000000ff */
[----:B------:R-:W-:Y:S02]  /*1c490*/  F2FP.PACK_AB R53, R75, R74 ;  /* 0x0000004a4b35723e */ /* 0x000fe400000000ff */
[----:B------:R-:W-:Y:S04]  /*1c4a0*/  F2FP.PACK_AB R44, R204, R191 ;  /* 0x000000bfcc2c723e */ /* 0x000fe800000000ff */
[----:B------:R-:W-:Y:S01]  /*1c4b0*/  F2FP.PACK_AB R46, R190, R203 ;  /* 0x000000cbbe2e723e */ /* 0x000fe200000000ff */
[----:B------:R-:W-:Y:S01]  /*1c4c0*/  MUFU.EX2 R103, R103 ;  /* 0x0000006700677308 */ /* 0x000fe20000000800 */
[----:B------:R-:W-:Y:S02]  /*1c4d0*/  F2FP.PACK_AB R45, R81, R189 ;  /* 0x000000bd512d723e */ /* 0x000fe400000000ff */
[----:B------:R-:W-:Y:S02]  /*1c4e0*/  F2FP.PACK_AB R47, R83, R82 ;  /* 0x00000052532f723e */ /* 0x000fe400000000ff */
[----:B---3--:R-:W-:Y:S02]  /*1c4f0*/  F2FP.PACK_AB R55, R79, R78 ;  /* 0x0000004e4f37723e */ /* 0x008fe400000000ff */
[----:B----4-:R-:W-:Y:S03]  /*1c500*/  F2FP.PACK_AB R186, R113, R112 ;  /* 0x0000007071ba723e */ /* 0x010fe600000000ff */
[-C--:B-1----:R-:W-:Y:S01]  /*1c510*/  HMMA.16816.F32 R4, R44, R56.reuse, R4 ;  /* 0x000000382c04723c */ /* 0x082fe20000001804 */
[----:B------:R-:W1:Y:S07]  /*1c520*/  MUFU.EX2 R114, R114 ;  /* 0x0000007200727308 */ /* 0x000e6e0000000800 */
[C---:B------:R-:W-:Y:S03]  /*1c530*/  HMMA.16816.F32 R8, R52.reuse, R56, R8 ;  /* 0x000000383408723c */ /* 0x040fe60000001808 */
[----:B------:R-:W-:Y:S05]  /*1c540*/  MUFU.EX2 R105, R105 ;  /* 0x0000006900697308 */ /* 0x000fea0000000800 */
[-C--:B------:R-:W-:Y:S05]  /*1c550*/  HMMA.16816.F32 R12, R52, R58.reuse, R12 ;  /* 0x0000003a340c723c */ /* 0x080fea000000180c */
[----:B------:R-:W-:Y:S03]  /*1c560*/  MUFU.EX2 R108, R108 ;  /* 0x0000006c006c7308 */ /* 0x000fe60000000800 */
[C---:B------:R-:W-:Y:S01]  /*1c570*/  HMMA.16816.F32 R16, R44.reuse, R58, R16 ;  /* 0x0000003a2c10723c */ /* 0x040fe20000001810 */
[----:B------:R-:W2:Y:S03]  /*1c580*/  LDSM.16.MT88.4 R56, [R228+0x2900] ;  /* 0x00290000e438783b */ /* 0x000ea60000004200 */
[----:B-1----:R-:W-:Y:S03]  /*1c590*/  F2FP.PACK_AB R187, R115, R114 ;  /* 0x0000007273bb723e */ /* 0x002fe600000000ff */
[----:B------:R-:W-:Y:S01]  /*1c5a0*/  MUFU.EX2 R88, R88 ;  /* 0x0000005800587308 */ /* 0x000fe20000000800 */
[-C--:B------:R-:W-:Y:S08]  /*1c5b0*/  HMMA.16816.F32 R20, R44, R60.reuse, R20 ;  /* 0x0000003c2c14723c */ /* 0x080ff00000001814 */
[C---:B------:R-:W-:Y:S01]  /*1c5c0*/  HMMA.16816.F32 R24, R52.reuse, R60, R24 ;  /* 0x0000003c3418723c */ /* 0x040fe20000001818 */
[----:B------:R-:W1:Y:S07]  /*1c5d0*/  MUFU.EX2 R89, R89 ;  /* 0x0000005900597308 */ /* 0x000e6e0000000800 */
[-C--:B------:R-:W-:Y:S03]  /*1c5e0*/  HMMA.16816.F32 R28, R52, R62.reuse, R28 ;  /* 0x0000003e341c723c */ /* 0x080fe6000000181c */
[----:B------:R-:W-:Y:S05]  /*1c5f0*/  MUFU.EX2 R92, R92 ;  /* 0x0000005c005c7308 */ /* 0x000fea0000000800 */
[C---:B------:R-:W-:Y:S01]  /*1c600*/  HMMA.16816.F32 R32, R44.reuse, R62, R32 ;  /* 0x0000003e2c20723c */ /* 0x040fe20000001820 */
[----:B------:R-:W3:Y:S04]  /*1c610*/  LDSM.16.MT88.4 R60, [R231+0x2900] ;  /* 0x00290000e73c783b */ /* 0x000ee80000004200 */
[----:B------:R-:W4:Y:S03]  /*1c620*/  MUFU.EX2 R93, R93 ;  /* 0x0000005d005d7308 */ /* 0x000f260000000800 */
[-C--:B------:R-:W-:Y:S07]  /*1c630*/  HMMA.16816.F32 R36, R44, R68.reuse, R36 ;  /* 0x000000442c24723c */ /* 0x080fee0000001824 */
[----:B------:R-:W-:Y:S01]  /*1c640*/  MUFU.EX2 R90, R90 ;  /* 0x0000005a005a7308 */ /* 0x000fe20000000800 */
[C---:B------:R-:W-:Y:S08]  /*1c650*/  HMMA.16816.F32 R48, R52.reuse, R68, R48 ;  /* 0x000000443430723c */ /* 0x040ff00000001830 */
[-C--:B------:R-:W-:Y:S01]  /*1c660*/  HMMA.16816.F32 R116, R52, R70.reuse, R116 ;  /* 0x000000463474723c */ /* 0x080fe20000001874 */
[----:B------:R-:W1:Y:S07]  /*1c670*/  MUFU.EX2 R91, R91 ;  /* 0x0000005b005b7308 */ /* 0x000e6e0000000800 */
[C---:B------:R-:W-:Y:S01]  /*1c680*/  HMMA.16816.F32 R120, R44.reuse, R70, R120 ;  /* 0x000000462c78723c */ /* 0x040fe20000001878 */
[----:B------:R-:W2:Y:S02]  /*1c690*/  LDSM.16.MT88.4 R68, [R229+0x2900] ;  /* 0x00290000e544783b */ /* 0x000ea40000004200 */
[----:B------:R-:W-:Y:S05]  /*1c6a0*/  MUFU.EX2 R94, R94 ;  /* 0x0000005e005e7308 */ /* 0x000fea0000000800 */
[-C--:B------:R-:W-:Y:S05]  /*1c6b0*/  HMMA.16816.F32 R124, R44, R64.reuse, R124 ;  /* 0x000000402c7c723c */ /* 0x080fea000000187c */
[----:B------:R-:W2:Y:S03]  /*1c6c0*/  MUFU.EX2 R95, R95 ;  /* 0x0000005f005f7308 */ /* 0x000ea60000000800 */
[C---:B------:R-:W-:Y:S07]  /*1c6d0*/  HMMA.16816.F32 R128, R52.reuse, R64, R128 ;  /* 0x000000403480723c */ /* 0x040fee0000001880 */
[----:B------:R-:W2:Y:S01]  /*1c6e0*/  MUFU.EX2 R104, R104 ;  /* 0x0000006800687308 */ /* 0x000ea20000000800 */
[-C--:B------:R-:W-:Y:S07]  /*1c6f0*/  HMMA.16816.F32 R132, R52, R66.reuse, R132 ;  /* 0x000000423484723c */ /* 0x080fee0000001884 */
[----:B-1----:R-:W-:Y:S01]  /*1c700*/  F2FP.PACK_AB R52, R89, R88 ;  /* 0x000000585934723e */ /* 0x002fe200000000ff */
[----:B------:R-:W-:Y:S01]  /*1c710*/  HMMA.16816.F32 R40, R44, R66, R40 ;  /* 0x000000422c28723c */ /* 0x000fe20000001828 */
[----:B------:R-:W1:Y:S01]  /*1c720*/  LDSM.16.MT88.4 R64, [R230+0x2900] ;  /* 0x00290000e640783b */ /* 0x000e620000004200 */
[----:B------:R-:W-:Y:S02]  /*1c730*/  MUFU.EX2 R106, R106 ;  /* 0x0000006a006a7308 */ /* 0x000fe40000000800 */
[----:B----4-:R-:W-:Y:S02]  /*1c740*/  F2FP.PACK_AB R54, R93, R92 ;  /* 0x0000005c5d36723e */ /* 0x010fe400000000ff */
[----:B------:R-:W-:Y:S02]  /*1c750*/  F2FP.PACK_AB R53, R91, R90 ;  /* 0x0000005a5b35723e */ /* 0x000fe400000000ff */
[----:B------:R-:W-:Y:S04]  /*1c760*/  F2FP.PACK_AB R44, R85, R84 ;  /* 0x00000054552c723e */ /* 0x000fe800000000ff */
[----:B------:R-:W-:Y:S01]  /*1c770*/  F2FP.PACK_AB R46, R97, R96 ;  /* 0x00000060612e723e */ /* 0x000fe200000000ff */
[----:B------:R-:W4:Y:S01]  /*1c780*/  MUFU.EX2 R107, R107 ;  /* 0x0000006b006b7308 */ /* 0x000f220000000800 */
[----:B------:R-:W-:Y:S02]  /*1c790*/  F2FP.PACK_AB R45, R87, R86 ;  /* 0x00000056572d723e */ /* 0x000fe400000000ff */
[----:B------:R-:W-:Y:S02]  /*1c7a0*/  F2FP.PACK_AB R47, R99, R98 ;  /* 0x00000062632f723e */ /* 0x000fe400000000ff */
[----:B--2---:R-:W-:Y:S05]  /*1c7b0*/  F2FP.PACK_AB R55, R95, R94 ;  /* 0x0000005e5f37723e */ /* 0x004fea00000000ff */
[-C--:B------:R-:W-:Y:S08]  /*1c7c0*/  HMMA.16816.F32 R4, R44, R56.reuse, R4 ;  /* 0x000000382c04723c */ /* 0x080ff00000001804 */
[C---:B------:R-:W-:Y:S07]  /*1c7d0*/  HMMA.16816.F32 R8, R52.reuse, R56, R8 ;  /* 0x000000383408723c */ /* 0x040fee0000001808 */
[----:B------:R-:W-:Y:S01]  /*1c7e0*/  FADD.FTZ R57, R174, R140 ;  /* 0x0000008cae397221 */ /* 0x000fe20000010000 */
[-C--:B------:R-:W-:Y:S04]  /*1c7f0*/  HMMA.16816.F32 R12, R52, R58.reuse, R12 ;  /* 0x0000003a340c723c */ /* 0x080fe8000000180c */
[----:B------:R-:W-:Y:S04]  /*1c800*/  FADD.FTZ R56, R201, R72 ;  /* 0x00000048c9387221 */ /* 0x000fe80000010000 */
[C---:B------:R-:W-:Y:S07]  /*1c810*/  HMMA.16816.F32 R16, R44.reuse, R58, R16 ;  /* 0x0000003a2c10723c */ /* 0x040fee0000001810 */
[----:B------:R-:W-:Y:S01]  /*1c820*/  FADD.FTZ R59, R172, R141 ;  /* 0x0000008dac3b7221 */ /* 0x000fe20000010000 */
[-C--:B---3--:R-:W-:Y:S01]  /*1c830*/  HMMA.16816.F32 R20, R44, R60.reuse, R20 ;  /* 0x0000003c2c14723c */ /* 0x088fe20000001814 */
[----:B------:R-:W2:Y:S03]  /*1c840*/  LDSM.16.MT88.4 R172, [R231+0x3100] ;  /* 0x00310000e7ac783b */ /* 0x000ea60000004200 */
[----:B------:R-:W-:Y:S01]  /*1c850*/  FADD.FTZ R58, R185, R57 ;  /* 0x00000039b93a7221 */ /* 0x000fe20000010000 */
[----:B------:R-:W-:Y:S01]  /*1c860*/  F2FP.PACK_AB R185, R103, R102 ;  /* 0x0000006667b9723e */ /* 0x000fe200000000ff */
[----:B------:R-:W-:Y:S01]  /*1c870*/  FADD.FTZ R57, R184, R0 ;  /* 0x00000000b8397221 */ /* 0x000fe20000010000 */
[----:B------:R-:W-:Y:S01]  /*1c880*/  F2FP.PACK_AB R184, R101, R100 ;  /* 0x0000006465b8723e */ /* 0x000fe200000000ff */
[C---:B------:R-:W-:Y:S01]  /*1c890*/  HMMA.16816.F32 R24, R52.reuse, R60, R24 ;  /* 0x0000003c3418723c */ /* 0x040fe20000001818 */
[----:B------:R3:W-:Y:S03]  /*1c8a0*/  MUFU.EX2 R60, R3 ;  /* 0x00000003003c7308 */ /* 0x0007e60000000800 */
[----:B------:R-:W-:Y:S02]  /*1c8b0*/  FADD.FTZ R0, R163, R58 ;  /* 0x0000003aa3007221 */ /* 0x000fe40000010000 */
[----:B------:R-:W-:Y:S02]  /*1c8c0*/  FADD.FTZ R57, R251, R57 ;  /* 0x00000039fb397221 */ /* 0x000fe40000010000 */
[-C--:B------:R-:W-:Y:S03]  /*1c8d0*/  HMMA.16816.F32 R28, R52, R62.reuse, R28 ;  /* 0x0000003e341c723c */ /* 0x080fe6000000181c */
[----:B------:R-:W1:Y:S01]  /*1c8e0*/  MUFU.EX2 R61, R110 ;  /* 0x0000006e003d7308 */ /* 0x000e620000000800 */
[----:B------:R-:W-:Y:S02]  /*1c8f0*/  FADD.FTZ R0, R161, R0 ;  /* 0x00000000a1007221 */ /* 0x000fe40000010000 */
[----:B------:R-:W-:Y:S02]  /*1c900*/  FADD.FTZ R57, R252, R57 ;  /* 0x00000039fc397221 */ /* 0x000fe40000010000 */
[C---:B------:R-:W-:Y:S04]  /*1c910*/  HMMA.16816.F32 R32, R44.reuse, R62, R32 ;  /* 0x0000003e2c20723c */ /* 0x040fe80000001820 */
[----:B------:R-:W-:Y:S04]  /*1c920*/  FADD.FTZ R0, R167, R0 ;  /* 0x00000000a7007221 */ /* 0x000fe80000010000 */
[-C--:B------:R-:W-:Y:S04]  /*1c930*/  HMMA.16816.F32 R36, R44, R68.reuse, R36 ;  /* 0x000000442c24723c */ /* 0x080fe80000001824 */
[----:B---3--:R-:W-:Y:S04]  /*1c940*/  FADD.FTZ R3, R171, R59 ;  /* 0x0000003bab037221 */ /* 0x008fe80000010000 */
[C---:B------:R-:W-:Y:S04]  /*1c950*/  HMMA.16816.F32 R48, R52.reuse, R68, R48 ;  /* 0x000000443430723c */ /* 0x040fe80000001830 */
[----:B------:R-:W-:Y:S04]  /*1c960*/  FADD.FTZ R3, R162, R3 ;  /* 0x00000003a2037221 */ /* 0x000fe80000010000 */
[-C--:B------:R-:W-:Y:S08]  /*1c970*/  HMMA.16816.F32 R116, R52, R70.reuse, R116 ;  /* 0x000000463474723c */ /* 0x080ff00000001874 */
[C---:B------:R-:W-:Y:S07]  /*1c980*/  HMMA.16816.F32 R120, R44.reuse, R70, R120 ;  /* 0x000000462c78723c */ /* 0x040fee0000001878 */
[----:B------:R-:W-:Y:S01]  /*1c990*/  MOV R71, R2 ;  /* 0x0000000200477202 */ /* 0x000fe20000000f00 */
[-C--:B-1----:R-:W-:Y:S08]  /*1c9a0*/  HMMA.16816.F32 R124, R44, R64.reuse, R124 ;  /* 0x000000402c7c723c */ /* 0x082ff0000000187c */
        /* <DEDUP_REMOVED lines=8> */
[----:B------:R-:W1:Y:S04]  /*1ca30*/  LDSM.16.MT88.4 R4, [R229+0x3100] ;  /* 0x00310000e504783b */ /* 0x000e680000004200 */
[----:B------:R-:W-:Y:S01]  /*1ca40*/  FADD.FTZ R52, R160, R3 ;  /* 0x00000003a0347221 */ /* 0x000fe20000010000 */
[----:B------:R-:W-:Y:S01]  /*1ca50*/  F2FP.PACK_AB R46, R109, R108 ;  /* 0x0000006c6d2e723e */ /* 0x000fe200000000ff */
[----:B------:R-:W-:Y:S01]  /*1ca60*/  FADD.FTZ R3, R199, R53 ;  /* 0x00000035c7037221 */ /* 0x000fe20000010000 */
[----:B----4-:R-:W-:Y:S04]  /*1ca70*/  F2FP.PACK_AB R45, R107, R106 ;  /* 0x0000006a6b2d723e */ /* 0x010fe800000000ff */
[----:B------:R-:W-:Y:S01]  /*1ca80*/  FADD.FTZ R3, R200, R3 ;  /* 0x00000003c8037221 */ /* 0x000fe20000010000 */
        /* <DEDUP_REMOVED lines=22> */
[----:B------:R-:W2:Y:S01]  /*1cbf0*/  LDSM.16.MT88.4 R8, [R230+0x3100] ;  /* 0x00310000e608783b */ /* 0x000ea20000004200 */
        /* <DEDUP_REMOVED lines=86> */
.L_x_727:
[----:B------:R-:W3:Y:S04]  /*1d160*/  LDL.LU R6, [R1+0x1c] ;  /* 0x00001c0001067983 */ /* 0x000ee80000300800 */
        /* <DEDUP_REMOVED lines=10> */
[----:B--2---:R-:W2:Y:S01]  /*1d210*/  SHFL.BFLY PT, R7, R2, 0x2, 0x1f ;  /* 0x0c401f0002077f89 */ /* 0x004ea200000e0000 */
[----:B-1----:R-:W-:-:S03]  /*1d220*/  FADD.FTZ R4, R4, R6 ;  /* 0x0000000604047221 */ /* 0x002fc60000010000 */
[----:B------:R-:W1:Y:S01]  /*1d230*/  SHFL.BFLY PT, R6, R8, 0x2, 0x1f ;  /* 0x0c401f0008067f89 */ /* 0x000e6200000e0000 */
[----:B---3--:R-:W-:-:S03]  /*1d240*/  FADD.FTZ R5, R5, R9 ;  /* 0x0000000905057221 */ /* 0x008fc60000010000 */
[----:B------:R-:W3:Y:S04]  /*1d250*/  SHFL.BFLY PT, R0, R4, 0x1, 0x1f ;  /* 0x0c201f0004007f89 */ /* 0x000ee800000e0000 */
[----:B------:R-:W4:Y:S01]  /*1d260*/  SHFL.BFLY PT, R3, R5, 0x1, 0x1f ;  /* 0x0c201f0005037f89 */ /* 0x000f2200000e0000 */
[----:B--2---:R-:W-:Y:S02]  /*1d270*/  FADD.FTZ R7, R7, R2 ;  /* 0x0000000207077221 */ /* 0x004fe40000010000 */
[----:B-1----:R-:W-:-:S03]  /*1d280*/  FADD.FTZ R6, R6, R8 ;  /* 0x0000000806067221 */ /* 0x002fc60000010000 */
[----:B------:R-:W1:Y:S01]  /*1d290*/  SHFL.BFLY PT, R8, R7, 0x1, 0x1f ;  /* 0x0c201f0007087f89 */ /* 0x000e6200000e0000 */
[----:B---3--:R-:W-:Y:S01]  /*1d2a0*/  FADD.FTZ R4, R4, R0 ;  /* 0x0000000004047221 */ /* 0x008fe20000010000 */
        /* <DEDUP_REMOVED lines=99> */
.L_x_671:
[----:B------:R-:W3:Y:S02]  /*1d8e0*/  S2R R55, SR_CTAID.Y ;  /* 0x0000000000377919 */ /* 0x000ee40000002600 */
[----:B---3--:R-:W-:Y:S01]  /*1d8f0*/  SHF.R.S32.HI R43, RZ, 0x1f, R55 ;  /* 0x0000001fff2b7819 */ /* 0x008fe20000011437 */
[----:B------:R-:W-:Y:S05]  /*1d900*/  @P4 BRA `(.L_x_729) ;  /* 0x0000130000004947 */ /* 0x000fea0003800000 */
[----:B------:R-:W3:Y:S01]  /*1d910*/  LDL R44, [R1+0x68] ;  /* 0x00006800012c7983 */ /* 0x000ee20000100800 */
[----:B------:R-:W-:Y:S01]  /*1d920*/  IMAD.MOV.U32 R6, RZ, RZ, -0x10 ;  /* 0xfffffff0ff067424 */ /* 0x000fe200078e00ff */
[----:B------:R-:W-:Y:S02]  /*1d930*/  F2FP.PACK_AB R5, R145, R144 ;  /* 0x000000909105723e */ /* 0x000fe400000000ff */
[----:B------:R-:W4:Y:S01]  /*1d940*/  S2R R41, SR_TID.X ;  /* 0x0000000000297919 */ /* 0x000f220000002100 */
        /* <DEDUP_REMOVED lines=12> */
[----:B----4-:R-:W-:Y:S02]  /*1da10*/  SHF.R.S32.HI R42, RZ, 0x1f, R41 ;  /* 0x0000001fff2a7819 */ /* 0x010fe40000011429 */
        /* <DEDUP_REMOVED lines=16> */
[----:B--2---:R-:W-:Y:S01]  /*1db20*/  IMAD.IADD R27, R41, 0x1, -R0 ;  /* 0x00000001291b7824 */ /* 0x004fe200078e0a00 */
        /* <DEDUP_REMOVED lines=35> */
[----:B--2---:R-:W-:-:S03]  /*1dd60*/  IMAD.MOV.U32 R5, RZ, RZ, 0x20 ;  /* 0x00000020ff057424 */ /* 0x004fc600078e00ff */
        /* <DEDUP_REMOVED lines=14> */
[----:B--2---:R-:W-:-:S03]  /*1de50*/  IMAD.IADD R3, R8, 0x1, R2 ;  /* 0x0000000108037824 */ /* 0x004fc600078e0202 */
        /* <DEDUP_REMOVED lines=19> */
[----:B------:R1:W-:Y:S04]  /*1df90*/  STS [R0+0x2400], R16 ;  /* 0x0024001000007388 */ /* 0x0003e80000000800 */
[----:B------:R2:W-:Y:S04]  /*1dfa0*/  STS [R3+0x2000], R10 ;  /* 0x0020000a03007388 */ /* 0x0005e80000000800 */
[----:B------:R4:W-:Y:S01]  /*1dfb0*/  STS [R7+0x2000], R9 ;  /* 0x0020000907007388 */ /* 0x0009e20000000800 */
[----:B---3--:R-:W-:-:S03]  /*1dfc0*/  IMAD.WIDE R4, R44, R2, c[0x0][0x500] ;  /* 0x000140002c047625 */ /* 0x008fc600078e0202 */
[----:B------:R-:W-:Y:S06]  /*1dfd0*/  BAR.SYNC.DEFER_BLOCKING 0x1, 0x80 ;  /* 0x0042000000007b1d */ /* 0x000fec0000010000 */
[----:B-1----:R-:W3:Y:S01]  /*1dfe0*/  @P1 LDG.E R0, [R4.64] ;  /* 0x0000000804001981 */ /* 0x002ee2000c1e1900 */
[----:B------:R-:W-:Y:S02]  /*1dff0*/  IMAD.MOV.U32 R15, RZ, RZ, c[0x0][0x388] ;  /* 0x0000e200ff0f7624 */ /* 0x000fe400078e00ff */
[----:B--2---:R-:W-:-:S05]  /*1e000*/  @P0 IMAD.WIDE R2, R44, R2, c[0x0][0x508] ;  /* 0x000142002c020625 */ /* 0x004fca00078e0202 */
[----:B------:R1:W5:Y:S02]  /*1e010*/  @P0 LDG.E R15, [R2.64] ;  /* 0x00000008020f0981 */ /* 0x000364000c1e1900 */
[----:B-1----:R-:W-:Y:S02]  /*1e020*/  CS2R R2, SRZ ;  /* 0x0000000000027805 */ /* 0x002fe4000001ff00 */
[--C-:B---3--:R-:W-:Y:S01]  /*1e030*/  @P1 SHF.R.S32.HI R3, RZ, 0x1f, R0.reuse ;  /* 0x0000001fff031819 */ /* 0x108fe20000011400 */
[----:B------:R-:W-:Y:S01]  /*1e040*/  @P1 IMAD.MOV.U32 R2, RZ, RZ, R0 ;  /* 0x000000ffff021224 */ /* 0x000fe200078e0000 */
[----:B------:R-:W-:Y:S05]  /*1e050*/  @P0 BRA `(.L_x_730) ;  /* 0x0000004000000947 */ /* 0x000fea0003800000 */
[----:B----4-:R-:W-:Y:S05]  /*1e060*/  @!P1 BRA `(.L_x_730) ;  /* 0x0000003000009947 */ /* 0x010fea0003800000 */
[----:B------:R-:W2:Y:S04]  /*1e070*/  LDG.E R6, [R4.64] ;  /* 0x0000000804067981 */ /* 0x000ea8000c1e1900 */
[----:B------:R-:W2:Y:S02]  /*1e080*/  LDG.E R0, [R4.64+0x4] ;  /* 0x0000040804007981 */ /* 0x000ea4000c1e1900 */
[----:B--2--5:R-:W-:-:S02]  /*1e090*/  IADD3 R15, -R6, R0, RZ ;  /* 0x00000000060f7210 */ /* 0x024fc40007ffe1ff */
.L_x_730:
        /* <DEDUP_REMOVED lines=183> */
.L_x_729:
        /* <DEDUP_REMOVED lines=19> */
.L_x_731:
[----:B----4-:R-:W3:Y:S01]  /*1ed40*/  S2R R10, SR_TID.X ;  /* 0x00000000000a7919 */ /* 0x010ee20000002100 */
[----:B------:R-:W-:Y:S01]  /*1ed50*/  SHF.R.S32.HI R0, RZ, 0x1f, R8 ;  /* 0x0000001fff007819 */ /* 0x000fe20000011408 */
[----:B------:R-:W-:Y:S01]  /*1ed60*/  BSSY B0, `(.L_x_732) ;  /* 0x0000026000007945 */ /* 0x000fe20003800000 */
[----:B-1----:R-:W-:-:S02]  /*1ed70*/  SEL R9, R8, RZ, !P0 ;  /* 0x000000ff08097207 */ /* 0x002fc40004000000 */
[----:B------:R-:W-:Y:S02]  /*1ed80*/  SEL R11, R0, RZ, !P0 ;  /* 0x000000ff000b7207 */ /* 0x000fe40004000000 */
[----:B---3--:R-:W-:-:S13]  /*1ed90*/  ISETP.GT.AND P1, PT, R10, 0x7f, PT ;  /* 0x0000007f0a00780c */ /* 0x008fda0003f24270 */
        /* <DEDUP_REMOVED lines=34> */
.L_x_733:
[----:B------:R-:W-:Y:S05]  /*1efc0*/  BSYNC B0 ;  /* 0x0000000000007941 */ /* 0x000fea0003800000 */
.L_x_732:
[----:B------:R-:W3:Y:S01]  /*1efd0*/  S2R R12, SR_CTAID.X ;  /* 0x00000000000c7919 */ /* 0x000ee20000002500 */
        /* <DEDUP_REMOVED lines=16> */
[----:B---3--:R-:W-:Y:S02]  /*1f0e0*/  IMAD R4, R12, 0x80, R4 ;  /* 0x000000800c047824 */ /* 0x008fe400078e0204 */
        /* <DEDUP_REMOVED lines=28> */
[----:B------:R-:W3:Y:S01]  /*1f2b0*/  SHFL.IDX PT, R7, R3, RZ, 0x181f ;  /* 0x00181fff03077589 */ /* 0x000ee200000e0000 */
[----:B------:R-:W-:-:S02]  /*1f2c0*/  IADD3 R8, R2, 0x10, RZ ;  /* 0x0000001002087810 */ /* 0x000fc40007ffe0ff */
[-C--:B------:R-:W-:Y:S01]  /*1f2d0*/  ISETP.GE.OR P1, PT, R2, R19.reuse, P0 ;  /* 0x000000130200720c */ /* 0x080fe20000726670 */
[----:B------:R-:W4:Y:S01]  /*1f2e0*/  SHFL.IDX PT, R9, R3, 0x1, 0x181f ;  /* 0x00381f0003097f89 */ /* 0x000f2200000e0000 */
[-C--:B------:R-:W-:Y:S02]  /*1f2f0*/  ISETP.GE.OR P5, PT, R8, R19.reuse, P0 ;  /* 0x000000130800720c */ /* 0x080fe400007a6670 */
[C---:B------:R-:W-:Y:S01]  /*1f300*/  IADD3 R14, R2.reuse, 0x20, RZ ;  /* 0x00000020020e7810 */ /* 0x040fe20007ffe0ff */
[----:B------:R-:W2:Y:S01]  /*1f310*/  SHFL.IDX PT, R8, R4, 0x2, 0x181f ;  /* 0x00581f0004087f89 */ /* 0x000ea200000e0000 */
[----:B------:R-:W-:Y:S02]  /*1f320*/  IADD3 R10, R2, 0x40, RZ ;  /* 0x00000040020a7810 */ /* 0x000fe40007ffe0ff */
[----:B------:R-:W-:Y:S01]  /*1f330*/  ISETP.GE.OR P4, PT, R14, R19, P0 ;  /* 0x000000130e00720c */ /* 0x000fe20000786670 */
[----:B------:R-:W2:Y:S01]  /*1f340*/  SHFL.IDX PT, R12, R3, 0x2, 0x181f ;  /* 0x00581f00030c7f89 */ /* 0x000ea200000e0000 */
[----:B------:R-:W-:-:S02]  /*1f350*/  IADD3 R13, R2, 0x30, RZ ;  /* 0x00000030020d7810 */ /* 0x000fc40007ffe0ff */
[-C--:B------:R-:W-:Y:S01]  /*1f360*/  ISETP.GE.OR P6, PT, R10, R19.reuse, P0 ;  /* 0x000000130a00720c */ /* 0x080fe200007c6670 */
[----:B------:R-:W2:Y:S01]  /*1f370*/  SHFL.IDX PT, R11, R4, 0x3, 0x181f ;  /* 0x00781f00040b7f89 */ /* 0x000ea200000e0000 */
[C---:B-1----:R-:W-:Y:S02]  /*1f380*/  @!P1 LEA R6, P2, R0.reuse, R6, 0x1 ;  /* 0x0000000600069211 */ /* 0x042fe400078408ff */
[----:B------:R-:W-:Y:S01]  /*1f390*/  ISETP.GE.OR P3, PT, R13, R19, P0 ;  /* 0x000000130d00720c */ /* 0x000fe20000766670 */
[----:B------:R-:W1:Y:S01]  /*1f3a0*/  SHFL.IDX PT, R14, R3, 0x3, 0x181f ;  /* 0x00781f00030e7f89 */ /* 0x000e6200000e0000 */
[----:B---3--:R-:W-:-:S03]  /*1f3b0*/  @!P1 LEA.HI.X R7, R0, R7, R20, 0x1, P2 ;  /* 0x0000000700079211 */ /* 0x008fc600010f0c14 */
[----:B------:R-:W3:Y:S04]  /*1f3c0*/  SHFL.IDX PT, R10, R4, 0x4, 0x181f ;  /* 0x00981f00040a7f89 */ /* 0x000ee800000e0000 */
[----:B------:R1:W-:Y:S04]  /*1f3d0*/  @!P1 ST.E.128 [R6.64], RZ ;  /* 0x000000ff06009985 */ /* 0x0003e8000c101d08 */
[----:B------:R-:W-:Y:S04]  /*1f3e0*/  SHFL.IDX PT, R13, R4, 0x5, 0x181f ;  /* 0x00b81f00040d7f89 */ /* 0x000fe800000e0000 */
[----:B------:R-:W-:Y:S04]  /*1f3f0*/  SHFL.IDX PT, R15, R4, 0x6, 0x181f ;  /* 0x00d81f00040f7f89 */ /* 0x000fe800000e0000 */
[----:B------:R-:W3:Y:S04]  /*1f400*/  SHFL.IDX PT, R18, R3, 0x4, 0x181f ;  /* 0x00981f0003127f89 */ /* 0x000ee800000e0000 */
[----:B------:R-:W3:Y:S04]  /*1f410*/  SHFL.IDX PT, R17, R3, 0x5, 0x181f ;  /* 0x00b81f0003117f89 */ /* 0x000ee800000e0000 */
[----:B------:R-:W3:Y:S04]  /*1f420*/  SHFL.IDX PT, R16, R3, 0x6, 0x181f ;  /* 0x00d81f0003107f89 */ /* 0x000ee800000e0000 */
[----:B------:R-:W3:Y:S01]  /*1f430*/  SHFL.IDX PT, R4, R4, 0x7, 0x181f ;  /* 0x00f81f0004047f89 */ /* 0x000ee200000e0000 */
[----:B-1----:R-:W-:-:S02]  /*1f440*/  IADD3 R7, R2, 0x50, RZ ;  /* 0x0000005002077810 */ /* 0x002fc40007ffe0ff */
[C---:B------:R-:W-:Y:S01]  /*1f450*/  @!P5 LEA R6, P1, R0.reuse, R5, 0x1 ;  /* 0x000000050006d211 */ /* 0x040fe200078208ff */
[----:B------:R-:W1:Y:S01]  /*1f460*/  SHFL.IDX PT, R3, R3, 0x7, 0x181f ;  /* 0x00f81f0003037f89 */ /* 0x000e6200000e0000 */
[----:B------:R-:W-:Y:S02]  /*1f470*/  ISETP.GE.OR P2, PT, R7, R19, P0 ;  /* 0x000000130700720c */ /* 0x000fe40000746670 */
[C---:B----4-:R-:W-:Y:S02]  /*1f480*/  @!P5 LEA.HI.X R7, R0.reuse, R9, R20, 0x1, P1 ;  /* 0x000000090007d211 */ /* 0x050fe400008f0c14 */
[----:B--2---:R-:W-:Y:S02]  /*1f490*/  @!P4 LEA R8, P1, R0, R8, 0x1 ;  /* 0x000000080008c211 */ /* 0x004fe400078208ff */
        /* <DEDUP_REMOVED lines=9> */
[----:B--2---:R-:W-:-:S04]  /*1f530*/  @!P3 LEA R6, P5, R0, R11, 0x1 ;  /* 0x0000000b0006b211 */ /* 0x004fc800078a08ff */
[C---:B------:R-:W-:Y:S02]  /*1f540*/  @!P3 LEA.HI.X R7, R0.reuse, R14, R20, 0x1, P5 ;  /* 0x0000000e0007b211 */ /* 0x040fe400028f0c14 */
[----:B---3--:R-:W-:-:S03]  /*1f550*/  @!P6 LEA R10, P5, R0, R10, 0x1 ;  /* 0x0000000a000ae211 */ /* 0x008fc600078a08ff */
        /* <DEDUP_REMOVED lines=14> */
.L_x_734:
        /* <DEDUP_REMOVED lines=12> */
.L_x_745:


//--------------------- .nv.shared._ZN7cutlass13device_kernelIN5flash19enable_sm80_to_sm89INS1_16FlashAttnFwdSm80INS1_25CollectiveMainloopFwdSm80ILi4ELi1ELb0EN4cute5tupleIJNS5_1CILi128EEENS7_ILi112EEENS7_ILi64EEEEEELi64ENS_6half_tEfNS_4arch4Sm80ELb0ELb0ELb0ELb0ELb0ELb0ELb1ELb0EEENS1_21CollectiveEpilogueFwdINS6_IJS8_SA_S9_EEENS6_IJNS7_ILi1EEESI_SI_EEESC_SE_Li128ELb0ELb1ELb0ELb0EEENS1_19SingleTileSchedulerILb0ELb0ELb1ELi128EEEEEEEEEvNT_6ParamsE --------------------------
	.section	.nv.shared._ZN7cutlass13device_kernelIN5flash19enable_sm80_to_sm89INS1_16FlashAttnFwdSm80INS1_25CollectiveMainloopFwdSm80ILi4ELi1ELb0EN4cute5tupleIJNS5_1CILi128EEENS7_ILi112EEENS7_ILi64EEEEEELi64ENS_6half_tEfNS_4arch4Sm80ELb0ELb0ELb0ELb0ELb0ELb0ELb1ELb0EEENS1_21CollectiveEpilogueFwdINS6_IJS8_SA_S9_EEENS6_IJNS7_ILi1EEESI_SI_EEESC_SE_Li128ELb0ELb1ELb0ELb0EEENS1_19SingleTileSchedulerILb0ELb0ELb1ELi128EEEEEEEEEvNT_6ParamsE,"aw",@nobits
	.sectionflags	@""
	.align	16


//--------------------- .nv.global                --------------------------
	.section	.nv.global,"aw",@nobits
.nv.global:
	.type		_ZN65_INTERNAL_aea7c052_29_flash_fwd_hdim64_fp16_sm80_cu_ef95aea4_46124cute1_E,@object
	.size		_ZN65_INTERNAL_aea7c052_29_flash_fwd_hdim64_fp16_sm80_cu_ef95aea4_46124cute1_E,(_ZN65_INTERNAL_aea7c052_29_flash_fwd_hdim64_fp16_sm80_cu_ef95aea4_46124cuda3std3__45__cpo6cbeginE - _ZN65_INTERNAL_aea7c052_29_flash_fwd_hdim64_fp16_sm80_cu_ef95aea4_46124cute1_E)
_ZN65_INTERNAL_aea7c052_29_flash_fwd_hdim64_fp16_sm80_cu_ef95aea4_46124cute1_E:
	.zero		1
	.type		_ZN65_INTERNAL_aea7c052_29_flash_fwd_hdim64_fp16_sm80_cu_ef95aea4_46124cuda3std3__45__cpo6cbeginE,@object
	.size		_ZN65_INTERNAL_aea7c052_29_flash_fwd_hdim64_fp16_sm80_cu_ef95aea4_46124cuda3std3__45__cpo6cbeginE,(_ZN65_INTERNAL_aea7c052_29_flash_fwd_hdim64_fp16_sm80_cu_ef95aea4_46124cuda3std3__48in_placeE - _ZN65_INTERNAL_aea7c052_29_flash_fwd_hdim64_fp16_sm80_cu_ef95aea4_46124cuda3std3__45__cpo6cbeginE)
_ZN65_INTERNAL_aea7c052_29_flash_fwd_hdim64_fp16_sm80_cu_ef95aea4_46124cuda3std3__45__cpo6cbeginE:
	.zero		1
	.type		_ZN65_INTERNAL_aea7c052_29_flash_fwd_hdim64_fp16_sm80_cu_ef95aea4_46124cuda3std3__48in_placeE,@object
	.size		_ZN65_INTERNAL_aea7c052_29_flash_fwd_hdim64_fp16_sm80_cu_ef95aea4_46124cuda3std3__48in_placeE,(_ZN65_INTERNAL_aea7c052_29_flash_fwd_hdim64_fp16_sm80_cu_ef95aea4_46124cuda3std6ranges3__45__cpo9iter_moveE - _ZN65_INTERNAL_aea7c052_29_flash_fwd_hdim64_fp16_sm80_cu_ef95aea4_46124cuda3std3__48in_placeE)
_ZN65_INTERNAL_aea7c052_29_flash_fwd_hdim64_fp16_sm80_cu_ef95aea4_46124cuda3std3__48in_placeE:
	.zero		1
	.type		_ZN65_INTERNAL_aea7c052_29_flash_fwd_hdim64_fp16_sm80_cu_ef95aea4_46124cuda3std6ranges3__45__cpo9iter_moveE,@object
	.size		_ZN65_INTERNAL_aea7c052_29_flash_fwd_hdim64_fp16_sm80_cu_ef95aea4_46124cuda3std6ranges3__45__cpo9iter_moveE,(_ZN65_INTERNAL_aea7c052_29_flash_fwd_hdim64_fp16_sm80_cu_ef95aea4_46124cuda3std3__45__cpo5beginE - _ZN65_INTERNAL_aea7c052_29_flash_fwd_hdim64_fp16_sm80_cu_ef95aea4_46124cuda3std6ranges3__45__cpo9iter_moveE)
_ZN65_INTERNAL_aea7c052_29_flash_fwd_hdim64_fp16_sm80_cu_ef95aea4_46124cuda3std6ranges3__45__cpo9iter_moveE:
	.zero		1
	.type		_ZN65_INTERNAL_aea7c052_29_flash_fwd_hdim64_fp16_sm80_cu_ef95aea4_46124cuda3std3__45__cpo5beginE,@object
	.size		_ZN65_INTERNAL_aea7c052_29_flash_fwd_hdim64_fp16_sm80_cu_ef95aea4_46124cuda3std3__45__cpo5beginE,(_ZN65_INTERNAL_aea7c052_29_flash_fwd_hdim64_fp16_sm80_cu_ef95aea4_46124cuda3std3__467_GLOBAL__N__aea7c052_29_flash_fwd_hdim64_fp16_sm80_cu_ef95aea4_46126ignoreE - _ZN65_INTERNAL_aea7c052_29_flash_fwd_hdim64_fp16_sm80_cu_ef95aea4_46124cuda3std3__45__cpo5beginE)
_ZN65_INTERNAL_aea7c052_29_flash_fwd_hdim64_fp16_sm80_cu_ef95aea4_46124cuda3std3__45__cpo5beginE:
	.zero		1
	.type		_ZN65_INTERNAL_aea7c052_29_flash_fwd_hdim64_fp16_sm80_cu_ef95aea4_46124cuda3std3__467_GLOBAL__N__aea7c052_29_flash_fwd_hdim64_fp16_sm80_cu_ef95aea4_46126ignoreE,@object
	.size		_ZN65_INTERNAL_aea7c052_29_flash_fwd_hdim64_fp16_sm80_cu_ef95aea4_46124cuda3std3__467_GLOBAL__N__aea7c052_29_flash_fwd_hdim64_fp16_sm80_cu_ef95aea4_46126ignoreE,(_ZN65_INTERNAL_aea7c052_29_flash_fwd_hdim64_fp16_sm80_cu_ef95aea4_46124cute7productE - _ZN65_INTERNAL_aea7c052_29_flash_fwd_hdim64_fp16_sm80_cu_ef95aea4_46124cuda3std3__467_GLOBAL__N__aea7c052_29_flash_fwd_hdim64_fp16_sm80_cu_ef95aea4_46126ignoreE)
_ZN65_INTERNAL_aea7c052_29_flash_fwd_hdim64_fp16_sm80_cu_ef95aea4_46124cuda3std3__467_GLOBAL__N__aea7c052_29_flash_fwd_hdim64_fp16_sm80_cu_ef95aea4_46126ignoreE:
	.zero		1
	.type		_ZN65_INTERNAL_aea7c052_29_flash_fwd_hdim64_fp16_sm80_cu_ef95aea4_46124cute7productE,@object
	.size		_ZN65_INTERNAL_aea7c052_29_flash_fwd_hdim64_fp16_sm80_cu_ef95aea4_46124cute7productE,(_ZN65_INTERNAL_aea7c052_29_flash_fwd_hdim64_fp16_sm80_cu_ef95aea4_46124cuda3std3__45__cpo3endE - _ZN65_INTERNAL_aea7c052_29_flash_fwd_hdim64_fp16_sm80_cu_ef95aea4_46124cute7productE)
_ZN65_INTERNAL_aea7c052_29_flash_fwd_hdim64_fp16_sm80_cu_ef95aea4_46124cute7productE:
	.zero		1
	.type		_ZN65_INTERNAL_aea7c052_29_flash_fwd_hdim64_fp16_sm80_cu_ef95aea4_46124cuda3std3__45__cpo3endE,@object
	.size		_ZN65_INTERNAL_aea7c052_29_flash_fwd_hdim64_fp16_sm80_cu_ef95aea4_46124cuda3std3__45__cpo3endE,(_ZN65_INTERNAL_aea7c052_29_flash_fwd_hdim64_fp16_sm80_cu_ef95aea4_46124cuda3std3__419piecewise_constructE - _ZN65_INTERNAL_aea7c052_29_flash_fwd_hdim64_fp16_sm80_cu_ef95aea4_46124cuda3std3__45__cpo3endE)
_ZN65_INTERNAL_aea7c052_29_flash_fwd_hdim64_fp16_sm80_cu_ef95aea4_46124cuda3std3__45__cpo3endE:
	.zero		1
	.type		_ZN65_INTERNAL_aea7c052_29_flash_fwd_hdim64_fp16_sm80_cu_ef95aea4_46124cuda3std3__419piecewise_constructE,@object
	.size		_ZN65_INTERNAL_aea7c052_29_flash_fwd_hdim64_fp16_sm80_cu_ef95aea4_46124cuda3std3__419piecewise_constructE,(_ZN65_INTERNAL_aea7c052_29_flash_fwd_hdim64_fp16_sm80_cu_ef95aea4_46124cuda3std3__45__cpo4cendE - _ZN65_INTERNAL_aea7c052_29_flash_fwd_hdim64_fp16_sm80_cu_ef95aea4_46124cuda3std3__419piecewise_constructE)
_ZN65_INTERNAL_aea7c052_29_flash_fwd_hdim64_fp16_sm80_cu_ef95aea4_46124cuda3std3__419piecewise_constructE:
	.zero		1
	.type		_ZN65_INTERNAL_aea7c052_29_flash_fwd_hdim64_fp16_sm80_cu_ef95aea4_46124cuda3std3__45__cpo4cendE,@object
	.size		_ZN65_INTERNAL_aea7c052_29_flash_fwd_hdim64_fp16_sm80_cu_ef95aea4_46124cuda3std3__45__cpo4cendE,(_ZN65_INTERNAL_aea7c052_29_flash_fwd_hdim64_fp16_sm80_cu_ef95aea4_46124cuda3std6ranges3__45__cpo4swapE - _ZN65_INTERNAL_aea7c052_29_flash_fwd_hdim64_fp16_sm80_cu_ef95aea4_46124cuda3std3__45__cpo4cendE)
_ZN65_INTERNAL_aea7c052_29_flash_fwd_hdim64_fp16_sm80_cu_ef95aea4_46124cuda3std3__45__cpo4cendE:
	.zero		1
	.type		_ZN65_INTERNAL_aea7c052_29_flash_fwd_hdim64_fp16_sm80_cu_ef95aea4_46124cuda3std6ranges3__45__cpo4swapE,@object
	.size		_ZN65_INTERNAL_aea7c052_29_flash_fwd_hdim64_fp16_sm80_cu_ef95aea4_46124cuda3std6ranges3__45__cpo4swapE,(.L_7 - _ZN65_INTERNAL_aea7c052_29_flash_fwd_hdim64_fp16_sm80_cu_ef95aea4_46124cuda3std6ranges3__45__cpo4swapE)
_ZN65_INTERNAL_aea7c052_29_flash_fwd_hdim64_fp16_sm80_cu_ef95aea4_46124cuda3std6ranges3__45__cpo4swapE:
	.zero		1
.L_7:


//--------------------- .nv.shared._ZN7cutlass13device_kernelIN5flash19enable_sm80_to_sm89INS1_16FlashAttnFwdSm80INS1_25CollectiveMainloopFwdSm80ILi4ELi1ELb0EN4cute5tupleIJNS5_1CILi128EEENS7_ILi112EEENS7_ILi64EEEEEELi64ENS_6half_tEfNS_4arch4Sm80ELb0ELb0ELb0ELb1ELb0ELb0ELb1ELb0EEENS1_21CollectiveEpilogueFwdINS6_IJS8_SA_S9_EEENS6_IJNS7_ILi1EEESI_SI_EEESC_SE_Li128ELb1ELb1ELb0ELb0EEENS1_19SingleTileSchedulerILb1ELb0ELb1ELi128EEEEEEEEEvNT_6ParamsE --------------------------
	.section	.nv.shared._ZN7cutlass13device_kernelIN5flash19enable_sm80_to_sm89INS1_16FlashAttnFwdSm80INS1_25CollectiveMainloopFwdSm80ILi4ELi1ELb0EN4cute5tupleIJNS5_1CILi128EEENS7_ILi112EEENS7_ILi64EEEEEELi64ENS_6half_tEfNS_4arch4Sm80ELb0ELb0ELb0ELb1ELb0ELb0ELb1ELb0EEENS1_21CollectiveEpilogueFwdINS6_IJS8_SA_S9_EEENS6_IJNS7_ILi1EEESI_SI_EEESC_SE_Li128ELb1ELb1ELb0ELb0EEENS1_19SingleTileSchedulerILb1ELb0ELb1ELi128EEEEEEEEEvNT_6ParamsE,"aw",@nobits
	.sectionflags	@""
	.align	16


//--------------------- .nv.shared._ZN7cutlass13device_kernelIN5flash19enable_sm80_to_sm89INS1_16FlashAttnFwdSm80INS1_25CollectiveMainloopFwdSm80ILi4ELi1ELb0EN4cute5tupleIJNS5_1CILi128EEENS7_ILi112EEENS7_ILi64EEEEEELi64ENS_6half_tEfNS_4arch4Sm80ELb0ELb0ELb0ELb1ELb0ELb1ELb1ELb0EEENS1_21CollectiveEpilogueFwdINS6_IJS8_SA_S9_EEENS6_IJNS7_ILi1EEESI_SI_EEESC_SE_Li128ELb1ELb1ELb0ELb0EEENS1_19SingleTileSchedulerILb1ELb0ELb1ELi128EEEEEEEEEvNT_6ParamsE --------------------------
	.section	.nv.shared._ZN7cutlass13device_kernelIN5flash19enable_sm80_to_sm89INS1_16FlashAttnFwdSm80INS1_25CollectiveMainloopFwdSm80ILi4ELi1ELb0EN4cute5tupleIJNS5_1CILi128EEENS7_ILi112EEENS7_ILi64EEEEEELi64ENS_6half_tEfNS_4arch4Sm80ELb0ELb0ELb0ELb1ELb0ELb1ELb1ELb0EEENS1_21CollectiveEpilogueFwdINS6_IJS8_SA_S9_EEENS6_IJNS7_ILi1EEESI_SI_EEESC_SE_Li128ELb1ELb1ELb0ELb0EEENS1_19SingleTileSchedulerILb1ELb0ELb1ELi128EEEEEEEEEvNT_6ParamsE,"aw",@nobits
	.sectionflags	@""
	.align	16


//--------------------- .nv.shared._ZN7cutlass13device_kernelIN5flash19enable_sm80_to_sm89INS1_16FlashAttnFwdSm80INS1_25CollectiveMainloopFwdSm80ILi4ELi1ELb0EN4cute5tupleIJNS5_1CILi128EEENS7_ILi96EEENS7_ILi64EEEEEELi64ENS_6half_tEfNS_4arch4Sm80ELb0ELb1ELb0ELb0ELb0ELb0ELb1ELb0EEENS1_21CollectiveEpilogueFwdINS6_IJS8_SA_S9_EEENS6_IJNS7_ILi1EEESI_SI_EEESC_SE_Li128ELb0ELb1ELb0ELb0EEENS1_19SingleTileSchedulerILb0ELb0ELb1ELi128EEEEEEEEEvNT_6ParamsE --------------------------
	.section	.nv.shared._ZN7cutlass13device_kernelIN5flash19enable_sm80_to_sm89INS1_16FlashAttnFwdSm80INS1_25CollectiveMainloopFwdSm80ILi4ELi1ELb0EN4cute5tupleIJNS5_1CILi128EEENS7_ILi96EEENS7_ILi64EEEEEELi64ENS_6half_tEfNS_4arch4Sm80ELb0ELb1ELb0ELb0ELb0ELb0ELb1ELb0EEENS1_21CollectiveEpilogueFwdINS6_IJS8_SA_S9_EEENS6_IJNS7_ILi1EEESI_SI_EEESC_SE_Li128ELb0ELb1ELb0ELb0EEENS1_19SingleTileSchedulerILb0ELb0ELb1ELi128EEEEEEEEEvNT_6ParamsE,"aw",@nobits
	.sectionflags	@""
	.align	16


//--------------------- .nv.shared._ZN7cutlass13device_kernelIN5flash19enable_sm80_to_sm89INS1_16FlashAttnFwdSm80INS1_25CollectiveMainloopFwdSm80ILi4ELi1ELb0EN4cute5tupleIJNS5_1CILi128EEENS7_ILi96EEENS7_ILi64EEEEEELi64ENS_6half_tEfNS_4arch4Sm80ELb0ELb1ELb0ELb1ELb0ELb0ELb1ELb0EEENS1_21CollectiveEpilogueFwdINS6_IJS8_SA_S9_EEENS6_IJNS7_ILi1EEESI_SI_EEESC_SE_Li128ELb1ELb1ELb0ELb0EEENS1_19SingleTileSchedulerILb1ELb0ELb1ELi128EEEEEEEEEvNT_6ParamsE --------------------------
	.section	.nv.shared._ZN7cutlass13device_kernelIN5flash19enable_sm80_to_sm89INS1_16FlashAttnFwdSm80INS1_25CollectiveMainloopFwdSm80ILi4ELi1ELb0EN4cute5tupleIJNS5_1CILi128EEENS7_ILi96EEENS7_ILi64EEEEEELi64ENS_6half_tEfNS_4arch4Sm80ELb0ELb1ELb0ELb1ELb0ELb0ELb1ELb0EEENS1_21CollectiveEpilogueFwdINS6_IJS8_SA_S9_EEENS6_IJNS7_ILi1EEESI_SI_EEESC_SE_Li128ELb1ELb1ELb0ELb0EEENS1_19SingleTileSchedulerILb1ELb0ELb1ELi128EEEEEEEEEvNT_6ParamsE,"aw",@nobits
	.sectionflags	@""
	.align	16


//--------------------- .nv.shared._ZN7cutlass13device_kernelIN5flash19enable_sm80_to_sm89INS1_16FlashAttnFwdSm80INS1_25CollectiveMainloopFwdSm80ILi4ELi1ELb0EN4cute5tupleIJNS5_1CILi128EEENS7_ILi96EEENS7_ILi64EEEEEELi64ENS_6half_tEfNS_4arch4Sm80ELb0ELb1ELb0ELb1ELb0ELb1ELb1ELb0EEENS1_21CollectiveEpilogueFwdINS6_IJS8_SA_S9_EEENS6_IJNS7_ILi1EEESI_SI_EEESC_SE_Li128ELb1ELb1ELb0ELb0EEENS1_19SingleTileSchedulerILb1ELb0ELb1ELi128EEEEEEEEEvNT_6ParamsE --------------------------
	.section	.nv.shared._ZN7cutlass13device_kernelIN5flash19enable_sm80_to_sm89INS1_16FlashAttnFwdSm80INS1_25CollectiveMainloopFwdSm80ILi4ELi1ELb0EN4cute5tupleIJNS5_1CILi128EEENS7_ILi96EEENS7_ILi64EEEEEELi64ENS_6half_tEfNS_4arch4Sm80ELb0ELb1ELb0ELb1ELb0ELb1ELb1ELb0EEENS1_21CollectiveEpilogueFwdINS6_IJS8_SA_S9_EEENS6_IJNS7_ILi1EEESI_SI_EEESC_SE_Li128ELb1ELb1ELb0ELb0EEENS1_19SingleTileSchedulerILb1ELb0ELb1ELi128EEEEEEEEEvNT_6ParamsE,"aw",@nobits
	.sectionflags	@""
	.align	16


//--------------------- .nv.shared._ZN7cutlass13device_kernelIN5flash19enable_sm80_to_sm89INS1_16FlashAttnFwdSm80INS1_25CollectiveMainloopFwdSm80ILi4ELi1ELb0EN4cute5tupleIJNS5_1CILi128EEENS7_ILi112EEENS7_ILi64EEEEEELi64ENS_6half_tEfNS_4arch4Sm80ELb1ELb0ELb0ELb0ELb0ELb0ELb1ELb0EEENS1_21CollectiveEpilogueFwdINS6_IJS8_SA_S9_EEENS6_IJNS7_ILi1EEESI_SI_EEESC_SE_Li128ELb0ELb1ELb0ELb0EEENS1_30DynamicPersistentTileSchedulerILi128ELi128ELb0ELb1ELb0EEEEEEEEEvNT_6ParamsE --------------------------
	.section	.nv.shared._ZN7cutlass13device_kernelIN5flash19enable_sm80_to_sm89INS1_16FlashAttnFwdSm80INS1_25CollectiveMainloopFwdSm80ILi4ELi1ELb0EN4cute5tupleIJNS5_1CILi128EEENS7_ILi112EEENS7_ILi64EEEEEELi64ENS_6half_tEfNS_4arch4Sm80ELb1ELb0ELb0ELb0ELb0ELb0ELb1ELb0EEENS1_21CollectiveEpilogueFwdINS6_IJS8_SA_S9_EEENS6_IJNS7_ILi1EEESI_SI_EEESC_SE_Li128ELb0ELb1ELb0ELb0EEENS1_30DynamicPersistentTileSchedulerILi128ELi128ELb0ELb1ELb0EEEEEEEEEvNT_6ParamsE,"aw",@nobits
	.sectionflags	@""
	.align	16


//--------------------- .nv.shared._ZN7cutlass13device_kernelIN5flash19enable_sm80_to_sm89INS1_16FlashAttnFwdSm80INS1_25CollectiveMainloopFwdSm80ILi4ELi1ELb0EN4cute5tupleIJNS5_1CILi128EEENS7_ILi112EEENS7_ILi64EEEEEELi64ENS_6half_tEfNS_4arch4Sm80ELb1ELb0ELb0ELb1ELb0ELb0ELb1ELb0EEENS1_21CollectiveEpilogueFwdINS6_IJS8_SA_S9_EEENS6_IJNS7_ILi1EEESI_SI_EEESC_SE_Li128ELb1ELb1ELb0ELb0EEENS1_19SingleTileSchedulerILb1ELb0ELb1ELi128EEEEEEEEEvNT_6ParamsE --------------------------
	.section	.nv.shared._ZN7cutlass13device_kernelIN5flash19enable_sm80_to_sm89INS1_16FlashAttnFwdSm80INS1_25CollectiveMainloopFwdSm80ILi4ELi1ELb0EN4cute5tupleIJNS5_1CILi128EEENS7_ILi112EEENS7_ILi64EEEEEELi64ENS_6half_tEfNS_4arch4Sm80ELb1ELb0ELb0ELb1ELb0ELb0ELb1ELb0EEENS1_21CollectiveEpilogueFwdINS6_IJS8_SA_S9_EEENS6_IJNS7_ILi1EEESI_SI_EEESC_SE_Li128ELb1ELb1ELb0ELb0EEENS1_19SingleTileSchedulerILb1ELb0ELb1ELi128EEEEEEEEEvNT_6ParamsE,"aw",@nobits
	.sectionflags	@""
	.align	16


//--------------------- .nv.shared._ZN7cutlass13device_kernelIN5flash19enable_sm80_to_sm89INS1_16FlashAttnFwdSm80INS1_25CollectiveMainloopFwdSm80ILi4ELi1ELb0EN4cute5tupleIJNS5_1CILi128EEENS7_ILi112EEENS7_ILi64EEEEEELi64ENS_6half_tEfNS_4arch4Sm80ELb1ELb0ELb0ELb1ELb0ELb1ELb1ELb0EEENS1_21CollectiveEpilogueFwdINS6_IJS8_SA_S9_EEENS6_IJNS7_ILi1EEESI_SI_EEESC_SE_Li128ELb1ELb1ELb0ELb0EEENS1_19SingleTileSchedulerILb1ELb0ELb1ELi128EEEEEEEEEvNT_6ParamsE --------------------------
	.section	.nv.shared._ZN7cutlass13device_kernelIN5flash19enable_sm80_to_sm89INS1_16FlashAttnFwdSm80INS1_25CollectiveMainloopFwdSm80ILi4ELi1ELb0EN4cute5tupleIJNS5_1CILi128EEENS7_ILi112EEENS7_ILi64EEEEEELi64ENS_6half_tEfNS_4arch4Sm80ELb1ELb0ELb0ELb1ELb0ELb1ELb1ELb0EEENS1_21CollectiveEpilogueFwdINS6_IJS8_SA_S9_EEENS6_IJNS7_ILi1EEESI_SI_EEESC_SE_Li128ELb1ELb1ELb0ELb0EEENS1_19SingleTileSchedulerILb1ELb0ELb1ELi128EEEEEEEEEvNT_6ParamsE,"aw",@nobits
	.sectionflags	@""
	.align	16
